//
// Generated by NVIDIA NVVM Compiler
//
// Compiler Build ID: CL-36424714
// Cuda compilation tools, release 13.0, V13.0.88
// Based on NVVM 20.0.0
//

.version 9.0
.target sm_100
.address_size 64

	// .globl	_Z6kernelPfS_PiS0_iii
// _ZZN3cub18CUB_300001_SM_10006detail10radix_sort31DeviceRadixSortSingleTileKernelINS1_5radix10policy_hubIifyE10Policy1000ELNS0_9SortOrderE0EifyNS1_21identity_decomposer_tEEEvPKT1_PSA_PKT2_PSE_T3_iiT4_E12temp_storage has been demoted
// _ZZN3cub18CUB_300001_SM_10006detail10radix_sort30DeviceRadixSortHistogramKernelINS1_5radix10policy_hubIifyE10Policy1000ELNS0_9SortOrderE0EiyNS1_21identity_decomposer_tEEEvPT2_PKT1_SA_iiT3_E12temp_storage has been demoted
// _ZZN3cub18CUB_300001_SM_10006detail10radix_sort33DeviceRadixSortExclusiveSumKernelINS1_5radix10policy_hubIifyE10Policy1000EyEEvPT0_E12temp_storage has been demoted
// _ZZN3cub18CUB_300001_SM_10006detail10radix_sort29DeviceRadixSortOnesweepKernelINS1_5radix10policy_hubIifyE10Policy1000ELNS0_9SortOrderE0EifyiiNS1_21identity_decomposer_tEEEvPT5_SB_PT3_PKSC_PT1_PKSG_PT2_PKSK_T4_iiT6_E1s has been demoted
// _ZZN3cub18CUB_300001_SM_10006detail10radix_sort31DeviceRadixSortSingleTileKernelINS1_5radix10policy_hubIiiyE10Policy1000ELNS0_9SortOrderE0EiiyNS1_21identity_decomposer_tEEEvPKT1_PSA_PKT2_PSE_T3_iiT4_E12temp_storage has been demoted
// _ZZN3cub18CUB_300001_SM_10006detail10radix_sort30DeviceRadixSortHistogramKernelINS1_5radix10policy_hubIiiyE10Policy1000ELNS0_9SortOrderE0EiyNS1_21identity_decomposer_tEEEvPT2_PKT1_SA_iiT3_E12temp_storage has been demoted
// _ZZN3cub18CUB_300001_SM_10006detail10radix_sort33DeviceRadixSortExclusiveSumKernelINS1_5radix10policy_hubIiiyE10Policy1000EyEEvPT0_E12temp_storage has been demoted
// _ZZN3cub18CUB_300001_SM_10006detail10radix_sort29DeviceRadixSortOnesweepKernelINS1_5radix10policy_hubIiiyE10Policy1000ELNS0_9SortOrderE0EiiyiiNS1_21identity_decomposer_tEEEvPT5_SB_PT3_PKSC_PT1_PKSG_PT2_PKSK_T4_iiT6_E1s has been demoted
// _ZZN3cub18CUB_300001_SM_10006detail10radix_sort31DeviceRadixSortSingleTileKernelINS1_5radix10policy_hubIiNS0_8NullTypeEyE10Policy1000ELNS0_9SortOrderE0EiS6_yNS1_21identity_decomposer_tEEEvPKT1_PSB_PKT2_PSF_T3_iiT4_E12temp_storage has been demoted
// _ZZN3cub18CUB_300001_SM_10006detail10radix_sort30DeviceRadixSortHistogramKernelINS1_5radix10policy_hubIiNS0_8NullTypeEyE10Policy1000ELNS0_9SortOrderE0EiyNS1_21identity_decomposer_tEEEvPT2_PKT1_SB_iiT3_E12temp_storage has been demoted
// _ZZN3cub18CUB_300001_SM_10006detail10radix_sort33DeviceRadixSortExclusiveSumKernelINS1_5radix10policy_hubIiNS0_8NullTypeEyE10Policy1000EyEEvPT0_E12temp_storage has been demoted
// _ZZN3cub18CUB_300001_SM_10006detail10radix_sort29DeviceRadixSortOnesweepKernelINS1_5radix10policy_hubIiNS0_8NullTypeEyE10Policy1000ELNS0_9SortOrderE0EiS6_yiiNS1_21identity_decomposer_tEEEvPT5_SC_PT3_PKSD_PT1_PKSH_PT2_PKSL_T4_iiT6_E1s has been demoted
// _ZZN3cub18CUB_300001_SM_10006detail6reduce28DeviceReduceSingleTileKernelINS2_10policy_hubIfjN4cuda3std3__44plusIfEEE10Policy1000EPiPfjS9_ffNS7_10__identityEEEvT0_T1_T2_T3_T4_T6_E12temp_storage has been demoted
// _ZZN3cub18CUB_300001_SM_10006detail6reduce18DeviceReduceKernelINS2_10policy_hubIfjN4cuda3std3__44plusIfEEE10Policy1000EPijS9_fNS7_10__identityEEEvT0_PT3_T1_NS0_13GridEvenShareISH_EET2_T4_E12temp_storage has been demoted
// _ZZN3cub18CUB_300001_SM_10006detail6reduce28DeviceReduceSingleTileKernelINS2_10policy_hubIfjN4cuda3std3__44plusIfEEE10Policy1000EPfSC_iS9_ffNS7_10__identityEEEvT0_T1_T2_T3_T4_T6_E12temp_storage has been demoted
// _ZZN3cub18CUB_300001_SM_10006detail6reduce28DeviceReduceSingleTileKernelINS2_10policy_hubIfyN4cuda3std3__44plusIfEEE10Policy1000EPiPfyS9_ffNS7_10__identityEEEvT0_T1_T2_T3_T4_T6_E12temp_storage has been demoted
// _ZZN3cub18CUB_300001_SM_10006detail6reduce18DeviceReduceKernelINS2_10policy_hubIfyN4cuda3std3__44plusIfEEE10Policy1000EPiyS9_fNS7_10__identityEEEvT0_PT3_T1_NS0_13GridEvenShareISH_EET2_T4_E12temp_storage has been demoted
// _ZZN3cub18CUB_300001_SM_10006detail6reduce28DeviceReduceSingleTileKernelINS2_10policy_hubIfyN4cuda3std3__44plusIfEEE10Policy1000EPfSC_iS9_ffNS7_10__identityEEEvT0_T1_T2_T3_T4_T6_E12temp_storage has been demoted
.global .align 1 .b8 _ZN34_INTERNAL_46743ca9_4_k_cu_2116daf44cuda3std3__45__cpo5beginE[1];
.global .align 1 .b8 _ZN34_INTERNAL_46743ca9_4_k_cu_2116daf44cuda3std3__45__cpo3endE[1];
.global .align 1 .b8 _ZN34_INTERNAL_46743ca9_4_k_cu_2116daf44cuda3std3__45__cpo6cbeginE[1];
.global .align 1 .b8 _ZN34_INTERNAL_46743ca9_4_k_cu_2116daf44cuda3std3__45__cpo4cendE[1];
.global .align 1 .b8 _ZN34_INTERNAL_46743ca9_4_k_cu_2116daf44cuda3std3__45__cpo6rbeginE[1];
.global .align 1 .b8 _ZN34_INTERNAL_46743ca9_4_k_cu_2116daf44cuda3std3__45__cpo4rendE[1];
.global .align 1 .b8 _ZN34_INTERNAL_46743ca9_4_k_cu_2116daf44cuda3std3__45__cpo7crbeginE[1];
.global .align 1 .b8 _ZN34_INTERNAL_46743ca9_4_k_cu_2116daf44cuda3std3__45__cpo5crendE[1];
.global .align 1 .b8 _ZN34_INTERNAL_46743ca9_4_k_cu_2116daf44cuda3std3__436_GLOBAL__N__46743ca9_4_k_cu_2116daf46ignoreE[1];
.global .align 1 .b8 _ZN34_INTERNAL_46743ca9_4_k_cu_2116daf44cuda3std3__419piecewise_constructE[1];
.global .align 1 .b8 _ZN34_INTERNAL_46743ca9_4_k_cu_2116daf44cuda3std3__48in_placeE[1];
.global .align 1 .b8 _ZN34_INTERNAL_46743ca9_4_k_cu_2116daf44cuda3std3__420unreachable_sentinelE[1];
.global .align 1 .b8 _ZN34_INTERNAL_46743ca9_4_k_cu_2116daf44cuda3std3__47nulloptE[1];
.global .align 1 .b8 _ZN34_INTERNAL_46743ca9_4_k_cu_2116daf44cuda3std3__48unexpectE[1];
.global .align 1 .b8 _ZN34_INTERNAL_46743ca9_4_k_cu_2116daf44cuda3std6ranges3__45__cpo4swapE[1];
.global .align 1 .b8 _ZN34_INTERNAL_46743ca9_4_k_cu_2116daf44cuda3std6ranges3__45__cpo9iter_moveE[1];
.global .align 1 .b8 _ZN34_INTERNAL_46743ca9_4_k_cu_2116daf44cuda3std6ranges3__45__cpo5beginE[1];
.global .align 1 .b8 _ZN34_INTERNAL_46743ca9_4_k_cu_2116daf44cuda3std6ranges3__45__cpo3endE[1];
.global .align 1 .b8 _ZN34_INTERNAL_46743ca9_4_k_cu_2116daf44cuda3std6ranges3__45__cpo6cbeginE[1];
.global .align 1 .b8 _ZN34_INTERNAL_46743ca9_4_k_cu_2116daf44cuda3std6ranges3__45__cpo4cendE[1];
.global .align 1 .b8 _ZN34_INTERNAL_46743ca9_4_k_cu_2116daf44cuda3std6ranges3__45__cpo7advanceE[1];
.global .align 1 .b8 _ZN34_INTERNAL_46743ca9_4_k_cu_2116daf44cuda3std6ranges3__45__cpo9iter_swapE[1];
.global .align 1 .b8 _ZN34_INTERNAL_46743ca9_4_k_cu_2116daf44cuda3std6ranges3__45__cpo4nextE[1];
.global .align 1 .b8 _ZN34_INTERNAL_46743ca9_4_k_cu_2116daf44cuda3std6ranges3__45__cpo4prevE[1];
.global .align 1 .b8 _ZN34_INTERNAL_46743ca9_4_k_cu_2116daf44cuda3std6ranges3__45__cpo4dataE[1];
.global .align 1 .b8 _ZN34_INTERNAL_46743ca9_4_k_cu_2116daf44cuda3std6ranges3__45__cpo5cdataE[1];
.global .align 1 .b8 _ZN34_INTERNAL_46743ca9_4_k_cu_2116daf44cuda3std6ranges3__45__cpo4sizeE[1];
.global .align 1 .b8 _ZN34_INTERNAL_46743ca9_4_k_cu_2116daf44cuda3std6ranges3__45__cpo5ssizeE[1];
.global .align 1 .b8 _ZN34_INTERNAL_46743ca9_4_k_cu_2116daf44cuda3std6ranges3__45__cpo8distanceE[1];
.global .align 1 .b8 _ZN34_INTERNAL_46743ca9_4_k_cu_2116daf46thrust24THRUST_300001_SM_1000_NS8cuda_cub3parE[1];
.global .align 1 .b8 _ZN34_INTERNAL_46743ca9_4_k_cu_2116daf46thrust24THRUST_300001_SM_1000_NS8cuda_cub10par_nosyncE[1];
.global .align 1 .b8 _ZN34_INTERNAL_46743ca9_4_k_cu_2116daf46thrust24THRUST_300001_SM_1000_NS6system6detail10sequential3seqE[1];
.global .align 1 .b8 _ZN34_INTERNAL_46743ca9_4_k_cu_2116daf46thrust24THRUST_300001_SM_1000_NS6system3cpp3parE[1];
.global .align 1 .b8 _ZN34_INTERNAL_46743ca9_4_k_cu_2116daf46thrust24THRUST_300001_SM_1000_NS12placeholders2_1E[1];
.global .align 1 .b8 _ZN34_INTERNAL_46743ca9_4_k_cu_2116daf46thrust24THRUST_300001_SM_1000_NS12placeholders2_2E[1];
.global .align 1 .b8 _ZN34_INTERNAL_46743ca9_4_k_cu_2116daf46thrust24THRUST_300001_SM_1000_NS12placeholders2_3E[1];
.global .align 1 .b8 _ZN34_INTERNAL_46743ca9_4_k_cu_2116daf46thrust24THRUST_300001_SM_1000_NS12placeholders2_4E[1];
.global .align 1 .b8 _ZN34_INTERNAL_46743ca9_4_k_cu_2116daf46thrust24THRUST_300001_SM_1000_NS12placeholders2_5E[1];
.global .align 1 .b8 _ZN34_INTERNAL_46743ca9_4_k_cu_2116daf46thrust24THRUST_300001_SM_1000_NS12placeholders2_6E[1];
.global .align 1 .b8 _ZN34_INTERNAL_46743ca9_4_k_cu_2116daf46thrust24THRUST_300001_SM_1000_NS12placeholders2_7E[1];
.global .align 1 .b8 _ZN34_INTERNAL_46743ca9_4_k_cu_2116daf46thrust24THRUST_300001_SM_1000_NS12placeholders2_8E[1];
.global .align 1 .b8 _ZN34_INTERNAL_46743ca9_4_k_cu_2116daf46thrust24THRUST_300001_SM_1000_NS12placeholders2_9E[1];
.global .align 1 .b8 _ZN34_INTERNAL_46743ca9_4_k_cu_2116daf46thrust24THRUST_300001_SM_1000_NS12placeholders3_10E[1];
.global .align 1 .b8 _ZN34_INTERNAL_46743ca9_4_k_cu_2116daf46thrust24THRUST_300001_SM_1000_NS3seqE[1];
.global .align 1 .b8 _ZN34_INTERNAL_46743ca9_4_k_cu_2116daf46thrust24THRUST_300001_SM_1000_NS6deviceE[1];
.extern .shared .align 16 .b8 _ZN6thrust24THRUST_300001_SM_1000_NS8cuda_cub4core6detail5shmemE[];

.visible .entry _Z6kernelPfS_PiS0_iii(
	.param .u64 .ptr .align 1 _Z6kernelPfS_PiS0_iii_param_0,
	.param .u64 .ptr .align 1 _Z6kernelPfS_PiS0_iii_param_1,
	.param .u64 .ptr .align 1 _Z6kernelPfS_PiS0_iii_param_2,
	.param .u64 .ptr .align 1 _Z6kernelPfS_PiS0_iii_param_3,
	.param .u32 _Z6kernelPfS_PiS0_iii_param_4,
	.param .u32 _Z6kernelPfS_PiS0_iii_param_5,
	.param .u32 _Z6kernelPfS_PiS0_iii_param_6
)
{
	.reg .pred 	%p<29>;
	.reg .b32 	%r<141>;
	.reg .b32 	%f<175>;
	.reg .b64 	%rd<113>;

	ld.param.u64 	%rd9, [_Z6kernelPfS_PiS0_iii_param_0];
	ld.param.u64 	%rd10, [_Z6kernelPfS_PiS0_iii_param_1];
	ld.param.u64 	%rd7, [_Z6kernelPfS_PiS0_iii_param_2];
	ld.param.u64 	%rd8, [_Z6kernelPfS_PiS0_iii_param_3];
	ld.param.u32 	%r75, [_Z6kernelPfS_PiS0_iii_param_4];
	ld.param.u32 	%r76, [_Z6kernelPfS_PiS0_iii_param_5];
	ld.param.u32 	%r77, [_Z6kernelPfS_PiS0_iii_param_6];
	cvta.to.global.u64 	%rd1, %rd10;
	cvta.to.global.u64 	%rd2, %rd9;
	mov.u32 	%r78, %ctaid.x;
	mov.u32 	%r79, %ntid.x;
	mov.u32 	%r80, %tid.x;
	mad.lo.s32 	%r1, %r78, %r79, %r80;
	setp.ge.s32 	%p1, %r1, %r75;
	@%p1 bra 	$L__BB0_36;
	setp.lt.s32 	%p2, %r77, 1;
	mov.f32 	%f161, 0f00000000;
	@%p2 bra 	$L__BB0_13;
	and.b32  	%r2, %r77, 7;
	setp.lt.u32 	%p3, %r77, 8;
	mov.f32 	%f161, 0f00000000;
	mov.b32 	%r114, 0;
	@%p3 bra 	$L__BB0_5;
	and.b32  	%r114, %r77, 2147483640;
	mov.f32 	%f161, 0f00000000;
	mov.b32 	%r131, 0;
	mul.wide.s32 	%rd15, %r75, 4;
	mul.wide.s32 	%rd17, %r76, 4;
$L__BB0_4:
	.pragma "nounroll";
	mad.lo.s32 	%r83, %r131, %r75, %r1;
	mul.wide.s32 	%rd11, %r83, 4;
	add.s64 	%rd12, %rd2, %rd11;
	ld.global.f32 	%f36, [%rd12];
	mul.lo.s32 	%r84, %r131, %r76;
	mul.wide.s32 	%rd13, %r84, 4;
	add.s64 	%rd14, %rd1, %rd13;
	ld.global.f32 	%f37, [%rd14];
	sub.f32 	%f38, %f36, %f37;
	fma.rn.f32 	%f39, %f38, %f38, %f161;
	add.s64 	%rd16, %rd12, %rd15;
	ld.global.f32 	%f40, [%rd16];
	add.s64 	%rd18, %rd14, %rd17;
	ld.global.f32 	%f41, [%rd18];
	sub.f32 	%f42, %f40, %f41;
	fma.rn.f32 	%f43, %f42, %f42, %f39;
	add.s64 	%rd19, %rd16, %rd15;
	ld.global.f32 	%f44, [%rd19];
	add.s64 	%rd20, %rd18, %rd17;
	ld.global.f32 	%f45, [%rd20];
	sub.f32 	%f46, %f44, %f45;
	fma.rn.f32 	%f47, %f46, %f46, %f43;
	add.s64 	%rd21, %rd19, %rd15;
	ld.global.f32 	%f48, [%rd21];
	add.s64 	%rd22, %rd20, %rd17;
	ld.global.f32 	%f49, [%rd22];
	sub.f32 	%f50, %f48, %f49;
	fma.rn.f32 	%f51, %f50, %f50, %f47;
	add.s64 	%rd23, %rd21, %rd15;
	ld.global.f32 	%f52, [%rd23];
	add.s64 	%rd24, %rd22, %rd17;
	ld.global.f32 	%f53, [%rd24];
	sub.f32 	%f54, %f52, %f53;
	fma.rn.f32 	%f55, %f54, %f54, %f51;
	add.s64 	%rd25, %rd23, %rd15;
	ld.global.f32 	%f56, [%rd25];
	add.s64 	%rd26, %rd24, %rd17;
	ld.global.f32 	%f57, [%rd26];
	sub.f32 	%f58, %f56, %f57;
	fma.rn.f32 	%f59, %f58, %f58, %f55;
	add.s64 	%rd27, %rd25, %rd15;
	ld.global.f32 	%f60, [%rd27];
	add.s64 	%rd28, %rd26, %rd17;
	ld.global.f32 	%f61, [%rd28];
	sub.f32 	%f62, %f60, %f61;
	fma.rn.f32 	%f63, %f62, %f62, %f59;
	add.s64 	%rd29, %rd27, %rd15;
	ld.global.f32 	%f64, [%rd29];
	add.s64 	%rd30, %rd28, %rd17;
	ld.global.f32 	%f65, [%rd30];
	sub.f32 	%f66, %f64, %f65;
	fma.rn.f32 	%f161, %f66, %f66, %f63;
	add.s32 	%r131, %r131, 8;
	setp.eq.s32 	%p4, %r131, %r114;
	@%p4 bra 	$L__BB0_5;
	bra.uni 	$L__BB0_4;
$L__BB0_5:
	setp.eq.s32 	%p5, %r2, 0;
	@%p5 bra 	$L__BB0_13;
	and.b32  	%r5, %r77, 3;
	setp.lt.u32 	%p6, %r2, 4;
	@%p6 bra 	$L__BB0_8;
	mad.lo.s32 	%r85, %r114, %r75, %r1;
	mul.wide.s32 	%rd31, %r85, 4;
	add.s64 	%rd32, %rd2, %rd31;
	ld.global.f32 	%f68, [%rd32];
	mul.lo.s32 	%r86, %r114, %r76;
	mul.wide.s32 	%rd33, %r86, 4;
	add.s64 	%rd34, %rd1, %rd33;
	ld.global.f32 	%f69, [%rd34];
	sub.f32 	%f70, %f68, %f69;
	fma.rn.f32 	%f71, %f70, %f70, %f161;
	mul.wide.s32 	%rd35, %r75, 4;
	add.s64 	%rd36, %rd32, %rd35;
	ld.global.f32 	%f72, [%rd36];
	mul.wide.s32 	%rd37, %r76, 4;
	add.s64 	%rd38, %rd34, %rd37;
	ld.global.f32 	%f73, [%rd38];
	sub.f32 	%f74, %f72, %f73;
	fma.rn.f32 	%f75, %f74, %f74, %f71;
	add.s64 	%rd39, %rd36, %rd35;
	ld.global.f32 	%f76, [%rd39];
	add.s64 	%rd40, %rd38, %rd37;
	ld.global.f32 	%f77, [%rd40];
	sub.f32 	%f78, %f76, %f77;
	fma.rn.f32 	%f79, %f78, %f78, %f75;
	add.s64 	%rd41, %rd39, %rd35;
	ld.global.f32 	%f80, [%rd41];
	add.s64 	%rd42, %rd40, %rd37;
	ld.global.f32 	%f81, [%rd42];
	sub.f32 	%f82, %f80, %f81;
	fma.rn.f32 	%f161, %f82, %f82, %f79;
	add.s32 	%r114, %r114, 4;
$L__BB0_8:
	setp.eq.s32 	%p7, %r5, 0;
	@%p7 bra 	$L__BB0_13;
	setp.eq.s32 	%p8, %r5, 1;
	@%p8 bra 	$L__BB0_11;
	mad.lo.s32 	%r87, %r114, %r75, %r1;
	mul.wide.s32 	%rd43, %r87, 4;
	add.s64 	%rd44, %rd2, %rd43;
	ld.global.f32 	%f84, [%rd44];
	mul.lo.s32 	%r88, %r114, %r76;
	mul.wide.s32 	%rd45, %r88, 4;
	add.s64 	%rd46, %rd1, %rd45;
	ld.global.f32 	%f85, [%rd46];
	sub.f32 	%f86, %f84, %f85;
	fma.rn.f32 	%f87, %f86, %f86, %f161;
	mul.wide.s32 	%rd47, %r75, 4;
	add.s64 	%rd48, %rd44, %rd47;
	ld.global.f32 	%f88, [%rd48];
	mul.wide.s32 	%rd49, %r76, 4;
	add.s64 	%rd50, %rd46, %rd49;
	ld.global.f32 	%f89, [%rd50];
	sub.f32 	%f90, %f88, %f89;
	fma.rn.f32 	%f161, %f90, %f90, %f87;
	add.s32 	%r114, %r114, 2;
$L__BB0_11:
	and.b32  	%r89, %r77, 1;
	setp.eq.b32 	%p9, %r89, 1;
	not.pred 	%p10, %p9;
	@%p10 bra 	$L__BB0_13;
	mad.lo.s32 	%r90, %r114, %r75, %r1;
	mul.wide.s32 	%rd51, %r90, 4;
	add.s64 	%rd52, %rd2, %rd51;
	ld.global.f32 	%f91, [%rd52];
	mul.lo.s32 	%r91, %r114, %r76;
	mul.wide.s32 	%rd53, %r91, 4;
	add.s64 	%rd54, %rd1, %rd53;
	ld.global.f32 	%f92, [%rd54];
	sub.f32 	%f93, %f91, %f92;
	fma.rn.f32 	%f161, %f93, %f93, %f161;
$L__BB0_13:
	setp.lt.s32 	%p11, %r76, 1;
	mov.b32 	%r140, 0;
	@%p11 bra 	$L__BB0_34;
	setp.lt.s32 	%p12, %r77, 1;
	@%p12 bra 	$L__BB0_28;
	and.b32  	%r10, %r77, 7;
	and.b32  	%r11, %r77, 3;
	and.b32  	%r12, %r77, 2147483640;
	and.b32  	%r13, %r77, 1;
	neg.s32 	%r14, %r12;
	shl.b32 	%r15, %r76, 3;
	shl.b32 	%r16, %r76, 1;
	mul.lo.s32 	%r17, %r76, 3;
	shl.b32 	%r18, %r76, 2;
	mul.lo.s32 	%r19, %r76, 5;
	mul.lo.s32 	%r20, %r76, 6;
	mul.lo.s32 	%r21, %r76, 7;
	shl.b32 	%r22, %r75, 3;
	mov.b32 	%r117, 0;
	mul.wide.s32 	%rd99, %r75, 4;
	mul.wide.u32 	%rd80, %r15, 4;
	mov.u32 	%r140, %r117;
$L__BB0_16:
	setp.lt.u32 	%p19, %r77, 8;
	mov.f32 	%f170, 0f00000000;
	mov.b32 	%r129, 0;
	@%p19 bra 	$L__BB0_19;
	add.s32 	%r126, %r76, %r117;
	add.s32 	%r125, %r16, %r117;
	add.s32 	%r124, %r17, %r117;
	add.s32 	%r123, %r18, %r117;
	add.s32 	%r122, %r19, %r117;
	add.s32 	%r121, %r20, %r117;
	add.s32 	%r120, %r21, %r117;
	mul.wide.u32 	%rd55, %r117, 4;
	add.s64 	%rd112, %rd1, %rd55;
	mov.f32 	%f170, 0f00000000;
	mov.u32 	%r119, %r1;
	mov.u32 	%r127, %r14;
$L__BB0_18:
	.pragma "nounroll";
	mul.wide.s32 	%rd56, %r119, 4;
	add.s64 	%rd57, %rd2, %rd56;
	ld.global.f32 	%f97, [%rd57];
	ld.global.f32 	%f98, [%rd112];
	sub.f32 	%f99, %f97, %f98;
	fma.rn.f32 	%f100, %f99, %f99, %f170;
	add.s64 	%rd59, %rd57, %rd99;
	ld.global.f32 	%f101, [%rd59];
	mul.wide.u32 	%rd60, %r126, 4;
	add.s64 	%rd61, %rd1, %rd60;
	ld.global.f32 	%f102, [%rd61];
	sub.f32 	%f103, %f101, %f102;
	fma.rn.f32 	%f104, %f103, %f103, %f100;
	add.s64 	%rd62, %rd59, %rd99;
	ld.global.f32 	%f105, [%rd62];
	mul.wide.u32 	%rd63, %r125, 4;
	add.s64 	%rd64, %rd1, %rd63;
	ld.global.f32 	%f106, [%rd64];
	sub.f32 	%f107, %f105, %f106;
	fma.rn.f32 	%f108, %f107, %f107, %f104;
	add.s64 	%rd65, %rd62, %rd99;
	ld.global.f32 	%f109, [%rd65];
	mul.wide.u32 	%rd66, %r124, 4;
	add.s64 	%rd67, %rd1, %rd66;
	ld.global.f32 	%f110, [%rd67];
	sub.f32 	%f111, %f109, %f110;
	fma.rn.f32 	%f112, %f111, %f111, %f108;
	add.s64 	%rd68, %rd65, %rd99;
	ld.global.f32 	%f113, [%rd68];
	mul.wide.u32 	%rd69, %r123, 4;
	add.s64 	%rd70, %rd1, %rd69;
	ld.global.f32 	%f114, [%rd70];
	sub.f32 	%f115, %f113, %f114;
	fma.rn.f32 	%f116, %f115, %f115, %f112;
	add.s64 	%rd71, %rd68, %rd99;
	ld.global.f32 	%f117, [%rd71];
	mul.wide.u32 	%rd72, %r122, 4;
	add.s64 	%rd73, %rd1, %rd72;
	ld.global.f32 	%f118, [%rd73];
	sub.f32 	%f119, %f117, %f118;
	fma.rn.f32 	%f120, %f119, %f119, %f116;
	add.s64 	%rd74, %rd71, %rd99;
	ld.global.f32 	%f121, [%rd74];
	mul.wide.u32 	%rd75, %r121, 4;
	add.s64 	%rd76, %rd1, %rd75;
	ld.global.f32 	%f122, [%rd76];
	sub.f32 	%f123, %f121, %f122;
	fma.rn.f32 	%f124, %f123, %f123, %f120;
	add.s64 	%rd77, %rd74, %rd99;
	ld.global.f32 	%f125, [%rd77];
	mul.wide.u32 	%rd78, %r120, 4;
	add.s64 	%rd79, %rd1, %rd78;
	ld.global.f32 	%f126, [%rd79];
	sub.f32 	%f127, %f125, %f126;
	fma.rn.f32 	%f170, %f127, %f127, %f124;
	add.s32 	%r127, %r127, 8;
	add.s32 	%r126, %r126, %r15;
	add.s32 	%r125, %r125, %r15;
	add.s32 	%r124, %r124, %r15;
	add.s32 	%r123, %r123, %r15;
	add.s32 	%r122, %r122, %r15;
	add.s32 	%r121, %r121, %r15;
	add.s32 	%r120, %r120, %r15;
	add.s64 	%rd112, %rd112, %rd80;
	add.s32 	%r119, %r119, %r22;
	setp.ne.s32 	%p20, %r127, 0;
	mov.u32 	%r129, %r12;
	@%p20 bra 	$L__BB0_18;
$L__BB0_19:
	setp.eq.s32 	%p21, %r10, 0;
	@%p21 bra 	$L__BB0_27;
	add.s32 	%r100, %r10, -1;
	setp.lt.u32 	%p22, %r100, 3;
	@%p22 bra 	$L__BB0_22;
	mad.lo.s32 	%r101, %r129, %r75, %r1;
	mul.wide.s32 	%rd81, %r101, 4;
	add.s64 	%rd82, %rd2, %rd81;
	ld.global.f32 	%f129, [%rd82];
	mad.lo.s32 	%r102, %r129, %r76, %r117;
	mul.wide.u32 	%rd83, %r102, 4;
	add.s64 	%rd84, %rd1, %rd83;
	ld.global.f32 	%f130, [%rd84];
	sub.f32 	%f131, %f129, %f130;
	fma.rn.f32 	%f132, %f131, %f131, %f170;
	add.s64 	%rd86, %rd82, %rd99;
	ld.global.f32 	%f133, [%rd86];
	add.s32 	%r103, %r102, %r76;
	mul.wide.u32 	%rd87, %r103, 4;
	add.s64 	%rd88, %rd1, %rd87;
	ld.global.f32 	%f134, [%rd88];
	sub.f32 	%f135, %f133, %f134;
	fma.rn.f32 	%f136, %f135, %f135, %f132;
	add.s64 	%rd89, %rd86, %rd99;
	ld.global.f32 	%f137, [%rd89];
	add.s32 	%r104, %r103, %r76;
	mul.wide.u32 	%rd90, %r104, 4;
	add.s64 	%rd91, %rd1, %rd90;
	ld.global.f32 	%f138, [%rd91];
	sub.f32 	%f139, %f137, %f138;
	fma.rn.f32 	%f140, %f139, %f139, %f136;
	add.s64 	%rd92, %rd89, %rd99;
	ld.global.f32 	%f141, [%rd92];
	add.s32 	%r105, %r104, %r76;
	mul.wide.u32 	%rd93, %r105, 4;
	add.s64 	%rd94, %rd1, %rd93;
	ld.global.f32 	%f142, [%rd94];
	sub.f32 	%f143, %f141, %f142;
	fma.rn.f32 	%f170, %f143, %f143, %f140;
	add.s32 	%r129, %r129, 4;
$L__BB0_22:
	setp.eq.s32 	%p23, %r11, 0;
	@%p23 bra 	$L__BB0_27;
	setp.eq.s32 	%p24, %r11, 1;
	@%p24 bra 	$L__BB0_25;
	mad.lo.s32 	%r106, %r129, %r75, %r1;
	mul.wide.s32 	%rd95, %r106, 4;
	add.s64 	%rd96, %rd2, %rd95;
	ld.global.f32 	%f145, [%rd96];
	mad.lo.s32 	%r107, %r129, %r76, %r117;
	mul.wide.u32 	%rd97, %r107, 4;
	add.s64 	%rd98, %rd1, %rd97;
	ld.global.f32 	%f146, [%rd98];
	sub.f32 	%f147, %f145, %f146;
	fma.rn.f32 	%f148, %f147, %f147, %f170;
	add.s64 	%rd100, %rd96, %rd99;
	ld.global.f32 	%f149, [%rd100];
	add.s32 	%r108, %r107, %r76;
	mul.wide.u32 	%rd101, %r108, 4;
	add.s64 	%rd102, %rd1, %rd101;
	ld.global.f32 	%f150, [%rd102];
	sub.f32 	%f151, %f149, %f150;
	fma.rn.f32 	%f170, %f151, %f151, %f148;
	add.s32 	%r129, %r129, 2;
$L__BB0_25:
	setp.eq.s32 	%p25, %r13, 0;
	@%p25 bra 	$L__BB0_27;
	mad.lo.s32 	%r109, %r129, %r75, %r1;
	mul.wide.s32 	%rd103, %r109, 4;
	add.s64 	%rd104, %rd2, %rd103;
	ld.global.f32 	%f152, [%rd104];
	mad.lo.s32 	%r110, %r129, %r76, %r117;
	mul.wide.u32 	%rd105, %r110, 4;
	add.s64 	%rd106, %rd1, %rd105;
	ld.global.f32 	%f153, [%rd106];
	sub.f32 	%f154, %f152, %f153;
	fma.rn.f32 	%f170, %f154, %f154, %f170;
$L__BB0_27:
	setp.lt.f32 	%p26, %f170, %f161;
	selp.b32 	%r140, %r117, %r140, %p26;
	selp.f32 	%f161, %f170, %f161, %p26;
	add.s32 	%r117, %r117, 1;
	setp.eq.s32 	%p27, %r117, %r76;
	@%p27 bra 	$L__BB0_34;
	bra.uni 	$L__BB0_16;
$L__BB0_28:
	add.s32 	%r95, %r76, -1;
	and.b32  	%r57, %r76, 3;
	setp.lt.u32 	%p13, %r95, 3;
	mov.b32 	%r135, 0;
	mov.u32 	%r140, %r135;
	@%p13 bra 	$L__BB0_31;
	and.b32  	%r135, %r76, 2147483644;
	mov.b32 	%r132, 0;
	mov.u32 	%r140, %r132;
$L__BB0_30:
	setp.gt.f32 	%p14, %f161, 0f00000000;
	selp.b32 	%r140, %r132, %r140, %p14;
	selp.f32 	%f161, 0f00000000, %f161, %p14;
	add.s32 	%r132, %r132, 4;
	setp.ne.s32 	%p15, %r132, %r135;
	@%p15 bra 	$L__BB0_30;
$L__BB0_31:
	setp.eq.s32 	%p16, %r57, 0;
	@%p16 bra 	$L__BB0_34;
	mov.b32 	%r139, 0;
$L__BB0_33:
	.pragma "nounroll";
	setp.gt.f32 	%p17, %f161, 0f00000000;
	selp.b32 	%r140, %r135, %r140, %p17;
	selp.f32 	%f161, 0f00000000, %f161, %p17;
	add.s32 	%r135, %r135, 1;
	add.s32 	%r139, %r139, 1;
	setp.ne.s32 	%p18, %r139, %r57;
	@%p18 bra 	$L__BB0_33;
$L__BB0_34:
	cvta.to.global.u64 	%rd107, %rd7;
	mul.wide.s32 	%rd108, %r1, 4;
	add.s64 	%rd6, %rd107, %rd108;
	ld.global.u32 	%r111, [%rd6];
	setp.eq.s32 	%p28, %r111, %r140;
	@%p28 bra 	$L__BB0_36;
	cvta.to.global.u64 	%rd109, %rd8;
	add.s64 	%rd111, %rd109, %rd108;
	ld.global.u32 	%r112, [%rd111];
	add.s32 	%r113, %r112, 1;
	st.global.u32 	[%rd111], %r113;
	st.global.u32 	[%rd6], %r140;
$L__BB0_36:
	ret;

}
	// .globl	_Z7kernel2PiPfS0_S_ii
.visible .entry _Z7kernel2PiPfS0_S_ii(
	.param .u64 .ptr .align 1 _Z7kernel2PiPfS0_S_ii_param_0,
	.param .u64 .ptr .align 1 _Z7kernel2PiPfS0_S_ii_param_1,
	.param .u64 .ptr .align 1 _Z7kernel2PiPfS0_S_ii_param_2,
	.param .u64 .ptr .align 1 _Z7kernel2PiPfS0_S_ii_param_3,
	.param .u32 _Z7kernel2PiPfS0_S_ii_param_4,
	.param .u32 _Z7kernel2PiPfS0_S_ii_param_5
)
{
	.reg .pred 	%p<13>;
	.reg .b32 	%r<63>;
	.reg .b32 	%f<46>;
	.reg .b64 	%rd<54>;

	ld.param.u64 	%rd5, [_Z7kernel2PiPfS0_S_ii_param_0];
	ld.param.u64 	%rd7, [_Z7kernel2PiPfS0_S_ii_param_1];
	ld.param.u64 	%rd8, [_Z7kernel2PiPfS0_S_ii_param_2];
	ld.param.u64 	%rd6, [_Z7kernel2PiPfS0_S_ii_param_3];
	ld.param.u32 	%r19, [_Z7kernel2PiPfS0_S_ii_param_4];
	ld.param.u32 	%r20, [_Z7kernel2PiPfS0_S_ii_param_5];
	cvta.to.global.u64 	%rd1, %rd7;
	cvta.to.global.u64 	%rd2, %rd8;
	mov.u32 	%r21, %ctaid.x;
	mov.u32 	%r22, %ntid.x;
	mov.u32 	%r23, %tid.x;
	mad.lo.s32 	%r1, %r21, %r22, %r23;
	setp.ge.s32 	%p1, %r1, %r19;
	@%p1 bra 	$L__BB1_16;
	cvta.to.global.u64 	%rd9, %rd6;
	mul.wide.s32 	%rd10, %r1, 4;
	add.s64 	%rd3, %rd9, %rd10;
	ld.global.u32 	%r2, [%rd3];
	setp.eq.s32 	%p2, %r2, -1;
	@%p2 bra 	$L__BB1_16;
	mov.b32 	%r24, -1;
	st.global.u32 	[%rd3], %r24;
	cvta.to.global.u64 	%rd11, %rd5;
	add.s64 	%rd4, %rd11, %rd10;
	ld.global.u32 	%r25, [%rd4];
	setp.eq.s32 	%p3, %r25, 0;
	@%p3 bra 	$L__BB1_16;
	setp.lt.s32 	%p4, %r20, 1;
	@%p4 bra 	$L__BB1_15;
	and.b32  	%r3, %r20, 7;
	setp.lt.u32 	%p5, %r20, 8;
	mov.b32 	%r61, 0;
	@%p5 bra 	$L__BB1_7;
	and.b32  	%r61, %r20, 2147483640;
	neg.s32 	%r59, %r61;
	shl.b32 	%r6, %r19, 3;
	mul.wide.s32 	%rd17, %r19, 4;
	mov.u32 	%r57, %r1;
	mov.u32 	%r58, %r2;
$L__BB1_6:
	.pragma "nounroll";
	mul.wide.s32 	%rd13, %r57, 4;
	add.s64 	%rd14, %rd2, %rd13;
	ld.global.f32 	%f1, [%rd14];
	ld.global.u32 	%r27, [%rd4];
	cvt.rn.f32.s32 	%f2, %r27;
	div.rn.f32 	%f3, %f1, %f2;
	mul.wide.s32 	%rd15, %r58, 4;
	add.s64 	%rd16, %rd1, %rd15;
	st.global.f32 	[%rd16], %f3;
	mov.b32 	%r28, 0;
	st.global.u32 	[%rd14], %r28;
	add.s64 	%rd18, %rd14, %rd17;
	ld.global.f32 	%f4, [%rd18];
	ld.global.u32 	%r29, [%rd4];
	cvt.rn.f32.s32 	%f5, %r29;
	div.rn.f32 	%f6, %f4, %f5;
	add.s64 	%rd19, %rd16, %rd17;
	st.global.f32 	[%rd19], %f6;
	st.global.u32 	[%rd18], %r28;
	add.s64 	%rd20, %rd18, %rd17;
	ld.global.f32 	%f7, [%rd20];
	ld.global.u32 	%r30, [%rd4];
	cvt.rn.f32.s32 	%f8, %r30;
	div.rn.f32 	%f9, %f7, %f8;
	add.s64 	%rd21, %rd19, %rd17;
	st.global.f32 	[%rd21], %f9;
	st.global.u32 	[%rd20], %r28;
	add.s64 	%rd22, %rd20, %rd17;
	ld.global.f32 	%f10, [%rd22];
	ld.global.u32 	%r31, [%rd4];
	cvt.rn.f32.s32 	%f11, %r31;
	div.rn.f32 	%f12, %f10, %f11;
	add.s64 	%rd23, %rd21, %rd17;
	st.global.f32 	[%rd23], %f12;
	st.global.u32 	[%rd22], %r28;
	add.s64 	%rd24, %rd22, %rd17;
	ld.global.f32 	%f13, [%rd24];
	ld.global.u32 	%r32, [%rd4];
	cvt.rn.f32.s32 	%f14, %r32;
	div.rn.f32 	%f15, %f13, %f14;
	add.s64 	%rd25, %rd23, %rd17;
	st.global.f32 	[%rd25], %f15;
	st.global.u32 	[%rd24], %r28;
	add.s64 	%rd26, %rd24, %rd17;
	ld.global.f32 	%f16, [%rd26];
	ld.global.u32 	%r33, [%rd4];
	cvt.rn.f32.s32 	%f17, %r33;
	div.rn.f32 	%f18, %f16, %f17;
	add.s64 	%rd27, %rd25, %rd17;
	st.global.f32 	[%rd27], %f18;
	st.global.u32 	[%rd26], %r28;
	add.s64 	%rd28, %rd26, %rd17;
	ld.global.f32 	%f19, [%rd28];
	ld.global.u32 	%r34, [%rd4];
	cvt.rn.f32.s32 	%f20, %r34;
	div.rn.f32 	%f21, %f19, %f20;
	add.s64 	%rd29, %rd27, %rd17;
	st.global.f32 	[%rd29], %f21;
	st.global.u32 	[%rd28], %r28;
	add.s64 	%rd30, %rd28, %rd17;
	ld.global.f32 	%f22, [%rd30];
	ld.global.u32 	%r35, [%rd4];
	cvt.rn.f32.s32 	%f23, %r35;
	div.rn.f32 	%f24, %f22, %f23;
	add.s64 	%rd31, %rd29, %rd17;
	st.global.f32 	[%rd31], %f24;
	st.global.u32 	[%rd30], %r28;
	add.s32 	%r59, %r59, 8;
	add.s32 	%r58, %r58, %r6;
	add.s32 	%r57, %r57, %r6;
	setp.ne.s32 	%p6, %r59, 0;
	@%p6 bra 	$L__BB1_6;
$L__BB1_7:
	setp.eq.s32 	%p7, %r3, 0;
	@%p7 bra 	$L__BB1_15;
	and.b32  	%r14, %r20, 3;
	setp.lt.u32 	%p8, %r3, 4;
	@%p8 bra 	$L__BB1_10;
	mul.lo.s32 	%r36, %r61, %r19;
	add.s32 	%r37, %r36, %r1;
	mul.wide.s32 	%rd32, %r37, 4;
	add.s64 	%rd33, %rd2, %rd32;
	ld.global.f32 	%f25, [%rd33];
	ld.global.u32 	%r38, [%rd4];
	cvt.rn.f32.s32 	%f26, %r38;
	div.rn.f32 	%f27, %f25, %f26;
	add.s32 	%r39, %r36, %r2;
	mul.wide.s32 	%rd34, %r39, 4;
	add.s64 	%rd35, %rd1, %rd34;
	st.global.f32 	[%rd35], %f27;
	mov.b32 	%r40, 0;
	st.global.u32 	[%rd33], %r40;
	mul.wide.s32 	%rd36, %r19, 4;
	add.s64 	%rd37, %rd33, %rd36;
	ld.global.f32 	%f28, [%rd37];
	ld.global.u32 	%r41, [%rd4];
	cvt.rn.f32.s32 	%f29, %r41;
	div.rn.f32 	%f30, %f28, %f29;
	add.s64 	%rd38, %rd35, %rd36;
	st.global.f32 	[%rd38], %f30;
	st.global.u32 	[%rd37], %r40;
	add.s64 	%rd39, %rd37, %rd36;
	ld.global.f32 	%f31, [%rd39];
	ld.global.u32 	%r42, [%rd4];
	cvt.rn.f32.s32 	%f32, %r42;
	div.rn.f32 	%f33, %f31, %f32;
	add.s64 	%rd40, %rd38, %rd36;
	st.global.f32 	[%rd40], %f33;
	st.global.u32 	[%rd39], %r40;
	add.s64 	%rd41, %rd39, %rd36;
	ld.global.f32 	%f34, [%rd41];
	ld.global.u32 	%r43, [%rd4];
	cvt.rn.f32.s32 	%f35, %r43;
	div.rn.f32 	%f36, %f34, %f35;
	add.s64 	%rd42, %rd40, %rd36;
	st.global.f32 	[%rd42], %f36;
	st.global.u32 	[%rd41], %r40;
	add.s32 	%r61, %r61, 4;
$L__BB1_10:
	setp.eq.s32 	%p9, %r14, 0;
	@%p9 bra 	$L__BB1_15;
	setp.eq.s32 	%p10, %r14, 1;
	@%p10 bra 	$L__BB1_13;
	mul.lo.s32 	%r44, %r61, %r19;
	add.s32 	%r45, %r44, %r1;
	mul.wide.s32 	%rd43, %r45, 4;
	add.s64 	%rd44, %rd2, %rd43;
	ld.global.f32 	%f37, [%rd44];
	ld.global.u32 	%r46, [%rd4];
	cvt.rn.f32.s32 	%f38, %r46;
	div.rn.f32 	%f39, %f37, %f38;
	add.s32 	%r47, %r44, %r2;
	mul.wide.s32 	%rd45, %r47, 4;
	add.s64 	%rd46, %rd1, %rd45;
	st.global.f32 	[%rd46], %f39;
	mov.b32 	%r48, 0;
	st.global.u32 	[%rd44], %r48;
	mul.wide.s32 	%rd47, %r19, 4;
	add.s64 	%rd48, %rd44, %rd47;
	ld.global.f32 	%f40, [%rd48];
	ld.global.u32 	%r49, [%rd4];
	cvt.rn.f32.s32 	%f41, %r49;
	div.rn.f32 	%f42, %f40, %f41;
	add.s64 	%rd49, %rd46, %rd47;
	st.global.f32 	[%rd49], %f42;
	st.global.u32 	[%rd48], %r48;
	add.s32 	%r61, %r61, 2;
$L__BB1_13:
	and.b32  	%r50, %r20, 1;
	setp.eq.b32 	%p11, %r50, 1;
	not.pred 	%p12, %p11;
	@%p12 bra 	$L__BB1_15;
	mul.lo.s32 	%r51, %r61, %r19;
	add.s32 	%r52, %r51, %r1;
	mul.wide.s32 	%rd50, %r52, 4;
	add.s64 	%rd51, %rd2, %rd50;
	ld.global.f32 	%f43, [%rd51];
	ld.global.u32 	%r53, [%rd4];
	cvt.rn.f32.s32 	%f44, %r53;
	div.rn.f32 	%f45, %f43, %f44;
	add.s32 	%r54, %r51, %r2;
	mul.wide.s32 	%rd52, %r54, 4;
	add.s64 	%rd53, %rd1, %rd52;
	st.global.f32 	[%rd53], %f45;
	mov.b32 	%r55, 0;
	st.global.u32 	[%rd51], %r55;
$L__BB1_15:
	mov.b32 	%r56, 0;
	st.global.u32 	[%rd4], %r56;
$L__BB1_16:
	ret;

}
	// .globl	_Z7kernel3PfS_S_Piiii
.visible .entry _Z7kernel3PfS_S_Piiii(
	.param .u64 .ptr .align 1 _Z7kernel3PfS_S_Piiii_param_0,
	.param .u64 .ptr .align 1 _Z7kernel3PfS_S_Piiii_param_1,
	.param .u64 .ptr .align 1 _Z7kernel3PfS_S_Piiii_param_2,
	.param .u64 .ptr .align 1 _Z7kernel3PfS_S_Piiii_param_3,
	.param .u32 _Z7kernel3PfS_S_Piiii_param_4,
	.param .u32 _Z7kernel3PfS_S_Piiii_param_5,
	.param .u32 _Z7kernel3PfS_S_Piiii_param_6
)
{
	.reg .pred 	%p<60>;
	.reg .b32 	%r<242>;
	.reg .b32 	%f<80>;
	.reg .b64 	%rd<112>;

	ld.param.u64 	%rd8, [_Z7kernel3PfS_S_Piiii_param_0];
	ld.param.u64 	%rd9, [_Z7kernel3PfS_S_Piiii_param_1];
	ld.param.u64 	%rd10, [_Z7kernel3PfS_S_Piiii_param_2];
	ld.param.u64 	%rd11, [_Z7kernel3PfS_S_Piiii_param_3];
	ld.param.u32 	%r86, [_Z7kernel3PfS_S_Piiii_param_4];
	ld.param.u32 	%r87, [_Z7kernel3PfS_S_Piiii_param_5];
	ld.param.u32 	%r88, [_Z7kernel3PfS_S_Piiii_param_6];
	cvta.to.global.u64 	%rd1, %rd10;
	cvta.to.global.u64 	%rd2, %rd11;
	cvta.to.global.u64 	%rd3, %rd8;
	cvta.to.global.u64 	%rd4, %rd9;
	mov.u32 	%r89, %ctaid.x;
	mov.u32 	%r90, %ntid.x;
	mov.u32 	%r91, %tid.x;
	mad.lo.s32 	%r1, %r89, %r90, %r91;
	setp.ge.s32 	%p1, %r1, %r87;
	@%p1 bra 	$L__BB2_42;
	setp.lt.s32 	%p2, %r86, 1;
	mov.f32 	%f79, 0f00000000;
	@%p2 bra 	$L__BB2_30;
	setp.lt.s32 	%p3, %r88, 1;
	@%p3 bra 	$L__BB2_17;
	and.b32  	%r2, %r88, 7;
	and.b32  	%r3, %r88, 2147483640;
	neg.s32 	%r4, %r3;
	shl.b32 	%r5, %r87, 3;
	shl.b32 	%r6, %r86, 3;
	shl.b32 	%r7, %r86, 2;
	mul.lo.s32 	%r8, %r86, 5;
	mov.b32 	%r207, 0;
	mul.wide.s32 	%rd68, %r87, 4;
	mov.u32 	%r218, %r207;
$L__BB2_4:
	mul.wide.u32 	%rd20, %r207, 4;
	add.s64 	%rd21, %rd2, %rd20;
	ld.global.u32 	%r182, [%rd21];
	setp.ne.s32 	%p41, %r182, %r1;
	@%p41 bra 	$L__BB2_16;
	setp.lt.u32 	%p42, %r88, 8;
	mov.b32 	%r220, 0;
	@%p42 bra 	$L__BB2_8;
	add.s32 	%r215, %r86, %r207;
	shl.b32 	%r184, %r86, 1;
	add.s32 	%r214, %r184, %r207;
	mad.lo.s32 	%r213, %r86, 3, %r207;
	add.s32 	%r212, %r7, %r207;
	add.s32 	%r211, %r8, %r207;
	mad.lo.s32 	%r210, %r86, 6, %r207;
	mad.lo.s32 	%r209, %r86, 7, %r207;
	add.s64 	%rd111, %rd1, %rd20;
	mov.u32 	%r216, %r1;
	mov.u32 	%r217, %r4;
$L__BB2_7:
	.pragma "nounroll";
	ld.global.f32 	%f4, [%rd111];
	mul.wide.s32 	%rd23, %r216, 4;
	add.s64 	%rd24, %rd4, %rd23;
	ld.global.f32 	%f5, [%rd24];
	add.f32 	%f6, %f4, %f5;
	st.global.f32 	[%rd24], %f6;
	mul.wide.u32 	%rd25, %r215, 4;
	add.s64 	%rd26, %rd1, %rd25;
	ld.global.f32 	%f7, [%rd26];
	mul.wide.s32 	%rd27, %r87, 4;
	add.s64 	%rd28, %rd24, %rd27;
	ld.global.f32 	%f8, [%rd28];
	add.f32 	%f9, %f7, %f8;
	st.global.f32 	[%rd28], %f9;
	mul.wide.u32 	%rd29, %r214, 4;
	add.s64 	%rd30, %rd1, %rd29;
	ld.global.f32 	%f10, [%rd30];
	add.s64 	%rd31, %rd28, %rd27;
	ld.global.f32 	%f11, [%rd31];
	add.f32 	%f12, %f10, %f11;
	st.global.f32 	[%rd31], %f12;
	mul.wide.u32 	%rd32, %r213, 4;
	add.s64 	%rd33, %rd1, %rd32;
	ld.global.f32 	%f13, [%rd33];
	add.s64 	%rd34, %rd31, %rd27;
	ld.global.f32 	%f14, [%rd34];
	add.f32 	%f15, %f13, %f14;
	st.global.f32 	[%rd34], %f15;
	mul.wide.u32 	%rd35, %r212, 4;
	add.s64 	%rd36, %rd1, %rd35;
	ld.global.f32 	%f16, [%rd36];
	add.s64 	%rd37, %rd34, %rd27;
	ld.global.f32 	%f17, [%rd37];
	add.f32 	%f18, %f16, %f17;
	st.global.f32 	[%rd37], %f18;
	mul.wide.u32 	%rd38, %r211, 4;
	add.s64 	%rd39, %rd1, %rd38;
	ld.global.f32 	%f19, [%rd39];
	add.s64 	%rd40, %rd37, %rd27;
	ld.global.f32 	%f20, [%rd40];
	add.f32 	%f21, %f19, %f20;
	st.global.f32 	[%rd40], %f21;
	mul.wide.u32 	%rd41, %r210, 4;
	add.s64 	%rd42, %rd1, %rd41;
	ld.global.f32 	%f22, [%rd42];
	add.s64 	%rd43, %rd40, %rd27;
	ld.global.f32 	%f23, [%rd43];
	add.f32 	%f24, %f22, %f23;
	st.global.f32 	[%rd43], %f24;
	mul.wide.u32 	%rd44, %r209, 4;
	add.s64 	%rd45, %rd1, %rd44;
	ld.global.f32 	%f25, [%rd45];
	add.s64 	%rd46, %rd43, %rd27;
	ld.global.f32 	%f26, [%rd46];
	add.f32 	%f27, %f25, %f26;
	st.global.f32 	[%rd46], %f27;
	add.s32 	%r217, %r217, 8;
	add.s32 	%r216, %r216, %r5;
	add.s32 	%r215, %r215, %r6;
	add.s32 	%r214, %r214, %r6;
	add.s32 	%r213, %r213, %r6;
	add.s32 	%r212, %r212, %r6;
	add.s32 	%r211, %r211, %r6;
	add.s32 	%r210, %r210, %r6;
	add.s32 	%r209, %r209, %r6;
	mul.wide.u32 	%rd47, %r6, 4;
	add.s64 	%rd111, %rd111, %rd47;
	setp.eq.s32 	%p43, %r217, 0;
	mov.u32 	%r220, %r3;
	@%p43 bra 	$L__BB2_8;
	bra.uni 	$L__BB2_7;
$L__BB2_8:
	add.s32 	%r218, %r218, 1;
	setp.eq.s32 	%p44, %r2, 0;
	@%p44 bra 	$L__BB2_16;
	add.s32 	%r185, %r2, -1;
	setp.lt.u32 	%p45, %r185, 3;
	@%p45 bra 	$L__BB2_11;
	mad.lo.s32 	%r186, %r220, %r86, %r207;
	mul.wide.u32 	%rd48, %r186, 4;
	add.s64 	%rd49, %rd1, %rd48;
	ld.global.f32 	%f28, [%rd49];
	mad.lo.s32 	%r187, %r220, %r87, %r1;
	mul.wide.s32 	%rd50, %r187, 4;
	add.s64 	%rd51, %rd4, %rd50;
	ld.global.f32 	%f29, [%rd51];
	add.f32 	%f30, %f28, %f29;
	st.global.f32 	[%rd51], %f30;
	add.s32 	%r188, %r186, %r86;
	mul.wide.u32 	%rd52, %r188, 4;
	add.s64 	%rd53, %rd1, %rd52;
	ld.global.f32 	%f31, [%rd53];
	add.s64 	%rd55, %rd51, %rd68;
	ld.global.f32 	%f32, [%rd55];
	add.f32 	%f33, %f31, %f32;
	st.global.f32 	[%rd55], %f33;
	add.s32 	%r189, %r188, %r86;
	mul.wide.u32 	%rd56, %r189, 4;
	add.s64 	%rd57, %rd1, %rd56;
	ld.global.f32 	%f34, [%rd57];
	add.s64 	%rd58, %rd55, %rd68;
	ld.global.f32 	%f35, [%rd58];
	add.f32 	%f36, %f34, %f35;
	st.global.f32 	[%rd58], %f36;
	add.s32 	%r190, %r189, %r86;
	mul.wide.u32 	%rd59, %r190, 4;
	add.s64 	%rd60, %rd1, %rd59;
	ld.global.f32 	%f37, [%rd60];
	add.s64 	%rd61, %rd58, %rd68;
	ld.global.f32 	%f38, [%rd61];
	add.f32 	%f39, %f37, %f38;
	st.global.f32 	[%rd61], %f39;
	add.s32 	%r220, %r220, 4;
$L__BB2_11:
	and.b32  	%r191, %r88, 3;
	setp.eq.s32 	%p46, %r191, 0;
	@%p46 bra 	$L__BB2_16;
	setp.eq.s32 	%p47, %r191, 1;
	@%p47 bra 	$L__BB2_14;
	mad.lo.s32 	%r192, %r220, %r86, %r207;
	mul.wide.u32 	%rd62, %r192, 4;
	add.s64 	%rd63, %rd1, %rd62;
	ld.global.f32 	%f40, [%rd63];
	mad.lo.s32 	%r193, %r220, %r87, %r1;
	mul.wide.s32 	%rd64, %r193, 4;
	add.s64 	%rd65, %rd4, %rd64;
	ld.global.f32 	%f41, [%rd65];
	add.f32 	%f42, %f40, %f41;
	st.global.f32 	[%rd65], %f42;
	add.s32 	%r194, %r192, %r86;
	mul.wide.u32 	%rd66, %r194, 4;
	add.s64 	%rd67, %rd1, %rd66;
	ld.global.f32 	%f43, [%rd67];
	add.s64 	%rd69, %rd65, %rd68;
	ld.global.f32 	%f44, [%rd69];
	add.f32 	%f45, %f43, %f44;
	st.global.f32 	[%rd69], %f45;
	add.s32 	%r220, %r220, 2;
$L__BB2_14:
	and.b32  	%r195, %r88, 1;
	setp.eq.b32 	%p48, %r195, 1;
	not.pred 	%p49, %p48;
	@%p49 bra 	$L__BB2_16;
	mad.lo.s32 	%r196, %r220, %r86, %r207;
	mul.wide.u32 	%rd70, %r196, 4;
	add.s64 	%rd71, %rd1, %rd70;
	ld.global.f32 	%f46, [%rd71];
	mad.lo.s32 	%r197, %r220, %r87, %r1;
	mul.wide.s32 	%rd72, %r197, 4;
	add.s64 	%rd73, %rd4, %rd72;
	ld.global.f32 	%f47, [%rd73];
	add.f32 	%f48, %f46, %f47;
	st.global.f32 	[%rd73], %f48;
$L__BB2_16:
	add.s32 	%r207, %r207, 1;
	setp.eq.s32 	%p50, %r207, %r86;
	@%p50 bra 	$L__BB2_29;
	bra.uni 	$L__BB2_4;
$L__BB2_17:
	and.b32  	%r44, %r86, 15;
	setp.lt.u32 	%p4, %r86, 16;
	mov.b32 	%r223, 0;
	mov.u32 	%r218, %r223;
	@%p4 bra 	$L__BB2_20;
	and.b32  	%r223, %r86, 2147483632;
	mov.b32 	%r235, 0;
	mov.u32 	%r218, %r235;
$L__BB2_19:
	.pragma "nounroll";
	mul.wide.u32 	%rd12, %r235, 4;
	add.s64 	%rd13, %rd2, %rd12;
	ld.global.u32 	%r95, [%rd13];
	setp.eq.s32 	%p5, %r95, %r1;
	selp.u32 	%r96, 1, 0, %p5;
	add.s32 	%r97, %r218, %r96;
	ld.global.u32 	%r98, [%rd13+4];
	setp.eq.s32 	%p6, %r98, %r1;
	selp.u32 	%r99, 1, 0, %p6;
	add.s32 	%r100, %r97, %r99;
	ld.global.u32 	%r101, [%rd13+8];
	setp.eq.s32 	%p7, %r101, %r1;
	selp.u32 	%r102, 1, 0, %p7;
	add.s32 	%r103, %r100, %r102;
	ld.global.u32 	%r104, [%rd13+12];
	setp.eq.s32 	%p8, %r104, %r1;
	selp.u32 	%r105, 1, 0, %p8;
	add.s32 	%r106, %r103, %r105;
	ld.global.u32 	%r107, [%rd13+16];
	setp.eq.s32 	%p9, %r107, %r1;
	selp.u32 	%r108, 1, 0, %p9;
	add.s32 	%r109, %r106, %r108;
	ld.global.u32 	%r110, [%rd13+20];
	setp.eq.s32 	%p10, %r110, %r1;
	selp.u32 	%r111, 1, 0, %p10;
	add.s32 	%r112, %r109, %r111;
	ld.global.u32 	%r113, [%rd13+24];
	setp.eq.s32 	%p11, %r113, %r1;
	selp.u32 	%r114, 1, 0, %p11;
	add.s32 	%r115, %r112, %r114;
	ld.global.u32 	%r116, [%rd13+28];
	setp.eq.s32 	%p12, %r116, %r1;
	selp.u32 	%r117, 1, 0, %p12;
	add.s32 	%r118, %r115, %r117;
	ld.global.u32 	%r119, [%rd13+32];
	setp.eq.s32 	%p13, %r119, %r1;
	selp.u32 	%r120, 1, 0, %p13;
	add.s32 	%r121, %r118, %r120;
	ld.global.u32 	%r122, [%rd13+36];
	setp.eq.s32 	%p14, %r122, %r1;
	selp.u32 	%r123, 1, 0, %p14;
	add.s32 	%r124, %r121, %r123;
	ld.global.u32 	%r125, [%rd13+40];
	setp.eq.s32 	%p15, %r125, %r1;
	selp.u32 	%r126, 1, 0, %p15;
	add.s32 	%r127, %r124, %r126;
	ld.global.u32 	%r128, [%rd13+44];
	setp.eq.s32 	%p16, %r128, %r1;
	selp.u32 	%r129, 1, 0, %p16;
	add.s32 	%r130, %r127, %r129;
	ld.global.u32 	%r131, [%rd13+48];
	setp.eq.s32 	%p17, %r131, %r1;
	selp.u32 	%r132, 1, 0, %p17;
	add.s32 	%r133, %r130, %r132;
	ld.global.u32 	%r134, [%rd13+52];
	setp.eq.s32 	%p18, %r134, %r1;
	selp.u32 	%r135, 1, 0, %p18;
	add.s32 	%r136, %r133, %r135;
	ld.global.u32 	%r137, [%rd13+56];
	setp.eq.s32 	%p19, %r137, %r1;
	selp.u32 	%r138, 1, 0, %p19;
	add.s32 	%r139, %r136, %r138;
	ld.global.u32 	%r140, [%rd13+60];
	setp.eq.s32 	%p20, %r140, %r1;
	selp.u32 	%r141, 1, 0, %p20;
	add.s32 	%r218, %r139, %r141;
	add.s32 	%r235, %r235, 16;
	setp.eq.s32 	%p21, %r235, %r223;
	@%p21 bra 	$L__BB2_20;
	bra.uni 	$L__BB2_19;
$L__BB2_20:
	setp.eq.s32 	%p22, %r44, 0;
	@%p22 bra 	$L__BB2_29;
	and.b32  	%r49, %r86, 7;
	setp.lt.u32 	%p23, %r44, 8;
	@%p23 bra 	$L__BB2_23;
	mul.wide.u32 	%rd14, %r223, 4;
	add.s64 	%rd15, %rd2, %rd14;
	ld.global.u32 	%r143, [%rd15];
	setp.eq.s32 	%p24, %r143, %r1;
	selp.u32 	%r144, 1, 0, %p24;
	add.s32 	%r145, %r218, %r144;
	ld.global.u32 	%r146, [%rd15+4];
	setp.eq.s32 	%p25, %r146, %r1;
	selp.u32 	%r147, 1, 0, %p25;
	add.s32 	%r148, %r145, %r147;
	ld.global.u32 	%r149, [%rd15+8];
	setp.eq.s32 	%p26, %r149, %r1;
	selp.u32 	%r150, 1, 0, %p26;
	add.s32 	%r151, %r148, %r150;
	ld.global.u32 	%r152, [%rd15+12];
	setp.eq.s32 	%p27, %r152, %r1;
	selp.u32 	%r153, 1, 0, %p27;
	add.s32 	%r154, %r151, %r153;
	ld.global.u32 	%r155, [%rd15+16];
	setp.eq.s32 	%p28, %r155, %r1;
	selp.u32 	%r156, 1, 0, %p28;
	add.s32 	%r157, %r154, %r156;
	ld.global.u32 	%r158, [%rd15+20];
	setp.eq.s32 	%p29, %r158, %r1;
	selp.u32 	%r159, 1, 0, %p29;
	add.s32 	%r160, %r157, %r159;
	ld.global.u32 	%r161, [%rd15+24];
	setp.eq.s32 	%p30, %r161, %r1;
	selp.u32 	%r162, 1, 0, %p30;
	add.s32 	%r163, %r160, %r162;
	ld.global.u32 	%r164, [%rd15+28];
	setp.eq.s32 	%p31, %r164, %r1;
	selp.u32 	%r165, 1, 0, %p31;
	add.s32 	%r218, %r163, %r165;
	add.s32 	%r223, %r223, 8;
$L__BB2_23:
	setp.eq.s32 	%p32, %r49, 0;
	@%p32 bra 	$L__BB2_29;
	and.b32  	%r55, %r86, 3;
	setp.lt.u32 	%p33, %r49, 4;
	@%p33 bra 	$L__BB2_26;
	mul.wide.u32 	%rd16, %r223, 4;
	add.s64 	%rd17, %rd2, %rd16;
	ld.global.u32 	%r167, [%rd17];
	setp.eq.s32 	%p34, %r167, %r1;
	selp.u32 	%r168, 1, 0, %p34;
	add.s32 	%r169, %r218, %r168;
	ld.global.u32 	%r170, [%rd17+4];
	setp.eq.s32 	%p35, %r170, %r1;
	selp.u32 	%r171, 1, 0, %p35;
	add.s32 	%r172, %r169, %r171;
	ld.global.u32 	%r173, [%rd17+8];
	setp.eq.s32 	%p36, %r173, %r1;
	selp.u32 	%r174, 1, 0, %p36;
	add.s32 	%r175, %r172, %r174;
	ld.global.u32 	%r176, [%rd17+12];
	setp.eq.s32 	%p37, %r176, %r1;
	selp.u32 	%r177, 1, 0, %p37;
	add.s32 	%r218, %r175, %r177;
	add.s32 	%r223, %r223, 4;
$L__BB2_26:
	setp.eq.s32 	%p38, %r55, 0;
	@%p38 bra 	$L__BB2_29;
	mov.b32 	%r233, 0;
$L__BB2_28:
	.pragma "nounroll";
	mul.wide.u32 	%rd18, %r223, 4;
	add.s64 	%rd19, %rd2, %rd18;
	ld.global.u32 	%r179, [%rd19];
	setp.eq.s32 	%p39, %r179, %r1;
	selp.u32 	%r180, 1, 0, %p39;
	add.s32 	%r218, %r218, %r180;
	add.s32 	%r223, %r223, 1;
	add.s32 	%r233, %r233, 1;
	setp.ne.s32 	%p40, %r233, %r55;
	@%p40 bra 	$L__BB2_28;
$L__BB2_29:
	cvt.rn.f32.s32 	%f79, %r218;
$L__BB2_30:
	setp.lt.s32 	%p51, %r88, 1;
	@%p51 bra 	$L__BB2_42;
	and.b32  	%r68, %r88, 7;
	setp.lt.u32 	%p52, %r88, 8;
	mov.b32 	%r239, 0;
	@%p52 bra 	$L__BB2_34;
	and.b32  	%r239, %r88, 2147483640;
	neg.s32 	%r238, %r239;
	shl.b32 	%r71, %r87, 3;
	mul.wide.s32 	%rd77, %r87, 4;
	mov.u32 	%r237, %r1;
$L__BB2_33:
	.pragma "nounroll";
	mul.wide.s32 	%rd74, %r237, 4;
	add.s64 	%rd75, %rd4, %rd74;
	ld.global.f32 	%f49, [%rd75];
	div.rn.f32 	%f50, %f49, %f79;
	add.s64 	%rd76, %rd3, %rd74;
	st.global.f32 	[%rd76], %f50;
	mov.b32 	%r199, 0;
	st.global.u32 	[%rd75], %r199;
	add.s64 	%rd78, %rd75, %rd77;
	ld.global.f32 	%f51, [%rd78];
	div.rn.f32 	%f52, %f51, %f79;
	add.s64 	%rd79, %rd76, %rd77;
	st.global.f32 	[%rd79], %f52;
	st.global.u32 	[%rd78], %r199;
	add.s64 	%rd80, %rd78, %rd77;
	ld.global.f32 	%f53, [%rd80];
	div.rn.f32 	%f54, %f53, %f79;
	add.s64 	%rd81, %rd79, %rd77;
	st.global.f32 	[%rd81], %f54;
	st.global.u32 	[%rd80], %r199;
	add.s64 	%rd82, %rd80, %rd77;
	ld.global.f32 	%f55, [%rd82];
	div.rn.f32 	%f56, %f55, %f79;
	add.s64 	%rd83, %rd81, %rd77;
	st.global.f32 	[%rd83], %f56;
	st.global.u32 	[%rd82], %r199;
	add.s64 	%rd84, %rd82, %rd77;
	ld.global.f32 	%f57, [%rd84];
	div.rn.f32 	%f58, %f57, %f79;
	add.s64 	%rd85, %rd83, %rd77;
	st.global.f32 	[%rd85], %f58;
	st.global.u32 	[%rd84], %r199;
	add.s64 	%rd86, %rd84, %rd77;
	ld.global.f32 	%f59, [%rd86];
	div.rn.f32 	%f60, %f59, %f79;
	add.s64 	%rd87, %rd85, %rd77;
	st.global.f32 	[%rd87], %f60;
	st.global.u32 	[%rd86], %r199;
	add.s64 	%rd88, %rd86, %rd77;
	ld.global.f32 	%f61, [%rd88];
	div.rn.f32 	%f62, %f61, %f79;
	add.s64 	%rd89, %rd87, %rd77;
	st.global.f32 	[%rd89], %f62;
	st.global.u32 	[%rd88], %r199;
	add.s64 	%rd90, %rd88, %rd77;
	ld.global.f32 	%f63, [%rd90];
	div.rn.f32 	%f64, %f63, %f79;
	add.s64 	%rd91, %rd89, %rd77;
	st.global.f32 	[%rd91], %f64;
	st.global.u32 	[%rd90], %r199;
	add.s32 	%r238, %r238, 8;
	add.s32 	%r237, %r237, %r71;
	setp.ne.s32 	%p53, %r238, 0;
	@%p53 bra 	$L__BB2_33;
$L__BB2_34:
	setp.eq.s32 	%p54, %r68, 0;
	@%p54 bra 	$L__BB2_42;
	and.b32  	%r81, %r88, 3;
	setp.lt.u32 	%p55, %r68, 4;
	@%p55 bra 	$L__BB2_37;
	mad.lo.s32 	%r200, %r239, %r87, %r1;
	mul.wide.s32 	%rd92, %r200, 4;
	add.s64 	%rd93, %rd4, %rd92;
	ld.global.f32 	%f65, [%rd93];
	div.rn.f32 	%f66, %f65, %f79;
	add.s64 	%rd94, %rd3, %rd92;
	st.global.f32 	[%rd94], %f66;
	mov.b32 	%r201, 0;
	st.global.u32 	[%rd93], %r201;
	mul.wide.s32 	%rd95, %r87, 4;
	add.s64 	%rd96, %rd93, %rd95;
	ld.global.f32 	%f67, [%rd96];
	div.rn.f32 	%f68, %f67, %f79;
	add.s64 	%rd97, %rd94, %rd95;
	st.global.f32 	[%rd97], %f68;
	st.global.u32 	[%rd96], %r201;
	add.s64 	%rd98, %rd96, %rd95;
	ld.global.f32 	%f69, [%rd98];
	div.rn.f32 	%f70, %f69, %f79;
	add.s64 	%rd99, %rd97, %rd95;
	st.global.f32 	[%rd99], %f70;
	st.global.u32 	[%rd98], %r201;
	add.s64 	%rd100, %rd98, %rd95;
	ld.global.f32 	%f71, [%rd100];
	div.rn.f32 	%f72, %f71, %f79;
	add.s64 	%rd101, %rd99, %rd95;
	st.global.f32 	[%rd101], %f72;
	st.global.u32 	[%rd100], %r201;
	add.s32 	%r239, %r239, 4;
$L__BB2_37:
	setp.eq.s32 	%p56, %r81, 0;
	@%p56 bra 	$L__BB2_42;
	setp.eq.s32 	%p57, %r81, 1;
	@%p57 bra 	$L__BB2_40;
	mad.lo.s32 	%r202, %r239, %r87, %r1;
	mul.wide.s32 	%rd102, %r202, 4;
	add.s64 	%rd103, %rd4, %rd102;
	ld.global.f32 	%f73, [%rd103];
	div.rn.f32 	%f74, %f73, %f79;
	add.s64 	%rd104, %rd3, %rd102;
	st.global.f32 	[%rd104], %f74;
	mov.b32 	%r203, 0;
	st.global.u32 	[%rd103], %r203;
	mul.wide.s32 	%rd105, %r87, 4;
	add.s64 	%rd106, %rd103, %rd105;
	ld.global.f32 	%f75, [%rd106];
	div.rn.f32 	%f76, %f75, %f79;
	add.s64 	%rd107, %rd104, %rd105;
	st.global.f32 	[%rd107], %f76;
	st.global.u32 	[%rd106], %r203;
	add.s32 	%r239, %r239, 2;
$L__BB2_40:
	and.b32  	%r204, %r88, 1;
	setp.eq.b32 	%p58, %r204, 1;
	not.pred 	%p59, %p58;
	@%p59 bra 	$L__BB2_42;
	mad.lo.s32 	%r205, %r239, %r87, %r1;
	mul.wide.s32 	%rd108, %r205, 4;
	add.s64 	%rd109, %rd4, %rd108;
	ld.global.f32 	%f77, [%rd109];
	div.rn.f32 	%f78, %f77, %f79;
	add.s64 	%rd110, %rd3, %rd108;
	st.global.f32 	[%rd110], %f78;
	mov.b32 	%r206, 0;
	st.global.u32 	[%rd109], %r206;
$L__BB2_42:
	ret;

}
	// .globl	_ZN6thrust24THRUST_300001_SM_1000_NS8cuda_cub4core6detail13_kernel_agentINS1_15__reduce_by_key9InitAgentIN3cub18CUB_300001_SM_100024ReduceByKeyScanTileStateIfiLb1EEEiPiEEJSA_iSB_EEEvDpT0_
.visible .entry _ZN6thrust24THRUST_300001_SM_1000_NS8cuda_cub4core6detail13_kernel_agentINS1_15__reduce_by_key9InitAgentIN3cub18CUB_300001_SM_100024ReduceByKeyScanTileStateIfiLb1EEEiPiEEJSA_iSB_EEEvDpT0_(
	.param .align 8 .b8 _ZN6thrust24THRUST_300001_SM_1000_NS8cuda_cub4core6detail13_kernel_agentINS1_15__reduce_by_key9InitAgentIN3cub18CUB_300001_SM_100024ReduceByKeyScanTileStateIfiLb1EEEiPiEEJSA_iSB_EEEvDpT0__param_0[8],
	.param .u32 _ZN6thrust24THRUST_300001_SM_1000_NS8cuda_cub4core6detail13_kernel_agentINS1_15__reduce_by_key9InitAgentIN3cub18CUB_300001_SM_100024ReduceByKeyScanTileStateIfiLb1EEEiPiEEJSA_iSB_EEEvDpT0__param_1,
	.param .u64 .ptr .align 1 _ZN6thrust24THRUST_300001_SM_1000_NS8cuda_cub4core6detail13_kernel_agentINS1_15__reduce_by_key9InitAgentIN3cub18CUB_300001_SM_100024ReduceByKeyScanTileStateIfiLb1EEEiPiEEJSA_iSB_EEEvDpT0__param_2
)
.maxntid 128
{
	.reg .pred 	%p<6>;
	.reg .b32 	%r<9>;
	.reg .b64 	%rd<12>;

	ld.param.u64 	%rd3, [_ZN6thrust24THRUST_300001_SM_1000_NS8cuda_cub4core6detail13_kernel_agentINS1_15__reduce_by_key9InitAgentIN3cub18CUB_300001_SM_100024ReduceByKeyScanTileStateIfiLb1EEEiPiEEJSA_iSB_EEEvDpT0__param_0];
	ld.param.u32 	%r4, [_ZN6thrust24THRUST_300001_SM_1000_NS8cuda_cub4core6detail13_kernel_agentINS1_15__reduce_by_key9InitAgentIN3cub18CUB_300001_SM_100024ReduceByKeyScanTileStateIfiLb1EEEiPiEEJSA_iSB_EEEvDpT0__param_1];
	ld.param.u64 	%rd2, [_ZN6thrust24THRUST_300001_SM_1000_NS8cuda_cub4core6detail13_kernel_agentINS1_15__reduce_by_key9InitAgentIN3cub18CUB_300001_SM_100024ReduceByKeyScanTileStateIfiLb1EEEiPiEEJSA_iSB_EEEvDpT0__param_2];
	cvta.to.global.u64 	%rd1, %rd3;
	mov.u32 	%r1, %ctaid.x;
	mov.u32 	%r5, %ntid.x;
	mov.u32 	%r2, %tid.x;
	mad.lo.s32 	%r3, %r1, %r5, %r2;
	setp.ge.s32 	%p1, %r3, %r4;
	@%p1 bra 	$L__BB3_2;
	mul.wide.s32 	%rd4, %r3, 16;
	add.s64 	%rd5, %rd1, %rd4;
	mov.b64 	%rd6, 99;
	mov.b64 	%rd7, 0;
	st.global.v2.u64 	[%rd5+512], {%rd7, %rd6};
$L__BB3_2:
	setp.ne.s32 	%p2, %r1, 0;
	setp.gt.u32 	%p3, %r2, 31;
	or.pred  	%p4, %p2, %p3;
	@%p4 bra 	$L__BB3_4;
	mul.wide.u32 	%rd8, %r2, 16;
	add.s64 	%rd9, %rd1, %rd8;
	mov.b64 	%rd10, 0;
	st.global.v2.u64 	[%rd9], {%rd10, %rd10};
$L__BB3_4:
	or.b32  	%r7, %r1, %r2;
	setp.ne.s32 	%p5, %r7, 0;
	@%p5 bra 	$L__BB3_6;
	cvta.to.global.u64 	%rd11, %rd2;
	mov.b32 	%r8, 0;
	st.global.u32 	[%rd11], %r8;
$L__BB3_6:
	ret;

}
	// .globl	_ZN6thrust24THRUST_300001_SM_1000_NS8cuda_cub4core6detail13_kernel_agentINS1_15__reduce_by_key16ReduceByKeyAgentIPiPfS7_S8_N4cuda3std3__48equal_toIiEENSB_4plusIfEES7_iEEJS7_S8_S7_S8_S7_N3cub18CUB_300001_SM_100024ReduceByKeyScanTileStateIfiLb1EEESD_SF_iiEEEvDpT0_
.visible .entry _ZN6thrust24THRUST_300001_SM_1000_NS8cuda_cub4core6detail13_kernel_agentINS1_15__reduce_by_key16ReduceByKeyAgentIPiPfS7_S8_N4cuda3std3__48equal_toIiEENSB_4plusIfEES7_iEEJS7_S8_S7_S8_S7_N3cub18CUB_300001_SM_100024ReduceByKeyScanTileStateIfiLb1EEESD_SF_iiEEEvDpT0_(
	.param .u64 .ptr .align 1 _ZN6thrust24THRUST_300001_SM_1000_NS8cuda_cub4core6detail13_kernel_agentINS1_15__reduce_by_key16ReduceByKeyAgentIPiPfS7_S8_N4cuda3std3__48equal_toIiEENSB_4plusIfEES7_iEEJS7_S8_S7_S8_S7_N3cub18CUB_300001_SM_100024ReduceByKeyScanTileStateIfiLb1EEESD_SF_iiEEEvDpT0__param_0,
	.param .u64 .ptr .align 1 _ZN6thrust24THRUST_300001_SM_1000_NS8cuda_cub4core6detail13_kernel_agentINS1_15__reduce_by_key16ReduceByKeyAgentIPiPfS7_S8_N4cuda3std3__48equal_toIiEENSB_4plusIfEES7_iEEJS7_S8_S7_S8_S7_N3cub18CUB_300001_SM_100024ReduceByKeyScanTileStateIfiLb1EEESD_SF_iiEEEvDpT0__param_1,
	.param .u64 .ptr .align 1 _ZN6thrust24THRUST_300001_SM_1000_NS8cuda_cub4core6detail13_kernel_agentINS1_15__reduce_by_key16ReduceByKeyAgentIPiPfS7_S8_N4cuda3std3__48equal_toIiEENSB_4plusIfEES7_iEEJS7_S8_S7_S8_S7_N3cub18CUB_300001_SM_100024ReduceByKeyScanTileStateIfiLb1EEESD_SF_iiEEEvDpT0__param_2,
	.param .u64 .ptr .align 1 _ZN6thrust24THRUST_300001_SM_1000_NS8cuda_cub4core6detail13_kernel_agentINS1_15__reduce_by_key16ReduceByKeyAgentIPiPfS7_S8_N4cuda3std3__48equal_toIiEENSB_4plusIfEES7_iEEJS7_S8_S7_S8_S7_N3cub18CUB_300001_SM_100024ReduceByKeyScanTileStateIfiLb1EEESD_SF_iiEEEvDpT0__param_3,
	.param .u64 .ptr .align 1 _ZN6thrust24THRUST_300001_SM_1000_NS8cuda_cub4core6detail13_kernel_agentINS1_15__reduce_by_key16ReduceByKeyAgentIPiPfS7_S8_N4cuda3std3__48equal_toIiEENSB_4plusIfEES7_iEEJS7_S8_S7_S8_S7_N3cub18CUB_300001_SM_100024ReduceByKeyScanTileStateIfiLb1EEESD_SF_iiEEEvDpT0__param_4,
	.param .align 8 .b8 _ZN6thrust24THRUST_300001_SM_1000_NS8cuda_cub4core6detail13_kernel_agentINS1_15__reduce_by_key16ReduceByKeyAgentIPiPfS7_S8_N4cuda3std3__48equal_toIiEENSB_4plusIfEES7_iEEJS7_S8_S7_S8_S7_N3cub18CUB_300001_SM_100024ReduceByKeyScanTileStateIfiLb1EEESD_SF_iiEEEvDpT0__param_5[8],
	.param .align 1 .b8 _ZN6thrust24THRUST_300001_SM_1000_NS8cuda_cub4core6detail13_kernel_agentINS1_15__reduce_by_key16ReduceByKeyAgentIPiPfS7_S8_N4cuda3std3__48equal_toIiEENSB_4plusIfEES7_iEEJS7_S8_S7_S8_S7_N3cub18CUB_300001_SM_100024ReduceByKeyScanTileStateIfiLb1EEESD_SF_iiEEEvDpT0__param_6[1],
	.param .align 1 .b8 _ZN6thrust24THRUST_300001_SM_1000_NS8cuda_cub4core6detail13_kernel_agentINS1_15__reduce_by_key16ReduceByKeyAgentIPiPfS7_S8_N4cuda3std3__48equal_toIiEENSB_4plusIfEES7_iEEJS7_S8_S7_S8_S7_N3cub18CUB_300001_SM_100024ReduceByKeyScanTileStateIfiLb1EEESD_SF_iiEEEvDpT0__param_7[1],
	.param .u32 _ZN6thrust24THRUST_300001_SM_1000_NS8cuda_cub4core6detail13_kernel_agentINS1_15__reduce_by_key16ReduceByKeyAgentIPiPfS7_S8_N4cuda3std3__48equal_toIiEENSB_4plusIfEES7_iEEJS7_S8_S7_S8_S7_N3cub18CUB_300001_SM_100024ReduceByKeyScanTileStateIfiLb1EEESD_SF_iiEEEvDpT0__param_8,
	.param .u32 _ZN6thrust24THRUST_300001_SM_1000_NS8cuda_cub4core6detail13_kernel_agentINS1_15__reduce_by_key16ReduceByKeyAgentIPiPfS7_S8_N4cuda3std3__48equal_toIiEENSB_4plusIfEES7_iEEJS7_S8_S7_S8_S7_N3cub18CUB_300001_SM_100024ReduceByKeyScanTileStateIfiLb1EEESD_SF_iiEEEvDpT0__param_9
)
.maxntid 256
{
	.reg .pred 	%p<470>;
	.reg .b32 	%r<1628>;
	.reg .b32 	%f<490>;
	.reg .b64 	%rd<351>;

	ld.param.u64 	%rd3, [_ZN6thrust24THRUST_300001_SM_1000_NS8cuda_cub4core6detail13_kernel_agentINS1_15__reduce_by_key16ReduceByKeyAgentIPiPfS7_S8_N4cuda3std3__48equal_toIiEENSB_4plusIfEES7_iEEJS7_S8_S7_S8_S7_N3cub18CUB_300001_SM_100024ReduceByKeyScanTileStateIfiLb1EEESD_SF_iiEEEvDpT0__param_5];
	ld.param.u64 	%rd58, [_ZN6thrust24THRUST_300001_SM_1000_NS8cuda_cub4core6detail13_kernel_agentINS1_15__reduce_by_key16ReduceByKeyAgentIPiPfS7_S8_N4cuda3std3__48equal_toIiEENSB_4plusIfEES7_iEEJS7_S8_S7_S8_S7_N3cub18CUB_300001_SM_100024ReduceByKeyScanTileStateIfiLb1EEESD_SF_iiEEEvDpT0__param_2];
	ld.param.u64 	%rd59, [_ZN6thrust24THRUST_300001_SM_1000_NS8cuda_cub4core6detail13_kernel_agentINS1_15__reduce_by_key16ReduceByKeyAgentIPiPfS7_S8_N4cuda3std3__48equal_toIiEENSB_4plusIfEES7_iEEJS7_S8_S7_S8_S7_N3cub18CUB_300001_SM_100024ReduceByKeyScanTileStateIfiLb1EEESD_SF_iiEEEvDpT0__param_3];
	ld.param.u32 	%r344, [_ZN6thrust24THRUST_300001_SM_1000_NS8cuda_cub4core6detail13_kernel_agentINS1_15__reduce_by_key16ReduceByKeyAgentIPiPfS7_S8_N4cuda3std3__48equal_toIiEENSB_4plusIfEES7_iEEJS7_S8_S7_S8_S7_N3cub18CUB_300001_SM_100024ReduceByKeyScanTileStateIfiLb1EEESD_SF_iiEEEvDpT0__param_8];
	cvta.to.global.u64 	%rd1, %rd59;
	cvta.to.global.u64 	%rd2, %rd58;
	mov.u32 	%r1, %ctaid.x;
	mul.lo.s32 	%r2, %r1, 2304;
	sub.s32 	%r3, %r344, %r2;
	setp.lt.s32 	%p12, %r3, 2305;
	@%p12 bra 	$L__BB4_122;
	setp.ne.s32 	%p289, %r1, 0;
	@%p289 bra 	$L__BB4_52;
	ld.param.u64 	%rd338, [_ZN6thrust24THRUST_300001_SM_1000_NS8cuda_cub4core6detail13_kernel_agentINS1_15__reduce_by_key16ReduceByKeyAgentIPiPfS7_S8_N4cuda3std3__48equal_toIiEENSB_4plusIfEES7_iEEJS7_S8_S7_S8_S7_N3cub18CUB_300001_SM_100024ReduceByKeyScanTileStateIfiLb1EEESD_SF_iiEEEvDpT0__param_1];
	ld.param.u64 	%rd333, [_ZN6thrust24THRUST_300001_SM_1000_NS8cuda_cub4core6detail13_kernel_agentINS1_15__reduce_by_key16ReduceByKeyAgentIPiPfS7_S8_N4cuda3std3__48equal_toIiEENSB_4plusIfEES7_iEEJS7_S8_S7_S8_S7_N3cub18CUB_300001_SM_100024ReduceByKeyScanTileStateIfiLb1EEESD_SF_iiEEEvDpT0__param_0];
	mov.u32 	%r1556, %tid.x;
	and.b32  	%r1364, %r1556, 31;
	and.b32  	%r1365, %r1556, 992;
	add.s32 	%r1366, %r2, %r1364;
	mad.lo.s32 	%r1367, %r1365, 9, %r1366;
	mul.wide.u32 	%rd294, %r1367, 4;
	add.s64 	%rd276, %rd333, %rd294;
	// begin inline asm
	ld.global.nc.u32 %r1343, [%rd276];
	// end inline asm
	add.s64 	%rd277, %rd276, 128;
	// begin inline asm
	ld.global.nc.u32 %r1344, [%rd277];
	// end inline asm
	add.s64 	%rd278, %rd276, 256;
	// begin inline asm
	ld.global.nc.u32 %r1345, [%rd278];
	// end inline asm
	add.s64 	%rd279, %rd276, 384;
	// begin inline asm
	ld.global.nc.u32 %r1346, [%rd279];
	// end inline asm
	add.s64 	%rd280, %rd276, 512;
	// begin inline asm
	ld.global.nc.u32 %r1347, [%rd280];
	// end inline asm
	add.s64 	%rd281, %rd276, 640;
	// begin inline asm
	ld.global.nc.u32 %r1348, [%rd281];
	// end inline asm
	add.s64 	%rd282, %rd276, 768;
	// begin inline asm
	ld.global.nc.u32 %r1349, [%rd282];
	// end inline asm
	add.s64 	%rd283, %rd276, 896;
	// begin inline asm
	ld.global.nc.u32 %r1350, [%rd283];
	// end inline asm
	add.s64 	%rd284, %rd276, 1024;
	// begin inline asm
	ld.global.nc.u32 %r1351, [%rd284];
	// end inline asm
	// begin inline asm
	mov.u32 %r1352, %laneid;
	// end inline asm
	shr.u32 	%r6, %r1556, 5;
	mad.lo.s32 	%r1368, %r6, 288, %r1352;
	shl.b32 	%r1369, %r1368, 2;
	mov.u32 	%r1370, _ZN6thrust24THRUST_300001_SM_1000_NS8cuda_cub4core6detail5shmemE;
	add.s32 	%r1371, %r1370, %r1369;
	st.shared.u32 	[%r1371], %r1343;
	st.shared.u32 	[%r1371+128], %r1344;
	st.shared.u32 	[%r1371+256], %r1345;
	st.shared.u32 	[%r1371+384], %r1346;
	st.shared.u32 	[%r1371+512], %r1347;
	st.shared.u32 	[%r1371+640], %r1348;
	st.shared.u32 	[%r1371+768], %r1349;
	st.shared.u32 	[%r1371+896], %r1350;
	st.shared.u32 	[%r1371+1024], %r1351;
	bar.warp.sync 	-1;
	shl.b32 	%r1372, %r1352, 5;
	add.s32 	%r1373, %r1371, %r1372;
	ld.shared.u32 	%r7, [%r1373];
	ld.shared.u32 	%r8, [%r1373+4];
	ld.shared.u32 	%r9, [%r1373+8];
	ld.shared.u32 	%r10, [%r1373+12];
	ld.shared.u32 	%r11, [%r1373+16];
	ld.shared.u32 	%r12, [%r1373+20];
	ld.shared.u32 	%r13, [%r1373+24];
	ld.shared.u32 	%r14, [%r1373+28];
	ld.shared.u32 	%r15, [%r1373+32];
	bar.sync 	0;
	add.s64 	%rd285, %rd338, %rd294;
	// begin inline asm
	ld.global.nc.u32 %r1353, [%rd285];
	// end inline asm
	add.s64 	%rd286, %rd285, 128;
	// begin inline asm
	ld.global.nc.u32 %r1354, [%rd286];
	// end inline asm
	add.s64 	%rd287, %rd285, 256;
	// begin inline asm
	ld.global.nc.u32 %r1355, [%rd287];
	// end inline asm
	add.s64 	%rd288, %rd285, 384;
	// begin inline asm
	ld.global.nc.u32 %r1356, [%rd288];
	// end inline asm
	add.s64 	%rd289, %rd285, 512;
	// begin inline asm
	ld.global.nc.u32 %r1357, [%rd289];
	// end inline asm
	add.s64 	%rd290, %rd285, 640;
	// begin inline asm
	ld.global.nc.u32 %r1358, [%rd290];
	// end inline asm
	add.s64 	%rd291, %rd285, 768;
	// begin inline asm
	ld.global.nc.u32 %r1359, [%rd291];
	// end inline asm
	add.s64 	%rd292, %rd285, 896;
	// begin inline asm
	ld.global.nc.u32 %r1360, [%rd292];
	// end inline asm
	add.s64 	%rd293, %rd285, 1024;
	// begin inline asm
	ld.global.nc.u32 %r1361, [%rd293];
	// end inline asm
	st.shared.u32 	[%r1371], %r1353;
	st.shared.u32 	[%r1371+128], %r1354;
	st.shared.u32 	[%r1371+256], %r1355;
	st.shared.u32 	[%r1371+384], %r1356;
	st.shared.u32 	[%r1371+512], %r1357;
	st.shared.u32 	[%r1371+640], %r1358;
	st.shared.u32 	[%r1371+768], %r1359;
	st.shared.u32 	[%r1371+896], %r1360;
	st.shared.u32 	[%r1371+1024], %r1361;
	bar.warp.sync 	-1;
	ld.shared.f32 	%f1, [%r1373];
	ld.shared.f32 	%f2, [%r1373+4];
	ld.shared.f32 	%f3, [%r1373+8];
	ld.shared.f32 	%f4, [%r1373+12];
	ld.shared.f32 	%f5, [%r1373+16];
	ld.shared.f32 	%f6, [%r1373+20];
	ld.shared.f32 	%f7, [%r1373+24];
	ld.shared.f32 	%f8, [%r1373+28];
	ld.shared.f32 	%f9, [%r1373+32];
	bar.sync 	0;
	shl.b32 	%r1374, %r1556, 2;
	add.s32 	%r1375, %r1370, %r1374;
	add.s32 	%r16, %r1375, 1148;
	st.shared.u32 	[%r1375+1148], %r15;
	bar.sync 	0;
	setp.eq.s32 	%p399, %r1556, 0;
	mov.b32 	%r1550, 0;
	@%p399 bra 	$L__BB4_4;
	ld.shared.u32 	%r1551, [%r16+-4];
	setp.ne.s32 	%p400, %r1551, %r7;
	selp.u32 	%r1550, 1, 0, %p400;
$L__BB4_4:
	setp.ne.s32 	%p401, %r7, %r8;
	selp.u32 	%r1436, 1, 0, %p401;
	setp.ne.s32 	%p402, %r8, %r9;
	selp.u32 	%r1437, 1, 0, %p402;
	setp.ne.s32 	%p403, %r9, %r10;
	selp.u32 	%r1438, 1, 0, %p403;
	setp.ne.s32 	%p404, %r10, %r11;
	selp.u32 	%r1439, 1, 0, %p404;
	setp.ne.s32 	%p405, %r11, %r12;
	selp.u32 	%r1440, 1, 0, %p405;
	setp.ne.s32 	%p406, %r12, %r13;
	selp.u32 	%r1441, 1, 0, %p406;
	setp.ne.s32 	%p407, %r13, %r14;
	selp.u32 	%r1442, 1, 0, %p407;
	setp.ne.s32 	%p408, %r14, %r15;
	selp.u32 	%r1443, 1, 0, %p408;
	add.s32 	%r1444, %r1550, %r1436;
	add.f32 	%f408, %f1, %f2;
	selp.f32 	%f409, %f2, %f408, %p401;
	add.s32 	%r1445, %r1444, %r1437;
	add.f32 	%f410, %f409, %f3;
	selp.f32 	%f411, %f3, %f410, %p402;
	add.s32 	%r21, %r1445, %r1438;
	add.f32 	%f412, %f411, %f4;
	selp.f32 	%f413, %f4, %f412, %p403;
	add.s32 	%r1446, %r21, %r1439;
	add.f32 	%f414, %f413, %f5;
	selp.f32 	%f415, %f5, %f414, %p404;
	add.s32 	%r1447, %r1446, %r1440;
	add.f32 	%f416, %f415, %f6;
	selp.f32 	%f417, %f6, %f416, %p405;
	add.s32 	%r22, %r1447, %r1441;
	add.f32 	%f418, %f417, %f7;
	selp.f32 	%f419, %f7, %f418, %p406;
	add.s32 	%r23, %r22, %r1442;
	add.f32 	%f420, %f419, %f8;
	selp.f32 	%f421, %f8, %f420, %p407;
	add.s32 	%r1377, %r23, %r1443;
	add.f32 	%f422, %f421, %f9;
	selp.f32 	%f423, %f9, %f422, %p408;
	mov.b32 	%r1433, 1;
	mov.b32 	%r1434, 0;
	mov.b32 	%r1435, -1;
	// begin inline asm
	shfl.sync.up.b32 %r1376, %r1377, %r1433, %r1434, %r1435;
	// end inline asm
	mov.b32 	%r1382, %f423;
	// begin inline asm
	shfl.sync.up.b32 %r1381, %r1382, %r1433, %r1434, %r1435;
	// end inline asm
	mov.b32 	%f424, %r1381;
	setp.eq.s32 	%p409, %r1377, 0;
	add.f32 	%f425, %f423, %f424;
	selp.f32 	%f426, %f425, %f423, %p409;
	setp.lt.s32 	%p410, %r1352, 1;
	selp.f32 	%f427, %f423, %f426, %p410;
	selp.b32 	%r1448, 0, %r1376, %p410;
	add.s32 	%r1387, %r1448, %r1377;
	mov.b32 	%r1393, 2;
	// begin inline asm
	shfl.sync.up.b32 %r1386, %r1387, %r1393, %r1434, %r1435;
	// end inline asm
	mov.b32 	%r1392, %f427;
	// begin inline asm
	shfl.sync.up.b32 %r1391, %r1392, %r1393, %r1434, %r1435;
	// end inline asm
	mov.b32 	%f428, %r1391;
	setp.eq.s32 	%p411, %r1387, 0;
	add.f32 	%f429, %f427, %f428;
	selp.f32 	%f430, %f429, %f427, %p411;
	setp.lt.s32 	%p412, %r1352, 2;
	selp.f32 	%f431, %f427, %f430, %p412;
	selp.b32 	%r1449, 0, %r1386, %p412;
	add.s32 	%r1397, %r1449, %r1387;
	mov.b32 	%r1403, 4;
	// begin inline asm
	shfl.sync.up.b32 %r1396, %r1397, %r1403, %r1434, %r1435;
	// end inline asm
	mov.b32 	%r1402, %f431;
	// begin inline asm
	shfl.sync.up.b32 %r1401, %r1402, %r1403, %r1434, %r1435;
	// end inline asm
	mov.b32 	%f432, %r1401;
	setp.eq.s32 	%p413, %r1397, 0;
	add.f32 	%f433, %f431, %f432;
	selp.f32 	%f434, %f433, %f431, %p413;
	setp.lt.s32 	%p414, %r1352, 4;
	selp.f32 	%f435, %f431, %f434, %p414;
	selp.b32 	%r1450, 0, %r1396, %p414;
	add.s32 	%r1407, %r1450, %r1397;
	mov.b32 	%r1413, 8;
	// begin inline asm
	shfl.sync.up.b32 %r1406, %r1407, %r1413, %r1434, %r1435;
	// end inline asm
	mov.b32 	%r1412, %f435;
	// begin inline asm
	shfl.sync.up.b32 %r1411, %r1412, %r1413, %r1434, %r1435;
	// end inline asm
	mov.b32 	%f436, %r1411;
	setp.eq.s32 	%p415, %r1407, 0;
	add.f32 	%f437, %f435, %f436;
	selp.f32 	%f438, %f437, %f435, %p415;
	setp.lt.s32 	%p416, %r1352, 8;
	selp.f32 	%f439, %f435, %f438, %p416;
	selp.b32 	%r1451, 0, %r1406, %p416;
	add.s32 	%r1417, %r1451, %r1407;
	mov.b32 	%r1423, 16;
	// begin inline asm
	shfl.sync.up.b32 %r1416, %r1417, %r1423, %r1434, %r1435;
	// end inline asm
	mov.b32 	%r1422, %f439;
	// begin inline asm
	shfl.sync.up.b32 %r1421, %r1422, %r1423, %r1434, %r1435;
	// end inline asm
	mov.b32 	%f440, %r1421;
	setp.eq.s32 	%p417, %r1417, 0;
	add.f32 	%f441, %f439, %f440;
	selp.f32 	%f10, %f441, %f439, %p417;
	setp.lt.s32 	%p418, %r1352, 16;
	selp.f32 	%f442, %f439, %f10, %p418;
	selp.b32 	%r1452, 0, %r1416, %p418;
	add.s32 	%r1427, %r1452, %r1417;
	// begin inline asm
	shfl.sync.up.b32 %r1426, %r1427, %r1433, %r1434, %r1435;
	// end inline asm
	mov.b32 	%r1432, %f442;
	// begin inline asm
	shfl.sync.up.b32 %r1431, %r1432, %r1433, %r1434, %r1435;
	// end inline asm
	setp.ne.s32 	%p419, %r1352, 31;
	@%p419 bra 	$L__BB4_6;
	shl.b32 	%r1453, %r6, 3;
	mov.u32 	%r1454, _ZN6thrust24THRUST_300001_SM_1000_NS8cuda_cub4core6detail5shmemE;
	add.s32 	%r1455, %r1454, %r1453;
	mov.b32 	%r1456, %f10;
	st.shared.v2.u32 	[%r1455], {%r1427, %r1456};
$L__BB4_6:
	mov.b32 	%f443, %r1431;
	setp.ne.s32 	%p420, %r13, %r14;
	setp.ne.s32 	%p421, %r12, %r13;
	setp.ne.s32 	%p422, %r11, %r12;
	setp.ne.s32 	%p423, %r10, %r11;
	setp.ne.s32 	%p424, %r9, %r10;
	setp.ne.s32 	%p425, %r8, %r9;
	setp.ne.s32 	%p426, %r7, %r8;
	setp.ne.s32 	%p427, %r1556, 0;
	bar.sync 	0;
	ld.shared.v4.u32 	{%r27, %r1457, %r28, %r1458}, [_ZN6thrust24THRUST_300001_SM_1000_NS8cuda_cub4core6detail5shmemE];
	mov.b32 	%f444, %r1458;
	mov.b32 	%f445, %r1457;
	add.s32 	%r1459, %r28, %r27;
	setp.eq.s32 	%p428, %r28, 0;
	add.f32 	%f446, %f445, %f444;
	selp.f32 	%f447, %f446, %f444, %p428;
	setp.eq.s32 	%p429, %r6, 2;
	selp.f32 	%f448, %f447, %f445, %p429;
	selp.b32 	%r1460, %r1459, %r27, %p429;
	ld.shared.v4.u32 	{%r29, %r1461, %r30, %r1462}, [_ZN6thrust24THRUST_300001_SM_1000_NS8cuda_cub4core6detail5shmemE+16];
	mov.b32 	%f449, %r1462;
	mov.b32 	%f450, %r1461;
	add.s32 	%r1463, %r29, %r1459;
	setp.eq.s32 	%p430, %r29, 0;
	add.f32 	%f451, %f447, %f450;
	selp.f32 	%f452, %f451, %f450, %p430;
	setp.eq.s32 	%p431, %r6, 3;
	selp.f32 	%f453, %f452, %f448, %p431;
	selp.b32 	%r1464, %r1463, %r1460, %p431;
	add.s32 	%r1465, %r30, %r1463;
	setp.eq.s32 	%p432, %r30, 0;
	add.f32 	%f454, %f452, %f449;
	selp.f32 	%f455, %f454, %f449, %p432;
	setp.eq.s32 	%p433, %r6, 4;
	selp.f32 	%f456, %f455, %f453, %p433;
	selp.b32 	%r1466, %r1465, %r1464, %p433;
	ld.shared.v4.u32 	{%r31, %r1467, %r32, %r1468}, [_ZN6thrust24THRUST_300001_SM_1000_NS8cuda_cub4core6detail5shmemE+32];
	mov.b32 	%f457, %r1468;
	mov.b32 	%f458, %r1467;
	add.s32 	%r1469, %r31, %r1465;
	setp.eq.s32 	%p434, %r31, 0;
	add.f32 	%f459, %f455, %f458;
	selp.f32 	%f460, %f459, %f458, %p434;
	setp.eq.s32 	%p435, %r6, 5;
	selp.f32 	%f461, %f460, %f456, %p435;
	selp.b32 	%r1470, %r1469, %r1466, %p435;
	add.s32 	%r1471, %r32, %r1469;
	setp.eq.s32 	%p436, %r32, 0;
	add.f32 	%f462, %f460, %f457;
	selp.f32 	%f463, %f462, %f457, %p436;
	setp.eq.s32 	%p437, %r6, 6;
	selp.f32 	%f464, %f463, %f461, %p437;
	selp.b32 	%r1472, %r1471, %r1470, %p437;
	ld.shared.v4.u32 	{%r33, %r1473, %r34, %r1474}, [_ZN6thrust24THRUST_300001_SM_1000_NS8cuda_cub4core6detail5shmemE+48];
	mov.b32 	%f465, %r1474;
	mov.b32 	%f466, %r1473;
	add.s32 	%r1475, %r33, %r1471;
	setp.eq.s32 	%p438, %r33, 0;
	add.f32 	%f467, %f463, %f466;
	selp.f32 	%f468, %f467, %f466, %p438;
	setp.eq.s32 	%p439, %r6, 7;
	selp.f32 	%f469, %f468, %f464, %p439;
	selp.b32 	%r1476, %r1475, %r1472, %p439;
	add.s32 	%r35, %r34, %r1475;
	setp.eq.s32 	%p440, %r34, 0;
	add.f32 	%f470, %f468, %f465;
	selp.f32 	%f11, %f470, %f465, %p440;
	setp.eq.s32 	%p441, %r1476, 0;
	add.f32 	%f471, %f469, 0f00000000;
	selp.f32 	%f472, %f471, %f469, %p441;
	setp.lt.u32 	%p442, %r1556, 32;
	selp.f32 	%f473, 0f00000000, %f472, %p442;
	selp.b32 	%r1477, 0, %r1476, %p442;
	setp.eq.s32 	%p443, %r1426, 0;
	add.f32 	%f474, %f473, %f443;
	selp.f32 	%f475, %f474, %f443, %p443;
	setp.eq.s32 	%p444, %r1352, 0;
	selp.f32 	%f12, %f473, %f475, %p444;
	selp.b32 	%r1478, 0, %r1426, %p444;
	add.s32 	%r36, %r1477, %r1478;
	add.s32 	%r37, %r36, %r1550;
	setp.eq.s32 	%p445, %r1550, 0;
	add.f32 	%f476, %f1, %f12;
	selp.f32 	%f13, %f476, %f1, %p445;
	selp.u32 	%r1479, 1, 0, %p426;
	add.s32 	%r1480, %r1550, %r1479;
	add.s32 	%r38, %r1480, %r36;
	add.f32 	%f477, %f13, %f2;
	selp.f32 	%f14, %f2, %f477, %p426;
	selp.u32 	%r1481, 1, 0, %p425;
	add.s32 	%r39, %r38, %r1481;
	add.f32 	%f478, %f14, %f3;
	selp.f32 	%f15, %f3, %f478, %p425;
	add.s32 	%r40, %r21, %r36;
	add.f32 	%f479, %f15, %f4;
	selp.f32 	%f16, %f4, %f479, %p424;
	selp.u32 	%r1482, 1, 0, %p423;
	add.s32 	%r41, %r40, %r1482;
	add.f32 	%f480, %f16, %f5;
	selp.f32 	%f17, %f5, %f480, %p423;
	selp.u32 	%r1483, 1, 0, %p422;
	add.s32 	%r42, %r41, %r1483;
	add.f32 	%f481, %f17, %f6;
	selp.f32 	%f18, %f6, %f481, %p422;
	add.s32 	%r43, %r22, %r36;
	add.f32 	%f482, %f18, %f7;
	selp.f32 	%f19, %f7, %f482, %p421;
	add.s32 	%r44, %r23, %r36;
	add.f32 	%f483, %f19, %f8;
	selp.f32 	%f20, %f8, %f483, %p420;
	@%p427 bra 	$L__BB4_8;
	add.s64 	%rd295, %rd3, 512;
	mov.b32 	%r1484, %f11;
	mov.b64 	%rd296, {%r35, %r1484};
	mov.b64 	%rd297, 101;
	// begin inline asm
	st.relaxed.gpu.v2.u64 [%rd295], {%rd296, %rd297};
	// end inline asm
$L__BB4_8:
	setp.lt.s32 	%p446, %r35, 257;
	@%p446 bra 	$L__BB4_34;
	bar.sync 	0;
	@%p445 bra 	$L__BB4_11;
	shl.b32 	%r1485, %r36, 3;
	mov.u32 	%r1486, _ZN6thrust24THRUST_300001_SM_1000_NS8cuda_cub4core6detail5shmemE;
	add.s32 	%r1487, %r1486, %r1485;
	mov.b32 	%r1488, %f12;
	st.shared.v2.u32 	[%r1487], {%r1551, %r1488};
$L__BB4_11:
	setp.eq.s32 	%p457, %r7, %r8;
	@%p457 bra 	$L__BB4_13;
	shl.b32 	%r1489, %r37, 3;
	mov.u32 	%r1490, _ZN6thrust24THRUST_300001_SM_1000_NS8cuda_cub4core6detail5shmemE;
	add.s32 	%r1491, %r1490, %r1489;
	mov.b32 	%r1492, %f13;
	st.shared.v2.u32 	[%r1491], {%r7, %r1492};
$L__BB4_13:
	setp.eq.s32 	%p458, %r8, %r9;
	@%p458 bra 	$L__BB4_15;
	shl.b32 	%r1493, %r38, 3;
	mov.u32 	%r1494, _ZN6thrust24THRUST_300001_SM_1000_NS8cuda_cub4core6detail5shmemE;
	add.s32 	%r1495, %r1494, %r1493;
	mov.b32 	%r1496, %f14;
	st.shared.v2.u32 	[%r1495], {%r8, %r1496};
$L__BB4_15:
	setp.eq.s32 	%p459, %r9, %r10;
	@%p459 bra 	$L__BB4_17;
	shl.b32 	%r1497, %r39, 3;
	mov.u32 	%r1498, _ZN6thrust24THRUST_300001_SM_1000_NS8cuda_cub4core6detail5shmemE;
	add.s32 	%r1499, %r1498, %r1497;
	mov.b32 	%r1500, %f15;
	st.shared.v2.u32 	[%r1499], {%r9, %r1500};
$L__BB4_17:
	setp.eq.s32 	%p460, %r10, %r11;
	@%p460 bra 	$L__BB4_19;
	shl.b32 	%r1501, %r40, 3;
	mov.u32 	%r1502, _ZN6thrust24THRUST_300001_SM_1000_NS8cuda_cub4core6detail5shmemE;
	add.s32 	%r1503, %r1502, %r1501;
	mov.b32 	%r1504, %f16;
	st.shared.v2.u32 	[%r1503], {%r10, %r1504};
$L__BB4_19:
	setp.eq.s32 	%p461, %r11, %r12;
	@%p461 bra 	$L__BB4_21;
	shl.b32 	%r1505, %r41, 3;
	mov.u32 	%r1506, _ZN6thrust24THRUST_300001_SM_1000_NS8cuda_cub4core6detail5shmemE;
	add.s32 	%r1507, %r1506, %r1505;
	mov.b32 	%r1508, %f17;
	st.shared.v2.u32 	[%r1507], {%r11, %r1508};
$L__BB4_21:
	setp.eq.s32 	%p462, %r12, %r13;
	@%p462 bra 	$L__BB4_23;
	shl.b32 	%r1509, %r42, 3;
	mov.u32 	%r1510, _ZN6thrust24THRUST_300001_SM_1000_NS8cuda_cub4core6detail5shmemE;
	add.s32 	%r1511, %r1510, %r1509;
	mov.b32 	%r1512, %f18;
	st.shared.v2.u32 	[%r1511], {%r12, %r1512};
$L__BB4_23:
	setp.eq.s32 	%p463, %r13, %r14;
	@%p463 bra 	$L__BB4_25;
	shl.b32 	%r1513, %r43, 3;
	mov.u32 	%r1514, _ZN6thrust24THRUST_300001_SM_1000_NS8cuda_cub4core6detail5shmemE;
	add.s32 	%r1515, %r1514, %r1513;
	mov.b32 	%r1516, %f19;
	st.shared.v2.u32 	[%r1515], {%r13, %r1516};
$L__BB4_25:
	setp.eq.s32 	%p464, %r14, %r15;
	@%p464 bra 	$L__BB4_27;
	shl.b32 	%r1517, %r44, 3;
	mov.u32 	%r1518, _ZN6thrust24THRUST_300001_SM_1000_NS8cuda_cub4core6detail5shmemE;
	add.s32 	%r1519, %r1518, %r1517;
	mov.b32 	%r1520, %f20;
	st.shared.v2.u32 	[%r1519], {%r14, %r1520};
$L__BB4_27:
	bar.sync 	0;
	setp.ge.u32 	%p465, %r1556, %r35;
	@%p465 bra 	$L__BB4_322;
	add.s32 	%r1521, %r28, %r29;
	add.s32 	%r1522, %r1521, %r30;
	add.s32 	%r1523, %r1522, %r31;
	add.s32 	%r1524, %r1523, %r32;
	add.s32 	%r1525, %r1524, %r33;
	add.s32 	%r1526, %r1525, %r34;
	add.s32 	%r1527, %r1526, %r27;
	not.b32 	%r1528, %r1556;
	add.s32 	%r45, %r1527, %r1528;
	and.b32  	%r1529, %r45, 768;
	setp.eq.s32 	%p466, %r1529, 768;
	@%p466 bra 	$L__BB4_31;
	shr.u32 	%r1530, %r45, 8;
	add.s32 	%r1531, %r1530, 1;
	and.b32  	%r1532, %r1531, 3;
	mul.wide.u32 	%rd325, %r1556, 4;
	add.s64 	%rd342, %rd1, %rd325;
	add.s64 	%rd341, %rd2, %rd325;
	shl.b32 	%r1533, %r1556, 3;
	mov.u32 	%r1534, _ZN6thrust24THRUST_300001_SM_1000_NS8cuda_cub4core6detail5shmemE;
	add.s32 	%r1553, %r1534, %r1533;
	neg.s32 	%r1552, %r1532;
	shl.b32 	%r1535, %r1531, 8;
	and.b32  	%r1536, %r1535, 768;
	add.s32 	%r1556, %r1556, %r1536;
$L__BB4_30:
	.pragma "nounroll";
	ld.shared.v2.u32 	{%r1537, %r1538}, [%r1553];
	st.global.u32 	[%rd341], %r1537;
	st.global.u32 	[%rd342], %r1538;
	add.s64 	%rd342, %rd342, 1024;
	add.s64 	%rd341, %rd341, 1024;
	add.s32 	%r1553, %r1553, 2048;
	add.s32 	%r1552, %r1552, 1;
	setp.ne.s32 	%p467, %r1552, 0;
	@%p467 bra 	$L__BB4_30;
$L__BB4_31:
	setp.lt.u32 	%p468, %r45, 768;
	@%p468 bra 	$L__BB4_322;
	mul.wide.u32 	%rd326, %r1556, 4;
	add.s64 	%rd327, %rd326, 2048;
	add.s64 	%rd344, %rd2, %rd327;
	add.s64 	%rd343, %rd1, %rd327;
	shl.b32 	%r1539, %r1556, 3;
	mov.u32 	%r1540, _ZN6thrust24THRUST_300001_SM_1000_NS8cuda_cub4core6detail5shmemE;
	add.s32 	%r1541, %r1539, %r1540;
	add.s32 	%r1555, %r1541, 4096;
$L__BB4_33:
	ld.shared.v2.u32 	{%r1542, %r1543}, [%r1555+-4096];
	st.global.u32 	[%rd344+-2048], %r1542;
	st.global.u32 	[%rd343+-2048], %r1543;
	ld.shared.v2.u32 	{%r1544, %r1545}, [%r1555+-2048];
	st.global.u32 	[%rd344+-1024], %r1544;
	st.global.u32 	[%rd343+-1024], %r1545;
	ld.shared.v2.u32 	{%r1546, %r1547}, [%r1555];
	st.global.u32 	[%rd344], %r1546;
	st.global.u32 	[%rd343], %r1547;
	ld.shared.v2.u32 	{%r1548, %r1549}, [%r1555+2048];
	st.global.u32 	[%rd344+1024], %r1548;
	st.global.u32 	[%rd343+1024], %r1549;
	add.s32 	%r1556, %r1556, 1024;
	add.s64 	%rd344, %rd344, 4096;
	add.s64 	%rd343, %rd343, 4096;
	add.s32 	%r1555, %r1555, 8192;
	setp.lt.s32 	%p469, %r1556, %r35;
	@%p469 bra 	$L__BB4_33;
	bra.uni 	$L__BB4_322;
$L__BB4_34:
	@%p445 bra 	$L__BB4_36;
	mul.wide.s32 	%rd298, %r36, 4;
	add.s64 	%rd299, %rd2, %rd298;
	st.global.u32 	[%rd299], %r1551;
	add.s64 	%rd300, %rd1, %rd298;
	st.global.f32 	[%rd300], %f12;
$L__BB4_36:
	setp.eq.s32 	%p448, %r7, %r8;
	@%p448 bra 	$L__BB4_38;
	mul.wide.s32 	%rd301, %r37, 4;
	add.s64 	%rd302, %rd2, %rd301;
	st.global.u32 	[%rd302], %r7;
	add.s64 	%rd303, %rd1, %rd301;
	st.global.f32 	[%rd303], %f13;
$L__BB4_38:
	setp.eq.s32 	%p449, %r8, %r9;
	@%p449 bra 	$L__BB4_40;
	mul.wide.s32 	%rd304, %r38, 4;
	add.s64 	%rd305, %rd2, %rd304;
	st.global.u32 	[%rd305], %r8;
	add.s64 	%rd306, %rd1, %rd304;
	st.global.f32 	[%rd306], %f14;
$L__BB4_40:
	setp.eq.s32 	%p450, %r9, %r10;
	@%p450 bra 	$L__BB4_42;
	mul.wide.s32 	%rd307, %r39, 4;
	add.s64 	%rd308, %rd2, %rd307;
	st.global.u32 	[%rd308], %r9;
	add.s64 	%rd309, %rd1, %rd307;
	st.global.f32 	[%rd309], %f15;
$L__BB4_42:
	setp.eq.s32 	%p451, %r10, %r11;
	@%p451 bra 	$L__BB4_44;
	mul.wide.s32 	%rd310, %r40, 4;
	add.s64 	%rd311, %rd2, %rd310;
	st.global.u32 	[%rd311], %r10;
	add.s64 	%rd312, %rd1, %rd310;
	st.global.f32 	[%rd312], %f16;
$L__BB4_44:
	setp.eq.s32 	%p452, %r11, %r12;
	@%p452 bra 	$L__BB4_46;
	mul.wide.s32 	%rd313, %r41, 4;
	add.s64 	%rd314, %rd2, %rd313;
	st.global.u32 	[%rd314], %r11;
	add.s64 	%rd315, %rd1, %rd313;
	st.global.f32 	[%rd315], %f17;
$L__BB4_46:
	setp.eq.s32 	%p453, %r12, %r13;
	@%p453 bra 	$L__BB4_48;
	mul.wide.s32 	%rd316, %r42, 4;
	add.s64 	%rd317, %rd2, %rd316;
	st.global.u32 	[%rd317], %r12;
	add.s64 	%rd318, %rd1, %rd316;
	st.global.f32 	[%rd318], %f18;
$L__BB4_48:
	setp.eq.s32 	%p454, %r13, %r14;
	@%p454 bra 	$L__BB4_50;
	mul.wide.s32 	%rd319, %r43, 4;
	add.s64 	%rd320, %rd2, %rd319;
	st.global.u32 	[%rd320], %r13;
	add.s64 	%rd321, %rd1, %rd319;
	st.global.f32 	[%rd321], %f19;
$L__BB4_50:
	setp.eq.s32 	%p455, %r14, %r15;
	@%p455 bra 	$L__BB4_322;
	mul.wide.s32 	%rd322, %r44, 4;
	add.s64 	%rd323, %rd2, %rd322;
	st.global.u32 	[%rd323], %r14;
	add.s64 	%rd324, %rd1, %rd322;
	st.global.f32 	[%rd324], %f20;
	bra.uni 	$L__BB4_322;
$L__BB4_52:
	ld.param.u64 	%rd331, [_ZN6thrust24THRUST_300001_SM_1000_NS8cuda_cub4core6detail13_kernel_agentINS1_15__reduce_by_key16ReduceByKeyAgentIPiPfS7_S8_N4cuda3std3__48equal_toIiEENSB_4plusIfEES7_iEEJS7_S8_S7_S8_S7_N3cub18CUB_300001_SM_100024ReduceByKeyScanTileStateIfiLb1EEESD_SF_iiEEEvDpT0__param_0];
	mov.u32 	%r1569, %tid.x;
	and.b32  	%r984, %r1569, 31;
	and.b32  	%r985, %r1569, 992;
	add.s32 	%r986, %r2, %r984;
	mad.lo.s32 	%r60, %r985, 9, %r986;
	mul.wide.u32 	%rd211, %r60, 4;
	add.s64 	%rd202, %rd331, %rd211;
	// begin inline asm
	ld.global.nc.u32 %r973, [%rd202];
	// end inline asm
	add.s64 	%rd203, %rd202, 128;
	// begin inline asm
	ld.global.nc.u32 %r974, [%rd203];
	// end inline asm
	add.s64 	%rd204, %rd202, 256;
	// begin inline asm
	ld.global.nc.u32 %r975, [%rd204];
	// end inline asm
	add.s64 	%rd205, %rd202, 384;
	// begin inline asm
	ld.global.nc.u32 %r976, [%rd205];
	// end inline asm
	add.s64 	%rd206, %rd202, 512;
	// begin inline asm
	ld.global.nc.u32 %r977, [%rd206];
	// end inline asm
	add.s64 	%rd207, %rd202, 640;
	// begin inline asm
	ld.global.nc.u32 %r978, [%rd207];
	// end inline asm
	add.s64 	%rd208, %rd202, 768;
	// begin inline asm
	ld.global.nc.u32 %r979, [%rd208];
	// end inline asm
	add.s64 	%rd209, %rd202, 896;
	// begin inline asm
	ld.global.nc.u32 %r980, [%rd209];
	// end inline asm
	add.s64 	%rd210, %rd202, 1024;
	// begin inline asm
	ld.global.nc.u32 %r981, [%rd210];
	// end inline asm
	// begin inline asm
	mov.u32 %r982, %laneid;
	// end inline asm
	shr.u32 	%r62, %r1569, 5;
	mad.lo.s32 	%r987, %r62, 288, %r982;
	shl.b32 	%r988, %r987, 2;
	mov.u32 	%r989, _ZN6thrust24THRUST_300001_SM_1000_NS8cuda_cub4core6detail5shmemE;
	add.s32 	%r63, %r989, %r988;
	st.shared.u32 	[%r63], %r973;
	st.shared.u32 	[%r63+128], %r974;
	st.shared.u32 	[%r63+256], %r975;
	st.shared.u32 	[%r63+384], %r976;
	st.shared.u32 	[%r63+512], %r977;
	st.shared.u32 	[%r63+640], %r978;
	st.shared.u32 	[%r63+768], %r979;
	st.shared.u32 	[%r63+896], %r980;
	st.shared.u32 	[%r63+1024], %r981;
	bar.warp.sync 	-1;
	shl.b32 	%r990, %r982, 5;
	add.s32 	%r64, %r63, %r990;
	ld.shared.u32 	%r65, [%r64];
	ld.shared.u32 	%r66, [%r64+4];
	ld.shared.u32 	%r67, [%r64+8];
	ld.shared.u32 	%r68, [%r64+12];
	ld.shared.u32 	%r69, [%r64+16];
	ld.shared.u32 	%r70, [%r64+20];
	ld.shared.u32 	%r71, [%r64+24];
	ld.shared.u32 	%r72, [%r64+28];
	ld.shared.u32 	%r73, [%r64+32];
	setp.ne.s32 	%p290, %r1569, 0;
	mov.b32 	%r1558, 0;
	@%p290 bra 	$L__BB4_54;
	ld.param.u64 	%rd332, [_ZN6thrust24THRUST_300001_SM_1000_NS8cuda_cub4core6detail13_kernel_agentINS1_15__reduce_by_key16ReduceByKeyAgentIPiPfS7_S8_N4cuda3std3__48equal_toIiEENSB_4plusIfEES7_iEEJS7_S8_S7_S8_S7_N3cub18CUB_300001_SM_100024ReduceByKeyScanTileStateIfiLb1EEESD_SF_iiEEEvDpT0__param_0];
	mul.wide.u32 	%rd213, %r2, 4;
	add.s64 	%rd214, %rd332, %rd213;
	add.s64 	%rd212, %rd214, -4;
	// begin inline asm
	ld.global.nc.u32 %r1558, [%rd212];
	// end inline asm
$L__BB4_54:
	ld.param.u64 	%rd337, [_ZN6thrust24THRUST_300001_SM_1000_NS8cuda_cub4core6detail13_kernel_agentINS1_15__reduce_by_key16ReduceByKeyAgentIPiPfS7_S8_N4cuda3std3__48equal_toIiEENSB_4plusIfEES7_iEEJS7_S8_S7_S8_S7_N3cub18CUB_300001_SM_100024ReduceByKeyScanTileStateIfiLb1EEESD_SF_iiEEEvDpT0__param_1];
	setp.eq.s32 	%p291, %r1569, 0;
	bar.sync 	0;
	add.s64 	%rd215, %rd337, %rd211;
	// begin inline asm
	ld.global.nc.u32 %r992, [%rd215];
	// end inline asm
	add.s64 	%rd216, %rd215, 128;
	// begin inline asm
	ld.global.nc.u32 %r993, [%rd216];
	// end inline asm
	add.s64 	%rd217, %rd215, 256;
	// begin inline asm
	ld.global.nc.u32 %r994, [%rd217];
	// end inline asm
	add.s64 	%rd218, %rd215, 384;
	// begin inline asm
	ld.global.nc.u32 %r995, [%rd218];
	// end inline asm
	add.s64 	%rd219, %rd215, 512;
	// begin inline asm
	ld.global.nc.u32 %r996, [%rd219];
	// end inline asm
	add.s64 	%rd220, %rd215, 640;
	// begin inline asm
	ld.global.nc.u32 %r997, [%rd220];
	// end inline asm
	add.s64 	%rd221, %rd215, 768;
	// begin inline asm
	ld.global.nc.u32 %r998, [%rd221];
	// end inline asm
	add.s64 	%rd222, %rd215, 896;
	// begin inline asm
	ld.global.nc.u32 %r999, [%rd222];
	// end inline asm
	add.s64 	%rd223, %rd215, 1024;
	// begin inline asm
	ld.global.nc.u32 %r1000, [%rd223];
	// end inline asm
	st.shared.u32 	[%r63], %r992;
	st.shared.u32 	[%r63+128], %r993;
	st.shared.u32 	[%r63+256], %r994;
	st.shared.u32 	[%r63+384], %r995;
	st.shared.u32 	[%r63+512], %r996;
	st.shared.u32 	[%r63+640], %r997;
	st.shared.u32 	[%r63+768], %r998;
	st.shared.u32 	[%r63+896], %r999;
	st.shared.u32 	[%r63+1024], %r1000;
	bar.warp.sync 	-1;
	ld.shared.f32 	%f21, [%r64];
	ld.shared.f32 	%f22, [%r64+4];
	ld.shared.f32 	%f23, [%r64+8];
	ld.shared.f32 	%f24, [%r64+12];
	ld.shared.f32 	%f25, [%r64+16];
	ld.shared.f32 	%f26, [%r64+20];
	ld.shared.f32 	%f27, [%r64+24];
	ld.shared.f32 	%f28, [%r64+28];
	ld.shared.f32 	%f29, [%r64+32];
	bar.sync 	0;
	shl.b32 	%r1001, %r1569, 2;
	add.s32 	%r1003, %r989, %r1001;
	add.s32 	%r76, %r1003, 1148;
	st.shared.u32 	[%r1003+1148], %r73;
	bar.sync 	0;
	@%p291 bra 	$L__BB4_56;
	ld.shared.u32 	%r1558, [%r76+-4];
$L__BB4_56:
	setp.ne.s32 	%p292, %r1558, %r65;
	selp.u32 	%r1064, 1, 0, %p292;
	setp.ne.s32 	%p293, %r65, %r66;
	selp.u32 	%r1065, 1, 0, %p293;
	setp.ne.s32 	%p294, %r66, %r67;
	selp.u32 	%r1066, 1, 0, %p294;
	setp.ne.s32 	%p295, %r67, %r68;
	selp.u32 	%r1067, 1, 0, %p295;
	setp.ne.s32 	%p296, %r68, %r69;
	selp.u32 	%r1068, 1, 0, %p296;
	setp.ne.s32 	%p297, %r69, %r70;
	selp.u32 	%r1069, 1, 0, %p297;
	setp.ne.s32 	%p298, %r70, %r71;
	selp.u32 	%r1070, 1, 0, %p298;
	setp.ne.s32 	%p299, %r71, %r72;
	selp.u32 	%r1071, 1, 0, %p299;
	setp.ne.s32 	%p300, %r72, %r73;
	selp.u32 	%r1072, 1, 0, %p300;
	add.s32 	%r1073, %r1065, %r1064;
	add.f32 	%f291, %f21, %f22;
	selp.f32 	%f292, %f22, %f291, %p293;
	add.s32 	%r1074, %r1073, %r1066;
	add.f32 	%f293, %f292, %f23;
	selp.f32 	%f294, %f23, %f293, %p294;
	add.s32 	%r1075, %r1074, %r1067;
	add.f32 	%f295, %f294, %f24;
	selp.f32 	%f296, %f24, %f295, %p295;
	add.s32 	%r1076, %r1075, %r1068;
	add.f32 	%f297, %f296, %f25;
	selp.f32 	%f298, %f25, %f297, %p296;
	add.s32 	%r1077, %r1076, %r1069;
	add.f32 	%f299, %f298, %f26;
	selp.f32 	%f300, %f26, %f299, %p297;
	add.s32 	%r1078, %r1077, %r1070;
	add.f32 	%f301, %f300, %f27;
	selp.f32 	%f302, %f27, %f301, %p298;
	add.s32 	%r1079, %r1078, %r1071;
	add.f32 	%f303, %f302, %f28;
	selp.f32 	%f304, %f28, %f303, %p299;
	add.s32 	%r1005, %r1079, %r1072;
	add.f32 	%f305, %f304, %f29;
	selp.f32 	%f306, %f29, %f305, %p300;
	mov.b32 	%r1061, 1;
	mov.b32 	%r1062, 0;
	mov.b32 	%r1063, -1;
	// begin inline asm
	shfl.sync.up.b32 %r1004, %r1005, %r1061, %r1062, %r1063;
	// end inline asm
	mov.b32 	%r1010, %f306;
	// begin inline asm
	shfl.sync.up.b32 %r1009, %r1010, %r1061, %r1062, %r1063;
	// end inline asm
	mov.b32 	%f307, %r1009;
	setp.eq.s32 	%p301, %r1005, 0;
	add.f32 	%f308, %f306, %f307;
	selp.f32 	%f309, %f308, %f306, %p301;
	setp.lt.s32 	%p302, %r982, 1;
	selp.b32 	%r1080, 0, %r1004, %p302;
	add.s32 	%r1015, %r1080, %r1005;
	selp.f32 	%f310, %f306, %f309, %p302;
	mov.b32 	%r1021, 2;
	// begin inline asm
	shfl.sync.up.b32 %r1014, %r1015, %r1021, %r1062, %r1063;
	// end inline asm
	mov.b32 	%r1020, %f310;
	// begin inline asm
	shfl.sync.up.b32 %r1019, %r1020, %r1021, %r1062, %r1063;
	// end inline asm
	mov.b32 	%f311, %r1019;
	setp.eq.s32 	%p303, %r1015, 0;
	add.f32 	%f312, %f310, %f311;
	selp.f32 	%f313, %f312, %f310, %p303;
	setp.lt.s32 	%p304, %r982, 2;
	selp.b32 	%r1081, 0, %r1014, %p304;
	add.s32 	%r1025, %r1081, %r1015;
	selp.f32 	%f314, %f310, %f313, %p304;
	mov.b32 	%r1031, 4;
	// begin inline asm
	shfl.sync.up.b32 %r1024, %r1025, %r1031, %r1062, %r1063;
	// end inline asm
	mov.b32 	%r1030, %f314;
	// begin inline asm
	shfl.sync.up.b32 %r1029, %r1030, %r1031, %r1062, %r1063;
	// end inline asm
	mov.b32 	%f315, %r1029;
	setp.eq.s32 	%p305, %r1025, 0;
	add.f32 	%f316, %f314, %f315;
	selp.f32 	%f317, %f316, %f314, %p305;
	setp.lt.s32 	%p306, %r982, 4;
	selp.b32 	%r1082, 0, %r1024, %p306;
	add.s32 	%r1035, %r1082, %r1025;
	selp.f32 	%f318, %f314, %f317, %p306;
	mov.b32 	%r1041, 8;
	// begin inline asm
	shfl.sync.up.b32 %r1034, %r1035, %r1041, %r1062, %r1063;
	// end inline asm
	mov.b32 	%r1040, %f318;
	// begin inline asm
	shfl.sync.up.b32 %r1039, %r1040, %r1041, %r1062, %r1063;
	// end inline asm
	mov.b32 	%f319, %r1039;
	setp.eq.s32 	%p307, %r1035, 0;
	add.f32 	%f320, %f318, %f319;
	selp.f32 	%f321, %f320, %f318, %p307;
	setp.lt.s32 	%p308, %r982, 8;
	selp.b32 	%r1083, 0, %r1034, %p308;
	add.s32 	%r1045, %r1083, %r1035;
	selp.f32 	%f322, %f318, %f321, %p308;
	mov.b32 	%r1051, 16;
	// begin inline asm
	shfl.sync.up.b32 %r1044, %r1045, %r1051, %r1062, %r1063;
	// end inline asm
	mov.b32 	%r1050, %f322;
	// begin inline asm
	shfl.sync.up.b32 %r1049, %r1050, %r1051, %r1062, %r1063;
	// end inline asm
	mov.b32 	%f323, %r1049;
	setp.eq.s32 	%p309, %r1045, 0;
	add.f32 	%f324, %f322, %f323;
	selp.f32 	%f30, %f324, %f322, %p309;
	setp.lt.s32 	%p310, %r982, 16;
	selp.b32 	%r1084, 0, %r1044, %p310;
	add.s32 	%r1055, %r1084, %r1045;
	selp.f32 	%f325, %f322, %f30, %p310;
	// begin inline asm
	shfl.sync.up.b32 %r1561, %r1055, %r1061, %r1062, %r1063;
	// end inline asm
	mov.b32 	%r1060, %f325;
	// begin inline asm
	shfl.sync.up.b32 %r1059, %r1060, %r1061, %r1062, %r1063;
	// end inline asm
	mov.b32 	%f485, %r1059;
	setp.ne.s32 	%p311, %r982, 31;
	@%p311 bra 	$L__BB4_58;
	shl.b32 	%r1085, %r62, 3;
	mov.u32 	%r1086, _ZN6thrust24THRUST_300001_SM_1000_NS8cuda_cub4core6detail5shmemE;
	add.s32 	%r1087, %r1086, %r1085;
	mov.b32 	%r1088, %f30;
	st.shared.v2.u32 	[%r1087], {%r1055, %r1088};
$L__BB4_58:
	bar.sync 	0;
	ld.shared.v4.u32 	{%r1089, %r1090, %r1091, %r1092}, [_ZN6thrust24THRUST_300001_SM_1000_NS8cuda_cub4core6detail5shmemE];
	mov.b32 	%f326, %r1092;
	mov.b32 	%f327, %r1090;
	add.s32 	%r1093, %r1091, %r1089;
	setp.eq.s32 	%p312, %r1091, 0;
	add.f32 	%f328, %f327, %f326;
	selp.f32 	%f329, %f328, %f326, %p312;
	setp.eq.s32 	%p313, %r62, 2;
	selp.b32 	%r1094, %r1093, %r1089, %p313;
	selp.f32 	%f330, %f329, %f327, %p313;
	ld.shared.v4.u32 	{%r1095, %r1096, %r1097, %r1098}, [_ZN6thrust24THRUST_300001_SM_1000_NS8cuda_cub4core6detail5shmemE+16];
	mov.b32 	%f331, %r1098;
	mov.b32 	%f332, %r1096;
	add.s32 	%r1099, %r1095, %r1093;
	setp.eq.s32 	%p314, %r1095, 0;
	add.f32 	%f333, %f329, %f332;
	selp.f32 	%f334, %f333, %f332, %p314;
	setp.eq.s32 	%p315, %r62, 3;
	selp.b32 	%r1100, %r1099, %r1094, %p315;
	selp.f32 	%f335, %f334, %f330, %p315;
	add.s32 	%r1101, %r1097, %r1099;
	setp.eq.s32 	%p316, %r1097, 0;
	add.f32 	%f336, %f334, %f331;
	selp.f32 	%f337, %f336, %f331, %p316;
	setp.eq.s32 	%p317, %r62, 4;
	selp.b32 	%r1102, %r1101, %r1100, %p317;
	selp.f32 	%f338, %f337, %f335, %p317;
	ld.shared.v4.u32 	{%r1103, %r1104, %r1105, %r1106}, [_ZN6thrust24THRUST_300001_SM_1000_NS8cuda_cub4core6detail5shmemE+32];
	mov.b32 	%f339, %r1106;
	mov.b32 	%f340, %r1104;
	add.s32 	%r1107, %r1103, %r1101;
	setp.eq.s32 	%p318, %r1103, 0;
	add.f32 	%f341, %f337, %f340;
	selp.f32 	%f342, %f341, %f340, %p318;
	setp.eq.s32 	%p319, %r62, 5;
	selp.b32 	%r1108, %r1107, %r1102, %p319;
	selp.f32 	%f343, %f342, %f338, %p319;
	add.s32 	%r1109, %r1105, %r1107;
	setp.eq.s32 	%p320, %r1105, 0;
	add.f32 	%f344, %f342, %f339;
	selp.f32 	%f345, %f344, %f339, %p320;
	setp.eq.s32 	%p321, %r62, 6;
	selp.b32 	%r1110, %r1109, %r1108, %p321;
	selp.f32 	%f346, %f345, %f343, %p321;
	ld.shared.v4.u32 	{%r1111, %r1112, %r1113, %r1114}, [_ZN6thrust24THRUST_300001_SM_1000_NS8cuda_cub4core6detail5shmemE+48];
	mov.b32 	%f347, %r1114;
	mov.b32 	%f348, %r1112;
	add.s32 	%r1115, %r1111, %r1109;
	setp.eq.s32 	%p322, %r1111, 0;
	add.f32 	%f349, %f345, %f348;
	selp.f32 	%f350, %f349, %f348, %p322;
	setp.eq.s32 	%p323, %r62, 7;
	selp.b32 	%r81, %r1115, %r1110, %p323;
	selp.f32 	%f32, %f350, %f346, %p323;
	add.s32 	%r82, %r1113, %r1115;
	setp.eq.s32 	%p324, %r1113, 0;
	add.f32 	%f351, %f350, %f347;
	selp.f32 	%f33, %f351, %f347, %p324;
	setp.lt.u32 	%p325, %r1569, 32;
	@%p325 bra 	$L__BB4_60;
	setp.eq.s32 	%p326, %r1561, 0;
	add.f32 	%f352, %f32, %f485;
	selp.f32 	%f353, %f352, %f485, %p326;
	setp.eq.s32 	%p327, %r982, 0;
	selp.b32 	%r1116, 0, %r1561, %p327;
	add.s32 	%r1561, %r81, %r1116;
	selp.f32 	%f485, %f32, %f353, %p327;
	bra.uni 	$L__BB4_76;
$L__BB4_60:
	setp.ne.s32 	%p328, %r1569, 0;
	mul.wide.u32 	%rd225, %r1, 16;
	add.s64 	%rd16, %rd3, %rd225;
	@%p328 bra 	$L__BB4_62;
	st.shared.u32 	[_ZN6thrust24THRUST_300001_SM_1000_NS8cuda_cub4core6detail5shmemE+116], %r82;
	st.shared.f32 	[_ZN6thrust24THRUST_300001_SM_1000_NS8cuda_cub4core6detail5shmemE+120], %f33;
	add.s64 	%rd226, %rd16, 512;
	mov.b32 	%r1117, %f33;
	mov.b64 	%rd227, {%r82, %r1117};
	mov.b64 	%rd228, 100;
	// begin inline asm
	st.relaxed.gpu.v2.u64 [%rd226], {%rd227, %rd228};
	// end inline asm
$L__BB4_62:
	mov.u32 	%r1118, %nctaid.x;
	setp.gt.u32 	%p329, %r1118, 499;
	@%p329 bra 	$L__BB4_64;
	membar.cta;
	bra.uni 	$L__BB4_65;
$L__BB4_64:
	mov.b32 	%r1119, 450;
	// begin inline asm
	nanosleep.u32 %r1119;
	// end inline asm
$L__BB4_65:
	mul.wide.u32 	%rd229, %r1569, 16;
	xor.b64  	%rd230, %rd229, -16;
	add.s64 	%rd231, %rd16, %rd230;
	add.s64 	%rd17, %rd231, 512;
$L__BB4_66:
	// begin inline asm
	ld.relaxed.gpu.v2.u64 {%rd232, %rd345}, [%rd17];
	// end inline asm
	setp.eq.s64 	%p330, %rd345, 99;
	mov.b32 	%r1120, -1;
	vote.sync.any.pred 	%p331, %p330, %r1120;
	@%p331 bra 	$L__BB4_66;
	mov.b64 	{%r1173, %r1129}, %rd232;
	mov.b32 	%f354, %r1129;
	cvt.u32.u64 	%r1124, %rd232;
	setp.eq.s64 	%p332, %rd345, 101;
	mov.b32 	%r1172, -1;
	vote.sync.ballot.b32 	%r1174, %p332, %r1172;
	// begin inline asm
	mov.u32 %r1122, %lanemask_ge;
	// end inline asm
	and.b32  	%r1175, %r1174, %r1122;
	or.b32  	%r1176, %r1175, -2147483648;
	add.s32 	%r1177, %r1176, -1;
	not.b32 	%r1178, %r1176;
	and.b32  	%r1179, %r1178, %r1177;
	popc.b32 	%r1126, %r1179;
	mov.b32 	%r1130, 1;
	// begin inline asm
	shfl.sync.down.b32 %r1123, %r1124, %r1130, %r1126, %r1172;
	// end inline asm
	// begin inline asm
	shfl.sync.down.b32 %r1128, %r1129, %r1130, %r1126, %r1172;
	// end inline asm
	mov.b32 	%f355, %r1128;
	setp.lt.s32 	%p334, %r982, %r1126;
	setp.eq.s32 	%p335, %r1124, 0;
	add.f32 	%f356, %f354, %f355;
	selp.b32 	%r1180, %r1123, 0, %p334;
	add.s32 	%r1134, %r1180, %r1124;
	selp.f32 	%f357, %f356, %f354, %p335;
	selp.f32 	%f358, %f357, %f354, %p334;
	mov.b32 	%r1140, 2;
	// begin inline asm
	shfl.sync.down.b32 %r1133, %r1134, %r1140, %r1126, %r1172;
	// end inline asm
	mov.b32 	%r1139, %f358;
	// begin inline asm
	shfl.sync.down.b32 %r1138, %r1139, %r1140, %r1126, %r1172;
	// end inline asm
	mov.b32 	%f359, %r1138;
	add.s32 	%r1181, %r982, 2;
	setp.gt.s32 	%p336, %r1181, %r1126;
	setp.eq.s32 	%p337, %r1134, 0;
	add.f32 	%f360, %f358, %f359;
	selp.f32 	%f361, %f360, %f358, %p337;
	selp.b32 	%r1182, 0, %r1133, %p336;
	add.s32 	%r1144, %r1134, %r1182;
	selp.f32 	%f362, %f358, %f361, %p336;
	mov.b32 	%r1150, 4;
	// begin inline asm
	shfl.sync.down.b32 %r1143, %r1144, %r1150, %r1126, %r1172;
	// end inline asm
	mov.b32 	%r1149, %f362;
	// begin inline asm
	shfl.sync.down.b32 %r1148, %r1149, %r1150, %r1126, %r1172;
	// end inline asm
	mov.b32 	%f363, %r1148;
	add.s32 	%r1183, %r982, 4;
	setp.gt.s32 	%p338, %r1183, %r1126;
	setp.eq.s32 	%p339, %r1144, 0;
	add.f32 	%f364, %f362, %f363;
	selp.f32 	%f365, %f364, %f362, %p339;
	selp.b32 	%r1184, 0, %r1143, %p338;
	add.s32 	%r1154, %r1144, %r1184;
	selp.f32 	%f366, %f362, %f365, %p338;
	mov.b32 	%r1160, 8;
	// begin inline asm
	shfl.sync.down.b32 %r1153, %r1154, %r1160, %r1126, %r1172;
	// end inline asm
	mov.b32 	%r1159, %f366;
	// begin inline asm
	shfl.sync.down.b32 %r1158, %r1159, %r1160, %r1126, %r1172;
	// end inline asm
	mov.b32 	%f367, %r1158;
	add.s32 	%r1185, %r982, 8;
	setp.gt.s32 	%p340, %r1185, %r1126;
	setp.eq.s32 	%p341, %r1154, 0;
	add.f32 	%f368, %f366, %f367;
	selp.f32 	%f369, %f368, %f366, %p341;
	selp.b32 	%r1186, 0, %r1153, %p340;
	add.s32 	%r1164, %r1154, %r1186;
	selp.f32 	%f370, %f366, %f369, %p340;
	mov.b32 	%r1170, 16;
	// begin inline asm
	shfl.sync.down.b32 %r1163, %r1164, %r1170, %r1126, %r1172;
	// end inline asm
	mov.b32 	%r1169, %f370;
	// begin inline asm
	shfl.sync.down.b32 %r1168, %r1169, %r1170, %r1126, %r1172;
	// end inline asm
	mov.b32 	%f371, %r1168;
	add.s32 	%r1187, %r982, 16;
	setp.gt.s32 	%p342, %r1187, %r1126;
	setp.eq.s32 	%p343, %r1164, 0;
	add.f32 	%f372, %f370, %f371;
	selp.f32 	%f373, %f372, %f370, %p343;
	selp.b32 	%r1188, 0, %r1163, %p342;
	add.s32 	%r1559, %r1188, %r1164;
	selp.f32 	%f484, %f370, %f373, %p342;
	not.b32 	%r1189, %r1569;
	add.s32 	%r1560, %r1, %r1189;
	add.s64 	%rd20, %rd3, 512;
$L__BB4_68:
	setp.ne.s64 	%p344, %rd345, 101;
	mov.b32 	%r1190, -1;
	vote.sync.all.pred 	%p345, %p344, %r1190;
	not.pred 	%p346, %p345;
	@%p346 bra 	$L__BB4_72;
	mul.wide.s32 	%rd274, %r1560, 16;
	add.s64 	%rd275, %rd20, %rd274;
	add.s64 	%rd273, %rd275, -512;
$L__BB4_70:
	// begin inline asm
	ld.relaxed.gpu.v2.u64 {%rd271, %rd345}, [%rd273];
	// end inline asm
	setp.eq.s64 	%p384, %rd345, 99;
	mov.b32 	%r1274, -1;
	vote.sync.any.pred 	%p385, %p384, %r1274;
	@%p385 bra 	$L__BB4_70;
	mov.b64 	{%r1326, %r1282}, %rd271;
	mov.b32 	%f386, %r1282;
	cvt.u32.u64 	%r1277, %rd271;
	setp.eq.s64 	%p386, %rd345, 101;
	mov.b32 	%r1325, -1;
	vote.sync.ballot.b32 	%r1327, %p386, %r1325;
	and.b32  	%r1328, %r1327, %r1122;
	or.b32  	%r1329, %r1328, -2147483648;
	add.s32 	%r1330, %r1329, -1;
	not.b32 	%r1331, %r1329;
	and.b32  	%r1332, %r1331, %r1330;
	popc.b32 	%r1279, %r1332;
	mov.b32 	%r1283, 1;
	// begin inline asm
	shfl.sync.down.b32 %r1276, %r1277, %r1283, %r1279, %r1325;
	// end inline asm
	// begin inline asm
	shfl.sync.down.b32 %r1281, %r1282, %r1283, %r1279, %r1325;
	// end inline asm
	mov.b32 	%f387, %r1281;
	setp.lt.s32 	%p388, %r982, %r1279;
	setp.eq.s32 	%p389, %r1277, 0;
	add.f32 	%f388, %f386, %f387;
	selp.b32 	%r1333, %r1276, 0, %p388;
	add.s32 	%r1287, %r1333, %r1277;
	selp.f32 	%f389, %f388, %f386, %p389;
	selp.f32 	%f390, %f389, %f386, %p388;
	mov.b32 	%r1293, 2;
	// begin inline asm
	shfl.sync.down.b32 %r1286, %r1287, %r1293, %r1279, %r1325;
	// end inline asm
	mov.b32 	%r1292, %f390;
	// begin inline asm
	shfl.sync.down.b32 %r1291, %r1292, %r1293, %r1279, %r1325;
	// end inline asm
	mov.b32 	%f391, %r1291;
	add.s32 	%r1334, %r982, 2;
	setp.gt.s32 	%p390, %r1334, %r1279;
	setp.eq.s32 	%p391, %r1287, 0;
	add.f32 	%f392, %f390, %f391;
	selp.f32 	%f393, %f392, %f390, %p391;
	selp.b32 	%r1335, 0, %r1286, %p390;
	add.s32 	%r1297, %r1287, %r1335;
	selp.f32 	%f394, %f390, %f393, %p390;
	mov.b32 	%r1303, 4;
	// begin inline asm
	shfl.sync.down.b32 %r1296, %r1297, %r1303, %r1279, %r1325;
	// end inline asm
	mov.b32 	%r1302, %f394;
	// begin inline asm
	shfl.sync.down.b32 %r1301, %r1302, %r1303, %r1279, %r1325;
	// end inline asm
	mov.b32 	%f395, %r1301;
	add.s32 	%r1336, %r982, 4;
	setp.gt.s32 	%p392, %r1336, %r1279;
	setp.eq.s32 	%p393, %r1297, 0;
	add.f32 	%f396, %f394, %f395;
	selp.f32 	%f397, %f396, %f394, %p393;
	selp.b32 	%r1337, 0, %r1296, %p392;
	add.s32 	%r1307, %r1297, %r1337;
	selp.f32 	%f398, %f394, %f397, %p392;
	mov.b32 	%r1313, 8;
	// begin inline asm
	shfl.sync.down.b32 %r1306, %r1307, %r1313, %r1279, %r1325;
	// end inline asm
	mov.b32 	%r1312, %f398;
	// begin inline asm
	shfl.sync.down.b32 %r1311, %r1312, %r1313, %r1279, %r1325;
	// end inline asm
	mov.b32 	%f399, %r1311;
	add.s32 	%r1338, %r982, 8;
	setp.gt.s32 	%p394, %r1338, %r1279;
	setp.eq.s32 	%p395, %r1307, 0;
	add.f32 	%f400, %f398, %f399;
	selp.f32 	%f401, %f400, %f398, %p395;
	selp.b32 	%r1339, 0, %r1306, %p394;
	add.s32 	%r1317, %r1307, %r1339;
	selp.f32 	%f402, %f398, %f401, %p394;
	mov.b32 	%r1323, 16;
	// begin inline asm
	shfl.sync.down.b32 %r1316, %r1317, %r1323, %r1279, %r1325;
	// end inline asm
	mov.b32 	%r1322, %f402;
	// begin inline asm
	shfl.sync.down.b32 %r1321, %r1322, %r1323, %r1279, %r1325;
	// end inline asm
	mov.b32 	%f403, %r1321;
	add.s32 	%r1340, %r982, 16;
	setp.gt.s32 	%p396, %r1340, %r1279;
	setp.eq.s32 	%p397, %r1317, 0;
	add.f32 	%f404, %f402, %f403;
	selp.f32 	%f405, %f404, %f402, %p397;
	selp.b32 	%r1341, 0, %r1316, %p396;
	selp.f32 	%f406, %f402, %f405, %p396;
	add.s32 	%r1342, %r1341, %r1559;
	add.s32 	%r89, %r1342, %r1317;
	setp.eq.s32 	%p398, %r1559, 0;
	add.f32 	%f407, %f484, %f406;
	selp.f32 	%f484, %f407, %f484, %p398;
	add.s32 	%r1560, %r1560, -32;
	mov.u32 	%r1559, %r89;
	bra.uni 	$L__BB4_68;
$L__BB4_72:
	@%p328 bra 	$L__BB4_74;
	add.s32 	%r1192, %r1559, %r82;
	setp.eq.s32 	%p348, %r82, 0;
	add.f32 	%f374, %f33, %f484;
	selp.f32 	%f375, %f374, %f33, %p348;
	add.s64 	%rd235, %rd16, 512;
	mov.b32 	%r1193, %f375;
	mov.b64 	%rd236, {%r1192, %r1193};
	mov.b64 	%rd237, 101;
	// begin inline asm
	st.relaxed.gpu.v2.u64 [%rd235], {%rd236, %rd237};
	// end inline asm
	st.shared.u32 	[_ZN6thrust24THRUST_300001_SM_1000_NS8cuda_cub4core6detail5shmemE+100], %r1559;
	mov.b32 	%r1194, %f484;
	st.shared.v2.u32 	[_ZN6thrust24THRUST_300001_SM_1000_NS8cuda_cub4core6detail5shmemE+104], {%r1194, %r1192};
	st.shared.f32 	[_ZN6thrust24THRUST_300001_SM_1000_NS8cuda_cub4core6detail5shmemE+112], %f375;
$L__BB4_74:
	setp.ne.s32 	%p349, %r982, 0;
	@%p349 bra 	$L__BB4_76;
	mov.b32 	%r1195, %f484;
	st.shared.v2.u32 	[_ZN6thrust24THRUST_300001_SM_1000_NS8cuda_cub4core6detail5shmemE+72], {%r1559, %r1195};
	mov.u32 	%r1561, %r1559;
	mov.f32 	%f485, %f484;
$L__BB4_76:
	setp.eq.s32 	%p350, %r1569, 0;
	bar.sync 	0;
	@%p350 bra 	$L__BB4_78;
	ld.shared.v2.u32 	{%r1196, %r1197}, [_ZN6thrust24THRUST_300001_SM_1000_NS8cuda_cub4core6detail5shmemE+72];
	mov.b32 	%f376, %r1197;
	add.s32 	%r92, %r1196, %r1561;
	setp.eq.s32 	%p351, %r1561, 0;
	add.f32 	%f377, %f485, %f376;
	selp.f32 	%f485, %f377, %f485, %p351;
	mov.u32 	%r1561, %r92;
$L__BB4_78:
	setp.ne.s32 	%p352, %r71, %r72;
	setp.ne.s32 	%p353, %r70, %r71;
	setp.ne.s32 	%p354, %r69, %r70;
	setp.ne.s32 	%p355, %r68, %r69;
	setp.ne.s32 	%p356, %r67, %r68;
	setp.ne.s32 	%p357, %r66, %r67;
	setp.ne.s32 	%p358, %r65, %r66;
	setp.ne.s32 	%p359, %r1558, %r65;
	selp.u32 	%r1198, 1, 0, %p359;
	add.s32 	%r94, %r1561, %r1198;
	add.f32 	%f378, %f485, %f21;
	selp.f32 	%f41, %f21, %f378, %p359;
	selp.u32 	%r1199, 1, 0, %p358;
	add.s32 	%r1200, %r1199, %r1198;
	add.s32 	%r95, %r1200, %r1561;
	add.f32 	%f379, %f41, %f22;
	selp.f32 	%f42, %f22, %f379, %p358;
	selp.u32 	%r1201, 1, 0, %p357;
	add.s32 	%r96, %r95, %r1201;
	add.f32 	%f380, %f42, %f23;
	selp.f32 	%f43, %f23, %f380, %p357;
	selp.u32 	%r1202, 1, 0, %p356;
	add.s32 	%r97, %r96, %r1202;
	add.f32 	%f381, %f43, %f24;
	selp.f32 	%f44, %f24, %f381, %p356;
	selp.u32 	%r1203, 1, 0, %p355;
	add.s32 	%r98, %r97, %r1203;
	add.f32 	%f382, %f44, %f25;
	selp.f32 	%f45, %f25, %f382, %p355;
	selp.u32 	%r1204, 1, 0, %p354;
	add.s32 	%r99, %r98, %r1204;
	add.f32 	%f383, %f45, %f26;
	selp.f32 	%f46, %f26, %f383, %p354;
	selp.u32 	%r1205, 1, 0, %p353;
	add.s32 	%r100, %r99, %r1205;
	add.f32 	%f384, %f46, %f27;
	selp.f32 	%f47, %f27, %f384, %p353;
	selp.u32 	%r1206, 1, 0, %p352;
	add.s32 	%r101, %r100, %r1206;
	add.f32 	%f385, %f47, %f28;
	selp.f32 	%f48, %f28, %f385, %p352;
	ld.shared.u32 	%r102, [_ZN6thrust24THRUST_300001_SM_1000_NS8cuda_cub4core6detail5shmemE+116];
	ld.shared.u32 	%r103, [_ZN6thrust24THRUST_300001_SM_1000_NS8cuda_cub4core6detail5shmemE+100];
	setp.lt.s32 	%p360, %r102, 257;
	@%p360 bra 	$L__BB4_104;
	setp.eq.s32 	%p370, %r1558, %r65;
	bar.sync 	0;
	@%p370 bra 	$L__BB4_81;
	sub.s32 	%r1207, %r1561, %r103;
	shl.b32 	%r1208, %r1207, 3;
	mov.u32 	%r1209, _ZN6thrust24THRUST_300001_SM_1000_NS8cuda_cub4core6detail5shmemE;
	add.s32 	%r1210, %r1209, %r1208;
	mov.b32 	%r1211, %f485;
	st.shared.v2.u32 	[%r1210], {%r1558, %r1211};
$L__BB4_81:
	setp.eq.s32 	%p371, %r65, %r66;
	@%p371 bra 	$L__BB4_83;
	sub.s32 	%r1212, %r94, %r103;
	shl.b32 	%r1213, %r1212, 3;
	mov.u32 	%r1214, _ZN6thrust24THRUST_300001_SM_1000_NS8cuda_cub4core6detail5shmemE;
	add.s32 	%r1215, %r1214, %r1213;
	mov.b32 	%r1216, %f41;
	st.shared.v2.u32 	[%r1215], {%r65, %r1216};
$L__BB4_83:
	setp.eq.s32 	%p372, %r66, %r67;
	@%p372 bra 	$L__BB4_85;
	sub.s32 	%r1217, %r95, %r103;
	shl.b32 	%r1218, %r1217, 3;
	mov.u32 	%r1219, _ZN6thrust24THRUST_300001_SM_1000_NS8cuda_cub4core6detail5shmemE;
	add.s32 	%r1220, %r1219, %r1218;
	mov.b32 	%r1221, %f42;
	st.shared.v2.u32 	[%r1220], {%r66, %r1221};
$L__BB4_85:
	setp.eq.s32 	%p373, %r67, %r68;
	@%p373 bra 	$L__BB4_87;
	sub.s32 	%r1222, %r96, %r103;
	shl.b32 	%r1223, %r1222, 3;
	mov.u32 	%r1224, _ZN6thrust24THRUST_300001_SM_1000_NS8cuda_cub4core6detail5shmemE;
	add.s32 	%r1225, %r1224, %r1223;
	mov.b32 	%r1226, %f43;
	st.shared.v2.u32 	[%r1225], {%r67, %r1226};
$L__BB4_87:
	setp.eq.s32 	%p374, %r68, %r69;
	@%p374 bra 	$L__BB4_89;
	sub.s32 	%r1227, %r97, %r103;
	shl.b32 	%r1228, %r1227, 3;
	mov.u32 	%r1229, _ZN6thrust24THRUST_300001_SM_1000_NS8cuda_cub4core6detail5shmemE;
	add.s32 	%r1230, %r1229, %r1228;
	mov.b32 	%r1231, %f44;
	st.shared.v2.u32 	[%r1230], {%r68, %r1231};
$L__BB4_89:
	setp.eq.s32 	%p375, %r69, %r70;
	@%p375 bra 	$L__BB4_91;
	sub.s32 	%r1232, %r98, %r103;
	shl.b32 	%r1233, %r1232, 3;
	mov.u32 	%r1234, _ZN6thrust24THRUST_300001_SM_1000_NS8cuda_cub4core6detail5shmemE;
	add.s32 	%r1235, %r1234, %r1233;
	mov.b32 	%r1236, %f45;
	st.shared.v2.u32 	[%r1235], {%r69, %r1236};
$L__BB4_91:
	setp.eq.s32 	%p376, %r70, %r71;
	@%p376 bra 	$L__BB4_93;
	sub.s32 	%r1237, %r99, %r103;
	shl.b32 	%r1238, %r1237, 3;
	mov.u32 	%r1239, _ZN6thrust24THRUST_300001_SM_1000_NS8cuda_cub4core6detail5shmemE;
	add.s32 	%r1240, %r1239, %r1238;
	mov.b32 	%r1241, %f46;
	st.shared.v2.u32 	[%r1240], {%r70, %r1241};
$L__BB4_93:
	setp.eq.s32 	%p377, %r71, %r72;
	@%p377 bra 	$L__BB4_95;
	sub.s32 	%r1242, %r100, %r103;
	shl.b32 	%r1243, %r1242, 3;
	mov.u32 	%r1244, _ZN6thrust24THRUST_300001_SM_1000_NS8cuda_cub4core6detail5shmemE;
	add.s32 	%r1245, %r1244, %r1243;
	mov.b32 	%r1246, %f47;
	st.shared.v2.u32 	[%r1245], {%r71, %r1246};
$L__BB4_95:
	setp.eq.s32 	%p378, %r72, %r73;
	@%p378 bra 	$L__BB4_97;
	sub.s32 	%r1247, %r101, %r103;
	shl.b32 	%r1248, %r1247, 3;
	mov.u32 	%r1249, _ZN6thrust24THRUST_300001_SM_1000_NS8cuda_cub4core6detail5shmemE;
	add.s32 	%r1250, %r1249, %r1248;
	mov.b32 	%r1251, %f48;
	st.shared.v2.u32 	[%r1250], {%r72, %r1251};
$L__BB4_97:
	bar.sync 	0;
	setp.ge.s32 	%p379, %r1569, %r102;
	@%p379 bra 	$L__BB4_322;
	not.b32 	%r1252, %r1569;
	add.s32 	%r104, %r102, %r1252;
	and.b32  	%r1253, %r104, 768;
	setp.eq.s32 	%p380, %r1253, 768;
	@%p380 bra 	$L__BB4_101;
	shr.u32 	%r1254, %r104, 8;
	add.s32 	%r1255, %r1254, 1;
	and.b32  	%r1256, %r1255, 3;
	shl.b32 	%r1257, %r1569, 3;
	mov.u32 	%r1258, _ZN6thrust24THRUST_300001_SM_1000_NS8cuda_cub4core6detail5shmemE;
	add.s32 	%r1565, %r1258, %r1257;
	add.s32 	%r1564, %r1569, %r103;
	neg.s32 	%r1563, %r1256;
	shl.b32 	%r1259, %r1255, 8;
	and.b32  	%r1260, %r1259, 768;
	add.s32 	%r1569, %r1569, %r1260;
$L__BB4_100:
	.pragma "nounroll";
	mul.wide.s32 	%rd265, %r1564, 4;
	add.s64 	%rd266, %rd1, %rd265;
	add.s64 	%rd267, %rd2, %rd265;
	ld.shared.v2.u32 	{%r1261, %r1262}, [%r1565];
	st.global.u32 	[%rd267], %r1261;
	st.global.u32 	[%rd266], %r1262;
	add.s32 	%r1565, %r1565, 2048;
	add.s32 	%r1564, %r1564, 256;
	add.s32 	%r1563, %r1563, 1;
	setp.ne.s32 	%p381, %r1563, 0;
	@%p381 bra 	$L__BB4_100;
$L__BB4_101:
	setp.lt.u32 	%p382, %r104, 768;
	@%p382 bra 	$L__BB4_322;
	add.s64 	%rd24, %rd2, 2048;
	add.s32 	%r1568, %r1569, %r103;
	add.s64 	%rd25, %rd1, 2048;
	shl.b32 	%r1263, %r1569, 3;
	mov.u32 	%r1264, _ZN6thrust24THRUST_300001_SM_1000_NS8cuda_cub4core6detail5shmemE;
	add.s32 	%r1265, %r1263, %r1264;
	add.s32 	%r1567, %r1265, 4096;
$L__BB4_103:
	mul.wide.s32 	%rd268, %r1568, 4;
	add.s64 	%rd269, %rd24, %rd268;
	add.s64 	%rd270, %rd25, %rd268;
	ld.shared.v2.u32 	{%r1266, %r1267}, [%r1567+-4096];
	st.global.u32 	[%rd269+-2048], %r1266;
	st.global.u32 	[%rd270+-2048], %r1267;
	ld.shared.v2.u32 	{%r1268, %r1269}, [%r1567+-2048];
	st.global.u32 	[%rd269+-1024], %r1268;
	st.global.u32 	[%rd270+-1024], %r1269;
	ld.shared.v2.u32 	{%r1270, %r1271}, [%r1567];
	st.global.u32 	[%rd269], %r1270;
	st.global.u32 	[%rd270], %r1271;
	ld.shared.v2.u32 	{%r1272, %r1273}, [%r1567+2048];
	st.global.u32 	[%rd269+1024], %r1272;
	st.global.u32 	[%rd270+1024], %r1273;
	add.s32 	%r1569, %r1569, 1024;
	add.s32 	%r1568, %r1568, 1024;
	add.s32 	%r1567, %r1567, 8192;
	setp.lt.s32 	%p383, %r1569, %r102;
	@%p383 bra 	$L__BB4_103;
	bra.uni 	$L__BB4_322;
$L__BB4_104:
	setp.eq.s32 	%p361, %r1558, %r65;
	@%p361 bra 	$L__BB4_106;
	mul.wide.s32 	%rd238, %r1561, 4;
	add.s64 	%rd239, %rd2, %rd238;
	st.global.u32 	[%rd239], %r1558;
	add.s64 	%rd240, %rd1, %rd238;
	st.global.f32 	[%rd240], %f485;
$L__BB4_106:
	setp.eq.s32 	%p362, %r65, %r66;
	@%p362 bra 	$L__BB4_108;
	mul.wide.s32 	%rd241, %r94, 4;
	add.s64 	%rd242, %rd2, %rd241;
	st.global.u32 	[%rd242], %r65;
	add.s64 	%rd243, %rd1, %rd241;
	st.global.f32 	[%rd243], %f41;
$L__BB4_108:
	setp.eq.s32 	%p363, %r66, %r67;
	@%p363 bra 	$L__BB4_110;
	mul.wide.s32 	%rd244, %r95, 4;
	add.s64 	%rd245, %rd2, %rd244;
	st.global.u32 	[%rd245], %r66;
	add.s64 	%rd246, %rd1, %rd244;
	st.global.f32 	[%rd246], %f42;
$L__BB4_110:
	setp.eq.s32 	%p364, %r67, %r68;
	@%p364 bra 	$L__BB4_112;
	mul.wide.s32 	%rd247, %r96, 4;
	add.s64 	%rd248, %rd2, %rd247;
	st.global.u32 	[%rd248], %r67;
	add.s64 	%rd249, %rd1, %rd247;
	st.global.f32 	[%rd249], %f43;
$L__BB4_112:
	setp.eq.s32 	%p365, %r68, %r69;
	@%p365 bra 	$L__BB4_114;
	mul.wide.s32 	%rd250, %r97, 4;
	add.s64 	%rd251, %rd2, %rd250;
	st.global.u32 	[%rd251], %r68;
	add.s64 	%rd252, %rd1, %rd250;
	st.global.f32 	[%rd252], %f44;
$L__BB4_114:
	setp.eq.s32 	%p366, %r69, %r70;
	@%p366 bra 	$L__BB4_116;
	mul.wide.s32 	%rd253, %r98, 4;
	add.s64 	%rd254, %rd2, %rd253;
	st.global.u32 	[%rd254], %r69;
	add.s64 	%rd255, %rd1, %rd253;
	st.global.f32 	[%rd255], %f45;
$L__BB4_116:
	setp.eq.s32 	%p367, %r70, %r71;
	@%p367 bra 	$L__BB4_118;
	mul.wide.s32 	%rd256, %r99, 4;
	add.s64 	%rd257, %rd2, %rd256;
	st.global.u32 	[%rd257], %r70;
	add.s64 	%rd258, %rd1, %rd256;
	st.global.f32 	[%rd258], %f46;
$L__BB4_118:
	setp.eq.s32 	%p368, %r71, %r72;
	@%p368 bra 	$L__BB4_120;
	mul.wide.s32 	%rd259, %r100, 4;
	add.s64 	%rd260, %rd2, %rd259;
	st.global.u32 	[%rd260], %r71;
	add.s64 	%rd261, %rd1, %rd259;
	st.global.f32 	[%rd261], %f47;
$L__BB4_120:
	setp.eq.s32 	%p369, %r72, %r73;
	@%p369 bra 	$L__BB4_322;
	mul.wide.s32 	%rd262, %r101, 4;
	add.s64 	%rd263, %rd2, %rd262;
	st.global.u32 	[%rd263], %r72;
	add.s64 	%rd264, %rd1, %rd262;
	st.global.f32 	[%rd264], %f48;
	bra.uni 	$L__BB4_322;
$L__BB4_122:
	setp.lt.s32 	%p13, %r3, 1;
	@%p13 bra 	$L__BB4_322;
	setp.ne.s32 	%p14, %r1, 0;
	@%p14 bra 	$L__BB4_212;
	ld.param.u64 	%rd330, [_ZN6thrust24THRUST_300001_SM_1000_NS8cuda_cub4core6detail13_kernel_agentINS1_15__reduce_by_key16ReduceByKeyAgentIPiPfS7_S8_N4cuda3std3__48equal_toIiEENSB_4plusIfEES7_iEEJS7_S8_S7_S8_S7_N3cub18CUB_300001_SM_100024ReduceByKeyScanTileStateIfiLb1EEESD_SF_iiEEEvDpT0__param_0];
	mul.wide.u32 	%rd143, %r2, 4;
	add.s64 	%rd142, %rd330, %rd143;
	// begin inline asm
	ld.global.nc.u32 %r1578, [%rd142];
	// end inline asm
	mov.u32 	%r125, %tid.x;
	and.b32  	%r741, %r125, 31;
	and.b32  	%r742, %r125, 992;
	mul.lo.s32 	%r743, %r742, 9;
	or.b32  	%r126, %r743, %r741;
	setp.ge.u32 	%p175, %r126, %r3;
	mov.u32 	%r1570, %r1578;
	@%p175 bra 	$L__BB4_126;
	mul.wide.u32 	%rd145, %r126, 4;
	add.s64 	%rd144, %rd142, %rd145;
	// begin inline asm
	ld.global.nc.u32 %r1570, [%rd144];
	// end inline asm
$L__BB4_126:
	add.s32 	%r129, %r126, 32;
	setp.ge.u32 	%p176, %r129, %r3;
	shl.b32 	%r130, %r126, 2;
	cvt.u64.u32 	%rd146, %r130;
	add.s64 	%rd27, %rd142, %rd146;
	mov.u32 	%r1571, %r1578;
	@%p176 bra 	$L__BB4_128;
	add.s64 	%rd147, %rd27, 128;
	// begin inline asm
	ld.global.nc.u32 %r1571, [%rd147];
	// end inline asm
$L__BB4_128:
	add.s32 	%r133, %r126, 64;
	setp.ge.u32 	%p177, %r133, %r3;
	mov.u32 	%r1572, %r1578;
	@%p177 bra 	$L__BB4_130;
	add.s64 	%rd148, %rd27, 256;
	// begin inline asm
	ld.global.nc.u32 %r1572, [%rd148];
	// end inline asm
$L__BB4_130:
	add.s32 	%r136, %r126, 96;
	setp.ge.u32 	%p178, %r136, %r3;
	mov.u32 	%r1573, %r1578;
	@%p178 bra 	$L__BB4_132;
	add.s64 	%rd149, %rd27, 384;
	// begin inline asm
	ld.global.nc.u32 %r1573, [%rd149];
	// end inline asm
$L__BB4_132:
	add.s32 	%r139, %r126, 128;
	setp.ge.u32 	%p179, %r139, %r3;
	mov.u32 	%r1574, %r1578;
	@%p179 bra 	$L__BB4_134;
	add.s64 	%rd150, %rd27, 512;
	// begin inline asm
	ld.global.nc.u32 %r1574, [%rd150];
	// end inline asm
$L__BB4_134:
	add.s32 	%r142, %r126, 160;
	setp.ge.u32 	%p180, %r142, %r3;
	mov.u32 	%r1575, %r1578;
	@%p180 bra 	$L__BB4_136;
	add.s64 	%rd151, %rd27, 640;
	// begin inline asm
	ld.global.nc.u32 %r1575, [%rd151];
	// end inline asm
$L__BB4_136:
	add.s32 	%r145, %r126, 192;
	setp.ge.u32 	%p181, %r145, %r3;
	mov.u32 	%r1576, %r1578;
	@%p181 bra 	$L__BB4_138;
	add.s64 	%rd152, %rd27, 768;
	// begin inline asm
	ld.global.nc.u32 %r1576, [%rd152];
	// end inline asm
$L__BB4_138:
	add.s32 	%r148, %r126, 224;
	setp.ge.u32 	%p182, %r148, %r3;
	mov.u32 	%r1577, %r1578;
	@%p182 bra 	$L__BB4_140;
	add.s64 	%rd153, %rd27, 896;
	// begin inline asm
	ld.global.nc.u32 %r1577, [%rd153];
	// end inline asm
$L__BB4_140:
	add.s32 	%r151, %r126, 256;
	setp.ge.u32 	%p183, %r151, %r3;
	@%p183 bra 	$L__BB4_142;
	add.s64 	%rd154, %rd27, 1024;
	// begin inline asm
	ld.global.nc.u32 %r1578, [%rd154];
	// end inline asm
$L__BB4_142:
	ld.param.u64 	%rd336, [_ZN6thrust24THRUST_300001_SM_1000_NS8cuda_cub4core6detail13_kernel_agentINS1_15__reduce_by_key16ReduceByKeyAgentIPiPfS7_S8_N4cuda3std3__48equal_toIiEENSB_4plusIfEES7_iEEJS7_S8_S7_S8_S7_N3cub18CUB_300001_SM_100024ReduceByKeyScanTileStateIfiLb1EEESD_SF_iiEEEvDpT0__param_1];
	setp.ge.u32 	%p184, %r126, %r3;
	// begin inline asm
	mov.u32 %r753, %laneid;
	// end inline asm
	shr.u32 	%r155, %r125, 5;
	mad.lo.s32 	%r755, %r155, 288, %r753;
	shl.b32 	%r756, %r755, 2;
	mov.u32 	%r757, _ZN6thrust24THRUST_300001_SM_1000_NS8cuda_cub4core6detail5shmemE;
	add.s32 	%r156, %r757, %r756;
	st.shared.u32 	[%r156], %r1570;
	st.shared.u32 	[%r156+128], %r1571;
	st.shared.u32 	[%r156+256], %r1572;
	st.shared.u32 	[%r156+384], %r1573;
	st.shared.u32 	[%r156+512], %r1574;
	st.shared.u32 	[%r156+640], %r1575;
	st.shared.u32 	[%r156+768], %r1576;
	st.shared.u32 	[%r156+896], %r1577;
	st.shared.u32 	[%r156+1024], %r1578;
	bar.warp.sync 	-1;
	shl.b32 	%r758, %r753, 5;
	add.s32 	%r157, %r156, %r758;
	ld.shared.u32 	%r158, [%r157];
	ld.shared.u32 	%r159, [%r157+4];
	ld.shared.u32 	%r160, [%r157+8];
	ld.shared.u32 	%r161, [%r157+12];
	ld.shared.u32 	%r162, [%r157+16];
	ld.shared.u32 	%r163, [%r157+20];
	ld.shared.u32 	%r164, [%r157+24];
	ld.shared.u32 	%r165, [%r157+28];
	ld.shared.u32 	%r166, [%r157+32];
	bar.sync 	0;
	add.s64 	%rd155, %rd336, %rd143;
	// begin inline asm
	ld.global.nc.u32 %r1587, [%rd155];
	// end inline asm
	mov.u32 	%r1579, %r1587;
	@%p184 bra 	$L__BB4_144;
	mul.wide.u32 	%rd158, %r126, 4;
	add.s64 	%rd157, %rd155, %rd158;
	// begin inline asm
	ld.global.nc.u32 %r1579, [%rd157];
	// end inline asm
$L__BB4_144:
	setp.ge.u32 	%p185, %r129, %r3;
	add.s64 	%rd29, %rd155, %rd146;
	mov.u32 	%r1580, %r1587;
	@%p185 bra 	$L__BB4_146;
	add.s64 	%rd160, %rd29, 128;
	// begin inline asm
	ld.global.nc.u32 %r1580, [%rd160];
	// end inline asm
$L__BB4_146:
	setp.ge.u32 	%p186, %r133, %r3;
	mov.u32 	%r1581, %r1587;
	@%p186 bra 	$L__BB4_148;
	add.s64 	%rd161, %rd29, 256;
	// begin inline asm
	ld.global.nc.u32 %r1581, [%rd161];
	// end inline asm
$L__BB4_148:
	setp.ge.u32 	%p187, %r136, %r3;
	mov.u32 	%r1582, %r1587;
	@%p187 bra 	$L__BB4_150;
	add.s64 	%rd162, %rd29, 384;
	// begin inline asm
	ld.global.nc.u32 %r1582, [%rd162];
	// end inline asm
$L__BB4_150:
	setp.ge.u32 	%p188, %r139, %r3;
	mov.u32 	%r1583, %r1587;
	@%p188 bra 	$L__BB4_152;
	add.s64 	%rd163, %rd29, 512;
	// begin inline asm
	ld.global.nc.u32 %r1583, [%rd163];
	// end inline asm
$L__BB4_152:
	setp.ge.u32 	%p189, %r142, %r3;
	mov.u32 	%r1584, %r1587;
	@%p189 bra 	$L__BB4_154;
	add.s64 	%rd164, %rd29, 640;
	// begin inline asm
	ld.global.nc.u32 %r1584, [%rd164];
	// end inline asm
$L__BB4_154:
	setp.ge.u32 	%p190, %r145, %r3;
	mov.u32 	%r1585, %r1587;
	@%p190 bra 	$L__BB4_156;
	add.s64 	%rd165, %rd29, 768;
	// begin inline asm
	ld.global.nc.u32 %r1585, [%rd165];
	// end inline asm
$L__BB4_156:
	setp.ge.u32 	%p191, %r148, %r3;
	mov.u32 	%r1586, %r1587;
	@%p191 bra 	$L__BB4_158;
	add.s64 	%rd166, %rd29, 896;
	// begin inline asm
	ld.global.nc.u32 %r1586, [%rd166];
	// end inline asm
$L__BB4_158:
	setp.ge.u32 	%p192, %r151, %r3;
	@%p192 bra 	$L__BB4_160;
	add.s64 	%rd167, %rd29, 1024;
	// begin inline asm
	ld.global.nc.u32 %r1587, [%rd167];
	// end inline asm
$L__BB4_160:
	st.shared.u32 	[%r156], %r1579;
	st.shared.u32 	[%r156+128], %r1580;
	st.shared.u32 	[%r156+256], %r1581;
	st.shared.u32 	[%r156+384], %r1582;
	st.shared.u32 	[%r156+512], %r1583;
	st.shared.u32 	[%r156+640], %r1584;
	st.shared.u32 	[%r156+768], %r1585;
	st.shared.u32 	[%r156+896], %r1586;
	st.shared.u32 	[%r156+1024], %r1587;
	bar.warp.sync 	-1;
	ld.shared.f32 	%f49, [%r157];
	ld.shared.f32 	%f50, [%r157+4];
	ld.shared.f32 	%f51, [%r157+8];
	ld.shared.f32 	%f52, [%r157+12];
	ld.shared.f32 	%f53, [%r157+16];
	ld.shared.f32 	%f54, [%r157+20];
	ld.shared.f32 	%f55, [%r157+24];
	ld.shared.f32 	%f56, [%r157+28];
	ld.shared.f32 	%f57, [%r157+32];
	bar.sync 	0;
	shl.b32 	%r770, %r125, 2;
	add.s32 	%r772, %r757, %r770;
	add.s32 	%r186, %r772, 1148;
	st.shared.u32 	[%r772+1148], %r166;
	bar.sync 	0;
	setp.eq.s32 	%p193, %r125, 0;
	mov.b32 	%r1589, 1;
	@%p193 bra 	$L__BB4_162;
	ld.shared.u32 	%r1588, [%r186+-4];
	setp.ne.s32 	%p194, %r1588, %r158;
	selp.u32 	%r1589, 1, 0, %p194;
$L__BB4_162:
	setp.eq.s32 	%p195, %r125, 0;
	setp.ne.s32 	%p196, %r158, %r159;
	setp.ne.s32 	%p197, %r159, %r160;
	setp.ne.s32 	%p198, %r160, %r161;
	setp.ne.s32 	%p199, %r161, %r162;
	setp.ne.s32 	%p200, %r162, %r163;
	setp.ne.s32 	%p201, %r163, %r164;
	setp.ne.s32 	%p202, %r164, %r165;
	setp.ne.s32 	%p203, %r165, %r166;
	mul.lo.s32 	%r833, %r125, 9;
	setp.eq.s32 	%p204, %r833, %r3;
	selp.u32 	%r834, 1, 0, %p204;
	selp.b32 	%r835, %r834, %r1589, %p204;
	selp.b32 	%r191, %r834, %r835, %p195;
	add.s32 	%r836, %r833, 1;
	setp.eq.s32 	%p205, %r836, %r3;
	or.pred  	%p1, %p205, %p196;
	selp.u32 	%r837, 1, 0, %p1;
	add.s32 	%r838, %r833, 2;
	setp.eq.s32 	%p206, %r838, %r3;
	or.pred  	%p2, %p206, %p197;
	selp.u32 	%r839, 1, 0, %p2;
	add.s32 	%r840, %r833, 3;
	setp.eq.s32 	%p207, %r840, %r3;
	or.pred  	%p3, %p207, %p198;
	selp.u32 	%r841, 1, 0, %p3;
	add.s32 	%r842, %r833, 4;
	setp.eq.s32 	%p208, %r842, %r3;
	or.pred  	%p4, %p208, %p199;
	selp.u32 	%r843, 1, 0, %p4;
	add.s32 	%r844, %r833, 5;
	setp.eq.s32 	%p209, %r844, %r3;
	or.pred  	%p210, %p209, %p200;
	selp.u32 	%r845, 1, 0, %p210;
	add.s32 	%r846, %r833, 6;
	setp.eq.s32 	%p211, %r846, %r3;
	or.pred  	%p5, %p211, %p201;
	selp.u32 	%r847, 1, 0, %p5;
	add.s32 	%r848, %r833, 7;
	setp.eq.s32 	%p212, %r848, %r3;
	or.pred  	%p213, %p212, %p202;
	selp.u32 	%r849, 1, 0, %p213;
	add.s32 	%r850, %r833, 8;
	setp.eq.s32 	%p214, %r850, %r3;
	or.pred  	%p215, %p214, %p203;
	selp.u32 	%r851, 1, 0, %p215;
	add.s32 	%r852, %r191, %r837;
	add.f32 	%f215, %f49, %f50;
	selp.f32 	%f216, %f50, %f215, %p1;
	add.s32 	%r853, %r852, %r839;
	add.f32 	%f217, %f216, %f51;
	selp.f32 	%f218, %f51, %f217, %p2;
	add.s32 	%r854, %r853, %r841;
	add.f32 	%f219, %f218, %f52;
	selp.f32 	%f220, %f52, %f219, %p3;
	add.s32 	%r855, %r854, %r843;
	add.f32 	%f221, %f220, %f53;
	selp.f32 	%f222, %f53, %f221, %p4;
	add.s32 	%r856, %r855, %r845;
	add.f32 	%f223, %f222, %f54;
	selp.f32 	%f224, %f54, %f223, %p210;
	add.s32 	%r857, %r856, %r847;
	add.f32 	%f225, %f224, %f55;
	selp.f32 	%f226, %f55, %f225, %p5;
	add.s32 	%r858, %r857, %r849;
	add.f32 	%f227, %f226, %f56;
	selp.f32 	%f228, %f56, %f227, %p213;
	add.s32 	%r774, %r858, %r851;
	add.f32 	%f229, %f228, %f57;
	selp.f32 	%f230, %f57, %f229, %p215;
	mov.b32 	%r830, 1;
	mov.b32 	%r831, 0;
	mov.b32 	%r832, -1;
	// begin inline asm
	shfl.sync.up.b32 %r773, %r774, %r830, %r831, %r832;
	// end inline asm
	mov.b32 	%r779, %f230;
	// begin inline asm
	shfl.sync.up.b32 %r778, %r779, %r830, %r831, %r832;
	// end inline asm
	mov.b32 	%f231, %r778;
	setp.eq.s32 	%p216, %r774, 0;
	add.f32 	%f232, %f230, %f231;
	selp.f32 	%f233, %f232, %f230, %p216;
	setp.lt.s32 	%p217, %r753, 1;
	selp.b32 	%r859, 0, %r773, %p217;
	add.s32 	%r784, %r859, %r774;
	selp.f32 	%f234, %f230, %f233, %p217;
	mov.b32 	%r790, 2;
	// begin inline asm
	shfl.sync.up.b32 %r783, %r784, %r790, %r831, %r832;
	// end inline asm
	mov.b32 	%r789, %f234;
	// begin inline asm
	shfl.sync.up.b32 %r788, %r789, %r790, %r831, %r832;
	// end inline asm
	mov.b32 	%f235, %r788;
	setp.eq.s32 	%p218, %r784, 0;
	add.f32 	%f236, %f234, %f235;
	selp.f32 	%f237, %f236, %f234, %p218;
	setp.lt.s32 	%p219, %r753, 2;
	selp.b32 	%r860, 0, %r783, %p219;
	add.s32 	%r794, %r860, %r784;
	selp.f32 	%f238, %f234, %f237, %p219;
	mov.b32 	%r800, 4;
	// begin inline asm
	shfl.sync.up.b32 %r793, %r794, %r800, %r831, %r832;
	// end inline asm
	mov.b32 	%r799, %f238;
	// begin inline asm
	shfl.sync.up.b32 %r798, %r799, %r800, %r831, %r832;
	// end inline asm
	mov.b32 	%f239, %r798;
	setp.eq.s32 	%p220, %r794, 0;
	add.f32 	%f240, %f238, %f239;
	selp.f32 	%f241, %f240, %f238, %p220;
	setp.lt.s32 	%p221, %r753, 4;
	selp.b32 	%r861, 0, %r793, %p221;
	add.s32 	%r804, %r861, %r794;
	selp.f32 	%f242, %f238, %f241, %p221;
	mov.b32 	%r810, 8;
	// begin inline asm
	shfl.sync.up.b32 %r803, %r804, %r810, %r831, %r832;
	// end inline asm
	mov.b32 	%r809, %f242;
	// begin inline asm
	shfl.sync.up.b32 %r808, %r809, %r810, %r831, %r832;
	// end inline asm
	mov.b32 	%f243, %r808;
	setp.eq.s32 	%p222, %r804, 0;
	add.f32 	%f244, %f242, %f243;
	selp.f32 	%f245, %f244, %f242, %p222;
	setp.lt.s32 	%p223, %r753, 8;
	selp.b32 	%r862, 0, %r803, %p223;
	add.s32 	%r814, %r862, %r804;
	selp.f32 	%f246, %f242, %f245, %p223;
	mov.b32 	%r820, 16;
	// begin inline asm
	shfl.sync.up.b32 %r813, %r814, %r820, %r831, %r832;
	// end inline asm
	mov.b32 	%r819, %f246;
	// begin inline asm
	shfl.sync.up.b32 %r818, %r819, %r820, %r831, %r832;
	// end inline asm
	mov.b32 	%f247, %r818;
	setp.eq.s32 	%p224, %r814, 0;
	add.f32 	%f248, %f246, %f247;
	selp.f32 	%f58, %f248, %f246, %p224;
	setp.lt.s32 	%p225, %r753, 16;
	selp.b32 	%r863, 0, %r813, %p225;
	add.s32 	%r824, %r863, %r814;
	selp.f32 	%f249, %f246, %f58, %p225;
	// begin inline asm
	shfl.sync.up.b32 %r823, %r824, %r830, %r831, %r832;
	// end inline asm
	mov.b32 	%r829, %f249;
	// begin inline asm
	shfl.sync.up.b32 %r828, %r829, %r830, %r831, %r832;
	// end inline asm
	setp.ne.s32 	%p226, %r753, 31;
	@%p226 bra 	$L__BB4_164;
	shl.b32 	%r864, %r155, 3;
	mov.u32 	%r865, _ZN6thrust24THRUST_300001_SM_1000_NS8cuda_cub4core6detail5shmemE;
	add.s32 	%r866, %r865, %r864;
	mov.b32 	%r867, %f58;
	st.shared.v2.u32 	[%r866], {%r824, %r867};
$L__BB4_164:
	mov.b32 	%f250, %r828;
	bar.sync 	0;
	ld.shared.v4.u32 	{%r195, %r868, %r196, %r869}, [_ZN6thrust24THRUST_300001_SM_1000_NS8cuda_cub4core6detail5shmemE];
	mov.b32 	%f251, %r869;
	mov.b32 	%f252, %r868;
	shr.u32 	%r870, %r125, 5;
	add.s32 	%r871, %r196, %r195;
	setp.eq.s32 	%p227, %r196, 0;
	add.f32 	%f253, %f252, %f251;
	selp.f32 	%f254, %f253, %f251, %p227;
	setp.eq.s32 	%p228, %r870, 2;
	selp.b32 	%r872, %r871, %r195, %p228;
	selp.f32 	%f255, %f254, %f252, %p228;
	ld.shared.v4.u32 	{%r197, %r873, %r198, %r874}, [_ZN6thrust24THRUST_300001_SM_1000_NS8cuda_cub4core6detail5shmemE+16];
	mov.b32 	%f256, %r874;
	mov.b32 	%f257, %r873;
	add.s32 	%r875, %r197, %r871;
	setp.eq.s32 	%p229, %r197, 0;
	add.f32 	%f258, %f254, %f257;
	selp.f32 	%f259, %f258, %f257, %p229;
	setp.eq.s32 	%p230, %r870, 3;
	selp.b32 	%r876, %r875, %r872, %p230;
	selp.f32 	%f260, %f259, %f255, %p230;
	add.s32 	%r877, %r198, %r875;
	setp.eq.s32 	%p231, %r198, 0;
	add.f32 	%f261, %f259, %f256;
	selp.f32 	%f262, %f261, %f256, %p231;
	setp.eq.s32 	%p232, %r870, 4;
	selp.b32 	%r878, %r877, %r876, %p232;
	selp.f32 	%f263, %f262, %f260, %p232;
	ld.shared.v4.u32 	{%r199, %r879, %r200, %r880}, [_ZN6thrust24THRUST_300001_SM_1000_NS8cuda_cub4core6detail5shmemE+32];
	mov.b32 	%f264, %r880;
	mov.b32 	%f265, %r879;
	add.s32 	%r881, %r199, %r877;
	setp.eq.s32 	%p233, %r199, 0;
	add.f32 	%f266, %f262, %f265;
	selp.f32 	%f267, %f266, %f265, %p233;
	setp.eq.s32 	%p234, %r870, 5;
	selp.b32 	%r882, %r881, %r878, %p234;
	selp.f32 	%f268, %f267, %f263, %p234;
	add.s32 	%r883, %r200, %r881;
	setp.eq.s32 	%p235, %r200, 0;
	add.f32 	%f269, %f267, %f264;
	selp.f32 	%f270, %f269, %f264, %p235;
	setp.eq.s32 	%p236, %r870, 6;
	selp.b32 	%r884, %r883, %r882, %p236;
	selp.f32 	%f271, %f270, %f268, %p236;
	ld.shared.v4.u32 	{%r201, %r885, %r202, %r886}, [_ZN6thrust24THRUST_300001_SM_1000_NS8cuda_cub4core6detail5shmemE+48];
	mov.b32 	%f272, %r886;
	mov.b32 	%f273, %r885;
	add.s32 	%r887, %r201, %r883;
	setp.eq.s32 	%p237, %r201, 0;
	add.f32 	%f274, %f270, %f273;
	selp.f32 	%f275, %f274, %f273, %p237;
	setp.eq.s32 	%p238, %r870, 7;
	selp.b32 	%r888, %r887, %r884, %p238;
	selp.f32 	%f276, %f275, %f271, %p238;
	add.s32 	%r1595, %r202, %r887;
	setp.eq.s32 	%p239, %r202, 0;
	add.f32 	%f277, %f275, %f272;
	selp.f32 	%f59, %f277, %f272, %p239;
	setp.eq.s32 	%p240, %r888, 0;
	add.f32 	%f278, %f276, 0f00000000;
	selp.f32 	%f279, %f278, %f276, %p240;
	setp.lt.u32 	%p241, %r125, 32;
	selp.b32 	%r889, 0, %r888, %p241;
	selp.f32 	%f280, 0f00000000, %f279, %p241;
	setp.eq.s32 	%p242, %r823, 0;
	add.f32 	%f281, %f280, %f250;
	selp.f32 	%f282, %f281, %f250, %p242;
	setp.eq.s32 	%p243, %r753, 0;
	selp.b32 	%r890, 0, %r823, %p243;
	add.s32 	%r204, %r889, %r890;
	selp.f32 	%f60, %f280, %f282, %p243;
	add.s32 	%r205, %r204, %r191;
	setp.eq.s32 	%p244, %r191, 0;
	add.f32 	%f283, %f49, %f60;
	selp.f32 	%f61, %f283, %f49, %p244;
	selp.u32 	%r891, 1, 0, %p1;
	add.s32 	%r892, %r191, %r891;
	add.s32 	%r206, %r892, %r204;
	add.f32 	%f284, %f61, %f50;
	selp.f32 	%f62, %f50, %f284, %p1;
	selp.u32 	%r893, 1, 0, %p2;
	add.s32 	%r207, %r206, %r893;
	add.f32 	%f285, %f62, %f51;
	selp.f32 	%f63, %f51, %f285, %p2;
	selp.u32 	%r894, 1, 0, %p3;
	add.s32 	%r208, %r207, %r894;
	add.f32 	%f286, %f63, %f52;
	selp.f32 	%f64, %f52, %f286, %p3;
	selp.u32 	%r895, 1, 0, %p4;
	add.s32 	%r209, %r208, %r895;
	add.f32 	%f287, %f64, %f53;
	selp.f32 	%f65, %f53, %f287, %p4;
	mul.lo.s32 	%r896, %r125, 9;
	add.s32 	%r897, %r896, 5;
	setp.eq.s32 	%p245, %r897, %r3;
	setp.ne.s32 	%p246, %r162, %r163;
	or.pred  	%p247, %p245, %p246;
	selp.u32 	%r898, 1, 0, %p247;
	add.s32 	%r210, %r209, %r898;
	add.f32 	%f288, %f65, %f54;
	selp.f32 	%f66, %f54, %f288, %p247;
	selp.u32 	%r899, 1, 0, %p5;
	add.s32 	%r211, %r210, %r899;
	add.f32 	%f289, %f66, %f55;
	selp.f32 	%f67, %f55, %f289, %p5;
	add.s32 	%r900, %r896, 7;
	setp.eq.s32 	%p248, %r900, %r3;
	setp.ne.s32 	%p249, %r164, %r165;
	or.pred  	%p250, %p248, %p249;
	selp.u32 	%r901, 1, 0, %p250;
	add.s32 	%r212, %r211, %r901;
	add.f32 	%f290, %f67, %f56;
	selp.f32 	%f68, %f56, %f290, %p250;
	setp.lt.s32 	%p251, %r1595, 257;
	@%p251 bra 	$L__BB4_190;
	bar.sync 	0;
	@%p244 bra 	$L__BB4_167;
	shl.b32 	%r905, %r204, 3;
	mov.u32 	%r906, _ZN6thrust24THRUST_300001_SM_1000_NS8cuda_cub4core6detail5shmemE;
	add.s32 	%r907, %r906, %r905;
	mov.b32 	%r908, %f60;
	st.shared.v2.u32 	[%r907], {%r1588, %r908};
$L__BB4_167:
	not.pred 	%p268, %p1;
	@%p268 bra 	$L__BB4_169;
	shl.b32 	%r909, %r205, 3;
	mov.u32 	%r910, _ZN6thrust24THRUST_300001_SM_1000_NS8cuda_cub4core6detail5shmemE;
	add.s32 	%r911, %r910, %r909;
	mov.b32 	%r912, %f61;
	st.shared.v2.u32 	[%r911], {%r158, %r912};
$L__BB4_169:
	not.pred 	%p269, %p2;
	@%p269 bra 	$L__BB4_171;
	shl.b32 	%r913, %r206, 3;
	mov.u32 	%r914, _ZN6thrust24THRUST_300001_SM_1000_NS8cuda_cub4core6detail5shmemE;
	add.s32 	%r915, %r914, %r913;
	mov.b32 	%r916, %f62;
	st.shared.v2.u32 	[%r915], {%r159, %r916};
$L__BB4_171:
	not.pred 	%p270, %p3;
	@%p270 bra 	$L__BB4_173;
	shl.b32 	%r917, %r207, 3;
	mov.u32 	%r918, _ZN6thrust24THRUST_300001_SM_1000_NS8cuda_cub4core6detail5shmemE;
	add.s32 	%r919, %r918, %r917;
	mov.b32 	%r920, %f63;
	st.shared.v2.u32 	[%r919], {%r160, %r920};
$L__BB4_173:
	not.pred 	%p271, %p4;
	@%p271 bra 	$L__BB4_175;
	shl.b32 	%r921, %r208, 3;
	mov.u32 	%r922, _ZN6thrust24THRUST_300001_SM_1000_NS8cuda_cub4core6detail5shmemE;
	add.s32 	%r923, %r922, %r921;
	mov.b32 	%r924, %f64;
	st.shared.v2.u32 	[%r923], {%r161, %r924};
$L__BB4_175:
	mad.lo.s32 	%r925, %r125, 9, 5;
	setp.ne.s32 	%p272, %r925, %r3;
	setp.eq.s32 	%p273, %r162, %r163;
	and.pred  	%p274, %p272, %p273;
	@%p274 bra 	$L__BB4_177;
	shl.b32 	%r926, %r209, 3;
	mov.u32 	%r927, _ZN6thrust24THRUST_300001_SM_1000_NS8cuda_cub4core6detail5shmemE;
	add.s32 	%r928, %r927, %r926;
	mov.b32 	%r929, %f65;
	st.shared.v2.u32 	[%r928], {%r162, %r929};
$L__BB4_177:
	not.pred 	%p275, %p5;
	@%p275 bra 	$L__BB4_179;
	shl.b32 	%r930, %r210, 3;
	mov.u32 	%r931, _ZN6thrust24THRUST_300001_SM_1000_NS8cuda_cub4core6detail5shmemE;
	add.s32 	%r932, %r931, %r930;
	mov.b32 	%r933, %f66;
	st.shared.v2.u32 	[%r932], {%r163, %r933};
$L__BB4_179:
	mad.lo.s32 	%r934, %r125, 9, 7;
	setp.ne.s32 	%p276, %r934, %r3;
	setp.eq.s32 	%p277, %r164, %r165;
	and.pred  	%p278, %p276, %p277;
	@%p278 bra 	$L__BB4_181;
	shl.b32 	%r935, %r211, 3;
	mov.u32 	%r936, _ZN6thrust24THRUST_300001_SM_1000_NS8cuda_cub4core6detail5shmemE;
	add.s32 	%r937, %r936, %r935;
	mov.b32 	%r938, %f67;
	st.shared.v2.u32 	[%r937], {%r164, %r938};
$L__BB4_181:
	mad.lo.s32 	%r939, %r125, 9, 8;
	setp.ne.s32 	%p279, %r939, %r3;
	setp.eq.s32 	%p280, %r165, %r166;
	and.pred  	%p281, %p279, %p280;
	@%p281 bra 	$L__BB4_183;
	shl.b32 	%r940, %r212, 3;
	mov.u32 	%r941, _ZN6thrust24THRUST_300001_SM_1000_NS8cuda_cub4core6detail5shmemE;
	add.s32 	%r942, %r941, %r940;
	mov.b32 	%r943, %f68;
	st.shared.v2.u32 	[%r942], {%r165, %r943};
$L__BB4_183:
	bar.sync 	0;
	setp.ge.u32 	%p282, %r125, %r1595;
	@%p282 bra 	$L__BB4_208;
	add.s32 	%r944, %r196, %r197;
	add.s32 	%r945, %r944, %r198;
	add.s32 	%r946, %r945, %r199;
	add.s32 	%r947, %r946, %r200;
	add.s32 	%r948, %r947, %r201;
	add.s32 	%r949, %r948, %r202;
	add.s32 	%r950, %r949, %r195;
	not.b32 	%r951, %r125;
	add.s32 	%r213, %r950, %r951;
	and.b32  	%r952, %r213, 768;
	setp.eq.s32 	%p283, %r952, 768;
	mov.u32 	%r1594, %r125;
	@%p283 bra 	$L__BB4_187;
	shr.u32 	%r953, %r213, 8;
	add.s32 	%r954, %r953, 1;
	and.b32  	%r955, %r954, 3;
	mul.wide.u32 	%rd195, %r125, 4;
	add.s64 	%rd347, %rd1, %rd195;
	add.s64 	%rd346, %rd2, %rd195;
	shl.b32 	%r956, %r125, 3;
	mov.u32 	%r957, _ZN6thrust24THRUST_300001_SM_1000_NS8cuda_cub4core6detail5shmemE;
	add.s32 	%r1591, %r957, %r956;
	neg.s32 	%r1590, %r955;
	shl.b32 	%r958, %r954, 8;
	and.b32  	%r959, %r958, 768;
	add.s32 	%r1594, %r125, %r959;
$L__BB4_186:
	.pragma "nounroll";
	ld.shared.v2.u32 	{%r960, %r961}, [%r1591];
	st.global.u32 	[%rd346], %r960;
	st.global.u32 	[%rd347], %r961;
	add.s64 	%rd347, %rd347, 1024;
	add.s64 	%rd346, %rd346, 1024;
	add.s32 	%r1591, %r1591, 2048;
	add.s32 	%r1590, %r1590, 1;
	setp.ne.s32 	%p284, %r1590, 0;
	@%p284 bra 	$L__BB4_186;
$L__BB4_187:
	setp.lt.u32 	%p285, %r213, 768;
	@%p285 bra 	$L__BB4_208;
	mul.wide.u32 	%rd196, %r1594, 4;
	add.s64 	%rd197, %rd196, 2048;
	add.s64 	%rd349, %rd2, %rd197;
	add.s64 	%rd348, %rd1, %rd197;
	shl.b32 	%r962, %r1594, 3;
	mov.u32 	%r963, _ZN6thrust24THRUST_300001_SM_1000_NS8cuda_cub4core6detail5shmemE;
	add.s32 	%r964, %r962, %r963;
	add.s32 	%r1593, %r964, 4096;
$L__BB4_189:
	ld.shared.v2.u32 	{%r965, %r966}, [%r1593+-4096];
	st.global.u32 	[%rd349+-2048], %r965;
	st.global.u32 	[%rd348+-2048], %r966;
	ld.shared.v2.u32 	{%r967, %r968}, [%r1593+-2048];
	st.global.u32 	[%rd349+-1024], %r967;
	st.global.u32 	[%rd348+-1024], %r968;
	ld.shared.v2.u32 	{%r969, %r970}, [%r1593];
	st.global.u32 	[%rd349], %r969;
	st.global.u32 	[%rd348], %r970;
	ld.shared.v2.u32 	{%r971, %r972}, [%r1593+2048];
	st.global.u32 	[%rd349+1024], %r971;
	st.global.u32 	[%rd348+1024], %r972;
	add.s32 	%r1594, %r1594, 1024;
	add.s64 	%rd349, %rd349, 4096;
	add.s64 	%rd348, %rd348, 4096;
	add.s32 	%r1593, %r1593, 8192;
	setp.lt.s32 	%p286, %r1594, %r1595;
	@%p286 bra 	$L__BB4_189;
	bra.uni 	$L__BB4_208;
$L__BB4_190:
	@%p244 bra 	$L__BB4_192;
	mul.wide.s32 	%rd168, %r204, 4;
	add.s64 	%rd169, %rd2, %rd168;
	st.global.u32 	[%rd169], %r1588;
	add.s64 	%rd170, %rd1, %rd168;
	st.global.f32 	[%rd170], %f60;
$L__BB4_192:
	not.pred 	%p253, %p1;
	@%p253 bra 	$L__BB4_194;
	mul.wide.s32 	%rd171, %r205, 4;
	add.s64 	%rd172, %rd2, %rd171;
	st.global.u32 	[%rd172], %r158;
	add.s64 	%rd173, %rd1, %rd171;
	st.global.f32 	[%rd173], %f61;
$L__BB4_194:
	not.pred 	%p254, %p2;
	@%p254 bra 	$L__BB4_196;
	mul.wide.s32 	%rd174, %r206, 4;
	add.s64 	%rd175, %rd2, %rd174;
	st.global.u32 	[%rd175], %r159;
	add.s64 	%rd176, %rd1, %rd174;
	st.global.f32 	[%rd176], %f62;
$L__BB4_196:
	not.pred 	%p255, %p3;
	@%p255 bra 	$L__BB4_198;
	mul.wide.s32 	%rd177, %r207, 4;
	add.s64 	%rd178, %rd2, %rd177;
	st.global.u32 	[%rd178], %r160;
	add.s64 	%rd179, %rd1, %rd177;
	st.global.f32 	[%rd179], %f63;
$L__BB4_198:
	not.pred 	%p256, %p4;
	@%p256 bra 	$L__BB4_200;
	mul.wide.s32 	%rd180, %r208, 4;
	add.s64 	%rd181, %rd2, %rd180;
	st.global.u32 	[%rd181], %r161;
	add.s64 	%rd182, %rd1, %rd180;
	st.global.f32 	[%rd182], %f64;
$L__BB4_200:
	mad.lo.s32 	%r902, %r125, 9, 5;
	setp.ne.s32 	%p257, %r902, %r3;
	setp.eq.s32 	%p258, %r162, %r163;
	and.pred  	%p259, %p257, %p258;
	@%p259 bra 	$L__BB4_202;
	mul.wide.s32 	%rd183, %r209, 4;
	add.s64 	%rd184, %rd2, %rd183;
	st.global.u32 	[%rd184], %r162;
	add.s64 	%rd185, %rd1, %rd183;
	st.global.f32 	[%rd185], %f65;
$L__BB4_202:
	not.pred 	%p260, %p5;
	@%p260 bra 	$L__BB4_204;
	mul.wide.s32 	%rd186, %r210, 4;
	add.s64 	%rd187, %rd2, %rd186;
	st.global.u32 	[%rd187], %r163;
	add.s64 	%rd188, %rd1, %rd186;
	st.global.f32 	[%rd188], %f66;
$L__BB4_204:
	mad.lo.s32 	%r903, %r125, 9, 7;
	setp.ne.s32 	%p261, %r903, %r3;
	setp.eq.s32 	%p262, %r164, %r165;
	and.pred  	%p263, %p261, %p262;
	@%p263 bra 	$L__BB4_206;
	mul.wide.s32 	%rd189, %r211, 4;
	add.s64 	%rd190, %rd2, %rd189;
	st.global.u32 	[%rd190], %r164;
	add.s64 	%rd191, %rd1, %rd189;
	st.global.f32 	[%rd191], %f67;
$L__BB4_206:
	mad.lo.s32 	%r904, %r125, 9, 8;
	setp.ne.s32 	%p264, %r904, %r3;
	setp.eq.s32 	%p265, %r165, %r166;
	and.pred  	%p266, %p264, %p265;
	@%p266 bra 	$L__BB4_208;
	mul.wide.s32 	%rd192, %r212, 4;
	add.s64 	%rd193, %rd2, %rd192;
	st.global.u32 	[%rd193], %r165;
	add.s64 	%rd194, %rd1, %rd192;
	st.global.f32 	[%rd194], %f68;
$L__BB4_208:
	setp.ne.s32 	%p287, %r125, 255;
	@%p287 bra 	$L__BB4_322;
	setp.ne.s32 	%p288, %r3, 2304;
	@%p288 bra 	$L__BB4_211;
	mul.wide.s32 	%rd198, %r1595, 4;
	add.s64 	%rd199, %rd2, %rd198;
	st.global.u32 	[%rd199], %r166;
	add.s64 	%rd200, %rd1, %rd198;
	st.global.f32 	[%rd200], %f59;
	add.s32 	%r1595, %r1595, 1;
$L__BB4_211:
	ld.param.u64 	%rd340, [_ZN6thrust24THRUST_300001_SM_1000_NS8cuda_cub4core6detail13_kernel_agentINS1_15__reduce_by_key16ReduceByKeyAgentIPiPfS7_S8_N4cuda3std3__48equal_toIiEENSB_4plusIfEES7_iEEJS7_S8_S7_S8_S7_N3cub18CUB_300001_SM_100024ReduceByKeyScanTileStateIfiLb1EEESD_SF_iiEEEvDpT0__param_4];
	cvta.to.global.u64 	%rd201, %rd340;
	st.global.u32 	[%rd201], %r1595;
	bra.uni 	$L__BB4_322;
$L__BB4_212:
	ld.param.u64 	%rd328, [_ZN6thrust24THRUST_300001_SM_1000_NS8cuda_cub4core6detail13_kernel_agentINS1_15__reduce_by_key16ReduceByKeyAgentIPiPfS7_S8_N4cuda3std3__48equal_toIiEENSB_4plusIfEES7_iEEJS7_S8_S7_S8_S7_N3cub18CUB_300001_SM_100024ReduceByKeyScanTileStateIfiLb1EEESD_SF_iiEEEvDpT0__param_0];
	mul.wide.u32 	%rd61, %r2, 4;
	add.s64 	%rd60, %rd328, %rd61;
	// begin inline asm
	ld.global.nc.u32 %r1604, [%rd60];
	// end inline asm
	mov.u32 	%r230, %tid.x;
	and.b32  	%r346, %r230, 31;
	and.b32  	%r347, %r230, 992;
	mul.lo.s32 	%r348, %r347, 9;
	or.b32  	%r231, %r348, %r346;
	setp.ge.u32 	%p15, %r231, %r3;
	mov.u32 	%r1596, %r1604;
	@%p15 bra 	$L__BB4_214;
	ld.param.u64 	%rd329, [_ZN6thrust24THRUST_300001_SM_1000_NS8cuda_cub4core6detail13_kernel_agentINS1_15__reduce_by_key16ReduceByKeyAgentIPiPfS7_S8_N4cuda3std3__48equal_toIiEENSB_4plusIfEES7_iEEJS7_S8_S7_S8_S7_N3cub18CUB_300001_SM_100024ReduceByKeyScanTileStateIfiLb1EEESD_SF_iiEEEvDpT0__param_0];
	add.s32 	%r350, %r231, %r2;
	mul.wide.u32 	%rd63, %r350, 4;
	add.s64 	%rd62, %rd329, %rd63;
	// begin inline asm
	ld.global.nc.u32 %r1596, [%rd62];
	// end inline asm
$L__BB4_214:
	add.s32 	%r234, %r231, 32;
	setp.ge.u32 	%p16, %r234, %r3;
	shl.b32 	%r235, %r231, 2;
	cvt.u64.u32 	%rd64, %r235;
	add.s64 	%rd43, %rd60, %rd64;
	mov.u32 	%r1597, %r1604;
	@%p16 bra 	$L__BB4_216;
	add.s64 	%rd65, %rd43, 128;
	// begin inline asm
	ld.global.nc.u32 %r1597, [%rd65];
	// end inline asm
$L__BB4_216:
	add.s32 	%r238, %r231, 64;
	setp.ge.u32 	%p17, %r238, %r3;
	mov.u32 	%r1598, %r1604;
	@%p17 bra 	$L__BB4_218;
	add.s64 	%rd66, %rd43, 256;
	// begin inline asm
	ld.global.nc.u32 %r1598, [%rd66];
	// end inline asm
$L__BB4_218:
	add.s32 	%r241, %r231, 96;
	setp.ge.u32 	%p18, %r241, %r3;
	mov.u32 	%r1599, %r1604;
	@%p18 bra 	$L__BB4_220;
	add.s64 	%rd67, %rd43, 384;
	// begin inline asm
	ld.global.nc.u32 %r1599, [%rd67];
	// end inline asm
$L__BB4_220:
	add.s32 	%r244, %r231, 128;
	setp.ge.u32 	%p19, %r244, %r3;
	mov.u32 	%r1600, %r1604;
	@%p19 bra 	$L__BB4_222;
	add.s64 	%rd68, %rd43, 512;
	// begin inline asm
	ld.global.nc.u32 %r1600, [%rd68];
	// end inline asm
$L__BB4_222:
	add.s32 	%r247, %r231, 160;
	setp.ge.u32 	%p20, %r247, %r3;
	mov.u32 	%r1601, %r1604;
	@%p20 bra 	$L__BB4_224;
	add.s64 	%rd69, %rd43, 640;
	// begin inline asm
	ld.global.nc.u32 %r1601, [%rd69];
	// end inline asm
$L__BB4_224:
	add.s32 	%r250, %r231, 192;
	setp.ge.u32 	%p21, %r250, %r3;
	mov.u32 	%r1602, %r1604;
	@%p21 bra 	$L__BB4_226;
	add.s64 	%rd70, %rd43, 768;
	// begin inline asm
	ld.global.nc.u32 %r1602, [%rd70];
	// end inline asm
$L__BB4_226:
	add.s32 	%r253, %r231, 224;
	setp.ge.u32 	%p22, %r253, %r3;
	mov.u32 	%r1603, %r1604;
	@%p22 bra 	$L__BB4_228;
	add.s64 	%rd71, %rd43, 896;
	// begin inline asm
	ld.global.nc.u32 %r1603, [%rd71];
	// end inline asm
$L__BB4_228:
	add.s32 	%r256, %r231, 256;
	setp.ge.u32 	%p23, %r256, %r3;
	@%p23 bra 	$L__BB4_230;
	add.s64 	%rd72, %rd43, 1024;
	// begin inline asm
	ld.global.nc.u32 %r1604, [%rd72];
	// end inline asm
$L__BB4_230:
	// begin inline asm
	mov.u32 %r359, %laneid;
	// end inline asm
	shr.u32 	%r260, %r230, 5;
	mad.lo.s32 	%r361, %r260, 288, %r359;
	shl.b32 	%r362, %r361, 2;
	mov.u32 	%r363, _ZN6thrust24THRUST_300001_SM_1000_NS8cuda_cub4core6detail5shmemE;
	add.s32 	%r261, %r363, %r362;
	st.shared.u32 	[%r261], %r1596;
	st.shared.u32 	[%r261+128], %r1597;
	st.shared.u32 	[%r261+256], %r1598;
	st.shared.u32 	[%r261+384], %r1599;
	st.shared.u32 	[%r261+512], %r1600;
	st.shared.u32 	[%r261+640], %r1601;
	st.shared.u32 	[%r261+768], %r1602;
	st.shared.u32 	[%r261+896], %r1603;
	st.shared.u32 	[%r261+1024], %r1604;
	bar.warp.sync 	-1;
	shl.b32 	%r364, %r359, 5;
	add.s32 	%r262, %r261, %r364;
	ld.shared.u32 	%r263, [%r262];
	ld.shared.u32 	%r264, [%r262+4];
	ld.shared.u32 	%r265, [%r262+8];
	ld.shared.u32 	%r266, [%r262+12];
	ld.shared.u32 	%r267, [%r262+16];
	ld.shared.u32 	%r268, [%r262+20];
	ld.shared.u32 	%r269, [%r262+24];
	ld.shared.u32 	%r270, [%r262+28];
	ld.shared.u32 	%r271, [%r262+32];
	setp.ne.s32 	%p24, %r230, 0;
	mov.b32 	%r1615, 0;
	@%p24 bra 	$L__BB4_232;
	add.s64 	%rd73, %rd60, -4;
	// begin inline asm
	ld.global.nc.u32 %r1615, [%rd73];
	// end inline asm
$L__BB4_232:
	ld.param.u64 	%rd334, [_ZN6thrust24THRUST_300001_SM_1000_NS8cuda_cub4core6detail13_kernel_agentINS1_15__reduce_by_key16ReduceByKeyAgentIPiPfS7_S8_N4cuda3std3__48equal_toIiEENSB_4plusIfEES7_iEEJS7_S8_S7_S8_S7_N3cub18CUB_300001_SM_100024ReduceByKeyScanTileStateIfiLb1EEESD_SF_iiEEEvDpT0__param_1];
	setp.ge.u32 	%p25, %r231, %r3;
	bar.sync 	0;
	mul.wide.u32 	%rd75, %r2, 4;
	add.s64 	%rd74, %rd334, %rd75;
	// begin inline asm
	ld.global.nc.u32 %r1614, [%rd74];
	// end inline asm
	mov.u32 	%r1606, %r1614;
	@%p25 bra 	$L__BB4_234;
	ld.param.u64 	%rd335, [_ZN6thrust24THRUST_300001_SM_1000_NS8cuda_cub4core6detail13_kernel_agentINS1_15__reduce_by_key16ReduceByKeyAgentIPiPfS7_S8_N4cuda3std3__48equal_toIiEENSB_4plusIfEES7_iEEJS7_S8_S7_S8_S7_N3cub18CUB_300001_SM_100024ReduceByKeyScanTileStateIfiLb1EEESD_SF_iiEEEvDpT0__param_1];
	add.s32 	%r368, %r231, %r2;
	mul.wide.u32 	%rd77, %r368, 4;
	add.s64 	%rd76, %rd335, %rd77;
	// begin inline asm
	ld.global.nc.u32 %r1606, [%rd76];
	// end inline asm
$L__BB4_234:
	cvt.u64.u32 	%rd78, %r235;
	setp.ge.u32 	%p26, %r234, %r3;
	add.s64 	%rd45, %rd74, %rd78;
	mov.u32 	%r1607, %r1614;
	@%p26 bra 	$L__BB4_236;
	add.s64 	%rd79, %rd45, 128;
	// begin inline asm
	ld.global.nc.u32 %r1607, [%rd79];
	// end inline asm
$L__BB4_236:
	setp.ge.u32 	%p27, %r238, %r3;
	mov.u32 	%r1608, %r1614;
	@%p27 bra 	$L__BB4_238;
	add.s64 	%rd80, %rd45, 256;
	// begin inline asm
	ld.global.nc.u32 %r1608, [%rd80];
	// end inline asm
$L__BB4_238:
	setp.ge.u32 	%p28, %r241, %r3;
	mov.u32 	%r1609, %r1614;
	@%p28 bra 	$L__BB4_240;
	add.s64 	%rd81, %rd45, 384;
	// begin inline asm
	ld.global.nc.u32 %r1609, [%rd81];
	// end inline asm
$L__BB4_240:
	setp.ge.u32 	%p29, %r244, %r3;
	mov.u32 	%r1610, %r1614;
	@%p29 bra 	$L__BB4_242;
	add.s64 	%rd82, %rd45, 512;
	// begin inline asm
	ld.global.nc.u32 %r1610, [%rd82];
	// end inline asm
$L__BB4_242:
	setp.ge.u32 	%p30, %r247, %r3;
	mov.u32 	%r1611, %r1614;
	@%p30 bra 	$L__BB4_244;
	add.s64 	%rd83, %rd45, 640;
	// begin inline asm
	ld.global.nc.u32 %r1611, [%rd83];
	// end inline asm
$L__BB4_244:
	setp.ge.u32 	%p31, %r250, %r3;
	mov.u32 	%r1612, %r1614;
	@%p31 bra 	$L__BB4_246;
	add.s64 	%rd84, %rd45, 768;
	// begin inline asm
	ld.global.nc.u32 %r1612, [%rd84];
	// end inline asm
$L__BB4_246:
	mov.u32 	%r1613, %r1614;
	@%p22 bra 	$L__BB4_248;
	add.s64 	%rd85, %rd45, 896;
	// begin inline asm
	ld.global.nc.u32 %r1613, [%rd85];
	// end inline asm
$L__BB4_248:
	@%p23 bra 	$L__BB4_250;
	add.s64 	%rd86, %rd45, 1024;
	// begin inline asm
	ld.global.nc.u32 %r1614, [%rd86];
	// end inline asm
$L__BB4_250:
	setp.eq.s32 	%p34, %r230, 0;
	st.shared.u32 	[%r261], %r1606;
	st.shared.u32 	[%r261+128], %r1607;
	st.shared.u32 	[%r261+256], %r1608;
	st.shared.u32 	[%r261+384], %r1609;
	st.shared.u32 	[%r261+512], %r1610;
	st.shared.u32 	[%r261+640], %r1611;
	st.shared.u32 	[%r261+768], %r1612;
	st.shared.u32 	[%r261+896], %r1613;
	st.shared.u32 	[%r261+1024], %r1614;
	bar.warp.sync 	-1;
	ld.shared.f32 	%f69, [%r262];
	ld.shared.f32 	%f70, [%r262+4];
	ld.shared.f32 	%f71, [%r262+8];
	ld.shared.f32 	%f72, [%r262+12];
	ld.shared.f32 	%f73, [%r262+16];
	ld.shared.f32 	%f74, [%r262+20];
	ld.shared.f32 	%f75, [%r262+24];
	ld.shared.f32 	%f76, [%r262+28];
	ld.shared.f32 	%f77, [%r262+32];
	bar.sync 	0;
	shl.b32 	%r377, %r230, 2;
	add.s32 	%r379, %r363, %r377;
	add.s32 	%r293, %r379, 1148;
	st.shared.u32 	[%r379+1148], %r271;
	bar.sync 	0;
	@%p34 bra 	$L__BB4_252;
	ld.shared.u32 	%r1615, [%r293+-4];
$L__BB4_252:
	setp.ne.s32 	%p35, %r1615, %r263;
	setp.ne.s32 	%p36, %r263, %r264;
	setp.ne.s32 	%p37, %r264, %r265;
	setp.ne.s32 	%p38, %r265, %r266;
	setp.ne.s32 	%p39, %r266, %r267;
	setp.ne.s32 	%p40, %r267, %r268;
	setp.ne.s32 	%p41, %r268, %r269;
	setp.ne.s32 	%p42, %r269, %r270;
	setp.ne.s32 	%p43, %r270, %r271;
	mul.lo.s32 	%r440, %r230, 9;
	setp.eq.s32 	%p44, %r440, %r3;
	or.pred  	%p45, %p44, %p35;
	selp.u32 	%r441, 1, 0, %p45;
	add.s32 	%r442, %r440, 1;
	setp.eq.s32 	%p46, %r442, %r3;
	or.pred  	%p47, %p46, %p36;
	selp.u32 	%r443, 1, 0, %p47;
	add.s32 	%r444, %r440, 2;
	setp.eq.s32 	%p48, %r444, %r3;
	or.pred  	%p49, %p48, %p37;
	selp.u32 	%r445, 1, 0, %p49;
	add.s32 	%r446, %r440, 3;
	setp.eq.s32 	%p50, %r446, %r3;
	or.pred  	%p51, %p50, %p38;
	selp.u32 	%r447, 1, 0, %p51;
	add.s32 	%r448, %r440, 4;
	setp.eq.s32 	%p52, %r448, %r3;
	or.pred  	%p6, %p52, %p39;
	selp.u32 	%r449, 1, 0, %p6;
	add.s32 	%r450, %r440, 5;
	setp.eq.s32 	%p53, %r450, %r3;
	or.pred  	%p7, %p53, %p40;
	selp.u32 	%r451, 1, 0, %p7;
	add.s32 	%r452, %r440, 6;
	setp.eq.s32 	%p54, %r452, %r3;
	or.pred  	%p8, %p54, %p41;
	selp.u32 	%r453, 1, 0, %p8;
	add.s32 	%r454, %r440, 7;
	setp.eq.s32 	%p55, %r454, %r3;
	or.pred  	%p56, %p55, %p42;
	selp.u32 	%r455, 1, 0, %p56;
	add.s32 	%r456, %r440, 8;
	setp.eq.s32 	%p57, %r456, %r3;
	or.pred  	%p58, %p57, %p43;
	selp.u32 	%r457, 1, 0, %p58;
	add.s32 	%r458, %r443, %r441;
	add.f32 	%f98, %f69, %f70;
	selp.f32 	%f99, %f70, %f98, %p47;
	add.s32 	%r459, %r458, %r445;
	add.f32 	%f100, %f99, %f71;
	selp.f32 	%f101, %f71, %f100, %p49;
	add.s32 	%r460, %r459, %r447;
	add.f32 	%f102, %f101, %f72;
	selp.f32 	%f103, %f72, %f102, %p51;
	add.s32 	%r461, %r460, %r449;
	add.f32 	%f104, %f103, %f73;
	selp.f32 	%f105, %f73, %f104, %p6;
	add.s32 	%r462, %r461, %r451;
	add.f32 	%f106, %f105, %f74;
	selp.f32 	%f107, %f74, %f106, %p7;
	add.s32 	%r463, %r462, %r453;
	add.f32 	%f108, %f107, %f75;
	selp.f32 	%f109, %f75, %f108, %p8;
	add.s32 	%r464, %r463, %r455;
	add.f32 	%f110, %f109, %f76;
	selp.f32 	%f111, %f76, %f110, %p56;
	add.s32 	%r381, %r464, %r457;
	add.f32 	%f112, %f111, %f77;
	selp.f32 	%f113, %f77, %f112, %p58;
	mov.b32 	%r437, 1;
	mov.b32 	%r438, 0;
	mov.b32 	%r439, -1;
	// begin inline asm
	shfl.sync.up.b32 %r380, %r381, %r437, %r438, %r439;
	// end inline asm
	mov.b32 	%r386, %f113;
	// begin inline asm
	shfl.sync.up.b32 %r385, %r386, %r437, %r438, %r439;
	// end inline asm
	mov.b32 	%f114, %r385;
	setp.eq.s32 	%p59, %r381, 0;
	add.f32 	%f115, %f113, %f114;
	selp.f32 	%f116, %f115, %f113, %p59;
	setp.lt.s32 	%p60, %r359, 1;
	selp.b32 	%r465, 0, %r380, %p60;
	add.s32 	%r391, %r465, %r381;
	selp.f32 	%f117, %f113, %f116, %p60;
	mov.b32 	%r397, 2;
	// begin inline asm
	shfl.sync.up.b32 %r390, %r391, %r397, %r438, %r439;
	// end inline asm
	mov.b32 	%r396, %f117;
	// begin inline asm
	shfl.sync.up.b32 %r395, %r396, %r397, %r438, %r439;
	// end inline asm
	mov.b32 	%f118, %r395;
	setp.eq.s32 	%p61, %r391, 0;
	add.f32 	%f119, %f117, %f118;
	selp.f32 	%f120, %f119, %f117, %p61;
	setp.lt.s32 	%p62, %r359, 2;
	selp.b32 	%r466, 0, %r390, %p62;
	add.s32 	%r401, %r466, %r391;
	selp.f32 	%f121, %f117, %f120, %p62;
	mov.b32 	%r407, 4;
	// begin inline asm
	shfl.sync.up.b32 %r400, %r401, %r407, %r438, %r439;
	// end inline asm
	mov.b32 	%r406, %f121;
	// begin inline asm
	shfl.sync.up.b32 %r405, %r406, %r407, %r438, %r439;
	// end inline asm
	mov.b32 	%f122, %r405;
	setp.eq.s32 	%p63, %r401, 0;
	add.f32 	%f123, %f121, %f122;
	selp.f32 	%f124, %f123, %f121, %p63;
	setp.lt.s32 	%p64, %r359, 4;
	selp.b32 	%r467, 0, %r400, %p64;
	add.s32 	%r411, %r467, %r401;
	selp.f32 	%f125, %f121, %f124, %p64;
	mov.b32 	%r417, 8;
	// begin inline asm
	shfl.sync.up.b32 %r410, %r411, %r417, %r438, %r439;
	// end inline asm
	mov.b32 	%r416, %f125;
	// begin inline asm
	shfl.sync.up.b32 %r415, %r416, %r417, %r438, %r439;
	// end inline asm
	mov.b32 	%f126, %r415;
	setp.eq.s32 	%p65, %r411, 0;
	add.f32 	%f127, %f125, %f126;
	selp.f32 	%f128, %f127, %f125, %p65;
	setp.lt.s32 	%p66, %r359, 8;
	selp.b32 	%r468, 0, %r410, %p66;
	add.s32 	%r421, %r468, %r411;
	selp.f32 	%f129, %f125, %f128, %p66;
	mov.b32 	%r427, 16;
	// begin inline asm
	shfl.sync.up.b32 %r420, %r421, %r427, %r438, %r439;
	// end inline asm
	mov.b32 	%r426, %f129;
	// begin inline asm
	shfl.sync.up.b32 %r425, %r426, %r427, %r438, %r439;
	// end inline asm
	mov.b32 	%f130, %r425;
	setp.eq.s32 	%p67, %r421, 0;
	add.f32 	%f131, %f129, %f130;
	selp.f32 	%f78, %f131, %f129, %p67;
	setp.lt.s32 	%p68, %r359, 16;
	selp.b32 	%r469, 0, %r420, %p68;
	add.s32 	%r431, %r469, %r421;
	selp.f32 	%f132, %f129, %f78, %p68;
	// begin inline asm
	shfl.sync.up.b32 %r1618, %r431, %r437, %r438, %r439;
	// end inline asm
	mov.b32 	%r436, %f132;
	// begin inline asm
	shfl.sync.up.b32 %r435, %r436, %r437, %r438, %r439;
	// end inline asm
	mov.b32 	%f488, %r435;
	setp.ne.s32 	%p69, %r359, 31;
	@%p69 bra 	$L__BB4_254;
	shl.b32 	%r470, %r260, 3;
	mov.u32 	%r471, _ZN6thrust24THRUST_300001_SM_1000_NS8cuda_cub4core6detail5shmemE;
	add.s32 	%r472, %r471, %r470;
	mov.b32 	%r473, %f78;
	st.shared.v2.u32 	[%r472], {%r431, %r473};
$L__BB4_254:
	bar.sync 	0;
	ld.shared.v4.u32 	{%r474, %r475, %r476, %r477}, [_ZN6thrust24THRUST_300001_SM_1000_NS8cuda_cub4core6detail5shmemE];
	mov.b32 	%f133, %r477;
	mov.b32 	%f134, %r475;
	add.s32 	%r478, %r476, %r474;
	setp.eq.s32 	%p70, %r476, 0;
	add.f32 	%f135, %f134, %f133;
	selp.f32 	%f136, %f135, %f133, %p70;
	setp.eq.s32 	%p71, %r260, 2;
	selp.b32 	%r479, %r478, %r474, %p71;
	selp.f32 	%f137, %f136, %f134, %p71;
	ld.shared.v4.u32 	{%r480, %r481, %r482, %r483}, [_ZN6thrust24THRUST_300001_SM_1000_NS8cuda_cub4core6detail5shmemE+16];
	mov.b32 	%f138, %r483;
	mov.b32 	%f139, %r481;
	add.s32 	%r484, %r480, %r478;
	setp.eq.s32 	%p72, %r480, 0;
	add.f32 	%f140, %f136, %f139;
	selp.f32 	%f141, %f140, %f139, %p72;
	setp.eq.s32 	%p73, %r260, 3;
	selp.b32 	%r485, %r484, %r479, %p73;
	selp.f32 	%f142, %f141, %f137, %p73;
	add.s32 	%r486, %r482, %r484;
	setp.eq.s32 	%p74, %r482, 0;
	add.f32 	%f143, %f141, %f138;
	selp.f32 	%f144, %f143, %f138, %p74;
	setp.eq.s32 	%p75, %r260, 4;
	selp.b32 	%r487, %r486, %r485, %p75;
	selp.f32 	%f145, %f144, %f142, %p75;
	ld.shared.v4.u32 	{%r488, %r489, %r490, %r491}, [_ZN6thrust24THRUST_300001_SM_1000_NS8cuda_cub4core6detail5shmemE+32];
	mov.b32 	%f146, %r491;
	mov.b32 	%f147, %r489;
	add.s32 	%r492, %r488, %r486;
	setp.eq.s32 	%p76, %r488, 0;
	add.f32 	%f148, %f144, %f147;
	selp.f32 	%f149, %f148, %f147, %p76;
	setp.eq.s32 	%p77, %r260, 5;
	selp.b32 	%r493, %r492, %r487, %p77;
	selp.f32 	%f150, %f149, %f145, %p77;
	add.s32 	%r494, %r490, %r492;
	setp.eq.s32 	%p78, %r490, 0;
	add.f32 	%f151, %f149, %f146;
	selp.f32 	%f152, %f151, %f146, %p78;
	setp.eq.s32 	%p79, %r260, 6;
	selp.b32 	%r495, %r494, %r493, %p79;
	selp.f32 	%f153, %f152, %f150, %p79;
	ld.shared.v4.u32 	{%r496, %r497, %r498, %r499}, [_ZN6thrust24THRUST_300001_SM_1000_NS8cuda_cub4core6detail5shmemE+48];
	mov.b32 	%f154, %r499;
	mov.b32 	%f155, %r497;
	add.s32 	%r500, %r496, %r494;
	setp.eq.s32 	%p80, %r496, 0;
	add.f32 	%f156, %f152, %f155;
	selp.f32 	%f157, %f156, %f155, %p80;
	setp.eq.s32 	%p81, %r260, 7;
	selp.b32 	%r298, %r500, %r495, %p81;
	selp.f32 	%f80, %f157, %f153, %p81;
	add.s32 	%r299, %r498, %r500;
	setp.eq.s32 	%p82, %r498, 0;
	add.f32 	%f158, %f157, %f154;
	selp.f32 	%f81, %f158, %f154, %p82;
	setp.lt.u32 	%p83, %r230, 32;
	@%p83 bra 	$L__BB4_256;
	setp.eq.s32 	%p84, %r1618, 0;
	add.f32 	%f159, %f80, %f488;
	selp.f32 	%f160, %f159, %f488, %p84;
	setp.eq.s32 	%p85, %r359, 0;
	selp.b32 	%r501, 0, %r1618, %p85;
	add.s32 	%r1618, %r298, %r501;
	selp.f32 	%f488, %f80, %f160, %p85;
	bra.uni 	$L__BB4_272;
$L__BB4_256:
	setp.ne.s32 	%p86, %r230, 0;
	mul.wide.u32 	%rd87, %r1, 16;
	add.s64 	%rd46, %rd3, %rd87;
	@%p86 bra 	$L__BB4_258;
	st.shared.u32 	[_ZN6thrust24THRUST_300001_SM_1000_NS8cuda_cub4core6detail5shmemE+116], %r299;
	st.shared.f32 	[_ZN6thrust24THRUST_300001_SM_1000_NS8cuda_cub4core6detail5shmemE+120], %f81;
	add.s64 	%rd88, %rd46, 512;
	mov.b32 	%r502, %f81;
	mov.b64 	%rd89, {%r299, %r502};
	mov.b64 	%rd90, 100;
	// begin inline asm
	st.relaxed.gpu.v2.u64 [%rd88], {%rd89, %rd90};
	// end inline asm
$L__BB4_258:
	mov.u32 	%r503, %nctaid.x;
	setp.gt.u32 	%p87, %r503, 499;
	@%p87 bra 	$L__BB4_260;
	membar.cta;
	bra.uni 	$L__BB4_261;
$L__BB4_260:
	mov.b32 	%r504, 450;
	// begin inline asm
	nanosleep.u32 %r504;
	// end inline asm
$L__BB4_261:
	mul.wide.u32 	%rd94, %r230, 16;
	xor.b64  	%rd95, %rd94, -16;
	add.s64 	%rd96, %rd46, %rd95;
	add.s64 	%rd93, %rd96, 512;
$L__BB4_262:
	// begin inline asm
	ld.relaxed.gpu.v2.u64 {%rd91, %rd350}, [%rd93];
	// end inline asm
	setp.eq.s64 	%p88, %rd350, 99;
	mov.b32 	%r505, -1;
	vote.sync.any.pred 	%p89, %p88, %r505;
	@%p89 bra 	$L__BB4_262;
	mov.b64 	{%r558, %r514}, %rd91;
	mov.b32 	%f161, %r514;
	cvt.u32.u64 	%r509, %rd91;
	setp.eq.s64 	%p90, %rd350, 101;
	mov.b32 	%r557, -1;
	vote.sync.ballot.b32 	%r559, %p90, %r557;
	// begin inline asm
	mov.u32 %r507, %lanemask_ge;
	// end inline asm
	and.b32  	%r560, %r559, %r507;
	or.b32  	%r561, %r560, -2147483648;
	add.s32 	%r562, %r561, -1;
	not.b32 	%r563, %r561;
	and.b32  	%r564, %r563, %r562;
	popc.b32 	%r511, %r564;
	mov.b32 	%r515, 1;
	// begin inline asm
	shfl.sync.down.b32 %r508, %r509, %r515, %r511, %r557;
	// end inline asm
	// begin inline asm
	shfl.sync.down.b32 %r513, %r514, %r515, %r511, %r557;
	// end inline asm
	mov.b32 	%f162, %r513;
	setp.lt.s32 	%p92, %r359, %r511;
	setp.eq.s32 	%p93, %r509, 0;
	add.f32 	%f163, %f161, %f162;
	selp.b32 	%r565, %r508, 0, %p92;
	add.s32 	%r519, %r565, %r509;
	selp.f32 	%f164, %f163, %f161, %p93;
	selp.f32 	%f165, %f164, %f161, %p92;
	mov.b32 	%r525, 2;
	// begin inline asm
	shfl.sync.down.b32 %r518, %r519, %r525, %r511, %r557;
	// end inline asm
	mov.b32 	%r524, %f165;
	// begin inline asm
	shfl.sync.down.b32 %r523, %r524, %r525, %r511, %r557;
	// end inline asm
	mov.b32 	%f166, %r523;
	add.s32 	%r566, %r359, 2;
	setp.gt.s32 	%p94, %r566, %r511;
	setp.eq.s32 	%p95, %r519, 0;
	add.f32 	%f167, %f165, %f166;
	selp.f32 	%f168, %f167, %f165, %p95;
	selp.b32 	%r567, 0, %r518, %p94;
	add.s32 	%r529, %r519, %r567;
	selp.f32 	%f169, %f165, %f168, %p94;
	mov.b32 	%r535, 4;
	// begin inline asm
	shfl.sync.down.b32 %r528, %r529, %r535, %r511, %r557;
	// end inline asm
	mov.b32 	%r534, %f169;
	// begin inline asm
	shfl.sync.down.b32 %r533, %r534, %r535, %r511, %r557;
	// end inline asm
	mov.b32 	%f170, %r533;
	add.s32 	%r568, %r359, 4;
	setp.gt.s32 	%p96, %r568, %r511;
	setp.eq.s32 	%p97, %r529, 0;
	add.f32 	%f171, %f169, %f170;
	selp.f32 	%f172, %f171, %f169, %p97;
	selp.b32 	%r569, 0, %r528, %p96;
	add.s32 	%r539, %r529, %r569;
	selp.f32 	%f173, %f169, %f172, %p96;
	mov.b32 	%r545, 8;
	// begin inline asm
	shfl.sync.down.b32 %r538, %r539, %r545, %r511, %r557;
	// end inline asm
	mov.b32 	%r544, %f173;
	// begin inline asm
	shfl.sync.down.b32 %r543, %r544, %r545, %r511, %r557;
	// end inline asm
	mov.b32 	%f174, %r543;
	add.s32 	%r570, %r359, 8;
	setp.gt.s32 	%p98, %r570, %r511;
	setp.eq.s32 	%p99, %r539, 0;
	add.f32 	%f175, %f173, %f174;
	selp.f32 	%f176, %f175, %f173, %p99;
	selp.b32 	%r571, 0, %r538, %p98;
	add.s32 	%r549, %r539, %r571;
	selp.f32 	%f177, %f173, %f176, %p98;
	mov.b32 	%r555, 16;
	// begin inline asm
	shfl.sync.down.b32 %r548, %r549, %r555, %r511, %r557;
	// end inline asm
	mov.b32 	%r554, %f177;
	// begin inline asm
	shfl.sync.down.b32 %r553, %r554, %r555, %r511, %r557;
	// end inline asm
	mov.b32 	%f178, %r553;
	add.s32 	%r572, %r359, 16;
	setp.gt.s32 	%p100, %r572, %r511;
	setp.eq.s32 	%p101, %r549, 0;
	add.f32 	%f179, %f177, %f178;
	selp.f32 	%f180, %f179, %f177, %p101;
	selp.b32 	%r573, 0, %r548, %p100;
	add.s32 	%r1616, %r573, %r549;
	selp.f32 	%f487, %f177, %f180, %p100;
	not.b32 	%r574, %r230;
	add.s32 	%r1617, %r1, %r574;
	add.s64 	%rd49, %rd3, 512;
$L__BB4_264:
	setp.ne.s64 	%p102, %rd350, 101;
	mov.b32 	%r575, -1;
	vote.sync.all.pred 	%p103, %p102, %r575;
	not.pred 	%p104, %p103;
	@%p104 bra 	$L__BB4_268;
	mul.wide.s32 	%rd140, %r1617, 16;
	add.s64 	%rd141, %rd49, %rd140;
	add.s64 	%rd139, %rd141, -512;
$L__BB4_266:
	// begin inline asm
	ld.relaxed.gpu.v2.u64 {%rd137, %rd350}, [%rd139];
	// end inline asm
	setp.eq.s64 	%p160, %rd350, 99;
	mov.b32 	%r671, -1;
	vote.sync.any.pred 	%p161, %p160, %r671;
	@%p161 bra 	$L__BB4_266;
	mov.b64 	{%r723, %r679}, %rd137;
	mov.b32 	%f193, %r679;
	cvt.u32.u64 	%r674, %rd137;
	setp.eq.s64 	%p162, %rd350, 101;
	mov.b32 	%r722, -1;
	vote.sync.ballot.b32 	%r724, %p162, %r722;
	and.b32  	%r725, %r724, %r507;
	or.b32  	%r726, %r725, -2147483648;
	add.s32 	%r727, %r726, -1;
	not.b32 	%r728, %r726;
	and.b32  	%r729, %r728, %r727;
	popc.b32 	%r676, %r729;
	mov.b32 	%r680, 1;
	// begin inline asm
	shfl.sync.down.b32 %r673, %r674, %r680, %r676, %r722;
	// end inline asm
	// begin inline asm
	shfl.sync.down.b32 %r678, %r679, %r680, %r676, %r722;
	// end inline asm
	mov.b32 	%f194, %r678;
	setp.lt.s32 	%p164, %r359, %r676;
	setp.eq.s32 	%p165, %r674, 0;
	add.f32 	%f195, %f193, %f194;
	selp.b32 	%r730, %r673, 0, %p164;
	add.s32 	%r684, %r730, %r674;
	selp.f32 	%f196, %f195, %f193, %p165;
	selp.f32 	%f197, %f196, %f193, %p164;
	mov.b32 	%r690, 2;
	// begin inline asm
	shfl.sync.down.b32 %r683, %r684, %r690, %r676, %r722;
	// end inline asm
	mov.b32 	%r689, %f197;
	// begin inline asm
	shfl.sync.down.b32 %r688, %r689, %r690, %r676, %r722;
	// end inline asm
	mov.b32 	%f198, %r688;
	add.s32 	%r731, %r359, 2;
	setp.gt.s32 	%p166, %r731, %r676;
	setp.eq.s32 	%p167, %r684, 0;
	add.f32 	%f199, %f197, %f198;
	selp.f32 	%f200, %f199, %f197, %p167;
	selp.b32 	%r732, 0, %r683, %p166;
	add.s32 	%r694, %r684, %r732;
	selp.f32 	%f201, %f197, %f200, %p166;
	mov.b32 	%r700, 4;
	// begin inline asm
	shfl.sync.down.b32 %r693, %r694, %r700, %r676, %r722;
	// end inline asm
	mov.b32 	%r699, %f201;
	// begin inline asm
	shfl.sync.down.b32 %r698, %r699, %r700, %r676, %r722;
	// end inline asm
	mov.b32 	%f202, %r698;
	add.s32 	%r733, %r359, 4;
	setp.gt.s32 	%p168, %r733, %r676;
	setp.eq.s32 	%p169, %r694, 0;
	add.f32 	%f203, %f201, %f202;
	selp.f32 	%f204, %f203, %f201, %p169;
	selp.b32 	%r734, 0, %r693, %p168;
	add.s32 	%r704, %r694, %r734;
	selp.f32 	%f205, %f201, %f204, %p168;
	mov.b32 	%r710, 8;
	// begin inline asm
	shfl.sync.down.b32 %r703, %r704, %r710, %r676, %r722;
	// end inline asm
	mov.b32 	%r709, %f205;
	// begin inline asm
	shfl.sync.down.b32 %r708, %r709, %r710, %r676, %r722;
	// end inline asm
	mov.b32 	%f206, %r708;
	add.s32 	%r735, %r359, 8;
	setp.gt.s32 	%p170, %r735, %r676;
	setp.eq.s32 	%p171, %r704, 0;
	add.f32 	%f207, %f205, %f206;
	selp.f32 	%f208, %f207, %f205, %p171;
	selp.b32 	%r736, 0, %r703, %p170;
	add.s32 	%r714, %r704, %r736;
	selp.f32 	%f209, %f205, %f208, %p170;
	mov.b32 	%r720, 16;
	// begin inline asm
	shfl.sync.down.b32 %r713, %r714, %r720, %r676, %r722;
	// end inline asm
	mov.b32 	%r719, %f209;
	// begin inline asm
	shfl.sync.down.b32 %r718, %r719, %r720, %r676, %r722;
	// end inline asm
	mov.b32 	%f210, %r718;
	add.s32 	%r737, %r359, 16;
	setp.gt.s32 	%p172, %r737, %r676;
	setp.eq.s32 	%p173, %r714, 0;
	add.f32 	%f211, %f209, %f210;
	selp.f32 	%f212, %f211, %f209, %p173;
	selp.b32 	%r738, 0, %r713, %p172;
	selp.f32 	%f213, %f209, %f212, %p172;
	add.s32 	%r739, %r738, %r1616;
	add.s32 	%r306, %r739, %r714;
	setp.eq.s32 	%p174, %r1616, 0;
	add.f32 	%f214, %f487, %f213;
	selp.f32 	%f487, %f214, %f487, %p174;
	add.s32 	%r1617, %r1617, -32;
	mov.u32 	%r1616, %r306;
	bra.uni 	$L__BB4_264;
$L__BB4_268:
	@%p86 bra 	$L__BB4_270;
	add.s32 	%r577, %r1616, %r299;
	setp.eq.s32 	%p106, %r299, 0;
	add.f32 	%f181, %f81, %f487;
	selp.f32 	%f182, %f181, %f81, %p106;
	add.s64 	%rd97, %rd46, 512;
	mov.b32 	%r578, %f182;
	mov.b64 	%rd98, {%r577, %r578};
	mov.b64 	%rd99, 101;
	// begin inline asm
	st.relaxed.gpu.v2.u64 [%rd97], {%rd98, %rd99};
	// end inline asm
	st.shared.u32 	[_ZN6thrust24THRUST_300001_SM_1000_NS8cuda_cub4core6detail5shmemE+100], %r1616;
	mov.b32 	%r579, %f487;
	st.shared.v2.u32 	[_ZN6thrust24THRUST_300001_SM_1000_NS8cuda_cub4core6detail5shmemE+104], {%r579, %r577};
	st.shared.f32 	[_ZN6thrust24THRUST_300001_SM_1000_NS8cuda_cub4core6detail5shmemE+112], %f182;
$L__BB4_270:
	setp.ne.s32 	%p107, %r359, 0;
	@%p107 bra 	$L__BB4_272;
	mov.b32 	%r580, %f487;
	st.shared.v2.u32 	[_ZN6thrust24THRUST_300001_SM_1000_NS8cuda_cub4core6detail5shmemE+72], {%r1616, %r580};
	mov.u32 	%r1618, %r1616;
	mov.f32 	%f488, %f487;
$L__BB4_272:
	setp.eq.s32 	%p108, %r230, 0;
	bar.sync 	0;
	@%p108 bra 	$L__BB4_274;
	ld.shared.v2.u32 	{%r581, %r582}, [_ZN6thrust24THRUST_300001_SM_1000_NS8cuda_cub4core6detail5shmemE+72];
	mov.b32 	%f183, %r582;
	add.s32 	%r309, %r581, %r1618;
	setp.eq.s32 	%p109, %r1618, 0;
	add.f32 	%f184, %f488, %f183;
	selp.f32 	%f488, %f184, %f488, %p109;
	mov.u32 	%r1618, %r309;
$L__BB4_274:
	mul.lo.s32 	%r583, %r230, 9;
	setp.eq.s32 	%p110, %r583, %r3;
	setp.ne.s32 	%p111, %r1615, %r263;
	or.pred  	%p112, %p110, %p111;
	selp.u32 	%r584, 1, 0, %p112;
	add.s32 	%r311, %r1618, %r584;
	add.f32 	%f185, %f488, %f69;
	selp.f32 	%f89, %f69, %f185, %p112;
	add.s32 	%r585, %r583, 1;
	setp.eq.s32 	%p113, %r585, %r3;
	setp.ne.s32 	%p114, %r263, %r264;
	or.pred  	%p115, %p113, %p114;
	selp.u32 	%r586, 1, 0, %p115;
	add.s32 	%r587, %r586, %r584;
	add.s32 	%r312, %r587, %r1618;
	add.f32 	%f186, %f89, %f70;
	selp.f32 	%f90, %f70, %f186, %p115;
	add.s32 	%r588, %r583, 2;
	setp.eq.s32 	%p116, %r588, %r3;
	setp.ne.s32 	%p117, %r264, %r265;
	or.pred  	%p9, %p116, %p117;
	selp.u32 	%r589, 1, 0, %p9;
	add.s32 	%r313, %r312, %r589;
	add.f32 	%f187, %f90, %f71;
	selp.f32 	%f91, %f71, %f187, %p9;
	add.s32 	%r590, %r583, 3;
	setp.eq.s32 	%p118, %r590, %r3;
	setp.ne.s32 	%p119, %r265, %r266;
	or.pred  	%p10, %p118, %p119;
	selp.u32 	%r591, 1, 0, %p10;
	add.s32 	%r314, %r313, %r591;
	add.f32 	%f188, %f91, %f72;
	selp.f32 	%f92, %f72, %f188, %p10;
	selp.u32 	%r592, 1, 0, %p6;
	add.s32 	%r315, %r314, %r592;
	add.f32 	%f189, %f92, %f73;
	selp.f32 	%f93, %f73, %f189, %p6;
	selp.u32 	%r593, 1, 0, %p7;
	add.s32 	%r316, %r315, %r593;
	add.f32 	%f190, %f93, %f74;
	selp.f32 	%f94, %f74, %f190, %p7;
	selp.u32 	%r594, 1, 0, %p8;
	add.s32 	%r317, %r316, %r594;
	add.f32 	%f191, %f94, %f75;
	selp.f32 	%f95, %f75, %f191, %p8;
	add.s32 	%r595, %r583, 7;
	setp.eq.s32 	%p120, %r595, %r3;
	setp.ne.s32 	%p121, %r269, %r270;
	or.pred  	%p11, %p120, %p121;
	selp.u32 	%r596, 1, 0, %p11;
	add.s32 	%r318, %r317, %r596;
	add.f32 	%f192, %f95, %f76;
	selp.f32 	%f96, %f76, %f192, %p11;
	ld.shared.v2.u32 	{%r597, %r319}, [_ZN6thrust24THRUST_300001_SM_1000_NS8cuda_cub4core6detail5shmemE+112];
	mov.b32 	%f97, %r597;
	ld.shared.u32 	%r1627, [_ZN6thrust24THRUST_300001_SM_1000_NS8cuda_cub4core6detail5shmemE+108];
	ld.shared.u32 	%r321, [_ZN6thrust24THRUST_300001_SM_1000_NS8cuda_cub4core6detail5shmemE+100];
	setp.lt.s32 	%p122, %r319, 257;
	@%p122 bra 	$L__BB4_300;
	bar.sync 	0;
	mul.lo.s32 	%r601, %r230, 9;
	setp.ne.s32 	%p138, %r601, %r3;
	setp.eq.s32 	%p139, %r1615, %r263;
	and.pred  	%p140, %p138, %p139;
	@%p140 bra 	$L__BB4_277;
	sub.s32 	%r602, %r1618, %r321;
	shl.b32 	%r603, %r602, 3;
	mov.u32 	%r604, _ZN6thrust24THRUST_300001_SM_1000_NS8cuda_cub4core6detail5shmemE;
	add.s32 	%r605, %r604, %r603;
	mov.b32 	%r606, %f488;
	st.shared.v2.u32 	[%r605], {%r1615, %r606};
$L__BB4_277:
	mad.lo.s32 	%r607, %r230, 9, 1;
	setp.ne.s32 	%p141, %r607, %r3;
	setp.eq.s32 	%p142, %r263, %r264;
	and.pred  	%p143, %p141, %p142;
	@%p143 bra 	$L__BB4_279;
	sub.s32 	%r608, %r311, %r321;
	shl.b32 	%r609, %r608, 3;
	mov.u32 	%r610, _ZN6thrust24THRUST_300001_SM_1000_NS8cuda_cub4core6detail5shmemE;
	add.s32 	%r611, %r610, %r609;
	mov.b32 	%r612, %f89;
	st.shared.v2.u32 	[%r611], {%r263, %r612};
$L__BB4_279:
	not.pred 	%p144, %p9;
	@%p144 bra 	$L__BB4_281;
	sub.s32 	%r613, %r312, %r321;
	shl.b32 	%r614, %r613, 3;
	mov.u32 	%r615, _ZN6thrust24THRUST_300001_SM_1000_NS8cuda_cub4core6detail5shmemE;
	add.s32 	%r616, %r615, %r614;
	mov.b32 	%r617, %f90;
	st.shared.v2.u32 	[%r616], {%r264, %r617};
$L__BB4_281:
	not.pred 	%p145, %p10;
	@%p145 bra 	$L__BB4_283;
	sub.s32 	%r618, %r313, %r321;
	shl.b32 	%r619, %r618, 3;
	mov.u32 	%r620, _ZN6thrust24THRUST_300001_SM_1000_NS8cuda_cub4core6detail5shmemE;
	add.s32 	%r621, %r620, %r619;
	mov.b32 	%r622, %f91;
	st.shared.v2.u32 	[%r621], {%r265, %r622};
$L__BB4_283:
	not.pred 	%p146, %p6;
	@%p146 bra 	$L__BB4_285;
	sub.s32 	%r623, %r314, %r321;
	shl.b32 	%r624, %r623, 3;
	mov.u32 	%r625, _ZN6thrust24THRUST_300001_SM_1000_NS8cuda_cub4core6detail5shmemE;
	add.s32 	%r626, %r625, %r624;
	mov.b32 	%r627, %f92;
	st.shared.v2.u32 	[%r626], {%r266, %r627};
$L__BB4_285:
	not.pred 	%p147, %p7;
	@%p147 bra 	$L__BB4_287;
	sub.s32 	%r628, %r315, %r321;
	shl.b32 	%r629, %r628, 3;
	mov.u32 	%r630, _ZN6thrust24THRUST_300001_SM_1000_NS8cuda_cub4core6detail5shmemE;
	add.s32 	%r631, %r630, %r629;
	mov.b32 	%r632, %f93;
	st.shared.v2.u32 	[%r631], {%r267, %r632};
$L__BB4_287:
	not.pred 	%p148, %p8;
	@%p148 bra 	$L__BB4_289;
	sub.s32 	%r633, %r316, %r321;
	shl.b32 	%r634, %r633, 3;
	mov.u32 	%r635, _ZN6thrust24THRUST_300001_SM_1000_NS8cuda_cub4core6detail5shmemE;
	add.s32 	%r636, %r635, %r634;
	mov.b32 	%r637, %f94;
	st.shared.v2.u32 	[%r636], {%r268, %r637};
$L__BB4_289:
	not.pred 	%p149, %p11;
	@%p149 bra 	$L__BB4_291;
	sub.s32 	%r638, %r317, %r321;
	shl.b32 	%r639, %r638, 3;
	mov.u32 	%r640, _ZN6thrust24THRUST_300001_SM_1000_NS8cuda_cub4core6detail5shmemE;
	add.s32 	%r641, %r640, %r639;
	mov.b32 	%r642, %f95;
	st.shared.v2.u32 	[%r641], {%r269, %r642};
$L__BB4_291:
	mad.lo.s32 	%r643, %r230, 9, 8;
	setp.ne.s32 	%p150, %r643, %r3;
	setp.eq.s32 	%p151, %r270, %r271;
	and.pred  	%p152, %p150, %p151;
	@%p152 bra 	$L__BB4_293;
	sub.s32 	%r644, %r318, %r321;
	shl.b32 	%r645, %r644, 3;
	mov.u32 	%r646, _ZN6thrust24THRUST_300001_SM_1000_NS8cuda_cub4core6detail5shmemE;
	add.s32 	%r647, %r646, %r645;
	mov.b32 	%r648, %f96;
	st.shared.v2.u32 	[%r647], {%r270, %r648};
$L__BB4_293:
	bar.sync 	0;
	setp.ge.s32 	%p153, %r230, %r319;
	@%p153 bra 	$L__BB4_318;
	not.b32 	%r649, %r230;
	add.s32 	%r322, %r319, %r649;
	and.b32  	%r650, %r322, 768;
	setp.eq.s32 	%p154, %r650, 768;
	mov.u32 	%r1626, %r230;
	@%p154 bra 	$L__BB4_297;
	shr.u32 	%r651, %r322, 8;
	add.s32 	%r652, %r651, 1;
	and.b32  	%r653, %r652, 3;
	shl.b32 	%r654, %r230, 3;
	mov.u32 	%r655, _ZN6thrust24THRUST_300001_SM_1000_NS8cuda_cub4core6detail5shmemE;
	add.s32 	%r1622, %r655, %r654;
	add.s32 	%r1621, %r230, %r321;
	neg.s32 	%r1620, %r653;
	shl.b32 	%r656, %r652, 8;
	and.b32  	%r657, %r656, 768;
	add.s32 	%r1626, %r230, %r657;
$L__BB4_296:
	.pragma "nounroll";
	mul.wide.s32 	%rd127, %r1621, 4;
	add.s64 	%rd128, %rd1, %rd127;
	add.s64 	%rd129, %rd2, %rd127;
	ld.shared.v2.u32 	{%r658, %r659}, [%r1622];
	st.global.u32 	[%rd129], %r658;
	st.global.u32 	[%rd128], %r659;
	add.s32 	%r1622, %r1622, 2048;
	add.s32 	%r1621, %r1621, 256;
	add.s32 	%r1620, %r1620, 1;
	setp.ne.s32 	%p155, %r1620, 0;
	@%p155 bra 	$L__BB4_296;
$L__BB4_297:
	setp.lt.u32 	%p156, %r322, 768;
	@%p156 bra 	$L__BB4_318;
	add.s64 	%rd53, %rd2, 2048;
	add.s32 	%r1625, %r1626, %r321;
	add.s64 	%rd54, %rd1, 2048;
	shl.b32 	%r660, %r1626, 3;
	mov.u32 	%r661, _ZN6thrust24THRUST_300001_SM_1000_NS8cuda_cub4core6detail5shmemE;
	add.s32 	%r662, %r660, %r661;
	add.s32 	%r1624, %r662, 4096;
$L__BB4_299:
	mul.wide.s32 	%rd130, %r1625, 4;
	add.s64 	%rd131, %rd53, %rd130;
	add.s64 	%rd132, %rd54, %rd130;
	ld.shared.v2.u32 	{%r663, %r664}, [%r1624+-4096];
	st.global.u32 	[%rd131+-2048], %r663;
	st.global.u32 	[%rd132+-2048], %r664;
	ld.shared.v2.u32 	{%r665, %r666}, [%r1624+-2048];
	st.global.u32 	[%rd131+-1024], %r665;
	st.global.u32 	[%rd132+-1024], %r666;
	ld.shared.v2.u32 	{%r667, %r668}, [%r1624];
	st.global.u32 	[%rd131], %r667;
	st.global.u32 	[%rd132], %r668;
	ld.shared.v2.u32 	{%r669, %r670}, [%r1624+2048];
	st.global.u32 	[%rd131+1024], %r669;
	st.global.u32 	[%rd132+1024], %r670;
	add.s32 	%r1626, %r1626, 1024;
	add.s32 	%r1625, %r1625, 1024;
	add.s32 	%r1624, %r1624, 8192;
	setp.lt.s32 	%p157, %r1626, %r319;
	@%p157 bra 	$L__BB4_299;
	bra.uni 	$L__BB4_318;
$L__BB4_300:
	mul.lo.s32 	%r598, %r230, 9;
	setp.ne.s32 	%p123, %r598, %r3;
	setp.eq.s32 	%p124, %r1615, %r263;
	and.pred  	%p125, %p123, %p124;
	@%p125 bra 	$L__BB4_302;
	mul.wide.s32 	%rd100, %r1618, 4;
	add.s64 	%rd101, %rd2, %rd100;
	st.global.u32 	[%rd101], %r1615;
	add.s64 	%rd102, %rd1, %rd100;
	st.global.f32 	[%rd102], %f488;
$L__BB4_302:
	mad.lo.s32 	%r599, %r230, 9, 1;
	setp.ne.s32 	%p126, %r599, %r3;
	setp.eq.s32 	%p127, %r263, %r264;
	and.pred  	%p128, %p126, %p127;
	@%p128 bra 	$L__BB4_304;
	mul.wide.s32 	%rd103, %r311, 4;
	add.s64 	%rd104, %rd2, %rd103;
	st.global.u32 	[%rd104], %r263;
	add.s64 	%rd105, %rd1, %rd103;
	st.global.f32 	[%rd105], %f89;
$L__BB4_304:
	not.pred 	%p129, %p9;
	@%p129 bra 	$L__BB4_306;
	mul.wide.s32 	%rd106, %r312, 4;
	add.s64 	%rd107, %rd2, %rd106;
	st.global.u32 	[%rd107], %r264;
	add.s64 	%rd108, %rd1, %rd106;
	st.global.f32 	[%rd108], %f90;
$L__BB4_306:
	not.pred 	%p130, %p10;
	@%p130 bra 	$L__BB4_308;
	mul.wide.s32 	%rd109, %r313, 4;
	add.s64 	%rd110, %rd2, %rd109;
	st.global.u32 	[%rd110], %r265;
	add.s64 	%rd111, %rd1, %rd109;
	st.global.f32 	[%rd111], %f91;
$L__BB4_308:
	not.pred 	%p131, %p6;
	@%p131 bra 	$L__BB4_310;
	mul.wide.s32 	%rd112, %r314, 4;
	add.s64 	%rd113, %rd2, %rd112;
	st.global.u32 	[%rd113], %r266;
	add.s64 	%rd114, %rd1, %rd112;
	st.global.f32 	[%rd114], %f92;
$L__BB4_310:
	not.pred 	%p132, %p7;
	@%p132 bra 	$L__BB4_312;
	mul.wide.s32 	%rd115, %r315, 4;
	add.s64 	%rd116, %rd2, %rd115;
	st.global.u32 	[%rd116], %r267;
	add.s64 	%rd117, %rd1, %rd115;
	st.global.f32 	[%rd117], %f93;
$L__BB4_312:
	not.pred 	%p133, %p8;
	@%p133 bra 	$L__BB4_314;
	mul.wide.s32 	%rd118, %r316, 4;
	add.s64 	%rd119, %rd2, %rd118;
	st.global.u32 	[%rd119], %r268;
	add.s64 	%rd120, %rd1, %rd118;
	st.global.f32 	[%rd120], %f94;
$L__BB4_314:
	not.pred 	%p134, %p11;
	@%p134 bra 	$L__BB4_316;
	mul.wide.s32 	%rd121, %r317, 4;
	add.s64 	%rd122, %rd2, %rd121;
	st.global.u32 	[%rd122], %r269;
	add.s64 	%rd123, %rd1, %rd121;
	st.global.f32 	[%rd123], %f95;
$L__BB4_316:
	mad.lo.s32 	%r600, %r230, 9, 8;
	setp.ne.s32 	%p135, %r600, %r3;
	setp.eq.s32 	%p136, %r270, %r271;
	and.pred  	%p137, %p135, %p136;
	@%p137 bra 	$L__BB4_318;
	mul.wide.s32 	%rd124, %r318, 4;
	add.s64 	%rd125, %rd2, %rd124;
	st.global.u32 	[%rd125], %r270;
	add.s64 	%rd126, %rd1, %rd124;
	st.global.f32 	[%rd126], %f96;
$L__BB4_318:
	setp.ne.s32 	%p158, %r230, 255;
	@%p158 bra 	$L__BB4_322;
	setp.ne.s32 	%p159, %r3, 2304;
	@%p159 bra 	$L__BB4_321;
	mul.wide.s32 	%rd133, %r1627, 4;
	add.s64 	%rd134, %rd2, %rd133;
	st.global.u32 	[%rd134], %r271;
	add.s64 	%rd135, %rd1, %rd133;
	st.global.f32 	[%rd135], %f97;
	add.s32 	%r1627, %r1627, 1;
$L__BB4_321:
	ld.param.u64 	%rd339, [_ZN6thrust24THRUST_300001_SM_1000_NS8cuda_cub4core6detail13_kernel_agentINS1_15__reduce_by_key16ReduceByKeyAgentIPiPfS7_S8_N4cuda3std3__48equal_toIiEENSB_4plusIfEES7_iEEJS7_S8_S7_S8_S7_N3cub18CUB_300001_SM_100024ReduceByKeyScanTileStateIfiLb1EEESD_SF_iiEEEvDpT0__param_4];
	cvta.to.global.u64 	%rd136, %rd339;
	st.global.u32 	[%rd136], %r1627;
$L__BB4_322:
	ret;

}
	// .globl	_ZN6thrust24THRUST_300001_SM_1000_NS8cuda_cub4core6detail13_kernel_agentINS1_15__reduce_by_key9InitAgentIN3cub18CUB_300001_SM_100024ReduceByKeyScanTileStateIflLb1EEElPlEEJSA_lSB_EEEvDpT0_
.visible .entry _ZN6thrust24THRUST_300001_SM_1000_NS8cuda_cub4core6detail13_kernel_agentINS1_15__reduce_by_key9InitAgentIN3cub18CUB_300001_SM_100024ReduceByKeyScanTileStateIflLb1EEElPlEEJSA_lSB_EEEvDpT0_(
	.param .align 8 .b8 _ZN6thrust24THRUST_300001_SM_1000_NS8cuda_cub4core6detail13_kernel_agentINS1_15__reduce_by_key9InitAgentIN3cub18CUB_300001_SM_100024ReduceByKeyScanTileStateIflLb1EEElPlEEJSA_lSB_EEEvDpT0__param_0[8],
	.param .u64 _ZN6thrust24THRUST_300001_SM_1000_NS8cuda_cub4core6detail13_kernel_agentINS1_15__reduce_by_key9InitAgentIN3cub18CUB_300001_SM_100024ReduceByKeyScanTileStateIflLb1EEElPlEEJSA_lSB_EEEvDpT0__param_1,
	.param .u64 .ptr .align 1 _ZN6thrust24THRUST_300001_SM_1000_NS8cuda_cub4core6detail13_kernel_agentINS1_15__reduce_by_key9InitAgentIN3cub18CUB_300001_SM_100024ReduceByKeyScanTileStateIflLb1EEElPlEEJSA_lSB_EEEvDpT0__param_2
)
.maxntid 128
{
	.reg .pred 	%p<6>;
	.reg .b32 	%r<16>;
	.reg .b64 	%rd<12>;

	ld.param.u64 	%rd3, [_ZN6thrust24THRUST_300001_SM_1000_NS8cuda_cub4core6detail13_kernel_agentINS1_15__reduce_by_key9InitAgentIN3cub18CUB_300001_SM_100024ReduceByKeyScanTileStateIflLb1EEElPlEEJSA_lSB_EEEvDpT0__param_0];
	ld.param.u32 	%r8, [_ZN6thrust24THRUST_300001_SM_1000_NS8cuda_cub4core6detail13_kernel_agentINS1_15__reduce_by_key9InitAgentIN3cub18CUB_300001_SM_100024ReduceByKeyScanTileStateIflLb1EEElPlEEJSA_lSB_EEEvDpT0__param_1];
	ld.param.u64 	%rd2, [_ZN6thrust24THRUST_300001_SM_1000_NS8cuda_cub4core6detail13_kernel_agentINS1_15__reduce_by_key9InitAgentIN3cub18CUB_300001_SM_100024ReduceByKeyScanTileStateIflLb1EEElPlEEJSA_lSB_EEEvDpT0__param_2];
	cvta.to.global.u64 	%rd1, %rd3;
	mov.u32 	%r1, %ctaid.x;
	mov.u32 	%r9, %ntid.x;
	mov.u32 	%r2, %tid.x;
	mad.lo.s32 	%r3, %r1, %r9, %r2;
	setp.ge.s32 	%p1, %r3, %r8;
	@%p1 bra 	$L__BB5_2;
	mul.wide.s32 	%rd4, %r3, 16;
	add.s64 	%rd5, %rd1, %rd4;
	mov.b64 	%rd6, 0;
	mov.b64 	%rd7, 425201762304;
	st.global.v2.u64 	[%rd5+512], {%rd7, %rd6};
$L__BB5_2:
	mov.b32 	%r15, 0;
	setp.ne.s32 	%p2, %r1, 0;
	setp.gt.u32 	%p3, %r2, 31;
	or.pred  	%p4, %p2, %p3;
	@%p4 bra 	$L__BB5_4;
	mul.wide.u32 	%rd8, %r2, 16;
	add.s64 	%rd9, %rd1, %rd8;
	st.global.v4.u32 	[%rd9], {%r15, %r15, %r15, %r15};
$L__BB5_4:
	or.b32  	%r14, %r1, %r2;
	setp.ne.s32 	%p5, %r14, 0;
	@%p5 bra 	$L__BB5_6;
	cvta.to.global.u64 	%rd10, %rd2;
	mov.b64 	%rd11, 0;
	st.global.u64 	[%rd10], %rd11;
$L__BB5_6:
	ret;

}
	// .globl	_ZN6thrust24THRUST_300001_SM_1000_NS8cuda_cub4core6detail13_kernel_agentINS1_15__reduce_by_key16ReduceByKeyAgentIPiPfS7_S8_N4cuda3std3__48equal_toIiEENSB_4plusIfEEPllEEJS7_S8_S7_S8_SG_N3cub18CUB_300001_SM_100024ReduceByKeyScanTileStateIflLb1EEESD_SF_llEEEvDpT0_
.visible .entry _ZN6thrust24THRUST_300001_SM_1000_NS8cuda_cub4core6detail13_kernel_agentINS1_15__reduce_by_key16ReduceByKeyAgentIPiPfS7_S8_N4cuda3std3__48equal_toIiEENSB_4plusIfEEPllEEJS7_S8_S7_S8_SG_N3cub18CUB_300001_SM_100024ReduceByKeyScanTileStateIflLb1EEESD_SF_llEEEvDpT0_(
	.param .u64 .ptr .align 1 _ZN6thrust24THRUST_300001_SM_1000_NS8cuda_cub4core6detail13_kernel_agentINS1_15__reduce_by_key16ReduceByKeyAgentIPiPfS7_S8_N4cuda3std3__48equal_toIiEENSB_4plusIfEEPllEEJS7_S8_S7_S8_SG_N3cub18CUB_300001_SM_100024ReduceByKeyScanTileStateIflLb1EEESD_SF_llEEEvDpT0__param_0,
	.param .u64 .ptr .align 1 _ZN6thrust24THRUST_300001_SM_1000_NS8cuda_cub4core6detail13_kernel_agentINS1_15__reduce_by_key16ReduceByKeyAgentIPiPfS7_S8_N4cuda3std3__48equal_toIiEENSB_4plusIfEEPllEEJS7_S8_S7_S8_SG_N3cub18CUB_300001_SM_100024ReduceByKeyScanTileStateIflLb1EEESD_SF_llEEEvDpT0__param_1,
	.param .u64 .ptr .align 1 _ZN6thrust24THRUST_300001_SM_1000_NS8cuda_cub4core6detail13_kernel_agentINS1_15__reduce_by_key16ReduceByKeyAgentIPiPfS7_S8_N4cuda3std3__48equal_toIiEENSB_4plusIfEEPllEEJS7_S8_S7_S8_SG_N3cub18CUB_300001_SM_100024ReduceByKeyScanTileStateIflLb1EEESD_SF_llEEEvDpT0__param_2,
	.param .u64 .ptr .align 1 _ZN6thrust24THRUST_300001_SM_1000_NS8cuda_cub4core6detail13_kernel_agentINS1_15__reduce_by_key16ReduceByKeyAgentIPiPfS7_S8_N4cuda3std3__48equal_toIiEENSB_4plusIfEEPllEEJS7_S8_S7_S8_SG_N3cub18CUB_300001_SM_100024ReduceByKeyScanTileStateIflLb1EEESD_SF_llEEEvDpT0__param_3,
	.param .u64 .ptr .align 1 _ZN6thrust24THRUST_300001_SM_1000_NS8cuda_cub4core6detail13_kernel_agentINS1_15__reduce_by_key16ReduceByKeyAgentIPiPfS7_S8_N4cuda3std3__48equal_toIiEENSB_4plusIfEEPllEEJS7_S8_S7_S8_SG_N3cub18CUB_300001_SM_100024ReduceByKeyScanTileStateIflLb1EEESD_SF_llEEEvDpT0__param_4,
	.param .align 8 .b8 _ZN6thrust24THRUST_300001_SM_1000_NS8cuda_cub4core6detail13_kernel_agentINS1_15__reduce_by_key16ReduceByKeyAgentIPiPfS7_S8_N4cuda3std3__48equal_toIiEENSB_4plusIfEEPllEEJS7_S8_S7_S8_SG_N3cub18CUB_300001_SM_100024ReduceByKeyScanTileStateIflLb1EEESD_SF_llEEEvDpT0__param_5[8],
	.param .align 1 .b8 _ZN6thrust24THRUST_300001_SM_1000_NS8cuda_cub4core6detail13_kernel_agentINS1_15__reduce_by_key16ReduceByKeyAgentIPiPfS7_S8_N4cuda3std3__48equal_toIiEENSB_4plusIfEEPllEEJS7_S8_S7_S8_SG_N3cub18CUB_300001_SM_100024ReduceByKeyScanTileStateIflLb1EEESD_SF_llEEEvDpT0__param_6[1],
	.param .align 1 .b8 _ZN6thrust24THRUST_300001_SM_1000_NS8cuda_cub4core6detail13_kernel_agentINS1_15__reduce_by_key16ReduceByKeyAgentIPiPfS7_S8_N4cuda3std3__48equal_toIiEENSB_4plusIfEEPllEEJS7_S8_S7_S8_SG_N3cub18CUB_300001_SM_100024ReduceByKeyScanTileStateIflLb1EEESD_SF_llEEEvDpT0__param_7[1],
	.param .u64 _ZN6thrust24THRUST_300001_SM_1000_NS8cuda_cub4core6detail13_kernel_agentINS1_15__reduce_by_key16ReduceByKeyAgentIPiPfS7_S8_N4cuda3std3__48equal_toIiEENSB_4plusIfEEPllEEJS7_S8_S7_S8_SG_N3cub18CUB_300001_SM_100024ReduceByKeyScanTileStateIflLb1EEESD_SF_llEEEvDpT0__param_8,
	.param .u64 _ZN6thrust24THRUST_300001_SM_1000_NS8cuda_cub4core6detail13_kernel_agentINS1_15__reduce_by_key16ReduceByKeyAgentIPiPfS7_S8_N4cuda3std3__48equal_toIiEENSB_4plusIfEEPllEEJS7_S8_S7_S8_SG_N3cub18CUB_300001_SM_100024ReduceByKeyScanTileStateIflLb1EEESD_SF_llEEEvDpT0__param_9
)
.maxntid 256
{
	.reg .pred 	%p<462>;
	.reg .b32 	%r<1724>;
	.reg .b32 	%f<512>;
	.reg .b64 	%rd<845>;

	ld.param.u64 	%rd217, [_ZN6thrust24THRUST_300001_SM_1000_NS8cuda_cub4core6detail13_kernel_agentINS1_15__reduce_by_key16ReduceByKeyAgentIPiPfS7_S8_N4cuda3std3__48equal_toIiEENSB_4plusIfEEPllEEJS7_S8_S7_S8_SG_N3cub18CUB_300001_SM_100024ReduceByKeyScanTileStateIflLb1EEESD_SF_llEEEvDpT0__param_0];
	ld.param.u64 	%rd3, [_ZN6thrust24THRUST_300001_SM_1000_NS8cuda_cub4core6detail13_kernel_agentINS1_15__reduce_by_key16ReduceByKeyAgentIPiPfS7_S8_N4cuda3std3__48equal_toIiEENSB_4plusIfEEPllEEJS7_S8_S7_S8_SG_N3cub18CUB_300001_SM_100024ReduceByKeyScanTileStateIflLb1EEESD_SF_llEEEvDpT0__param_5];
	ld.param.u64 	%rd218, [_ZN6thrust24THRUST_300001_SM_1000_NS8cuda_cub4core6detail13_kernel_agentINS1_15__reduce_by_key16ReduceByKeyAgentIPiPfS7_S8_N4cuda3std3__48equal_toIiEENSB_4plusIfEEPllEEJS7_S8_S7_S8_SG_N3cub18CUB_300001_SM_100024ReduceByKeyScanTileStateIflLb1EEESD_SF_llEEEvDpT0__param_1];
	ld.param.u64 	%rd221, [_ZN6thrust24THRUST_300001_SM_1000_NS8cuda_cub4core6detail13_kernel_agentINS1_15__reduce_by_key16ReduceByKeyAgentIPiPfS7_S8_N4cuda3std3__48equal_toIiEENSB_4plusIfEEPllEEJS7_S8_S7_S8_SG_N3cub18CUB_300001_SM_100024ReduceByKeyScanTileStateIflLb1EEESD_SF_llEEEvDpT0__param_2];
	ld.param.u64 	%rd222, [_ZN6thrust24THRUST_300001_SM_1000_NS8cuda_cub4core6detail13_kernel_agentINS1_15__reduce_by_key16ReduceByKeyAgentIPiPfS7_S8_N4cuda3std3__48equal_toIiEENSB_4plusIfEEPllEEJS7_S8_S7_S8_SG_N3cub18CUB_300001_SM_100024ReduceByKeyScanTileStateIflLb1EEESD_SF_llEEEvDpT0__param_3];
	ld.param.u64 	%rd220, [_ZN6thrust24THRUST_300001_SM_1000_NS8cuda_cub4core6detail13_kernel_agentINS1_15__reduce_by_key16ReduceByKeyAgentIPiPfS7_S8_N4cuda3std3__48equal_toIiEENSB_4plusIfEEPllEEJS7_S8_S7_S8_SG_N3cub18CUB_300001_SM_100024ReduceByKeyScanTileStateIflLb1EEESD_SF_llEEEvDpT0__param_8];
	cvta.to.global.u64 	%rd1, %rd222;
	cvta.to.global.u64 	%rd2, %rd221;
	mov.u32 	%r1, %ctaid.x;
	mul.wide.u32 	%rd4, %r1, 2304;
	sub.s64 	%rd5, %rd220, %rd4;
	setp.lt.s64 	%p12, %rd5, 2305;
	@%p12 bra 	$L__BB6_142;
	setp.ne.s32 	%p281, %r1, 0;
	@%p281 bra 	$L__BB6_52;
	mov.u32 	%r2, %tid.x;
	and.b32  	%r1476, %r2, 31;
	and.b32  	%r1477, %r2, 992;
	mul.lo.s32 	%r1478, %r1477, 9;
	or.b32  	%r1479, %r1478, %r1476;
	cvt.u64.u32 	%rd701, %r1479;
	add.s64 	%rd702, %rd4, %rd701;
	shl.b64 	%rd703, %rd702, 2;
	add.s64 	%rd682, %rd217, %rd703;
	// begin inline asm
	ld.global.nc.u32 %r1456, [%rd682];
	// end inline asm
	add.s64 	%rd683, %rd682, 128;
	// begin inline asm
	ld.global.nc.u32 %r1457, [%rd683];
	// end inline asm
	add.s64 	%rd684, %rd682, 256;
	// begin inline asm
	ld.global.nc.u32 %r1458, [%rd684];
	// end inline asm
	add.s64 	%rd685, %rd682, 384;
	// begin inline asm
	ld.global.nc.u32 %r1459, [%rd685];
	// end inline asm
	add.s64 	%rd686, %rd682, 512;
	// begin inline asm
	ld.global.nc.u32 %r1460, [%rd686];
	// end inline asm
	add.s64 	%rd687, %rd682, 640;
	// begin inline asm
	ld.global.nc.u32 %r1461, [%rd687];
	// end inline asm
	add.s64 	%rd688, %rd682, 768;
	// begin inline asm
	ld.global.nc.u32 %r1462, [%rd688];
	// end inline asm
	add.s64 	%rd689, %rd682, 896;
	// begin inline asm
	ld.global.nc.u32 %r1463, [%rd689];
	// end inline asm
	add.s64 	%rd690, %rd682, 1024;
	// begin inline asm
	ld.global.nc.u32 %r1464, [%rd690];
	// end inline asm
	// begin inline asm
	mov.u32 %r1465, %laneid;
	// end inline asm
	shr.u32 	%r4, %r2, 5;
	mad.lo.s32 	%r1480, %r4, 288, %r1465;
	shl.b32 	%r1481, %r1480, 2;
	mov.u32 	%r1482, _ZN6thrust24THRUST_300001_SM_1000_NS8cuda_cub4core6detail5shmemE;
	add.s32 	%r1483, %r1482, %r1481;
	st.shared.u32 	[%r1483], %r1456;
	st.shared.u32 	[%r1483+128], %r1457;
	st.shared.u32 	[%r1483+256], %r1458;
	st.shared.u32 	[%r1483+384], %r1459;
	st.shared.u32 	[%r1483+512], %r1460;
	st.shared.u32 	[%r1483+640], %r1461;
	st.shared.u32 	[%r1483+768], %r1462;
	st.shared.u32 	[%r1483+896], %r1463;
	st.shared.u32 	[%r1483+1024], %r1464;
	bar.warp.sync 	-1;
	shl.b32 	%r1484, %r1465, 5;
	add.s32 	%r1485, %r1483, %r1484;
	ld.shared.u32 	%r5, [%r1485];
	ld.shared.u32 	%r6, [%r1485+4];
	ld.shared.u32 	%r7, [%r1485+8];
	ld.shared.u32 	%r8, [%r1485+12];
	ld.shared.u32 	%r9, [%r1485+16];
	ld.shared.u32 	%r10, [%r1485+20];
	ld.shared.u32 	%r11, [%r1485+24];
	ld.shared.u32 	%r12, [%r1485+28];
	ld.shared.u32 	%r13, [%r1485+32];
	bar.sync 	0;
	add.s64 	%rd691, %rd218, %rd703;
	// begin inline asm
	ld.global.nc.u32 %r1466, [%rd691];
	// end inline asm
	add.s64 	%rd692, %rd691, 128;
	// begin inline asm
	ld.global.nc.u32 %r1467, [%rd692];
	// end inline asm
	add.s64 	%rd693, %rd691, 256;
	// begin inline asm
	ld.global.nc.u32 %r1468, [%rd693];
	// end inline asm
	add.s64 	%rd694, %rd691, 384;
	// begin inline asm
	ld.global.nc.u32 %r1469, [%rd694];
	// end inline asm
	add.s64 	%rd695, %rd691, 512;
	// begin inline asm
	ld.global.nc.u32 %r1470, [%rd695];
	// end inline asm
	add.s64 	%rd696, %rd691, 640;
	// begin inline asm
	ld.global.nc.u32 %r1471, [%rd696];
	// end inline asm
	add.s64 	%rd697, %rd691, 768;
	// begin inline asm
	ld.global.nc.u32 %r1472, [%rd697];
	// end inline asm
	add.s64 	%rd698, %rd691, 896;
	// begin inline asm
	ld.global.nc.u32 %r1473, [%rd698];
	// end inline asm
	add.s64 	%rd699, %rd691, 1024;
	// begin inline asm
	ld.global.nc.u32 %r1474, [%rd699];
	// end inline asm
	st.shared.u32 	[%r1483], %r1466;
	st.shared.u32 	[%r1483+128], %r1467;
	st.shared.u32 	[%r1483+256], %r1468;
	st.shared.u32 	[%r1483+384], %r1469;
	st.shared.u32 	[%r1483+512], %r1470;
	st.shared.u32 	[%r1483+640], %r1471;
	st.shared.u32 	[%r1483+768], %r1472;
	st.shared.u32 	[%r1483+896], %r1473;
	st.shared.u32 	[%r1483+1024], %r1474;
	bar.warp.sync 	-1;
	ld.shared.f32 	%f1, [%r1485];
	ld.shared.f32 	%f2, [%r1485+4];
	ld.shared.f32 	%f3, [%r1485+8];
	ld.shared.f32 	%f4, [%r1485+12];
	ld.shared.f32 	%f5, [%r1485+16];
	ld.shared.f32 	%f6, [%r1485+20];
	ld.shared.f32 	%f7, [%r1485+24];
	ld.shared.f32 	%f8, [%r1485+28];
	ld.shared.f32 	%f9, [%r1485+32];
	bar.sync 	0;
	shl.b32 	%r1486, %r2, 2;
	add.s32 	%r1487, %r1482, %r1486;
	add.s32 	%r14, %r1487, 1240;
	st.shared.u32 	[%r1487+1240], %r13;
	bar.sync 	0;
	setp.eq.s32 	%p391, %r2, 0;
	mov.b64 	%rd795, 0;
	@%p391 bra 	$L__BB6_4;
	ld.shared.u32 	%r1674, [%r14+-4];
	setp.ne.s32 	%p392, %r1674, %r5;
	selp.u64 	%rd795, 1, 0, %p392;
$L__BB6_4:
	setp.ne.s32 	%p393, %r5, %r6;
	selp.u64 	%rd704, 1, 0, %p393;
	setp.ne.s32 	%p394, %r6, %r7;
	selp.u64 	%rd705, 1, 0, %p394;
	setp.ne.s32 	%p395, %r7, %r8;
	selp.u64 	%rd706, 1, 0, %p395;
	setp.ne.s32 	%p396, %r8, %r9;
	selp.u64 	%rd707, 1, 0, %p396;
	setp.ne.s32 	%p397, %r9, %r10;
	selp.u64 	%rd708, 1, 0, %p397;
	setp.ne.s32 	%p398, %r10, %r11;
	selp.u64 	%rd709, 1, 0, %p398;
	setp.ne.s32 	%p399, %r11, %r12;
	selp.u64 	%rd710, 1, 0, %p399;
	setp.ne.s32 	%p400, %r12, %r13;
	selp.u64 	%rd711, 1, 0, %p400;
	add.s64 	%rd8, %rd795, %rd704;
	add.f32 	%f410, %f1, %f2;
	selp.f32 	%f411, %f2, %f410, %p393;
	add.s64 	%rd9, %rd8, %rd705;
	add.f32 	%f412, %f411, %f3;
	selp.f32 	%f413, %f3, %f412, %p394;
	add.s64 	%rd10, %rd9, %rd706;
	add.f32 	%f414, %f413, %f4;
	selp.f32 	%f415, %f4, %f414, %p395;
	add.s64 	%rd11, %rd10, %rd707;
	add.f32 	%f416, %f415, %f5;
	selp.f32 	%f417, %f5, %f416, %p396;
	add.s64 	%rd12, %rd11, %rd708;
	add.f32 	%f418, %f417, %f6;
	selp.f32 	%f419, %f6, %f418, %p397;
	add.s64 	%rd13, %rd12, %rd709;
	add.f32 	%f420, %f419, %f7;
	selp.f32 	%f421, %f7, %f420, %p398;
	add.s64 	%rd14, %rd13, %rd710;
	add.f32 	%f422, %f421, %f8;
	selp.f32 	%f423, %f8, %f422, %p399;
	add.s64 	%rd712, %rd14, %rd711;
	mov.b64 	{%r1489, %r1494}, %rd712;
	add.f32 	%f424, %f423, %f9;
	selp.f32 	%f425, %f9, %f424, %p400;
	mov.b32 	%r1605, 1;
	mov.b32 	%r1606, 0;
	mov.b32 	%r1607, -1;
	// begin inline asm
	shfl.sync.up.b32 %r1488, %r1489, %r1605, %r1606, %r1607;
	// end inline asm
	// begin inline asm
	shfl.sync.up.b32 %r1493, %r1494, %r1605, %r1606, %r1607;
	// end inline asm
	mov.b64 	%rd713, {%r1488, %r1493};
	mov.b32 	%r1499, %f425;
	// begin inline asm
	shfl.sync.up.b32 %r1498, %r1499, %r1605, %r1606, %r1607;
	// end inline asm
	mov.b32 	%f426, %r1498;
	// begin inline asm
	shfl.sync.up.b32 %r1503, %r1504, %r1605, %r1606, %r1607;
	// end inline asm
	setp.eq.s64 	%p401, %rd712, 0;
	add.f32 	%f427, %f425, %f426;
	selp.f32 	%f428, %f427, %f425, %p401;
	setp.lt.s32 	%p402, %r1465, 1;
	selp.f32 	%f429, %f425, %f428, %p402;
	selp.b64 	%rd714, 0, %rd713, %p402;
	add.s64 	%rd715, %rd714, %rd712;
	mov.b64 	{%r1509, %r1514}, %rd715;
	mov.b32 	%r1525, 2;
	// begin inline asm
	shfl.sync.up.b32 %r1508, %r1509, %r1525, %r1606, %r1607;
	// end inline asm
	// begin inline asm
	shfl.sync.up.b32 %r1513, %r1514, %r1525, %r1606, %r1607;
	// end inline asm
	mov.b64 	%rd716, {%r1508, %r1513};
	mov.b32 	%r1519, %f429;
	// begin inline asm
	shfl.sync.up.b32 %r1518, %r1519, %r1525, %r1606, %r1607;
	// end inline asm
	mov.b32 	%f430, %r1518;
	// begin inline asm
	shfl.sync.up.b32 %r1523, %r1524, %r1525, %r1606, %r1607;
	// end inline asm
	setp.eq.s64 	%p403, %rd715, 0;
	add.f32 	%f431, %f429, %f430;
	selp.f32 	%f432, %f431, %f429, %p403;
	setp.lt.s32 	%p404, %r1465, 2;
	selp.f32 	%f433, %f429, %f432, %p404;
	selp.b64 	%rd717, 0, %rd716, %p404;
	add.s64 	%rd718, %rd717, %rd715;
	mov.b64 	{%r1529, %r1534}, %rd718;
	mov.b32 	%r1545, 4;
	// begin inline asm
	shfl.sync.up.b32 %r1528, %r1529, %r1545, %r1606, %r1607;
	// end inline asm
	// begin inline asm
	shfl.sync.up.b32 %r1533, %r1534, %r1545, %r1606, %r1607;
	// end inline asm
	mov.b64 	%rd719, {%r1528, %r1533};
	mov.b32 	%r1539, %f433;
	// begin inline asm
	shfl.sync.up.b32 %r1538, %r1539, %r1545, %r1606, %r1607;
	// end inline asm
	mov.b32 	%f434, %r1538;
	// begin inline asm
	shfl.sync.up.b32 %r1543, %r1544, %r1545, %r1606, %r1607;
	// end inline asm
	setp.eq.s64 	%p405, %rd718, 0;
	add.f32 	%f435, %f433, %f434;
	selp.f32 	%f436, %f435, %f433, %p405;
	setp.lt.s32 	%p406, %r1465, 4;
	selp.f32 	%f437, %f433, %f436, %p406;
	selp.b64 	%rd720, 0, %rd719, %p406;
	add.s64 	%rd721, %rd720, %rd718;
	mov.b64 	{%r1549, %r1554}, %rd721;
	mov.b32 	%r1565, 8;
	// begin inline asm
	shfl.sync.up.b32 %r1548, %r1549, %r1565, %r1606, %r1607;
	// end inline asm
	// begin inline asm
	shfl.sync.up.b32 %r1553, %r1554, %r1565, %r1606, %r1607;
	// end inline asm
	mov.b64 	%rd722, {%r1548, %r1553};
	mov.b32 	%r1559, %f437;
	// begin inline asm
	shfl.sync.up.b32 %r1558, %r1559, %r1565, %r1606, %r1607;
	// end inline asm
	mov.b32 	%f438, %r1558;
	// begin inline asm
	shfl.sync.up.b32 %r1563, %r1564, %r1565, %r1606, %r1607;
	// end inline asm
	setp.eq.s64 	%p407, %rd721, 0;
	add.f32 	%f439, %f437, %f438;
	selp.f32 	%f440, %f439, %f437, %p407;
	setp.lt.s32 	%p408, %r1465, 8;
	selp.f32 	%f441, %f437, %f440, %p408;
	selp.b64 	%rd723, 0, %rd722, %p408;
	add.s64 	%rd724, %rd723, %rd721;
	mov.b64 	{%r1569, %r1574}, %rd724;
	mov.b32 	%r1585, 16;
	// begin inline asm
	shfl.sync.up.b32 %r1568, %r1569, %r1585, %r1606, %r1607;
	// end inline asm
	// begin inline asm
	shfl.sync.up.b32 %r1573, %r1574, %r1585, %r1606, %r1607;
	// end inline asm
	mov.b64 	%rd725, {%r1568, %r1573};
	mov.b32 	%r1579, %f441;
	// begin inline asm
	shfl.sync.up.b32 %r1578, %r1579, %r1585, %r1606, %r1607;
	// end inline asm
	mov.b32 	%f442, %r1578;
	// begin inline asm
	shfl.sync.up.b32 %r1583, %r1584, %r1585, %r1606, %r1607;
	// end inline asm
	setp.eq.s64 	%p409, %rd724, 0;
	add.f32 	%f443, %f441, %f442;
	selp.f32 	%f10, %f443, %f441, %p409;
	setp.lt.s32 	%p410, %r1465, 16;
	selp.f32 	%f444, %f441, %f10, %p410;
	selp.b64 	%rd726, 0, %rd725, %p410;
	add.s64 	%rd15, %rd726, %rd724;
	mov.b64 	{%r1589, %r1594}, %rd15;
	// begin inline asm
	shfl.sync.up.b32 %r1588, %r1589, %r1605, %r1606, %r1607;
	// end inline asm
	// begin inline asm
	shfl.sync.up.b32 %r1593, %r1594, %r1605, %r1606, %r1607;
	// end inline asm
	mov.b32 	%r1599, %f444;
	// begin inline asm
	shfl.sync.up.b32 %r1598, %r1599, %r1605, %r1606, %r1607;
	// end inline asm
	// begin inline asm
	shfl.sync.up.b32 %r1603, %r1604, %r1605, %r1606, %r1607;
	// end inline asm
	setp.ne.s32 	%p411, %r1465, 31;
	@%p411 bra 	$L__BB6_6;
	shl.b32 	%r1608, %r4, 4;
	mov.u32 	%r1609, _ZN6thrust24THRUST_300001_SM_1000_NS8cuda_cub4core6detail5shmemE;
	add.s32 	%r1610, %r1609, %r1608;
	st.shared.u64 	[%r1610], %rd15;
	st.shared.f32 	[%r1610+8], %f10;
$L__BB6_6:
	mov.b64 	%rd727, {%r1588, %r1593};
	mov.b32 	%f445, %r1598;
	setp.ne.s32 	%p412, %r11, %r12;
	setp.ne.s32 	%p413, %r10, %r11;
	setp.ne.s32 	%p414, %r9, %r10;
	setp.ne.s32 	%p415, %r8, %r9;
	setp.ne.s32 	%p416, %r7, %r8;
	setp.ne.s32 	%p417, %r6, %r7;
	setp.ne.s32 	%p418, %r5, %r6;
	setp.ne.s32 	%p419, %r2, 0;
	bar.sync 	0;
	ld.shared.u64 	%rd728, [_ZN6thrust24THRUST_300001_SM_1000_NS8cuda_cub4core6detail5shmemE];
	ld.shared.f32 	%f446, [_ZN6thrust24THRUST_300001_SM_1000_NS8cuda_cub4core6detail5shmemE+8];
	ld.shared.u64 	%rd729, [_ZN6thrust24THRUST_300001_SM_1000_NS8cuda_cub4core6detail5shmemE+16];
	ld.shared.f32 	%f447, [_ZN6thrust24THRUST_300001_SM_1000_NS8cuda_cub4core6detail5shmemE+24];
	add.s64 	%rd730, %rd729, %rd728;
	setp.eq.s64 	%p420, %rd729, 0;
	add.f32 	%f448, %f446, %f447;
	selp.f32 	%f449, %f448, %f447, %p420;
	setp.eq.s32 	%p421, %r4, 2;
	selp.b64 	%rd731, %rd730, %rd728, %p421;
	selp.f32 	%f450, %f449, %f446, %p421;
	ld.shared.u64 	%rd732, [_ZN6thrust24THRUST_300001_SM_1000_NS8cuda_cub4core6detail5shmemE+32];
	ld.shared.f32 	%f451, [_ZN6thrust24THRUST_300001_SM_1000_NS8cuda_cub4core6detail5shmemE+40];
	add.s64 	%rd733, %rd732, %rd730;
	setp.eq.s64 	%p422, %rd732, 0;
	add.f32 	%f452, %f449, %f451;
	selp.f32 	%f453, %f452, %f451, %p422;
	setp.eq.s32 	%p423, %r4, 3;
	selp.b64 	%rd734, %rd733, %rd731, %p423;
	selp.f32 	%f454, %f453, %f450, %p423;
	ld.shared.u64 	%rd735, [_ZN6thrust24THRUST_300001_SM_1000_NS8cuda_cub4core6detail5shmemE+48];
	ld.shared.f32 	%f455, [_ZN6thrust24THRUST_300001_SM_1000_NS8cuda_cub4core6detail5shmemE+56];
	add.s64 	%rd736, %rd735, %rd733;
	setp.eq.s64 	%p424, %rd735, 0;
	add.f32 	%f456, %f453, %f455;
	selp.f32 	%f457, %f456, %f455, %p424;
	setp.eq.s32 	%p425, %r4, 4;
	selp.b64 	%rd737, %rd736, %rd734, %p425;
	selp.f32 	%f458, %f457, %f454, %p425;
	ld.shared.u64 	%rd738, [_ZN6thrust24THRUST_300001_SM_1000_NS8cuda_cub4core6detail5shmemE+64];
	ld.shared.f32 	%f459, [_ZN6thrust24THRUST_300001_SM_1000_NS8cuda_cub4core6detail5shmemE+72];
	add.s64 	%rd739, %rd738, %rd736;
	setp.eq.s64 	%p426, %rd738, 0;
	add.f32 	%f460, %f457, %f459;
	selp.f32 	%f461, %f460, %f459, %p426;
	setp.eq.s32 	%p427, %r4, 5;
	selp.b64 	%rd740, %rd739, %rd737, %p427;
	selp.f32 	%f462, %f461, %f458, %p427;
	ld.shared.u64 	%rd741, [_ZN6thrust24THRUST_300001_SM_1000_NS8cuda_cub4core6detail5shmemE+80];
	ld.shared.f32 	%f463, [_ZN6thrust24THRUST_300001_SM_1000_NS8cuda_cub4core6detail5shmemE+88];
	add.s64 	%rd742, %rd741, %rd739;
	setp.eq.s64 	%p428, %rd741, 0;
	add.f32 	%f464, %f461, %f463;
	selp.f32 	%f465, %f464, %f463, %p428;
	setp.eq.s32 	%p429, %r4, 6;
	selp.b64 	%rd743, %rd742, %rd740, %p429;
	selp.f32 	%f466, %f465, %f462, %p429;
	ld.shared.u64 	%rd744, [_ZN6thrust24THRUST_300001_SM_1000_NS8cuda_cub4core6detail5shmemE+96];
	ld.shared.f32 	%f467, [_ZN6thrust24THRUST_300001_SM_1000_NS8cuda_cub4core6detail5shmemE+104];
	add.s64 	%rd745, %rd744, %rd742;
	setp.eq.s64 	%p430, %rd744, 0;
	add.f32 	%f468, %f465, %f467;
	selp.f32 	%f469, %f468, %f467, %p430;
	setp.eq.s32 	%p431, %r4, 7;
	selp.b64 	%rd746, %rd745, %rd743, %p431;
	selp.f32 	%f470, %f469, %f466, %p431;
	ld.shared.u64 	%rd747, [_ZN6thrust24THRUST_300001_SM_1000_NS8cuda_cub4core6detail5shmemE+112];
	ld.shared.f32 	%f471, [_ZN6thrust24THRUST_300001_SM_1000_NS8cuda_cub4core6detail5shmemE+120];
	add.s64 	%rd16, %rd747, %rd745;
	setp.eq.s64 	%p432, %rd747, 0;
	add.f32 	%f472, %f469, %f471;
	selp.f32 	%f11, %f472, %f471, %p432;
	setp.eq.s64 	%p433, %rd746, 0;
	add.f32 	%f473, %f470, 0f00000000;
	selp.f32 	%f474, %f473, %f470, %p433;
	setp.lt.u32 	%p434, %r2, 32;
	selp.b64 	%rd748, 0, %rd746, %p434;
	selp.f32 	%f475, 0f00000000, %f474, %p434;
	setp.eq.s64 	%p435, %rd727, 0;
	add.f32 	%f476, %f475, %f445;
	selp.f32 	%f477, %f476, %f445, %p435;
	setp.eq.s32 	%p436, %r1465, 0;
	selp.f32 	%f12, %f475, %f477, %p436;
	selp.b64 	%rd749, 0, %rd727, %p436;
	add.s64 	%rd17, %rd748, %rd749;
	add.s64 	%rd18, %rd17, %rd795;
	setp.eq.s64 	%p437, %rd795, 0;
	add.f32 	%f478, %f1, %f12;
	selp.f32 	%f13, %f478, %f1, %p437;
	add.s64 	%rd19, %rd8, %rd17;
	add.f32 	%f479, %f13, %f2;
	selp.f32 	%f14, %f2, %f479, %p418;
	add.s64 	%rd20, %rd9, %rd17;
	add.f32 	%f480, %f14, %f3;
	selp.f32 	%f15, %f3, %f480, %p417;
	add.s64 	%rd21, %rd10, %rd17;
	add.f32 	%f481, %f15, %f4;
	selp.f32 	%f16, %f4, %f481, %p416;
	add.s64 	%rd22, %rd11, %rd17;
	add.f32 	%f482, %f16, %f5;
	selp.f32 	%f17, %f5, %f482, %p415;
	add.s64 	%rd23, %rd12, %rd17;
	add.f32 	%f483, %f17, %f6;
	selp.f32 	%f18, %f6, %f483, %p414;
	add.s64 	%rd24, %rd13, %rd17;
	add.f32 	%f484, %f18, %f7;
	selp.f32 	%f19, %f7, %f484, %p413;
	add.s64 	%rd25, %rd14, %rd17;
	add.f32 	%f485, %f19, %f8;
	selp.f32 	%f20, %f8, %f485, %p412;
	@%p419 bra 	$L__BB6_8;
	add.s64 	%rd750, %rd3, 512;
	mov.b32 	%r1611, %f11;
	mov.b32 	%r1612, 101;
	mov.b64 	%rd751, {%r1611, %r1612};
	// begin inline asm
	st.relaxed.gpu.v2.u64 [%rd750], {%rd751, %rd16};
	// end inline asm
$L__BB6_8:
	setp.lt.s64 	%p438, %rd16, 257;
	@%p438 bra 	$L__BB6_34;
	bar.sync 	0;
	@%p437 bra 	$L__BB6_11;
	cvt.u32.u64 	%r1613, %rd17;
	shl.b32 	%r1614, %r1613, 3;
	mov.u32 	%r1615, _ZN6thrust24THRUST_300001_SM_1000_NS8cuda_cub4core6detail5shmemE;
	add.s32 	%r1616, %r1615, %r1614;
	mov.b32 	%r1617, %f12;
	st.shared.v2.u32 	[%r1616], {%r1674, %r1617};
$L__BB6_11:
	setp.eq.s32 	%p449, %r5, %r6;
	@%p449 bra 	$L__BB6_13;
	cvt.u32.u64 	%r1618, %rd18;
	shl.b32 	%r1619, %r1618, 3;
	mov.u32 	%r1620, _ZN6thrust24THRUST_300001_SM_1000_NS8cuda_cub4core6detail5shmemE;
	add.s32 	%r1621, %r1620, %r1619;
	mov.b32 	%r1622, %f13;
	st.shared.v2.u32 	[%r1621], {%r5, %r1622};
$L__BB6_13:
	setp.eq.s32 	%p450, %r6, %r7;
	@%p450 bra 	$L__BB6_15;
	cvt.u32.u64 	%r1623, %rd19;
	shl.b32 	%r1624, %r1623, 3;
	mov.u32 	%r1625, _ZN6thrust24THRUST_300001_SM_1000_NS8cuda_cub4core6detail5shmemE;
	add.s32 	%r1626, %r1625, %r1624;
	mov.b32 	%r1627, %f14;
	st.shared.v2.u32 	[%r1626], {%r6, %r1627};
$L__BB6_15:
	setp.eq.s32 	%p451, %r7, %r8;
	@%p451 bra 	$L__BB6_17;
	cvt.u32.u64 	%r1628, %rd20;
	shl.b32 	%r1629, %r1628, 3;
	mov.u32 	%r1630, _ZN6thrust24THRUST_300001_SM_1000_NS8cuda_cub4core6detail5shmemE;
	add.s32 	%r1631, %r1630, %r1629;
	mov.b32 	%r1632, %f15;
	st.shared.v2.u32 	[%r1631], {%r7, %r1632};
$L__BB6_17:
	setp.eq.s32 	%p452, %r8, %r9;
	@%p452 bra 	$L__BB6_19;
	cvt.u32.u64 	%r1633, %rd21;
	shl.b32 	%r1634, %r1633, 3;
	mov.u32 	%r1635, _ZN6thrust24THRUST_300001_SM_1000_NS8cuda_cub4core6detail5shmemE;
	add.s32 	%r1636, %r1635, %r1634;
	mov.b32 	%r1637, %f16;
	st.shared.v2.u32 	[%r1636], {%r8, %r1637};
$L__BB6_19:
	setp.eq.s32 	%p453, %r9, %r10;
	@%p453 bra 	$L__BB6_21;
	cvt.u32.u64 	%r1638, %rd22;
	shl.b32 	%r1639, %r1638, 3;
	mov.u32 	%r1640, _ZN6thrust24THRUST_300001_SM_1000_NS8cuda_cub4core6detail5shmemE;
	add.s32 	%r1641, %r1640, %r1639;
	mov.b32 	%r1642, %f17;
	st.shared.v2.u32 	[%r1641], {%r9, %r1642};
$L__BB6_21:
	setp.eq.s32 	%p454, %r10, %r11;
	@%p454 bra 	$L__BB6_23;
	cvt.u32.u64 	%r1643, %rd23;
	shl.b32 	%r1644, %r1643, 3;
	mov.u32 	%r1645, _ZN6thrust24THRUST_300001_SM_1000_NS8cuda_cub4core6detail5shmemE;
	add.s32 	%r1646, %r1645, %r1644;
	mov.b32 	%r1647, %f18;
	st.shared.v2.u32 	[%r1646], {%r10, %r1647};
$L__BB6_23:
	setp.eq.s32 	%p455, %r11, %r12;
	@%p455 bra 	$L__BB6_25;
	cvt.u32.u64 	%r1648, %rd24;
	shl.b32 	%r1649, %r1648, 3;
	mov.u32 	%r1650, _ZN6thrust24THRUST_300001_SM_1000_NS8cuda_cub4core6detail5shmemE;
	add.s32 	%r1651, %r1650, %r1649;
	mov.b32 	%r1652, %f19;
	st.shared.v2.u32 	[%r1651], {%r11, %r1652};
$L__BB6_25:
	setp.eq.s32 	%p456, %r12, %r13;
	@%p456 bra 	$L__BB6_27;
	cvt.u32.u64 	%r1653, %rd25;
	shl.b32 	%r1654, %r1653, 3;
	mov.u32 	%r1655, _ZN6thrust24THRUST_300001_SM_1000_NS8cuda_cub4core6detail5shmemE;
	add.s32 	%r1656, %r1655, %r1654;
	mov.b32 	%r1657, %f20;
	st.shared.v2.u32 	[%r1656], {%r12, %r1657};
$L__BB6_27:
	bar.sync 	0;
	cvt.u64.u32 	%rd800, %r2;
	setp.le.u64 	%p457, %rd16, %rd800;
	@%p457 bra 	$L__BB6_362;
	not.b64 	%rd780, %rd800;
	add.s64 	%rd27, %rd16, %rd780;
	shr.u64 	%rd781, %rd27, 8;
	add.s64 	%rd782, %rd781, 1;
	and.b64  	%rd796, %rd782, 3;
	and.b64  	%rd783, %rd27, 768;
	setp.eq.s64 	%p458, %rd783, 768;
	@%p458 bra 	$L__BB6_31;
	shl.b64 	%rd784, %rd800, 2;
	add.s64 	%rd798, %rd1, %rd784;
	add.s64 	%rd797, %rd2, %rd784;
	shl.b32 	%r1658, %r2, 3;
	mov.u32 	%r1659, _ZN6thrust24THRUST_300001_SM_1000_NS8cuda_cub4core6detail5shmemE;
	add.s32 	%r1675, %r1659, %r1658;
	shl.b64 	%rd785, %rd796, 8;
	add.s64 	%rd800, %rd785, %rd800;
$L__BB6_30:
	.pragma "nounroll";
	ld.shared.v2.u32 	{%r1660, %r1661}, [%r1675];
	st.global.u32 	[%rd797], %r1660;
	st.global.u32 	[%rd798], %r1661;
	add.s64 	%rd798, %rd798, 1024;
	add.s64 	%rd797, %rd797, 1024;
	add.s32 	%r1675, %r1675, 2048;
	add.s64 	%rd796, %rd796, -1;
	setp.ne.s64 	%p459, %rd796, 0;
	@%p459 bra 	$L__BB6_30;
$L__BB6_31:
	setp.lt.u64 	%p460, %rd27, 768;
	@%p460 bra 	$L__BB6_362;
	mov.u32 	%r1664, _ZN6thrust24THRUST_300001_SM_1000_NS8cuda_cub4core6detail5shmemE;
$L__BB6_33:
	cvt.u32.u64 	%r1662, %rd800;
	shl.b32 	%r1663, %r1662, 3;
	add.s32 	%r1665, %r1664, %r1663;
	ld.shared.v2.u32 	{%r1666, %r1667}, [%r1665];
	shl.b64 	%rd786, %rd800, 2;
	add.s64 	%rd787, %rd2, %rd786;
	st.global.u32 	[%rd787], %r1666;
	add.s64 	%rd788, %rd1, %rd786;
	st.global.u32 	[%rd788], %r1667;
	ld.shared.v2.u32 	{%r1668, %r1669}, [%r1665+2048];
	and.b64  	%rd789, %rd786, 17179869180;
	add.s64 	%rd790, %rd2, %rd789;
	st.global.u32 	[%rd790+1024], %r1668;
	add.s64 	%rd791, %rd1, %rd789;
	st.global.u32 	[%rd791+1024], %r1669;
	ld.shared.v2.u32 	{%r1670, %r1671}, [%r1665+4096];
	st.global.u32 	[%rd790+2048], %r1670;
	st.global.u32 	[%rd791+2048], %r1671;
	ld.shared.v2.u32 	{%r1672, %r1673}, [%r1665+6144];
	st.global.u32 	[%rd790+3072], %r1672;
	st.global.u32 	[%rd791+3072], %r1673;
	add.s64 	%rd792, %rd800, 1024;
	and.b64  	%rd800, %rd792, 4294967295;
	setp.gt.u64 	%p461, %rd16, %rd800;
	@%p461 bra 	$L__BB6_33;
	bra.uni 	$L__BB6_362;
$L__BB6_34:
	@%p437 bra 	$L__BB6_36;
	shl.b64 	%rd753, %rd17, 2;
	add.s64 	%rd754, %rd2, %rd753;
	st.global.u32 	[%rd754], %r1674;
	add.s64 	%rd755, %rd1, %rd753;
	st.global.f32 	[%rd755], %f12;
$L__BB6_36:
	setp.eq.s32 	%p440, %r5, %r6;
	@%p440 bra 	$L__BB6_38;
	shl.b64 	%rd756, %rd18, 2;
	add.s64 	%rd757, %rd2, %rd756;
	st.global.u32 	[%rd757], %r5;
	add.s64 	%rd758, %rd1, %rd756;
	st.global.f32 	[%rd758], %f13;
$L__BB6_38:
	setp.eq.s32 	%p441, %r6, %r7;
	@%p441 bra 	$L__BB6_40;
	shl.b64 	%rd759, %rd19, 2;
	add.s64 	%rd760, %rd2, %rd759;
	st.global.u32 	[%rd760], %r6;
	add.s64 	%rd761, %rd1, %rd759;
	st.global.f32 	[%rd761], %f14;
$L__BB6_40:
	setp.eq.s32 	%p442, %r7, %r8;
	@%p442 bra 	$L__BB6_42;
	shl.b64 	%rd762, %rd20, 2;
	add.s64 	%rd763, %rd2, %rd762;
	st.global.u32 	[%rd763], %r7;
	add.s64 	%rd764, %rd1, %rd762;
	st.global.f32 	[%rd764], %f15;
$L__BB6_42:
	setp.eq.s32 	%p443, %r8, %r9;
	@%p443 bra 	$L__BB6_44;
	shl.b64 	%rd765, %rd21, 2;
	add.s64 	%rd766, %rd2, %rd765;
	st.global.u32 	[%rd766], %r8;
	add.s64 	%rd767, %rd1, %rd765;
	st.global.f32 	[%rd767], %f16;
$L__BB6_44:
	setp.eq.s32 	%p444, %r9, %r10;
	@%p444 bra 	$L__BB6_46;
	shl.b64 	%rd768, %rd22, 2;
	add.s64 	%rd769, %rd2, %rd768;
	st.global.u32 	[%rd769], %r9;
	add.s64 	%rd770, %rd1, %rd768;
	st.global.f32 	[%rd770], %f17;
$L__BB6_46:
	setp.eq.s32 	%p445, %r10, %r11;
	@%p445 bra 	$L__BB6_48;
	shl.b64 	%rd771, %rd23, 2;
	add.s64 	%rd772, %rd2, %rd771;
	st.global.u32 	[%rd772], %r10;
	add.s64 	%rd773, %rd1, %rd771;
	st.global.f32 	[%rd773], %f18;
$L__BB6_48:
	setp.eq.s32 	%p446, %r11, %r12;
	@%p446 bra 	$L__BB6_50;
	shl.b64 	%rd774, %rd24, 2;
	add.s64 	%rd775, %rd2, %rd774;
	st.global.u32 	[%rd775], %r11;
	add.s64 	%rd776, %rd1, %rd774;
	st.global.f32 	[%rd776], %f19;
$L__BB6_50:
	setp.eq.s32 	%p447, %r12, %r13;
	@%p447 bra 	$L__BB6_362;
	shl.b64 	%rd777, %rd25, 2;
	add.s64 	%rd778, %rd2, %rd777;
	st.global.u32 	[%rd778], %r12;
	add.s64 	%rd779, %rd1, %rd777;
	st.global.f32 	[%rd779], %f20;
	bra.uni 	$L__BB6_362;
$L__BB6_52:
	mov.u32 	%r23, %tid.x;
	and.b32  	%r1003, %r23, 31;
	and.b32  	%r1004, %r23, 992;
	mul.lo.s32 	%r1005, %r1004, 9;
	or.b32  	%r1006, %r1005, %r1003;
	cvt.u64.u32 	%rd546, %r1006;
	add.s64 	%rd41, %rd4, %rd546;
	shl.b64 	%rd547, %rd41, 2;
	add.s64 	%rd537, %rd217, %rd547;
	// begin inline asm
	ld.global.nc.u32 %r992, [%rd537];
	// end inline asm
	add.s64 	%rd538, %rd537, 128;
	// begin inline asm
	ld.global.nc.u32 %r993, [%rd538];
	// end inline asm
	add.s64 	%rd539, %rd537, 256;
	// begin inline asm
	ld.global.nc.u32 %r994, [%rd539];
	// end inline asm
	add.s64 	%rd540, %rd537, 384;
	// begin inline asm
	ld.global.nc.u32 %r995, [%rd540];
	// end inline asm
	add.s64 	%rd541, %rd537, 512;
	// begin inline asm
	ld.global.nc.u32 %r996, [%rd541];
	// end inline asm
	add.s64 	%rd542, %rd537, 640;
	// begin inline asm
	ld.global.nc.u32 %r997, [%rd542];
	// end inline asm
	add.s64 	%rd543, %rd537, 768;
	// begin inline asm
	ld.global.nc.u32 %r998, [%rd543];
	// end inline asm
	add.s64 	%rd544, %rd537, 896;
	// begin inline asm
	ld.global.nc.u32 %r999, [%rd544];
	// end inline asm
	add.s64 	%rd545, %rd537, 1024;
	// begin inline asm
	ld.global.nc.u32 %r1000, [%rd545];
	// end inline asm
	// begin inline asm
	mov.u32 %r1001, %laneid;
	// end inline asm
	shr.u32 	%r25, %r23, 5;
	mad.lo.s32 	%r1007, %r25, 288, %r1001;
	shl.b32 	%r1008, %r1007, 2;
	mov.u32 	%r1009, _ZN6thrust24THRUST_300001_SM_1000_NS8cuda_cub4core6detail5shmemE;
	add.s32 	%r26, %r1009, %r1008;
	st.shared.u32 	[%r26], %r992;
	st.shared.u32 	[%r26+128], %r993;
	st.shared.u32 	[%r26+256], %r994;
	st.shared.u32 	[%r26+384], %r995;
	st.shared.u32 	[%r26+512], %r996;
	st.shared.u32 	[%r26+640], %r997;
	st.shared.u32 	[%r26+768], %r998;
	st.shared.u32 	[%r26+896], %r999;
	st.shared.u32 	[%r26+1024], %r1000;
	bar.warp.sync 	-1;
	shl.b32 	%r1010, %r1001, 5;
	add.s32 	%r27, %r26, %r1010;
	ld.shared.u32 	%r28, [%r27];
	ld.shared.u32 	%r29, [%r27+4];
	ld.shared.u32 	%r30, [%r27+8];
	ld.shared.u32 	%r31, [%r27+12];
	ld.shared.u32 	%r32, [%r27+16];
	ld.shared.u32 	%r33, [%r27+20];
	ld.shared.u32 	%r34, [%r27+24];
	ld.shared.u32 	%r35, [%r27+28];
	ld.shared.u32 	%r36, [%r27+32];
	setp.ne.s32 	%p282, %r23, 0;
	mov.b32 	%r1677, 0;
	@%p282 bra 	$L__BB6_54;
	shl.b64 	%rd549, %rd4, 2;
	add.s64 	%rd550, %rd217, %rd549;
	add.s64 	%rd548, %rd550, -4;
	// begin inline asm
	ld.global.nc.u32 %r1677, [%rd548];
	// end inline asm
$L__BB6_54:
	setp.eq.s32 	%p283, %r23, 0;
	bar.sync 	0;
	add.s64 	%rd551, %rd218, %rd547;
	// begin inline asm
	ld.global.nc.u32 %r1012, [%rd551];
	// end inline asm
	add.s64 	%rd552, %rd551, 128;
	// begin inline asm
	ld.global.nc.u32 %r1013, [%rd552];
	// end inline asm
	add.s64 	%rd553, %rd551, 256;
	// begin inline asm
	ld.global.nc.u32 %r1014, [%rd553];
	// end inline asm
	add.s64 	%rd554, %rd551, 384;
	// begin inline asm
	ld.global.nc.u32 %r1015, [%rd554];
	// end inline asm
	add.s64 	%rd555, %rd551, 512;
	// begin inline asm
	ld.global.nc.u32 %r1016, [%rd555];
	// end inline asm
	add.s64 	%rd556, %rd551, 640;
	// begin inline asm
	ld.global.nc.u32 %r1017, [%rd556];
	// end inline asm
	add.s64 	%rd557, %rd551, 768;
	// begin inline asm
	ld.global.nc.u32 %r1018, [%rd557];
	// end inline asm
	add.s64 	%rd558, %rd551, 896;
	// begin inline asm
	ld.global.nc.u32 %r1019, [%rd558];
	// end inline asm
	add.s64 	%rd559, %rd551, 1024;
	// begin inline asm
	ld.global.nc.u32 %r1020, [%rd559];
	// end inline asm
	st.shared.u32 	[%r26], %r1012;
	st.shared.u32 	[%r26+128], %r1013;
	st.shared.u32 	[%r26+256], %r1014;
	st.shared.u32 	[%r26+384], %r1015;
	st.shared.u32 	[%r26+512], %r1016;
	st.shared.u32 	[%r26+640], %r1017;
	st.shared.u32 	[%r26+768], %r1018;
	st.shared.u32 	[%r26+896], %r1019;
	st.shared.u32 	[%r26+1024], %r1020;
	bar.warp.sync 	-1;
	ld.shared.f32 	%f21, [%r27];
	ld.shared.f32 	%f22, [%r27+4];
	ld.shared.f32 	%f23, [%r27+8];
	ld.shared.f32 	%f24, [%r27+12];
	ld.shared.f32 	%f25, [%r27+16];
	ld.shared.f32 	%f26, [%r27+20];
	ld.shared.f32 	%f27, [%r27+24];
	ld.shared.f32 	%f28, [%r27+28];
	ld.shared.f32 	%f29, [%r27+32];
	bar.sync 	0;
	shl.b32 	%r1021, %r23, 2;
	add.s32 	%r1023, %r1009, %r1021;
	add.s32 	%r39, %r1023, 1240;
	st.shared.u32 	[%r1023+1240], %r36;
	bar.sync 	0;
	@%p283 bra 	$L__BB6_56;
	ld.shared.u32 	%r1677, [%r39+-4];
$L__BB6_56:
	setp.ne.s32 	%p284, %r1677, %r28;
	selp.u64 	%rd561, 1, 0, %p284;
	setp.ne.s32 	%p285, %r28, %r29;
	selp.u64 	%rd562, 1, 0, %p285;
	setp.ne.s32 	%p286, %r29, %r30;
	selp.u64 	%rd563, 1, 0, %p286;
	setp.ne.s32 	%p287, %r30, %r31;
	selp.u64 	%rd564, 1, 0, %p287;
	setp.ne.s32 	%p288, %r31, %r32;
	selp.u64 	%rd565, 1, 0, %p288;
	setp.ne.s32 	%p289, %r32, %r33;
	selp.u64 	%rd566, 1, 0, %p289;
	setp.ne.s32 	%p290, %r33, %r34;
	selp.u64 	%rd567, 1, 0, %p290;
	setp.ne.s32 	%p291, %r34, %r35;
	selp.u64 	%rd568, 1, 0, %p291;
	setp.ne.s32 	%p292, %r35, %r36;
	selp.u64 	%rd569, 1, 0, %p292;
	add.s64 	%rd42, %rd562, %rd561;
	add.f32 	%f314, %f21, %f22;
	selp.f32 	%f315, %f22, %f314, %p285;
	add.s64 	%rd43, %rd42, %rd563;
	add.f32 	%f316, %f315, %f23;
	selp.f32 	%f317, %f23, %f316, %p286;
	add.s64 	%rd44, %rd43, %rd564;
	add.f32 	%f318, %f317, %f24;
	selp.f32 	%f319, %f24, %f318, %p287;
	add.s64 	%rd570, %rd44, %rd565;
	add.f32 	%f320, %f319, %f25;
	selp.f32 	%f321, %f25, %f320, %p288;
	add.s64 	%rd45, %rd570, %rd566;
	add.f32 	%f322, %f321, %f26;
	selp.f32 	%f323, %f26, %f322, %p289;
	add.s64 	%rd46, %rd45, %rd567;
	add.f32 	%f324, %f323, %f27;
	selp.f32 	%f325, %f27, %f324, %p290;
	add.s64 	%rd571, %rd46, %rd568;
	add.f32 	%f326, %f325, %f28;
	selp.f32 	%f327, %f28, %f326, %p291;
	add.s64 	%rd572, %rd571, %rd569;
	mov.b64 	{%r1025, %r1030}, %rd572;
	add.f32 	%f328, %f327, %f29;
	selp.f32 	%f329, %f29, %f328, %p292;
	mov.b32 	%r1141, 1;
	mov.b32 	%r1142, 0;
	mov.b32 	%r1143, -1;
	// begin inline asm
	shfl.sync.up.b32 %r1024, %r1025, %r1141, %r1142, %r1143;
	// end inline asm
	// begin inline asm
	shfl.sync.up.b32 %r1029, %r1030, %r1141, %r1142, %r1143;
	// end inline asm
	mov.b64 	%rd573, {%r1024, %r1029};
	mov.b32 	%r1035, %f329;
	// begin inline asm
	shfl.sync.up.b32 %r1034, %r1035, %r1141, %r1142, %r1143;
	// end inline asm
	mov.b32 	%f330, %r1034;
	// begin inline asm
	shfl.sync.up.b32 %r1039, %r1040, %r1141, %r1142, %r1143;
	// end inline asm
	setp.eq.s64 	%p293, %rd572, 0;
	add.f32 	%f331, %f329, %f330;
	selp.f32 	%f332, %f331, %f329, %p293;
	setp.lt.s32 	%p294, %r1001, 1;
	selp.b64 	%rd574, 0, %rd573, %p294;
	add.s64 	%rd575, %rd574, %rd572;
	mov.b64 	{%r1045, %r1050}, %rd575;
	selp.f32 	%f333, %f329, %f332, %p294;
	mov.b32 	%r1061, 2;
	// begin inline asm
	shfl.sync.up.b32 %r1044, %r1045, %r1061, %r1142, %r1143;
	// end inline asm
	// begin inline asm
	shfl.sync.up.b32 %r1049, %r1050, %r1061, %r1142, %r1143;
	// end inline asm
	mov.b64 	%rd576, {%r1044, %r1049};
	mov.b32 	%r1055, %f333;
	// begin inline asm
	shfl.sync.up.b32 %r1054, %r1055, %r1061, %r1142, %r1143;
	// end inline asm
	mov.b32 	%f334, %r1054;
	// begin inline asm
	shfl.sync.up.b32 %r1059, %r1060, %r1061, %r1142, %r1143;
	// end inline asm
	setp.eq.s64 	%p295, %rd575, 0;
	add.f32 	%f335, %f333, %f334;
	selp.f32 	%f336, %f335, %f333, %p295;
	setp.lt.s32 	%p296, %r1001, 2;
	selp.b64 	%rd577, 0, %rd576, %p296;
	add.s64 	%rd578, %rd577, %rd575;
	mov.b64 	{%r1065, %r1070}, %rd578;
	selp.f32 	%f337, %f333, %f336, %p296;
	mov.b32 	%r1081, 4;
	// begin inline asm
	shfl.sync.up.b32 %r1064, %r1065, %r1081, %r1142, %r1143;
	// end inline asm
	// begin inline asm
	shfl.sync.up.b32 %r1069, %r1070, %r1081, %r1142, %r1143;
	// end inline asm
	mov.b64 	%rd579, {%r1064, %r1069};
	mov.b32 	%r1075, %f337;
	// begin inline asm
	shfl.sync.up.b32 %r1074, %r1075, %r1081, %r1142, %r1143;
	// end inline asm
	mov.b32 	%f338, %r1074;
	// begin inline asm
	shfl.sync.up.b32 %r1079, %r1080, %r1081, %r1142, %r1143;
	// end inline asm
	setp.eq.s64 	%p297, %rd578, 0;
	add.f32 	%f339, %f337, %f338;
	selp.f32 	%f340, %f339, %f337, %p297;
	setp.lt.s32 	%p298, %r1001, 4;
	selp.b64 	%rd580, 0, %rd579, %p298;
	add.s64 	%rd581, %rd580, %rd578;
	mov.b64 	{%r1085, %r1090}, %rd581;
	selp.f32 	%f341, %f337, %f340, %p298;
	mov.b32 	%r1101, 8;
	// begin inline asm
	shfl.sync.up.b32 %r1084, %r1085, %r1101, %r1142, %r1143;
	// end inline asm
	// begin inline asm
	shfl.sync.up.b32 %r1089, %r1090, %r1101, %r1142, %r1143;
	// end inline asm
	mov.b64 	%rd582, {%r1084, %r1089};
	mov.b32 	%r1095, %f341;
	// begin inline asm
	shfl.sync.up.b32 %r1094, %r1095, %r1101, %r1142, %r1143;
	// end inline asm
	mov.b32 	%f342, %r1094;
	// begin inline asm
	shfl.sync.up.b32 %r1099, %r1100, %r1101, %r1142, %r1143;
	// end inline asm
	setp.eq.s64 	%p299, %rd581, 0;
	add.f32 	%f343, %f341, %f342;
	selp.f32 	%f344, %f343, %f341, %p299;
	setp.lt.s32 	%p300, %r1001, 8;
	selp.b64 	%rd583, 0, %rd582, %p300;
	add.s64 	%rd584, %rd583, %rd581;
	mov.b64 	{%r1105, %r1110}, %rd584;
	selp.f32 	%f345, %f341, %f344, %p300;
	mov.b32 	%r1121, 16;
	// begin inline asm
	shfl.sync.up.b32 %r1104, %r1105, %r1121, %r1142, %r1143;
	// end inline asm
	// begin inline asm
	shfl.sync.up.b32 %r1109, %r1110, %r1121, %r1142, %r1143;
	// end inline asm
	mov.b64 	%rd585, {%r1104, %r1109};
	mov.b32 	%r1115, %f345;
	// begin inline asm
	shfl.sync.up.b32 %r1114, %r1115, %r1121, %r1142, %r1143;
	// end inline asm
	mov.b32 	%f346, %r1114;
	// begin inline asm
	shfl.sync.up.b32 %r1119, %r1120, %r1121, %r1142, %r1143;
	// end inline asm
	setp.eq.s64 	%p301, %rd584, 0;
	add.f32 	%f347, %f345, %f346;
	selp.f32 	%f30, %f347, %f345, %p301;
	setp.lt.s32 	%p302, %r1001, 16;
	selp.b64 	%rd586, 0, %rd585, %p302;
	add.s64 	%rd47, %rd586, %rd584;
	mov.b64 	{%r1125, %r1130}, %rd47;
	selp.f32 	%f348, %f345, %f30, %p302;
	// begin inline asm
	shfl.sync.up.b32 %r1124, %r1125, %r1141, %r1142, %r1143;
	// end inline asm
	// begin inline asm
	shfl.sync.up.b32 %r1129, %r1130, %r1141, %r1142, %r1143;
	// end inline asm
	mov.b64 	%rd812, {%r1124, %r1129};
	mov.b32 	%r1135, %f348;
	// begin inline asm
	shfl.sync.up.b32 %r1134, %r1135, %r1141, %r1142, %r1143;
	// end inline asm
	mov.b32 	%f497, %r1134;
	// begin inline asm
	shfl.sync.up.b32 %r1139, %r1140, %r1141, %r1142, %r1143;
	// end inline asm
	setp.ne.s32 	%p303, %r1001, 31;
	@%p303 bra 	$L__BB6_58;
	shl.b32 	%r1144, %r25, 4;
	mov.u32 	%r1145, _ZN6thrust24THRUST_300001_SM_1000_NS8cuda_cub4core6detail5shmemE;
	add.s32 	%r1146, %r1145, %r1144;
	st.shared.u64 	[%r1146], %rd47;
	st.shared.f32 	[%r1146+8], %f30;
$L__BB6_58:
	bar.sync 	0;
	ld.shared.u64 	%rd587, [_ZN6thrust24THRUST_300001_SM_1000_NS8cuda_cub4core6detail5shmemE];
	ld.shared.f32 	%f349, [_ZN6thrust24THRUST_300001_SM_1000_NS8cuda_cub4core6detail5shmemE+8];
	ld.shared.u64 	%rd588, [_ZN6thrust24THRUST_300001_SM_1000_NS8cuda_cub4core6detail5shmemE+16];
	ld.shared.f32 	%f350, [_ZN6thrust24THRUST_300001_SM_1000_NS8cuda_cub4core6detail5shmemE+24];
	add.s64 	%rd589, %rd588, %rd587;
	setp.eq.s64 	%p304, %rd588, 0;
	add.f32 	%f351, %f349, %f350;
	selp.f32 	%f352, %f351, %f350, %p304;
	setp.eq.s32 	%p305, %r25, 2;
	selp.b64 	%rd590, %rd589, %rd587, %p305;
	selp.f32 	%f353, %f352, %f349, %p305;
	ld.shared.u64 	%rd591, [_ZN6thrust24THRUST_300001_SM_1000_NS8cuda_cub4core6detail5shmemE+32];
	ld.shared.f32 	%f354, [_ZN6thrust24THRUST_300001_SM_1000_NS8cuda_cub4core6detail5shmemE+40];
	add.s64 	%rd592, %rd591, %rd589;
	setp.eq.s64 	%p306, %rd591, 0;
	add.f32 	%f355, %f352, %f354;
	selp.f32 	%f356, %f355, %f354, %p306;
	setp.eq.s32 	%p307, %r25, 3;
	selp.b64 	%rd593, %rd592, %rd590, %p307;
	selp.f32 	%f357, %f356, %f353, %p307;
	ld.shared.u64 	%rd594, [_ZN6thrust24THRUST_300001_SM_1000_NS8cuda_cub4core6detail5shmemE+48];
	ld.shared.f32 	%f358, [_ZN6thrust24THRUST_300001_SM_1000_NS8cuda_cub4core6detail5shmemE+56];
	add.s64 	%rd595, %rd594, %rd592;
	setp.eq.s64 	%p308, %rd594, 0;
	add.f32 	%f359, %f356, %f358;
	selp.f32 	%f360, %f359, %f358, %p308;
	setp.eq.s32 	%p309, %r25, 4;
	selp.b64 	%rd596, %rd595, %rd593, %p309;
	selp.f32 	%f361, %f360, %f357, %p309;
	ld.shared.u64 	%rd597, [_ZN6thrust24THRUST_300001_SM_1000_NS8cuda_cub4core6detail5shmemE+64];
	ld.shared.f32 	%f362, [_ZN6thrust24THRUST_300001_SM_1000_NS8cuda_cub4core6detail5shmemE+72];
	add.s64 	%rd598, %rd597, %rd595;
	setp.eq.s64 	%p310, %rd597, 0;
	add.f32 	%f363, %f360, %f362;
	selp.f32 	%f364, %f363, %f362, %p310;
	setp.eq.s32 	%p311, %r25, 5;
	selp.b64 	%rd599, %rd598, %rd596, %p311;
	selp.f32 	%f365, %f364, %f361, %p311;
	ld.shared.u64 	%rd600, [_ZN6thrust24THRUST_300001_SM_1000_NS8cuda_cub4core6detail5shmemE+80];
	ld.shared.f32 	%f366, [_ZN6thrust24THRUST_300001_SM_1000_NS8cuda_cub4core6detail5shmemE+88];
	add.s64 	%rd601, %rd600, %rd598;
	setp.eq.s64 	%p312, %rd600, 0;
	add.f32 	%f367, %f364, %f366;
	selp.f32 	%f368, %f367, %f366, %p312;
	setp.eq.s32 	%p313, %r25, 6;
	selp.b64 	%rd602, %rd601, %rd599, %p313;
	selp.f32 	%f369, %f368, %f365, %p313;
	ld.shared.u64 	%rd603, [_ZN6thrust24THRUST_300001_SM_1000_NS8cuda_cub4core6detail5shmemE+96];
	ld.shared.f32 	%f370, [_ZN6thrust24THRUST_300001_SM_1000_NS8cuda_cub4core6detail5shmemE+104];
	add.s64 	%rd604, %rd603, %rd601;
	setp.eq.s64 	%p314, %rd603, 0;
	add.f32 	%f371, %f368, %f370;
	selp.f32 	%f372, %f371, %f370, %p314;
	setp.eq.s32 	%p315, %r25, 7;
	selp.b64 	%rd49, %rd604, %rd602, %p315;
	selp.f32 	%f32, %f372, %f369, %p315;
	ld.shared.u64 	%rd605, [_ZN6thrust24THRUST_300001_SM_1000_NS8cuda_cub4core6detail5shmemE+112];
	ld.shared.f32 	%f373, [_ZN6thrust24THRUST_300001_SM_1000_NS8cuda_cub4core6detail5shmemE+120];
	add.s64 	%rd50, %rd605, %rd604;
	setp.eq.s64 	%p316, %rd605, 0;
	add.f32 	%f374, %f372, %f373;
	selp.f32 	%f33, %f374, %f373, %p316;
	setp.lt.u32 	%p317, %r23, 32;
	@%p317 bra 	$L__BB6_60;
	setp.eq.s64 	%p318, %rd812, 0;
	add.f32 	%f375, %f32, %f497;
	selp.f32 	%f376, %f375, %f497, %p318;
	setp.eq.s32 	%p319, %r1001, 0;
	selp.b64 	%rd606, 0, %rd812, %p319;
	add.s64 	%rd812, %rd49, %rd606;
	selp.f32 	%f497, %f32, %f376, %p319;
	bra.uni 	$L__BB6_96;
$L__BB6_60:
	setp.ne.s32 	%p320, %r23, 0;
	mul.wide.u32 	%rd607, %r1, 16;
	add.s64 	%rd52, %rd3, %rd607;
	@%p320 bra 	$L__BB6_62;
	st.shared.u64 	[_ZN6thrust24THRUST_300001_SM_1000_NS8cuda_cub4core6detail5shmemE+200], %rd50;
	st.shared.f32 	[_ZN6thrust24THRUST_300001_SM_1000_NS8cuda_cub4core6detail5shmemE+208], %f33;
	add.s64 	%rd608, %rd52, 512;
	mov.b32 	%r1147, %f33;
	mov.b32 	%r1148, 100;
	mov.b64 	%rd609, {%r1147, %r1148};
	// begin inline asm
	st.relaxed.gpu.v2.u64 [%rd608], {%rd609, %rd50};
	// end inline asm
$L__BB6_62:
	not.b32 	%r42, %r23;
	mov.u32 	%r1149, %nctaid.x;
	setp.gt.u32 	%p321, %r1149, 499;
	@%p321 bra 	$L__BB6_64;
	membar.cta;
	bra.uni 	$L__BB6_65;
$L__BB6_64:
	mov.b32 	%r1150, 450;
	// begin inline asm
	nanosleep.u32 %r1150;
	// end inline asm
$L__BB6_65:
	mul.wide.s32 	%rd611, %r42, 16;
	add.s64 	%rd612, %rd52, %rd611;
	add.s64 	%rd53, %rd612, 512;
$L__BB6_66:
	// begin inline asm
	ld.relaxed.gpu.v2.u64 {%rd613, %rd802}, [%rd53];
	// end inline asm
	mov.b64 	{%r1151, %r1678}, %rd613;
	setp.eq.s32 	%p322, %r1678, 99;
	mov.b32 	%r1152, -1;
	vote.sync.any.pred 	%p323, %p322, %r1152;
	@%p323 bra 	$L__BB6_66;
	mov.b32 	%f487, %r1151;
	setp.eq.s32 	%p324, %r1678, 101;
	mov.b32 	%r1174, -1;
	vote.sync.ballot.b32 	%r1176, %p324, %r1174;
	// begin inline asm
	mov.u32 %r1154, %lanemask_ge;
	// end inline asm
	and.b32  	%r1177, %r1176, %r1154;
	or.b32  	%r1178, %r1177, -2147483648;
	add.s32 	%r1179, %r1178, -1;
	not.b32 	%r1180, %r1178;
	and.b32  	%r1181, %r1180, %r1179;
	popc.b32 	%r45, %r1181;
	mov.b64 	{%r1156, %r1161}, %rd802;
	mov.b32 	%r1172, 1;
	// begin inline asm
	shfl.sync.down.b32 %r1155, %r1156, %r1172, %r45, %r1174;
	// end inline asm
	// begin inline asm
	shfl.sync.down.b32 %r1160, %r1161, %r1172, %r45, %r1174;
	// end inline asm
	// begin inline asm
	shfl.sync.down.b32 %r1165, %r1151, %r1172, %r45, %r1174;
	// end inline asm
	// begin inline asm
	shfl.sync.down.b32 %r1170, %r1171, %r1172, %r45, %r1174;
	// end inline asm
	setp.ge.s32 	%p326, %r1001, %r45;
	@%p326 bra 	$L__BB6_69;
	mov.b32 	%f377, %r1165;
	mov.b64 	%rd616, {%r1155, %r1160};
	add.s64 	%rd56, %rd802, %rd616;
	setp.eq.s64 	%p327, %rd802, 0;
	add.f32 	%f378, %f487, %f377;
	selp.f32 	%f487, %f378, %f487, %p327;
	mov.u64 	%rd802, %rd56;
$L__BB6_69:
	mov.b64 	{%r1183, %r1188}, %rd802;
	mov.b32 	%r1199, 2;
	mov.b32 	%r1201, -1;
	// begin inline asm
	shfl.sync.down.b32 %r1182, %r1183, %r1199, %r45, %r1201;
	// end inline asm
	// begin inline asm
	shfl.sync.down.b32 %r1187, %r1188, %r1199, %r45, %r1201;
	// end inline asm
	mov.b32 	%r1193, %f487;
	// begin inline asm
	shfl.sync.down.b32 %r1192, %r1193, %r1199, %r45, %r1201;
	// end inline asm
	// begin inline asm
	shfl.sync.down.b32 %r1197, %r1198, %r1199, %r45, %r1201;
	// end inline asm
	add.s32 	%r52, %r1001, 2;
	setp.gt.s32 	%p328, %r52, %r45;
	@%p328 bra 	$L__BB6_71;
	mov.b32 	%f379, %r1192;
	mov.b64 	%rd617, {%r1182, %r1187};
	add.s64 	%rd58, %rd802, %rd617;
	setp.eq.s64 	%p329, %rd802, 0;
	add.f32 	%f380, %f487, %f379;
	selp.f32 	%f487, %f380, %f487, %p329;
	mov.u64 	%rd802, %rd58;
$L__BB6_71:
	mov.b64 	{%r1203, %r1208}, %rd802;
	mov.b32 	%r1219, 4;
	mov.b32 	%r1221, -1;
	// begin inline asm
	shfl.sync.down.b32 %r1202, %r1203, %r1219, %r45, %r1221;
	// end inline asm
	// begin inline asm
	shfl.sync.down.b32 %r1207, %r1208, %r1219, %r45, %r1221;
	// end inline asm
	mov.b32 	%r1213, %f487;
	// begin inline asm
	shfl.sync.down.b32 %r1212, %r1213, %r1219, %r45, %r1221;
	// end inline asm
	// begin inline asm
	shfl.sync.down.b32 %r1217, %r1218, %r1219, %r45, %r1221;
	// end inline asm
	add.s32 	%r56, %r1001, 4;
	setp.gt.s32 	%p330, %r56, %r45;
	@%p330 bra 	$L__BB6_73;
	mov.b32 	%f381, %r1212;
	mov.b64 	%rd618, {%r1202, %r1207};
	add.s64 	%rd60, %rd802, %rd618;
	setp.eq.s64 	%p331, %rd802, 0;
	add.f32 	%f382, %f487, %f381;
	selp.f32 	%f487, %f382, %f487, %p331;
	mov.u64 	%rd802, %rd60;
$L__BB6_73:
	mov.b64 	{%r1223, %r1228}, %rd802;
	mov.b32 	%r1239, 8;
	mov.b32 	%r1241, -1;
	// begin inline asm
	shfl.sync.down.b32 %r1222, %r1223, %r1239, %r45, %r1241;
	// end inline asm
	// begin inline asm
	shfl.sync.down.b32 %r1227, %r1228, %r1239, %r45, %r1241;
	// end inline asm
	mov.b32 	%r1233, %f487;
	// begin inline asm
	shfl.sync.down.b32 %r1232, %r1233, %r1239, %r45, %r1241;
	// end inline asm
	// begin inline asm
	shfl.sync.down.b32 %r1237, %r1238, %r1239, %r45, %r1241;
	// end inline asm
	add.s32 	%r60, %r1001, 8;
	setp.gt.s32 	%p332, %r60, %r45;
	@%p332 bra 	$L__BB6_75;
	mov.b32 	%f383, %r1232;
	mov.b64 	%rd619, {%r1222, %r1227};
	add.s64 	%rd62, %rd802, %rd619;
	setp.eq.s64 	%p333, %rd802, 0;
	add.f32 	%f384, %f487, %f383;
	selp.f32 	%f487, %f384, %f487, %p333;
	mov.u64 	%rd802, %rd62;
$L__BB6_75:
	mov.b64 	{%r1243, %r1248}, %rd802;
	mov.b32 	%r1259, 16;
	mov.b32 	%r1261, -1;
	// begin inline asm
	shfl.sync.down.b32 %r1242, %r1243, %r1259, %r45, %r1261;
	// end inline asm
	// begin inline asm
	shfl.sync.down.b32 %r1247, %r1248, %r1259, %r45, %r1261;
	// end inline asm
	mov.b32 	%r1253, %f487;
	// begin inline asm
	shfl.sync.down.b32 %r1252, %r1253, %r1259, %r45, %r1261;
	// end inline asm
	// begin inline asm
	shfl.sync.down.b32 %r1257, %r1258, %r1259, %r45, %r1261;
	// end inline asm
	add.s32 	%r64, %r1001, 16;
	setp.gt.s32 	%p334, %r64, %r45;
	@%p334 bra 	$L__BB6_77;
	mov.b32 	%f385, %r1252;
	mov.b64 	%rd620, {%r1242, %r1247};
	add.s64 	%rd64, %rd802, %rd620;
	setp.eq.s64 	%p335, %rd802, 0;
	add.f32 	%f386, %f487, %f385;
	selp.f32 	%f487, %f386, %f487, %p335;
	mov.u64 	%rd802, %rd64;
$L__BB6_77:
	not.b32 	%r1262, %r23;
	add.s32 	%r1679, %r1, %r1262;
	add.s64 	%rd66, %rd3, 512;
$L__BB6_78:
	setp.ne.s32 	%p336, %r1678, 101;
	mov.b32 	%r1263, -1;
	vote.sync.all.pred 	%p337, %p336, %r1263;
	not.pred 	%p338, %p337;
	@%p338 bra 	$L__BB6_92;
	mul.wide.s32 	%rd675, %r1679, 16;
	add.s64 	%rd676, %rd66, %rd675;
	add.s64 	%rd674, %rd676, -512;
$L__BB6_80:
	// begin inline asm
	ld.relaxed.gpu.v2.u64 {%rd672, %rd808}, [%rd674];
	// end inline asm
	mov.b64 	{%r1346, %r1678}, %rd672;
	setp.eq.s32 	%p376, %r1678, 99;
	mov.b32 	%r1347, -1;
	vote.sync.any.pred 	%p377, %p376, %r1347;
	@%p377 bra 	$L__BB6_80;
	mov.b32 	%f493, %r1346;
	setp.eq.s32 	%p378, %r1678, 101;
	mov.b32 	%r1368, -1;
	vote.sync.ballot.b32 	%r1370, %p378, %r1368;
	and.b32  	%r1371, %r1370, %r1154;
	or.b32  	%r1372, %r1371, -2147483648;
	add.s32 	%r1373, %r1372, -1;
	not.b32 	%r1374, %r1372;
	and.b32  	%r1375, %r1374, %r1373;
	popc.b32 	%r69, %r1375;
	mov.b64 	{%r1350, %r1355}, %rd808;
	mov.b32 	%r1366, 1;
	// begin inline asm
	shfl.sync.down.b32 %r1349, %r1350, %r1366, %r69, %r1368;
	// end inline asm
	// begin inline asm
	shfl.sync.down.b32 %r1354, %r1355, %r1366, %r69, %r1368;
	// end inline asm
	// begin inline asm
	shfl.sync.down.b32 %r1359, %r1346, %r1366, %r69, %r1368;
	// end inline asm
	// begin inline asm
	shfl.sync.down.b32 %r1364, %r1365, %r1366, %r69, %r1368;
	// end inline asm
	setp.ge.s32 	%p380, %r1001, %r69;
	@%p380 bra 	$L__BB6_83;
	mov.b32 	%f399, %r1359;
	mov.b64 	%rd677, {%r1349, %r1354};
	add.s64 	%rd70, %rd808, %rd677;
	setp.eq.s64 	%p381, %rd808, 0;
	add.f32 	%f400, %f493, %f399;
	selp.f32 	%f493, %f400, %f493, %p381;
	mov.u64 	%rd808, %rd70;
$L__BB6_83:
	mov.b64 	{%r1377, %r1382}, %rd808;
	mov.b32 	%r1393, 2;
	mov.b32 	%r1395, -1;
	// begin inline asm
	shfl.sync.down.b32 %r1376, %r1377, %r1393, %r69, %r1395;
	// end inline asm
	// begin inline asm
	shfl.sync.down.b32 %r1381, %r1382, %r1393, %r69, %r1395;
	// end inline asm
	mov.b32 	%r1387, %f493;
	// begin inline asm
	shfl.sync.down.b32 %r1386, %r1387, %r1393, %r69, %r1395;
	// end inline asm
	// begin inline asm
	shfl.sync.down.b32 %r1391, %r1392, %r1393, %r69, %r1395;
	// end inline asm
	setp.gt.s32 	%p382, %r52, %r69;
	@%p382 bra 	$L__BB6_85;
	mov.b32 	%f401, %r1386;
	mov.b64 	%rd678, {%r1376, %r1381};
	add.s64 	%rd72, %rd808, %rd678;
	setp.eq.s64 	%p383, %rd808, 0;
	add.f32 	%f402, %f493, %f401;
	selp.f32 	%f493, %f402, %f493, %p383;
	mov.u64 	%rd808, %rd72;
$L__BB6_85:
	mov.b64 	{%r1397, %r1402}, %rd808;
	mov.b32 	%r1413, 4;
	mov.b32 	%r1415, -1;
	// begin inline asm
	shfl.sync.down.b32 %r1396, %r1397, %r1413, %r69, %r1415;
	// end inline asm
	// begin inline asm
	shfl.sync.down.b32 %r1401, %r1402, %r1413, %r69, %r1415;
	// end inline asm
	mov.b32 	%r1407, %f493;
	// begin inline asm
	shfl.sync.down.b32 %r1406, %r1407, %r1413, %r69, %r1415;
	// end inline asm
	// begin inline asm
	shfl.sync.down.b32 %r1411, %r1412, %r1413, %r69, %r1415;
	// end inline asm
	setp.gt.s32 	%p384, %r56, %r69;
	@%p384 bra 	$L__BB6_87;
	mov.b32 	%f403, %r1406;
	mov.b64 	%rd679, {%r1396, %r1401};
	add.s64 	%rd74, %rd808, %rd679;
	setp.eq.s64 	%p385, %rd808, 0;
	add.f32 	%f404, %f493, %f403;
	selp.f32 	%f493, %f404, %f493, %p385;
	mov.u64 	%rd808, %rd74;
$L__BB6_87:
	mov.b64 	{%r1417, %r1422}, %rd808;
	mov.b32 	%r1433, 8;
	mov.b32 	%r1435, -1;
	// begin inline asm
	shfl.sync.down.b32 %r1416, %r1417, %r1433, %r69, %r1435;
	// end inline asm
	// begin inline asm
	shfl.sync.down.b32 %r1421, %r1422, %r1433, %r69, %r1435;
	// end inline asm
	mov.b32 	%r1427, %f493;
	// begin inline asm
	shfl.sync.down.b32 %r1426, %r1427, %r1433, %r69, %r1435;
	// end inline asm
	// begin inline asm
	shfl.sync.down.b32 %r1431, %r1432, %r1433, %r69, %r1435;
	// end inline asm
	setp.gt.s32 	%p386, %r60, %r69;
	@%p386 bra 	$L__BB6_89;
	mov.b32 	%f405, %r1426;
	mov.b64 	%rd680, {%r1416, %r1421};
	add.s64 	%rd76, %rd808, %rd680;
	setp.eq.s64 	%p387, %rd808, 0;
	add.f32 	%f406, %f493, %f405;
	selp.f32 	%f493, %f406, %f493, %p387;
	mov.u64 	%rd808, %rd76;
$L__BB6_89:
	mov.b64 	{%r1437, %r1442}, %rd808;
	mov.b32 	%r1453, 16;
	mov.b32 	%r1455, -1;
	// begin inline asm
	shfl.sync.down.b32 %r1436, %r1437, %r1453, %r69, %r1455;
	// end inline asm
	// begin inline asm
	shfl.sync.down.b32 %r1441, %r1442, %r1453, %r69, %r1455;
	// end inline asm
	mov.b32 	%r1447, %f493;
	// begin inline asm
	shfl.sync.down.b32 %r1446, %r1447, %r1453, %r69, %r1455;
	// end inline asm
	// begin inline asm
	shfl.sync.down.b32 %r1451, %r1452, %r1453, %r69, %r1455;
	// end inline asm
	setp.gt.s32 	%p388, %r64, %r69;
	@%p388 bra 	$L__BB6_91;
	mov.b32 	%f407, %r1446;
	mov.b64 	%rd681, {%r1436, %r1441};
	add.s64 	%rd78, %rd808, %rd681;
	setp.eq.s64 	%p389, %rd808, 0;
	add.f32 	%f408, %f493, %f407;
	selp.f32 	%f493, %f408, %f493, %p389;
	mov.u64 	%rd808, %rd78;
$L__BB6_91:
	add.s64 	%rd80, %rd808, %rd802;
	setp.eq.s64 	%p390, %rd802, 0;
	add.f32 	%f409, %f487, %f493;
	selp.f32 	%f487, %f409, %f487, %p390;
	add.s32 	%r1679, %r1679, -32;
	mov.u64 	%rd802, %rd80;
	bra.uni 	$L__BB6_78;
$L__BB6_92:
	@%p320 bra 	$L__BB6_94;
	add.s64 	%rd623, %rd802, %rd50;
	setp.eq.s64 	%p340, %rd50, 0;
	add.f32 	%f387, %f33, %f487;
	selp.f32 	%f388, %f387, %f33, %p340;
	add.s64 	%rd621, %rd52, 512;
	mov.b32 	%r1265, %f388;
	mov.b32 	%r1266, 101;
	mov.b64 	%rd622, {%r1265, %r1266};
	// begin inline asm
	st.relaxed.gpu.v2.u64 [%rd621], {%rd622, %rd623};
	// end inline asm
	st.shared.u64 	[_ZN6thrust24THRUST_300001_SM_1000_NS8cuda_cub4core6detail5shmemE+168], %rd802;
	st.shared.f32 	[_ZN6thrust24THRUST_300001_SM_1000_NS8cuda_cub4core6detail5shmemE+176], %f487;
	st.shared.u64 	[_ZN6thrust24THRUST_300001_SM_1000_NS8cuda_cub4core6detail5shmemE+184], %rd623;
	st.shared.f32 	[_ZN6thrust24THRUST_300001_SM_1000_NS8cuda_cub4core6detail5shmemE+192], %f388;
$L__BB6_94:
	setp.ne.s32 	%p341, %r1001, 0;
	@%p341 bra 	$L__BB6_96;
	st.shared.u64 	[_ZN6thrust24THRUST_300001_SM_1000_NS8cuda_cub4core6detail5shmemE+136], %rd802;
	st.shared.f32 	[_ZN6thrust24THRUST_300001_SM_1000_NS8cuda_cub4core6detail5shmemE+144], %f487;
	mov.u64 	%rd812, %rd802;
	mov.f32 	%f497, %f487;
$L__BB6_96:
	setp.eq.s32 	%p342, %r23, 0;
	bar.sync 	0;
	@%p342 bra 	$L__BB6_98;
	ld.shared.f32 	%f389, [_ZN6thrust24THRUST_300001_SM_1000_NS8cuda_cub4core6detail5shmemE+144];
	ld.shared.u64 	%rd624, [_ZN6thrust24THRUST_300001_SM_1000_NS8cuda_cub4core6detail5shmemE+136];
	add.s64 	%rd82, %rd624, %rd812;
	setp.eq.s64 	%p343, %rd812, 0;
	add.f32 	%f390, %f497, %f389;
	selp.f32 	%f497, %f390, %f497, %p343;
	mov.u64 	%rd812, %rd82;
$L__BB6_98:
	setp.ne.s32 	%p344, %r34, %r35;
	setp.ne.s32 	%p345, %r33, %r34;
	setp.ne.s32 	%p346, %r32, %r33;
	setp.ne.s32 	%p347, %r31, %r32;
	setp.ne.s32 	%p348, %r30, %r31;
	setp.ne.s32 	%p349, %r29, %r30;
	setp.ne.s32 	%p350, %r28, %r29;
	setp.ne.s32 	%p351, %r1677, %r28;
	selp.u64 	%rd625, 1, 0, %p351;
	add.s64 	%rd84, %rd812, %rd625;
	add.f32 	%f391, %f497, %f21;
	selp.f32 	%f62, %f21, %f391, %p351;
	add.s64 	%rd85, %rd42, %rd812;
	add.f32 	%f392, %f62, %f22;
	selp.f32 	%f63, %f22, %f392, %p350;
	add.s64 	%rd86, %rd43, %rd812;
	add.f32 	%f393, %f63, %f23;
	selp.f32 	%f64, %f23, %f393, %p349;
	add.s64 	%rd87, %rd44, %rd812;
	add.f32 	%f394, %f64, %f24;
	selp.f32 	%f65, %f24, %f394, %p348;
	selp.u64 	%rd626, 1, 0, %p347;
	add.s64 	%rd88, %rd87, %rd626;
	add.f32 	%f395, %f65, %f25;
	selp.f32 	%f66, %f25, %f395, %p347;
	add.s64 	%rd89, %rd45, %rd812;
	add.f32 	%f396, %f66, %f26;
	selp.f32 	%f67, %f26, %f396, %p346;
	add.s64 	%rd90, %rd46, %rd812;
	add.f32 	%f397, %f67, %f27;
	selp.f32 	%f68, %f27, %f397, %p345;
	selp.u64 	%rd627, 1, 0, %p344;
	add.s64 	%rd91, %rd90, %rd627;
	add.f32 	%f398, %f68, %f28;
	selp.f32 	%f69, %f28, %f398, %p344;
	ld.shared.u64 	%rd92, [_ZN6thrust24THRUST_300001_SM_1000_NS8cuda_cub4core6detail5shmemE+200];
	ld.shared.u64 	%rd93, [_ZN6thrust24THRUST_300001_SM_1000_NS8cuda_cub4core6detail5shmemE+168];
	setp.lt.s64 	%p352, %rd92, 257;
	@%p352 bra 	$L__BB6_124;
	setp.eq.s32 	%p362, %r1677, %r28;
	bar.sync 	0;
	@%p362 bra 	$L__BB6_101;
	cvt.u32.u64 	%r1267, %rd93;
	cvt.u32.u64 	%r1268, %rd812;
	sub.s32 	%r1269, %r1268, %r1267;
	shl.b32 	%r1270, %r1269, 3;
	mov.u32 	%r1271, _ZN6thrust24THRUST_300001_SM_1000_NS8cuda_cub4core6detail5shmemE;
	add.s32 	%r1272, %r1271, %r1270;
	mov.b32 	%r1273, %f497;
	st.shared.v2.u32 	[%r1272], {%r1677, %r1273};
$L__BB6_101:
	setp.eq.s32 	%p363, %r28, %r29;
	@%p363 bra 	$L__BB6_103;
	cvt.u32.u64 	%r1274, %rd93;
	cvt.u32.u64 	%r1275, %rd84;
	sub.s32 	%r1276, %r1275, %r1274;
	shl.b32 	%r1277, %r1276, 3;
	mov.u32 	%r1278, _ZN6thrust24THRUST_300001_SM_1000_NS8cuda_cub4core6detail5shmemE;
	add.s32 	%r1279, %r1278, %r1277;
	mov.b32 	%r1280, %f62;
	st.shared.v2.u32 	[%r1279], {%r28, %r1280};
$L__BB6_103:
	setp.eq.s32 	%p364, %r29, %r30;
	@%p364 bra 	$L__BB6_105;
	cvt.u32.u64 	%r1281, %rd93;
	cvt.u32.u64 	%r1282, %rd85;
	sub.s32 	%r1283, %r1282, %r1281;
	shl.b32 	%r1284, %r1283, 3;
	mov.u32 	%r1285, _ZN6thrust24THRUST_300001_SM_1000_NS8cuda_cub4core6detail5shmemE;
	add.s32 	%r1286, %r1285, %r1284;
	mov.b32 	%r1287, %f63;
	st.shared.v2.u32 	[%r1286], {%r29, %r1287};
$L__BB6_105:
	setp.eq.s32 	%p365, %r30, %r31;
	@%p365 bra 	$L__BB6_107;
	cvt.u32.u64 	%r1288, %rd93;
	cvt.u32.u64 	%r1289, %rd86;
	sub.s32 	%r1290, %r1289, %r1288;
	shl.b32 	%r1291, %r1290, 3;
	mov.u32 	%r1292, _ZN6thrust24THRUST_300001_SM_1000_NS8cuda_cub4core6detail5shmemE;
	add.s32 	%r1293, %r1292, %r1291;
	mov.b32 	%r1294, %f64;
	st.shared.v2.u32 	[%r1293], {%r30, %r1294};
$L__BB6_107:
	setp.eq.s32 	%p366, %r31, %r32;
	@%p366 bra 	$L__BB6_109;
	cvt.u32.u64 	%r1295, %rd93;
	cvt.u32.u64 	%r1296, %rd87;
	sub.s32 	%r1297, %r1296, %r1295;
	shl.b32 	%r1298, %r1297, 3;
	mov.u32 	%r1299, _ZN6thrust24THRUST_300001_SM_1000_NS8cuda_cub4core6detail5shmemE;
	add.s32 	%r1300, %r1299, %r1298;
	mov.b32 	%r1301, %f65;
	st.shared.v2.u32 	[%r1300], {%r31, %r1301};
$L__BB6_109:
	setp.eq.s32 	%p367, %r32, %r33;
	@%p367 bra 	$L__BB6_111;
	cvt.u32.u64 	%r1302, %rd93;
	cvt.u32.u64 	%r1303, %rd88;
	sub.s32 	%r1304, %r1303, %r1302;
	shl.b32 	%r1305, %r1304, 3;
	mov.u32 	%r1306, _ZN6thrust24THRUST_300001_SM_1000_NS8cuda_cub4core6detail5shmemE;
	add.s32 	%r1307, %r1306, %r1305;
	mov.b32 	%r1308, %f66;
	st.shared.v2.u32 	[%r1307], {%r32, %r1308};
$L__BB6_111:
	setp.eq.s32 	%p368, %r33, %r34;
	@%p368 bra 	$L__BB6_113;
	cvt.u32.u64 	%r1309, %rd93;
	cvt.u32.u64 	%r1310, %rd89;
	sub.s32 	%r1311, %r1310, %r1309;
	shl.b32 	%r1312, %r1311, 3;
	mov.u32 	%r1313, _ZN6thrust24THRUST_300001_SM_1000_NS8cuda_cub4core6detail5shmemE;
	add.s32 	%r1314, %r1313, %r1312;
	mov.b32 	%r1315, %f67;
	st.shared.v2.u32 	[%r1314], {%r33, %r1315};
$L__BB6_113:
	setp.eq.s32 	%p369, %r34, %r35;
	@%p369 bra 	$L__BB6_115;
	cvt.u32.u64 	%r1316, %rd93;
	cvt.u32.u64 	%r1317, %rd90;
	sub.s32 	%r1318, %r1317, %r1316;
	shl.b32 	%r1319, %r1318, 3;
	mov.u32 	%r1320, _ZN6thrust24THRUST_300001_SM_1000_NS8cuda_cub4core6detail5shmemE;
	add.s32 	%r1321, %r1320, %r1319;
	mov.b32 	%r1322, %f68;
	st.shared.v2.u32 	[%r1321], {%r34, %r1322};
$L__BB6_115:
	setp.eq.s32 	%p370, %r35, %r36;
	@%p370 bra 	$L__BB6_117;
	cvt.u32.u64 	%r1323, %rd93;
	cvt.u32.u64 	%r1324, %rd91;
	sub.s32 	%r1325, %r1324, %r1323;
	shl.b32 	%r1326, %r1325, 3;
	mov.u32 	%r1327, _ZN6thrust24THRUST_300001_SM_1000_NS8cuda_cub4core6detail5shmemE;
	add.s32 	%r1328, %r1327, %r1326;
	mov.b32 	%r1329, %f69;
	st.shared.v2.u32 	[%r1328], {%r35, %r1329};
$L__BB6_117:
	bar.sync 	0;
	cvt.u64.u32 	%rd818, %r23;
	setp.le.u64 	%p371, %rd92, %rd818;
	@%p371 bra 	$L__BB6_362;
	not.b64 	%rd655, %rd818;
	add.s64 	%rd95, %rd92, %rd655;
	shr.u64 	%rd656, %rd95, 8;
	add.s64 	%rd657, %rd656, 1;
	and.b64  	%rd814, %rd657, 3;
	and.b64  	%rd658, %rd95, 768;
	setp.eq.s64 	%p372, %rd658, 768;
	@%p372 bra 	$L__BB6_121;
	add.s64 	%rd659, %rd93, %rd818;
	shl.b64 	%rd660, %rd659, 2;
	add.s64 	%rd816, %rd1, %rd660;
	add.s64 	%rd815, %rd2, %rd660;
	shl.b32 	%r1330, %r23, 3;
	mov.u32 	%r1331, _ZN6thrust24THRUST_300001_SM_1000_NS8cuda_cub4core6detail5shmemE;
	add.s32 	%r1680, %r1331, %r1330;
	shl.b64 	%rd661, %rd814, 8;
	add.s64 	%rd818, %rd661, %rd818;
$L__BB6_120:
	.pragma "nounroll";
	ld.shared.v2.u32 	{%r1332, %r1333}, [%r1680];
	st.global.u32 	[%rd815], %r1332;
	st.global.u32 	[%rd816], %r1333;
	add.s64 	%rd816, %rd816, 1024;
	add.s64 	%rd815, %rd815, 1024;
	add.s32 	%r1680, %r1680, 2048;
	add.s64 	%rd814, %rd814, -1;
	setp.ne.s64 	%p373, %rd814, 0;
	@%p373 bra 	$L__BB6_120;
$L__BB6_121:
	setp.lt.u64 	%p374, %rd95, 768;
	@%p374 bra 	$L__BB6_362;
	mov.u32 	%r1336, _ZN6thrust24THRUST_300001_SM_1000_NS8cuda_cub4core6detail5shmemE;
$L__BB6_123:
	cvt.u32.u64 	%r1334, %rd818;
	add.s64 	%rd662, %rd818, %rd93;
	shl.b32 	%r1335, %r1334, 3;
	add.s32 	%r1337, %r1336, %r1335;
	ld.shared.v2.u32 	{%r1338, %r1339}, [%r1337];
	shl.b64 	%rd663, %rd662, 2;
	add.s64 	%rd664, %rd2, %rd663;
	st.global.u32 	[%rd664], %r1338;
	add.s64 	%rd665, %rd1, %rd663;
	st.global.u32 	[%rd665], %r1339;
	and.b64  	%rd666, %rd818, 4294967295;
	add.s64 	%rd667, %rd93, %rd666;
	ld.shared.v2.u32 	{%r1340, %r1341}, [%r1337+2048];
	shl.b64 	%rd668, %rd667, 2;
	add.s64 	%rd669, %rd2, %rd668;
	st.global.u32 	[%rd669+1024], %r1340;
	add.s64 	%rd670, %rd1, %rd668;
	st.global.u32 	[%rd670+1024], %r1341;
	ld.shared.v2.u32 	{%r1342, %r1343}, [%r1337+4096];
	st.global.u32 	[%rd669+2048], %r1342;
	st.global.u32 	[%rd670+2048], %r1343;
	ld.shared.v2.u32 	{%r1344, %r1345}, [%r1337+6144];
	st.global.u32 	[%rd669+3072], %r1344;
	st.global.u32 	[%rd670+3072], %r1345;
	add.s64 	%rd671, %rd818, 1024;
	and.b64  	%rd818, %rd671, 4294967295;
	setp.gt.u64 	%p375, %rd92, %rd818;
	@%p375 bra 	$L__BB6_123;
	bra.uni 	$L__BB6_362;
$L__BB6_124:
	setp.eq.s32 	%p353, %r1677, %r28;
	@%p353 bra 	$L__BB6_126;
	shl.b64 	%rd628, %rd812, 2;
	add.s64 	%rd629, %rd2, %rd628;
	st.global.u32 	[%rd629], %r1677;
	add.s64 	%rd630, %rd1, %rd628;
	st.global.f32 	[%rd630], %f497;
$L__BB6_126:
	setp.eq.s32 	%p354, %r28, %r29;
	@%p354 bra 	$L__BB6_128;
	shl.b64 	%rd631, %rd84, 2;
	add.s64 	%rd632, %rd2, %rd631;
	st.global.u32 	[%rd632], %r28;
	add.s64 	%rd633, %rd1, %rd631;
	st.global.f32 	[%rd633], %f62;
$L__BB6_128:
	setp.eq.s32 	%p355, %r29, %r30;
	@%p355 bra 	$L__BB6_130;
	shl.b64 	%rd634, %rd85, 2;
	add.s64 	%rd635, %rd2, %rd634;
	st.global.u32 	[%rd635], %r29;
	add.s64 	%rd636, %rd1, %rd634;
	st.global.f32 	[%rd636], %f63;
$L__BB6_130:
	setp.eq.s32 	%p356, %r30, %r31;
	@%p356 bra 	$L__BB6_132;
	shl.b64 	%rd637, %rd86, 2;
	add.s64 	%rd638, %rd2, %rd637;
	st.global.u32 	[%rd638], %r30;
	add.s64 	%rd639, %rd1, %rd637;
	st.global.f32 	[%rd639], %f64;
$L__BB6_132:
	setp.eq.s32 	%p357, %r31, %r32;
	@%p357 bra 	$L__BB6_134;
	shl.b64 	%rd640, %rd87, 2;
	add.s64 	%rd641, %rd2, %rd640;
	st.global.u32 	[%rd641], %r31;
	add.s64 	%rd642, %rd1, %rd640;
	st.global.f32 	[%rd642], %f65;
$L__BB6_134:
	setp.eq.s32 	%p358, %r32, %r33;
	@%p358 bra 	$L__BB6_136;
	shl.b64 	%rd643, %rd88, 2;
	add.s64 	%rd644, %rd2, %rd643;
	st.global.u32 	[%rd644], %r32;
	add.s64 	%rd645, %rd1, %rd643;
	st.global.f32 	[%rd645], %f66;
$L__BB6_136:
	setp.eq.s32 	%p359, %r33, %r34;
	@%p359 bra 	$L__BB6_138;
	shl.b64 	%rd646, %rd89, 2;
	add.s64 	%rd647, %rd2, %rd646;
	st.global.u32 	[%rd647], %r33;
	add.s64 	%rd648, %rd1, %rd646;
	st.global.f32 	[%rd648], %f67;
$L__BB6_138:
	setp.eq.s32 	%p360, %r34, %r35;
	@%p360 bra 	$L__BB6_140;
	shl.b64 	%rd649, %rd90, 2;
	add.s64 	%rd650, %rd2, %rd649;
	st.global.u32 	[%rd650], %r34;
	add.s64 	%rd651, %rd1, %rd649;
	st.global.f32 	[%rd651], %f68;
$L__BB6_140:
	setp.eq.s32 	%p361, %r35, %r36;
	@%p361 bra 	$L__BB6_362;
	shl.b64 	%rd652, %rd91, 2;
	add.s64 	%rd653, %rd2, %rd652;
	st.global.u32 	[%rd653], %r35;
	add.s64 	%rd654, %rd1, %rd652;
	st.global.f32 	[%rd654], %f69;
	bra.uni 	$L__BB6_362;
$L__BB6_142:
	setp.lt.s64 	%p13, %rd5, 1;
	@%p13 bra 	$L__BB6_362;
	setp.ne.s32 	%p14, %r1, 0;
	@%p14 bra 	$L__BB6_232;
	cvt.u32.u64 	%r89, %rd220;
	shl.b64 	%rd404, %rd4, 2;
	add.s64 	%rd403, %rd217, %rd404;
	// begin inline asm
	ld.global.nc.u32 %r1689, [%rd403];
	// end inline asm
	mov.u32 	%r91, %tid.x;
	and.b32  	%r759, %r91, 31;
	and.b32  	%r760, %r91, 992;
	mul.lo.s32 	%r761, %r760, 9;
	or.b32  	%r92, %r761, %r759;
	setp.ge.s32 	%p169, %r92, %r89;
	shl.b32 	%r93, %r92, 2;
	cvt.u64.u32 	%rd405, %r93;
	add.s64 	%rd109, %rd403, %rd405;
	mov.u32 	%r1681, %r1689;
	@%p169 bra 	$L__BB6_146;
	// begin inline asm
	ld.global.nc.u32 %r1681, [%rd109];
	// end inline asm
$L__BB6_146:
	add.s32 	%r96, %r92, 32;
	setp.ge.s32 	%p170, %r96, %r89;
	mov.u32 	%r1682, %r1689;
	@%p170 bra 	$L__BB6_148;
	add.s64 	%rd407, %rd109, 128;
	// begin inline asm
	ld.global.nc.u32 %r1682, [%rd407];
	// end inline asm
$L__BB6_148:
	add.s32 	%r99, %r92, 64;
	setp.ge.s32 	%p171, %r99, %r89;
	mov.u32 	%r1683, %r1689;
	@%p171 bra 	$L__BB6_150;
	add.s64 	%rd408, %rd109, 256;
	// begin inline asm
	ld.global.nc.u32 %r1683, [%rd408];
	// end inline asm
$L__BB6_150:
	add.s32 	%r102, %r92, 96;
	setp.ge.s32 	%p172, %r102, %r89;
	mov.u32 	%r1684, %r1689;
	@%p172 bra 	$L__BB6_152;
	add.s64 	%rd409, %rd109, 384;
	// begin inline asm
	ld.global.nc.u32 %r1684, [%rd409];
	// end inline asm
$L__BB6_152:
	add.s32 	%r105, %r92, 128;
	setp.ge.s32 	%p173, %r105, %r89;
	mov.u32 	%r1685, %r1689;
	@%p173 bra 	$L__BB6_154;
	add.s64 	%rd410, %rd109, 512;
	// begin inline asm
	ld.global.nc.u32 %r1685, [%rd410];
	// end inline asm
$L__BB6_154:
	add.s32 	%r108, %r92, 160;
	setp.ge.s32 	%p174, %r108, %r89;
	mov.u32 	%r1686, %r1689;
	@%p174 bra 	$L__BB6_156;
	add.s64 	%rd411, %rd109, 640;
	// begin inline asm
	ld.global.nc.u32 %r1686, [%rd411];
	// end inline asm
$L__BB6_156:
	add.s32 	%r111, %r92, 192;
	setp.ge.s32 	%p175, %r111, %r89;
	mov.u32 	%r1687, %r1689;
	@%p175 bra 	$L__BB6_158;
	add.s64 	%rd412, %rd109, 768;
	// begin inline asm
	ld.global.nc.u32 %r1687, [%rd412];
	// end inline asm
$L__BB6_158:
	add.s32 	%r114, %r92, 224;
	setp.ge.s32 	%p176, %r114, %r89;
	mov.u32 	%r1688, %r1689;
	@%p176 bra 	$L__BB6_160;
	add.s64 	%rd413, %rd109, 896;
	// begin inline asm
	ld.global.nc.u32 %r1688, [%rd413];
	// end inline asm
$L__BB6_160:
	add.s32 	%r117, %r92, 256;
	setp.ge.s32 	%p177, %r117, %r89;
	@%p177 bra 	$L__BB6_162;
	add.s64 	%rd414, %rd109, 1024;
	// begin inline asm
	ld.global.nc.u32 %r1689, [%rd414];
	// end inline asm
$L__BB6_162:
	setp.ge.s32 	%p178, %r92, %r89;
	// begin inline asm
	mov.u32 %r771, %laneid;
	// end inline asm
	shr.u32 	%r121, %r91, 5;
	mad.lo.s32 	%r773, %r121, 288, %r771;
	shl.b32 	%r774, %r773, 2;
	mov.u32 	%r775, _ZN6thrust24THRUST_300001_SM_1000_NS8cuda_cub4core6detail5shmemE;
	add.s32 	%r122, %r775, %r774;
	st.shared.u32 	[%r122], %r1681;
	st.shared.u32 	[%r122+128], %r1682;
	st.shared.u32 	[%r122+256], %r1683;
	st.shared.u32 	[%r122+384], %r1684;
	st.shared.u32 	[%r122+512], %r1685;
	st.shared.u32 	[%r122+640], %r1686;
	st.shared.u32 	[%r122+768], %r1687;
	st.shared.u32 	[%r122+896], %r1688;
	st.shared.u32 	[%r122+1024], %r1689;
	bar.warp.sync 	-1;
	shl.b32 	%r776, %r771, 5;
	add.s32 	%r123, %r122, %r776;
	ld.shared.u32 	%r124, [%r123];
	ld.shared.u32 	%r125, [%r123+4];
	ld.shared.u32 	%r126, [%r123+8];
	ld.shared.u32 	%r127, [%r123+12];
	ld.shared.u32 	%r128, [%r123+16];
	ld.shared.u32 	%r129, [%r123+20];
	ld.shared.u32 	%r130, [%r123+24];
	ld.shared.u32 	%r131, [%r123+28];
	ld.shared.u32 	%r132, [%r123+32];
	bar.sync 	0;
	add.s64 	%rd415, %rd218, %rd404;
	// begin inline asm
	ld.global.nc.u32 %r1698, [%rd415];
	// end inline asm
	add.s64 	%rd110, %rd415, %rd405;
	mov.u32 	%r1690, %r1698;
	@%p178 bra 	$L__BB6_164;
	// begin inline asm
	ld.global.nc.u32 %r1690, [%rd110];
	// end inline asm
$L__BB6_164:
	setp.ge.s32 	%p179, %r96, %r89;
	mov.u32 	%r1691, %r1698;
	@%p179 bra 	$L__BB6_166;
	add.s64 	%rd419, %rd110, 128;
	// begin inline asm
	ld.global.nc.u32 %r1691, [%rd419];
	// end inline asm
$L__BB6_166:
	setp.ge.s32 	%p180, %r99, %r89;
	mov.u32 	%r1692, %r1698;
	@%p180 bra 	$L__BB6_168;
	add.s64 	%rd420, %rd110, 256;
	// begin inline asm
	ld.global.nc.u32 %r1692, [%rd420];
	// end inline asm
$L__BB6_168:
	setp.ge.s32 	%p181, %r102, %r89;
	mov.u32 	%r1693, %r1698;
	@%p181 bra 	$L__BB6_170;
	add.s64 	%rd421, %rd110, 384;
	// begin inline asm
	ld.global.nc.u32 %r1693, [%rd421];
	// end inline asm
$L__BB6_170:
	setp.ge.s32 	%p182, %r105, %r89;
	mov.u32 	%r1694, %r1698;
	@%p182 bra 	$L__BB6_172;
	add.s64 	%rd422, %rd110, 512;
	// begin inline asm
	ld.global.nc.u32 %r1694, [%rd422];
	// end inline asm
$L__BB6_172:
	setp.ge.s32 	%p183, %r108, %r89;
	mov.u32 	%r1695, %r1698;
	@%p183 bra 	$L__BB6_174;
	add.s64 	%rd423, %rd110, 640;
	// begin inline asm
	ld.global.nc.u32 %r1695, [%rd423];
	// end inline asm
$L__BB6_174:
	setp.ge.s32 	%p184, %r111, %r89;
	mov.u32 	%r1696, %r1698;
	@%p184 bra 	$L__BB6_176;
	add.s64 	%rd424, %rd110, 768;
	// begin inline asm
	ld.global.nc.u32 %r1696, [%rd424];
	// end inline asm
$L__BB6_176:
	setp.ge.s32 	%p185, %r114, %r89;
	mov.u32 	%r1697, %r1698;
	@%p185 bra 	$L__BB6_178;
	add.s64 	%rd425, %rd110, 896;
	// begin inline asm
	ld.global.nc.u32 %r1697, [%rd425];
	// end inline asm
$L__BB6_178:
	setp.ge.s32 	%p186, %r117, %r89;
	@%p186 bra 	$L__BB6_180;
	add.s64 	%rd426, %rd110, 1024;
	// begin inline asm
	ld.global.nc.u32 %r1698, [%rd426];
	// end inline asm
$L__BB6_180:
	st.shared.u32 	[%r122], %r1690;
	st.shared.u32 	[%r122+128], %r1691;
	st.shared.u32 	[%r122+256], %r1692;
	st.shared.u32 	[%r122+384], %r1693;
	st.shared.u32 	[%r122+512], %r1694;
	st.shared.u32 	[%r122+640], %r1695;
	st.shared.u32 	[%r122+768], %r1696;
	st.shared.u32 	[%r122+896], %r1697;
	st.shared.u32 	[%r122+1024], %r1698;
	bar.warp.sync 	-1;
	ld.shared.f32 	%f70, [%r123];
	ld.shared.f32 	%f71, [%r123+4];
	ld.shared.f32 	%f72, [%r123+8];
	ld.shared.f32 	%f73, [%r123+12];
	ld.shared.f32 	%f74, [%r123+16];
	ld.shared.f32 	%f75, [%r123+20];
	ld.shared.f32 	%f76, [%r123+24];
	ld.shared.f32 	%f77, [%r123+28];
	ld.shared.f32 	%f78, [%r123+32];
	bar.sync 	0;
	shl.b32 	%r787, %r91, 2;
	add.s32 	%r789, %r775, %r787;
	add.s32 	%r152, %r789, 1240;
	st.shared.u32 	[%r789+1240], %r132;
	bar.sync 	0;
	setp.eq.s32 	%p187, %r91, 0;
	mov.b64 	%rd819, 1;
	@%p187 bra 	$L__BB6_182;
	ld.shared.u32 	%r1699, [%r152+-4];
	setp.ne.s32 	%p188, %r1699, %r124;
	selp.u64 	%rd819, 1, 0, %p188;
$L__BB6_182:
	setp.eq.s32 	%p189, %r91, 0;
	setp.ne.s32 	%p190, %r124, %r125;
	setp.ne.s32 	%p191, %r125, %r126;
	setp.ne.s32 	%p192, %r126, %r127;
	setp.ne.s32 	%p193, %r127, %r128;
	setp.ne.s32 	%p194, %r128, %r129;
	setp.ne.s32 	%p195, %r129, %r130;
	setp.ne.s32 	%p196, %r130, %r131;
	setp.ne.s32 	%p197, %r131, %r132;
	mul.lo.s32 	%r910, %r91, 9;
	cvt.u64.u32 	%rd428, %r910;
	setp.eq.s64 	%p198, %rd5, %rd428;
	selp.u64 	%rd429, 1, 0, %p198;
	selp.b64 	%rd430, %rd429, %rd819, %p198;
	selp.b64 	%rd113, %rd429, %rd430, %p189;
	add.s32 	%r911, %r910, 1;
	cvt.u64.u32 	%rd431, %r911;
	setp.eq.s64 	%p199, %rd5, %rd431;
	or.pred  	%p200, %p199, %p190;
	selp.u64 	%rd432, 1, 0, %p200;
	add.s32 	%r912, %r910, 2;
	cvt.u64.u32 	%rd433, %r912;
	setp.eq.s64 	%p201, %rd5, %rd433;
	or.pred  	%p1, %p201, %p191;
	selp.u64 	%rd434, 1, 0, %p1;
	add.s32 	%r913, %r910, 3;
	cvt.u64.u32 	%rd435, %r913;
	setp.eq.s64 	%p202, %rd5, %rd435;
	or.pred  	%p2, %p202, %p192;
	selp.u64 	%rd436, 1, 0, %p2;
	add.s32 	%r914, %r910, 4;
	cvt.u64.u32 	%rd437, %r914;
	setp.eq.s64 	%p203, %rd5, %rd437;
	or.pred  	%p3, %p203, %p193;
	selp.u64 	%rd438, 1, 0, %p3;
	add.s32 	%r915, %r910, 5;
	cvt.u64.u32 	%rd439, %r915;
	setp.eq.s64 	%p204, %rd5, %rd439;
	or.pred  	%p205, %p204, %p194;
	selp.u64 	%rd440, 1, 0, %p205;
	add.s32 	%r916, %r910, 6;
	cvt.u64.u32 	%rd441, %r916;
	setp.eq.s64 	%p206, %rd5, %rd441;
	or.pred  	%p4, %p206, %p195;
	selp.u64 	%rd442, 1, 0, %p4;
	add.s32 	%r917, %r910, 7;
	cvt.u64.u32 	%rd443, %r917;
	setp.eq.s64 	%p207, %rd5, %rd443;
	or.pred  	%p5, %p207, %p196;
	selp.u64 	%rd444, 1, 0, %p5;
	add.s32 	%r918, %r910, 8;
	cvt.u64.u32 	%rd445, %r918;
	setp.eq.s64 	%p208, %rd5, %rd445;
	or.pred  	%p209, %p208, %p197;
	selp.u64 	%rd446, 1, 0, %p209;
	add.s64 	%rd114, %rd113, %rd432;
	add.f32 	%f236, %f70, %f71;
	selp.f32 	%f237, %f71, %f236, %p200;
	add.s64 	%rd115, %rd114, %rd434;
	add.f32 	%f238, %f237, %f72;
	selp.f32 	%f239, %f72, %f238, %p1;
	add.s64 	%rd116, %rd115, %rd436;
	add.f32 	%f240, %f239, %f73;
	selp.f32 	%f241, %f73, %f240, %p2;
	add.s64 	%rd117, %rd116, %rd438;
	add.f32 	%f242, %f241, %f74;
	selp.f32 	%f243, %f74, %f242, %p3;
	add.s64 	%rd118, %rd117, %rd440;
	add.f32 	%f244, %f243, %f75;
	selp.f32 	%f245, %f75, %f244, %p205;
	add.s64 	%rd119, %rd118, %rd442;
	add.f32 	%f246, %f245, %f76;
	selp.f32 	%f247, %f76, %f246, %p4;
	add.s64 	%rd120, %rd119, %rd444;
	add.f32 	%f248, %f247, %f77;
	selp.f32 	%f249, %f77, %f248, %p5;
	add.s64 	%rd447, %rd120, %rd446;
	mov.b64 	{%r791, %r796}, %rd447;
	add.f32 	%f250, %f249, %f78;
	selp.f32 	%f251, %f78, %f250, %p209;
	mov.b32 	%r907, 1;
	mov.b32 	%r908, 0;
	mov.b32 	%r909, -1;
	// begin inline asm
	shfl.sync.up.b32 %r790, %r791, %r907, %r908, %r909;
	// end inline asm
	// begin inline asm
	shfl.sync.up.b32 %r795, %r796, %r907, %r908, %r909;
	// end inline asm
	mov.b64 	%rd448, {%r790, %r795};
	mov.b32 	%r801, %f251;
	// begin inline asm
	shfl.sync.up.b32 %r800, %r801, %r907, %r908, %r909;
	// end inline asm
	mov.b32 	%f252, %r800;
	// begin inline asm
	shfl.sync.up.b32 %r805, %r806, %r907, %r908, %r909;
	// end inline asm
	setp.eq.s64 	%p210, %rd447, 0;
	add.f32 	%f253, %f251, %f252;
	selp.f32 	%f254, %f253, %f251, %p210;
	setp.lt.s32 	%p211, %r771, 1;
	selp.b64 	%rd449, 0, %rd448, %p211;
	add.s64 	%rd450, %rd449, %rd447;
	mov.b64 	{%r811, %r816}, %rd450;
	selp.f32 	%f255, %f251, %f254, %p211;
	mov.b32 	%r827, 2;
	// begin inline asm
	shfl.sync.up.b32 %r810, %r811, %r827, %r908, %r909;
	// end inline asm
	// begin inline asm
	shfl.sync.up.b32 %r815, %r816, %r827, %r908, %r909;
	// end inline asm
	mov.b64 	%rd451, {%r810, %r815};
	mov.b32 	%r821, %f255;
	// begin inline asm
	shfl.sync.up.b32 %r820, %r821, %r827, %r908, %r909;
	// end inline asm
	mov.b32 	%f256, %r820;
	// begin inline asm
	shfl.sync.up.b32 %r825, %r826, %r827, %r908, %r909;
	// end inline asm
	setp.eq.s64 	%p212, %rd450, 0;
	add.f32 	%f257, %f255, %f256;
	selp.f32 	%f258, %f257, %f255, %p212;
	setp.lt.s32 	%p213, %r771, 2;
	selp.b64 	%rd452, 0, %rd451, %p213;
	add.s64 	%rd453, %rd452, %rd450;
	mov.b64 	{%r831, %r836}, %rd453;
	selp.f32 	%f259, %f255, %f258, %p213;
	mov.b32 	%r847, 4;
	// begin inline asm
	shfl.sync.up.b32 %r830, %r831, %r847, %r908, %r909;
	// end inline asm
	// begin inline asm
	shfl.sync.up.b32 %r835, %r836, %r847, %r908, %r909;
	// end inline asm
	mov.b64 	%rd454, {%r830, %r835};
	mov.b32 	%r841, %f259;
	// begin inline asm
	shfl.sync.up.b32 %r840, %r841, %r847, %r908, %r909;
	// end inline asm
	mov.b32 	%f260, %r840;
	// begin inline asm
	shfl.sync.up.b32 %r845, %r846, %r847, %r908, %r909;
	// end inline asm
	setp.eq.s64 	%p214, %rd453, 0;
	add.f32 	%f261, %f259, %f260;
	selp.f32 	%f262, %f261, %f259, %p214;
	setp.lt.s32 	%p215, %r771, 4;
	selp.b64 	%rd455, 0, %rd454, %p215;
	add.s64 	%rd456, %rd455, %rd453;
	mov.b64 	{%r851, %r856}, %rd456;
	selp.f32 	%f263, %f259, %f262, %p215;
	mov.b32 	%r867, 8;
	// begin inline asm
	shfl.sync.up.b32 %r850, %r851, %r867, %r908, %r909;
	// end inline asm
	// begin inline asm
	shfl.sync.up.b32 %r855, %r856, %r867, %r908, %r909;
	// end inline asm
	mov.b64 	%rd457, {%r850, %r855};
	mov.b32 	%r861, %f263;
	// begin inline asm
	shfl.sync.up.b32 %r860, %r861, %r867, %r908, %r909;
	// end inline asm
	mov.b32 	%f264, %r860;
	// begin inline asm
	shfl.sync.up.b32 %r865, %r866, %r867, %r908, %r909;
	// end inline asm
	setp.eq.s64 	%p216, %rd456, 0;
	add.f32 	%f265, %f263, %f264;
	selp.f32 	%f266, %f265, %f263, %p216;
	setp.lt.s32 	%p217, %r771, 8;
	selp.b64 	%rd458, 0, %rd457, %p217;
	add.s64 	%rd459, %rd458, %rd456;
	mov.b64 	{%r871, %r876}, %rd459;
	selp.f32 	%f267, %f263, %f266, %p217;
	mov.b32 	%r887, 16;
	// begin inline asm
	shfl.sync.up.b32 %r870, %r871, %r887, %r908, %r909;
	// end inline asm
	// begin inline asm
	shfl.sync.up.b32 %r875, %r876, %r887, %r908, %r909;
	// end inline asm
	mov.b64 	%rd460, {%r870, %r875};
	mov.b32 	%r881, %f267;
	// begin inline asm
	shfl.sync.up.b32 %r880, %r881, %r887, %r908, %r909;
	// end inline asm
	mov.b32 	%f268, %r880;
	// begin inline asm
	shfl.sync.up.b32 %r885, %r886, %r887, %r908, %r909;
	// end inline asm
	setp.eq.s64 	%p218, %rd459, 0;
	add.f32 	%f269, %f267, %f268;
	selp.f32 	%f79, %f269, %f267, %p218;
	setp.lt.s32 	%p219, %r771, 16;
	selp.b64 	%rd461, 0, %rd460, %p219;
	add.s64 	%rd121, %rd461, %rd459;
	mov.b64 	{%r891, %r896}, %rd121;
	selp.f32 	%f270, %f267, %f79, %p219;
	// begin inline asm
	shfl.sync.up.b32 %r890, %r891, %r907, %r908, %r909;
	// end inline asm
	// begin inline asm
	shfl.sync.up.b32 %r895, %r896, %r907, %r908, %r909;
	// end inline asm
	mov.b32 	%r901, %f270;
	// begin inline asm
	shfl.sync.up.b32 %r900, %r901, %r907, %r908, %r909;
	// end inline asm
	// begin inline asm
	shfl.sync.up.b32 %r905, %r906, %r907, %r908, %r909;
	// end inline asm
	setp.ne.s32 	%p220, %r771, 31;
	@%p220 bra 	$L__BB6_184;
	shl.b32 	%r919, %r121, 4;
	mov.u32 	%r920, _ZN6thrust24THRUST_300001_SM_1000_NS8cuda_cub4core6detail5shmemE;
	add.s32 	%r921, %r920, %r919;
	st.shared.u64 	[%r921], %rd121;
	st.shared.f32 	[%r921+8], %f79;
$L__BB6_184:
	mov.b64 	%rd462, {%r890, %r895};
	mov.b32 	%f271, %r900;
	bar.sync 	0;
	ld.shared.u64 	%rd463, [_ZN6thrust24THRUST_300001_SM_1000_NS8cuda_cub4core6detail5shmemE];
	ld.shared.f32 	%f272, [_ZN6thrust24THRUST_300001_SM_1000_NS8cuda_cub4core6detail5shmemE+8];
	ld.shared.u64 	%rd464, [_ZN6thrust24THRUST_300001_SM_1000_NS8cuda_cub4core6detail5shmemE+16];
	ld.shared.f32 	%f273, [_ZN6thrust24THRUST_300001_SM_1000_NS8cuda_cub4core6detail5shmemE+24];
	add.s64 	%rd465, %rd464, %rd463;
	setp.eq.s64 	%p221, %rd464, 0;
	add.f32 	%f274, %f272, %f273;
	selp.f32 	%f275, %f274, %f273, %p221;
	setp.eq.s32 	%p222, %r121, 2;
	selp.b64 	%rd466, %rd465, %rd463, %p222;
	selp.f32 	%f276, %f275, %f272, %p222;
	ld.shared.u64 	%rd467, [_ZN6thrust24THRUST_300001_SM_1000_NS8cuda_cub4core6detail5shmemE+32];
	ld.shared.f32 	%f277, [_ZN6thrust24THRUST_300001_SM_1000_NS8cuda_cub4core6detail5shmemE+40];
	add.s64 	%rd468, %rd467, %rd465;
	setp.eq.s64 	%p223, %rd467, 0;
	add.f32 	%f278, %f275, %f277;
	selp.f32 	%f279, %f278, %f277, %p223;
	setp.eq.s32 	%p224, %r121, 3;
	selp.b64 	%rd469, %rd468, %rd466, %p224;
	selp.f32 	%f280, %f279, %f276, %p224;
	ld.shared.u64 	%rd470, [_ZN6thrust24THRUST_300001_SM_1000_NS8cuda_cub4core6detail5shmemE+48];
	ld.shared.f32 	%f281, [_ZN6thrust24THRUST_300001_SM_1000_NS8cuda_cub4core6detail5shmemE+56];
	add.s64 	%rd471, %rd470, %rd468;
	setp.eq.s64 	%p225, %rd470, 0;
	add.f32 	%f282, %f279, %f281;
	selp.f32 	%f283, %f282, %f281, %p225;
	setp.eq.s32 	%p226, %r121, 4;
	selp.b64 	%rd472, %rd471, %rd469, %p226;
	selp.f32 	%f284, %f283, %f280, %p226;
	ld.shared.u64 	%rd473, [_ZN6thrust24THRUST_300001_SM_1000_NS8cuda_cub4core6detail5shmemE+64];
	ld.shared.f32 	%f285, [_ZN6thrust24THRUST_300001_SM_1000_NS8cuda_cub4core6detail5shmemE+72];
	add.s64 	%rd474, %rd473, %rd471;
	setp.eq.s64 	%p227, %rd473, 0;
	add.f32 	%f286, %f283, %f285;
	selp.f32 	%f287, %f286, %f285, %p227;
	setp.eq.s32 	%p228, %r121, 5;
	selp.b64 	%rd475, %rd474, %rd472, %p228;
	selp.f32 	%f288, %f287, %f284, %p228;
	ld.shared.u64 	%rd476, [_ZN6thrust24THRUST_300001_SM_1000_NS8cuda_cub4core6detail5shmemE+80];
	ld.shared.f32 	%f289, [_ZN6thrust24THRUST_300001_SM_1000_NS8cuda_cub4core6detail5shmemE+88];
	add.s64 	%rd477, %rd476, %rd474;
	setp.eq.s64 	%p229, %rd476, 0;
	add.f32 	%f290, %f287, %f289;
	selp.f32 	%f291, %f290, %f289, %p229;
	setp.eq.s32 	%p230, %r121, 6;
	selp.b64 	%rd478, %rd477, %rd475, %p230;
	selp.f32 	%f292, %f291, %f288, %p230;
	ld.shared.u64 	%rd479, [_ZN6thrust24THRUST_300001_SM_1000_NS8cuda_cub4core6detail5shmemE+96];
	ld.shared.f32 	%f293, [_ZN6thrust24THRUST_300001_SM_1000_NS8cuda_cub4core6detail5shmemE+104];
	add.s64 	%rd480, %rd479, %rd477;
	setp.eq.s64 	%p231, %rd479, 0;
	add.f32 	%f294, %f291, %f293;
	selp.f32 	%f295, %f294, %f293, %p231;
	setp.eq.s32 	%p232, %r121, 7;
	selp.b64 	%rd481, %rd480, %rd478, %p232;
	selp.f32 	%f296, %f295, %f292, %p232;
	ld.shared.u64 	%rd482, [_ZN6thrust24THRUST_300001_SM_1000_NS8cuda_cub4core6detail5shmemE+112];
	ld.shared.f32 	%f297, [_ZN6thrust24THRUST_300001_SM_1000_NS8cuda_cub4core6detail5shmemE+120];
	add.s64 	%rd825, %rd482, %rd480;
	setp.eq.s64 	%p233, %rd482, 0;
	add.f32 	%f298, %f295, %f297;
	selp.f32 	%f80, %f298, %f297, %p233;
	setp.eq.s64 	%p234, %rd481, 0;
	add.f32 	%f299, %f296, 0f00000000;
	selp.f32 	%f300, %f299, %f296, %p234;
	setp.lt.u32 	%p235, %r91, 32;
	selp.b64 	%rd483, 0, %rd481, %p235;
	selp.f32 	%f301, 0f00000000, %f300, %p235;
	setp.eq.s64 	%p236, %rd462, 0;
	add.f32 	%f302, %f301, %f271;
	selp.f32 	%f303, %f302, %f271, %p236;
	setp.eq.s32 	%p237, %r771, 0;
	selp.b64 	%rd484, 0, %rd462, %p237;
	add.s64 	%rd123, %rd483, %rd484;
	selp.f32 	%f81, %f301, %f303, %p237;
	add.s64 	%rd124, %rd123, %rd113;
	setp.eq.s64 	%p238, %rd113, 0;
	add.f32 	%f304, %f70, %f81;
	selp.f32 	%f82, %f304, %f70, %p238;
	add.s64 	%rd125, %rd114, %rd123;
	add.f32 	%f305, %f82, %f71;
	mul.lo.s32 	%r922, %r91, 9;
	add.s32 	%r923, %r922, 1;
	cvt.u64.u32 	%rd485, %r923;
	setp.eq.s64 	%p239, %rd5, %rd485;
	setp.ne.s32 	%p240, %r124, %r125;
	selp.f32 	%f306, %f71, %f305, %p240;
	selp.f32 	%f83, %f71, %f306, %p239;
	add.s64 	%rd126, %rd115, %rd123;
	add.f32 	%f307, %f83, %f72;
	selp.f32 	%f84, %f72, %f307, %p1;
	add.s64 	%rd127, %rd116, %rd123;
	add.f32 	%f308, %f84, %f73;
	selp.f32 	%f85, %f73, %f308, %p2;
	add.s64 	%rd128, %rd117, %rd123;
	add.f32 	%f309, %f85, %f74;
	selp.f32 	%f86, %f74, %f309, %p3;
	add.s64 	%rd129, %rd118, %rd123;
	add.f32 	%f310, %f86, %f75;
	add.s32 	%r924, %r922, 5;
	cvt.u64.u32 	%rd486, %r924;
	setp.eq.s64 	%p241, %rd5, %rd486;
	setp.ne.s32 	%p242, %r128, %r129;
	selp.f32 	%f311, %f75, %f310, %p242;
	selp.f32 	%f87, %f75, %f311, %p241;
	add.s64 	%rd130, %rd119, %rd123;
	add.f32 	%f312, %f87, %f76;
	selp.f32 	%f88, %f76, %f312, %p4;
	add.s64 	%rd131, %rd120, %rd123;
	add.f32 	%f313, %f88, %f77;
	selp.f32 	%f89, %f77, %f313, %p5;
	setp.lt.s64 	%p243, %rd825, 257;
	@%p243 bra 	$L__BB6_210;
	bar.sync 	0;
	@%p238 bra 	$L__BB6_187;
	cvt.u32.u64 	%r928, %rd123;
	shl.b32 	%r929, %r928, 3;
	mov.u32 	%r930, _ZN6thrust24THRUST_300001_SM_1000_NS8cuda_cub4core6detail5shmemE;
	add.s32 	%r931, %r930, %r929;
	mov.b32 	%r932, %f81;
	st.shared.v2.u32 	[%r931], {%r1699, %r932};
$L__BB6_187:
	mad.lo.s32 	%r933, %r91, 9, 1;
	cvt.u64.u32 	%rd517, %r933;
	setp.ne.s64 	%p260, %rd5, %rd517;
	setp.eq.s32 	%p261, %r124, %r125;
	and.pred  	%p262, %p260, %p261;
	@%p262 bra 	$L__BB6_189;
	cvt.u32.u64 	%r934, %rd124;
	shl.b32 	%r935, %r934, 3;
	mov.u32 	%r936, _ZN6thrust24THRUST_300001_SM_1000_NS8cuda_cub4core6detail5shmemE;
	add.s32 	%r937, %r936, %r935;
	mov.b32 	%r938, %f82;
	st.shared.v2.u32 	[%r937], {%r124, %r938};
$L__BB6_189:
	not.pred 	%p263, %p1;
	@%p263 bra 	$L__BB6_191;
	cvt.u32.u64 	%r939, %rd125;
	shl.b32 	%r940, %r939, 3;
	mov.u32 	%r941, _ZN6thrust24THRUST_300001_SM_1000_NS8cuda_cub4core6detail5shmemE;
	add.s32 	%r942, %r941, %r940;
	mov.b32 	%r943, %f83;
	st.shared.v2.u32 	[%r942], {%r125, %r943};
$L__BB6_191:
	not.pred 	%p264, %p2;
	@%p264 bra 	$L__BB6_193;
	cvt.u32.u64 	%r944, %rd126;
	shl.b32 	%r945, %r944, 3;
	mov.u32 	%r946, _ZN6thrust24THRUST_300001_SM_1000_NS8cuda_cub4core6detail5shmemE;
	add.s32 	%r947, %r946, %r945;
	mov.b32 	%r948, %f84;
	st.shared.v2.u32 	[%r947], {%r126, %r948};
$L__BB6_193:
	not.pred 	%p265, %p3;
	@%p265 bra 	$L__BB6_195;
	cvt.u32.u64 	%r949, %rd127;
	shl.b32 	%r950, %r949, 3;
	mov.u32 	%r951, _ZN6thrust24THRUST_300001_SM_1000_NS8cuda_cub4core6detail5shmemE;
	add.s32 	%r952, %r951, %r950;
	mov.b32 	%r953, %f85;
	st.shared.v2.u32 	[%r952], {%r127, %r953};
$L__BB6_195:
	mad.lo.s32 	%r954, %r91, 9, 5;
	cvt.u64.u32 	%rd518, %r954;
	setp.ne.s64 	%p266, %rd5, %rd518;
	setp.eq.s32 	%p267, %r128, %r129;
	and.pred  	%p268, %p266, %p267;
	@%p268 bra 	$L__BB6_197;
	cvt.u32.u64 	%r955, %rd128;
	shl.b32 	%r956, %r955, 3;
	mov.u32 	%r957, _ZN6thrust24THRUST_300001_SM_1000_NS8cuda_cub4core6detail5shmemE;
	add.s32 	%r958, %r957, %r956;
	mov.b32 	%r959, %f86;
	st.shared.v2.u32 	[%r958], {%r128, %r959};
$L__BB6_197:
	not.pred 	%p269, %p4;
	@%p269 bra 	$L__BB6_199;
	cvt.u32.u64 	%r960, %rd129;
	shl.b32 	%r961, %r960, 3;
	mov.u32 	%r962, _ZN6thrust24THRUST_300001_SM_1000_NS8cuda_cub4core6detail5shmemE;
	add.s32 	%r963, %r962, %r961;
	mov.b32 	%r964, %f87;
	st.shared.v2.u32 	[%r963], {%r129, %r964};
$L__BB6_199:
	not.pred 	%p270, %p5;
	@%p270 bra 	$L__BB6_201;
	cvt.u32.u64 	%r965, %rd130;
	shl.b32 	%r966, %r965, 3;
	mov.u32 	%r967, _ZN6thrust24THRUST_300001_SM_1000_NS8cuda_cub4core6detail5shmemE;
	add.s32 	%r968, %r967, %r966;
	mov.b32 	%r969, %f88;
	st.shared.v2.u32 	[%r968], {%r130, %r969};
$L__BB6_201:
	mad.lo.s32 	%r970, %r91, 9, 8;
	cvt.u64.u32 	%rd519, %r970;
	setp.ne.s64 	%p271, %rd5, %rd519;
	setp.eq.s32 	%p272, %r131, %r132;
	and.pred  	%p273, %p271, %p272;
	@%p273 bra 	$L__BB6_203;
	cvt.u32.u64 	%r971, %rd131;
	shl.b32 	%r972, %r971, 3;
	mov.u32 	%r973, _ZN6thrust24THRUST_300001_SM_1000_NS8cuda_cub4core6detail5shmemE;
	add.s32 	%r974, %r973, %r972;
	mov.b32 	%r975, %f89;
	st.shared.v2.u32 	[%r974], {%r131, %r975};
$L__BB6_203:
	bar.sync 	0;
	cvt.u64.u32 	%rd824, %r91;
	setp.le.u64 	%p274, %rd825, %rd824;
	@%p274 bra 	$L__BB6_228;
	not.b64 	%rd520, %rd824;
	add.s64 	%rd133, %rd825, %rd520;
	shr.u64 	%rd521, %rd133, 8;
	add.s64 	%rd522, %rd521, 1;
	and.b64  	%rd820, %rd522, 3;
	and.b64  	%rd523, %rd133, 768;
	setp.eq.s64 	%p275, %rd523, 768;
	@%p275 bra 	$L__BB6_207;
	shl.b64 	%rd524, %rd824, 2;
	add.s64 	%rd822, %rd1, %rd524;
	add.s64 	%rd821, %rd2, %rd524;
	shl.b32 	%r976, %r91, 3;
	mov.u32 	%r977, _ZN6thrust24THRUST_300001_SM_1000_NS8cuda_cub4core6detail5shmemE;
	add.s32 	%r1700, %r977, %r976;
	shl.b64 	%rd525, %rd820, 8;
	add.s64 	%rd824, %rd525, %rd824;
$L__BB6_206:
	.pragma "nounroll";
	ld.shared.v2.u32 	{%r978, %r979}, [%r1700];
	st.global.u32 	[%rd821], %r978;
	st.global.u32 	[%rd822], %r979;
	add.s64 	%rd822, %rd822, 1024;
	add.s64 	%rd821, %rd821, 1024;
	add.s32 	%r1700, %r1700, 2048;
	add.s64 	%rd820, %rd820, -1;
	setp.ne.s64 	%p276, %rd820, 0;
	@%p276 bra 	$L__BB6_206;
$L__BB6_207:
	setp.lt.u64 	%p277, %rd133, 768;
	@%p277 bra 	$L__BB6_228;
	mov.u32 	%r982, _ZN6thrust24THRUST_300001_SM_1000_NS8cuda_cub4core6detail5shmemE;
$L__BB6_209:
	cvt.u32.u64 	%r980, %rd824;
	shl.b32 	%r981, %r980, 3;
	add.s32 	%r983, %r982, %r981;
	ld.shared.v2.u32 	{%r984, %r985}, [%r983];
	shl.b64 	%rd526, %rd824, 2;
	add.s64 	%rd527, %rd2, %rd526;
	st.global.u32 	[%rd527], %r984;
	add.s64 	%rd528, %rd1, %rd526;
	st.global.u32 	[%rd528], %r985;
	ld.shared.v2.u32 	{%r986, %r987}, [%r983+2048];
	and.b64  	%rd529, %rd526, 17179869180;
	add.s64 	%rd530, %rd2, %rd529;
	st.global.u32 	[%rd530+1024], %r986;
	add.s64 	%rd531, %rd1, %rd529;
	st.global.u32 	[%rd531+1024], %r987;
	ld.shared.v2.u32 	{%r988, %r989}, [%r983+4096];
	st.global.u32 	[%rd530+2048], %r988;
	st.global.u32 	[%rd531+2048], %r989;
	ld.shared.v2.u32 	{%r990, %r991}, [%r983+6144];
	st.global.u32 	[%rd530+3072], %r990;
	st.global.u32 	[%rd531+3072], %r991;
	add.s64 	%rd532, %rd824, 1024;
	and.b64  	%rd824, %rd532, 4294967295;
	setp.gt.u64 	%p278, %rd825, %rd824;
	@%p278 bra 	$L__BB6_209;
	bra.uni 	$L__BB6_228;
$L__BB6_210:
	@%p238 bra 	$L__BB6_212;
	shl.b64 	%rd487, %rd123, 2;
	add.s64 	%rd488, %rd2, %rd487;
	st.global.u32 	[%rd488], %r1699;
	add.s64 	%rd489, %rd1, %rd487;
	st.global.f32 	[%rd489], %f81;
$L__BB6_212:
	mad.lo.s32 	%r925, %r91, 9, 1;
	cvt.u64.u32 	%rd490, %r925;
	setp.ne.s64 	%p245, %rd5, %rd490;
	setp.eq.s32 	%p246, %r124, %r125;
	and.pred  	%p247, %p245, %p246;
	@%p247 bra 	$L__BB6_214;
	shl.b64 	%rd491, %rd124, 2;
	add.s64 	%rd492, %rd2, %rd491;
	st.global.u32 	[%rd492], %r124;
	add.s64 	%rd493, %rd1, %rd491;
	st.global.f32 	[%rd493], %f82;
$L__BB6_214:
	not.pred 	%p248, %p1;
	@%p248 bra 	$L__BB6_216;
	shl.b64 	%rd494, %rd125, 2;
	add.s64 	%rd495, %rd2, %rd494;
	st.global.u32 	[%rd495], %r125;
	add.s64 	%rd496, %rd1, %rd494;
	st.global.f32 	[%rd496], %f83;
$L__BB6_216:
	not.pred 	%p249, %p2;
	@%p249 bra 	$L__BB6_218;
	shl.b64 	%rd497, %rd126, 2;
	add.s64 	%rd498, %rd2, %rd497;
	st.global.u32 	[%rd498], %r126;
	add.s64 	%rd499, %rd1, %rd497;
	st.global.f32 	[%rd499], %f84;
$L__BB6_218:
	not.pred 	%p250, %p3;
	@%p250 bra 	$L__BB6_220;
	shl.b64 	%rd500, %rd127, 2;
	add.s64 	%rd501, %rd2, %rd500;
	st.global.u32 	[%rd501], %r127;
	add.s64 	%rd502, %rd1, %rd500;
	st.global.f32 	[%rd502], %f85;
$L__BB6_220:
	mad.lo.s32 	%r926, %r91, 9, 5;
	cvt.u64.u32 	%rd503, %r926;
	setp.ne.s64 	%p251, %rd5, %rd503;
	setp.eq.s32 	%p252, %r128, %r129;
	and.pred  	%p253, %p251, %p252;
	@%p253 bra 	$L__BB6_222;
	shl.b64 	%rd504, %rd128, 2;
	add.s64 	%rd505, %rd2, %rd504;
	st.global.u32 	[%rd505], %r128;
	add.s64 	%rd506, %rd1, %rd504;
	st.global.f32 	[%rd506], %f86;
$L__BB6_222:
	not.pred 	%p254, %p4;
	@%p254 bra 	$L__BB6_224;
	shl.b64 	%rd507, %rd129, 2;
	add.s64 	%rd508, %rd2, %rd507;
	st.global.u32 	[%rd508], %r129;
	add.s64 	%rd509, %rd1, %rd507;
	st.global.f32 	[%rd509], %f87;
$L__BB6_224:
	not.pred 	%p255, %p5;
	@%p255 bra 	$L__BB6_226;
	shl.b64 	%rd510, %rd130, 2;
	add.s64 	%rd511, %rd2, %rd510;
	st.global.u32 	[%rd511], %r130;
	add.s64 	%rd512, %rd1, %rd510;
	st.global.f32 	[%rd512], %f88;
$L__BB6_226:
	mad.lo.s32 	%r927, %r91, 9, 8;
	cvt.u64.u32 	%rd513, %r927;
	setp.ne.s64 	%p256, %rd5, %rd513;
	setp.eq.s32 	%p257, %r131, %r132;
	and.pred  	%p258, %p256, %p257;
	@%p258 bra 	$L__BB6_228;
	shl.b64 	%rd514, %rd131, 2;
	add.s64 	%rd515, %rd2, %rd514;
	st.global.u32 	[%rd515], %r131;
	add.s64 	%rd516, %rd1, %rd514;
	st.global.f32 	[%rd516], %f89;
$L__BB6_228:
	setp.ne.s32 	%p279, %r91, 255;
	@%p279 bra 	$L__BB6_362;
	setp.ne.s64 	%p280, %rd5, 2304;
	@%p280 bra 	$L__BB6_231;
	shl.b64 	%rd533, %rd825, 2;
	add.s64 	%rd534, %rd2, %rd533;
	st.global.u32 	[%rd534], %r132;
	add.s64 	%rd535, %rd1, %rd533;
	st.global.f32 	[%rd535], %f80;
	add.s64 	%rd825, %rd825, 1;
$L__BB6_231:
	ld.param.u64 	%rd794, [_ZN6thrust24THRUST_300001_SM_1000_NS8cuda_cub4core6detail13_kernel_agentINS1_15__reduce_by_key16ReduceByKeyAgentIPiPfS7_S8_N4cuda3std3__48equal_toIiEENSB_4plusIfEEPllEEJS7_S8_S7_S8_SG_N3cub18CUB_300001_SM_100024ReduceByKeyScanTileStateIflLb1EEESD_SF_llEEEvDpT0__param_4];
	cvta.to.global.u64 	%rd536, %rd794;
	st.global.u64 	[%rd536], %rd825;
	bra.uni 	$L__BB6_362;
$L__BB6_232:
	cvt.u32.u64 	%r161, %rd5;
	shl.b64 	%rd224, %rd4, 2;
	add.s64 	%rd223, %rd217, %rd224;
	// begin inline asm
	ld.global.nc.u32 %r1709, [%rd223];
	// end inline asm
	mov.u32 	%r163, %tid.x;
	and.b32  	%r276, %r163, 31;
	and.b32  	%r277, %r163, 992;
	mul.lo.s32 	%r278, %r277, 9;
	or.b32  	%r164, %r278, %r276;
	setp.ge.u32 	%p15, %r164, %r161;
	shl.b32 	%r165, %r164, 2;
	cvt.u64.u32 	%rd225, %r165;
	add.s64 	%rd150, %rd223, %rd225;
	mov.u32 	%r1701, %r1709;
	@%p15 bra 	$L__BB6_234;
	// begin inline asm
	ld.global.nc.u32 %r1701, [%rd150];
	// end inline asm
$L__BB6_234:
	add.s32 	%r168, %r164, 32;
	setp.ge.u32 	%p16, %r168, %r161;
	mov.u32 	%r1702, %r1709;
	@%p16 bra 	$L__BB6_236;
	add.s64 	%rd227, %rd150, 128;
	// begin inline asm
	ld.global.nc.u32 %r1702, [%rd227];
	// end inline asm
$L__BB6_236:
	add.s32 	%r171, %r164, 64;
	setp.ge.u32 	%p17, %r171, %r161;
	mov.u32 	%r1703, %r1709;
	@%p17 bra 	$L__BB6_238;
	add.s64 	%rd228, %rd150, 256;
	// begin inline asm
	ld.global.nc.u32 %r1703, [%rd228];
	// end inline asm
$L__BB6_238:
	add.s32 	%r174, %r164, 96;
	setp.ge.u32 	%p18, %r174, %r161;
	mov.u32 	%r1704, %r1709;
	@%p18 bra 	$L__BB6_240;
	add.s64 	%rd229, %rd150, 384;
	// begin inline asm
	ld.global.nc.u32 %r1704, [%rd229];
	// end inline asm
$L__BB6_240:
	add.s32 	%r177, %r164, 128;
	setp.ge.u32 	%p19, %r177, %r161;
	mov.u32 	%r1705, %r1709;
	@%p19 bra 	$L__BB6_242;
	add.s64 	%rd230, %rd150, 512;
	// begin inline asm
	ld.global.nc.u32 %r1705, [%rd230];
	// end inline asm
$L__BB6_242:
	add.s32 	%r180, %r164, 160;
	setp.ge.u32 	%p20, %r180, %r161;
	mov.u32 	%r1706, %r1709;
	@%p20 bra 	$L__BB6_244;
	add.s64 	%rd231, %rd150, 640;
	// begin inline asm
	ld.global.nc.u32 %r1706, [%rd231];
	// end inline asm
$L__BB6_244:
	add.s32 	%r183, %r164, 192;
	setp.ge.u32 	%p21, %r183, %r161;
	mov.u32 	%r1707, %r1709;
	@%p21 bra 	$L__BB6_246;
	add.s64 	%rd232, %rd150, 768;
	// begin inline asm
	ld.global.nc.u32 %r1707, [%rd232];
	// end inline asm
$L__BB6_246:
	add.s32 	%r186, %r164, 224;
	setp.ge.u32 	%p22, %r186, %r161;
	mov.u32 	%r1708, %r1709;
	@%p22 bra 	$L__BB6_248;
	add.s64 	%rd233, %rd150, 896;
	// begin inline asm
	ld.global.nc.u32 %r1708, [%rd233];
	// end inline asm
$L__BB6_248:
	add.s32 	%r189, %r164, 256;
	setp.ge.u32 	%p23, %r189, %r161;
	@%p23 bra 	$L__BB6_250;
	add.s64 	%rd234, %rd150, 1024;
	// begin inline asm
	ld.global.nc.u32 %r1709, [%rd234];
	// end inline asm
$L__BB6_250:
	// begin inline asm
	mov.u32 %r288, %laneid;
	// end inline asm
	shr.u32 	%r193, %r163, 5;
	mad.lo.s32 	%r290, %r193, 288, %r288;
	shl.b32 	%r291, %r290, 2;
	mov.u32 	%r292, _ZN6thrust24THRUST_300001_SM_1000_NS8cuda_cub4core6detail5shmemE;
	add.s32 	%r194, %r292, %r291;
	st.shared.u32 	[%r194], %r1701;
	st.shared.u32 	[%r194+128], %r1702;
	st.shared.u32 	[%r194+256], %r1703;
	st.shared.u32 	[%r194+384], %r1704;
	st.shared.u32 	[%r194+512], %r1705;
	st.shared.u32 	[%r194+640], %r1706;
	st.shared.u32 	[%r194+768], %r1707;
	st.shared.u32 	[%r194+896], %r1708;
	st.shared.u32 	[%r194+1024], %r1709;
	bar.warp.sync 	-1;
	shl.b32 	%r293, %r288, 5;
	add.s32 	%r195, %r194, %r293;
	ld.shared.u32 	%r196, [%r195];
	ld.shared.u32 	%r197, [%r195+4];
	ld.shared.u32 	%r198, [%r195+8];
	ld.shared.u32 	%r199, [%r195+12];
	ld.shared.u32 	%r200, [%r195+16];
	ld.shared.u32 	%r201, [%r195+20];
	ld.shared.u32 	%r202, [%r195+24];
	ld.shared.u32 	%r203, [%r195+28];
	ld.shared.u32 	%r204, [%r195+32];
	setp.ne.s32 	%p24, %r163, 0;
	mov.b32 	%r1720, 0;
	@%p24 bra 	$L__BB6_252;
	add.s64 	%rd235, %rd223, -4;
	// begin inline asm
	ld.global.nc.u32 %r1720, [%rd235];
	// end inline asm
$L__BB6_252:
	setp.ge.u32 	%p25, %r164, %r161;
	bar.sync 	0;
	add.s64 	%rd236, %rd218, %rd224;
	// begin inline asm
	ld.global.nc.u32 %r1719, [%rd236];
	// end inline asm
	add.s64 	%rd151, %rd236, %rd225;
	mov.u32 	%r1711, %r1719;
	@%p25 bra 	$L__BB6_254;
	// begin inline asm
	ld.global.nc.u32 %r1711, [%rd151];
	// end inline asm
$L__BB6_254:
	setp.ge.u32 	%p26, %r168, %r161;
	mov.u32 	%r1712, %r1719;
	@%p26 bra 	$L__BB6_256;
	add.s64 	%rd240, %rd151, 128;
	// begin inline asm
	ld.global.nc.u32 %r1712, [%rd240];
	// end inline asm
$L__BB6_256:
	setp.ge.u32 	%p27, %r171, %r161;
	mov.u32 	%r1713, %r1719;
	@%p27 bra 	$L__BB6_258;
	add.s64 	%rd241, %rd151, 256;
	// begin inline asm
	ld.global.nc.u32 %r1713, [%rd241];
	// end inline asm
$L__BB6_258:
	setp.ge.u32 	%p28, %r174, %r161;
	mov.u32 	%r1714, %r1719;
	@%p28 bra 	$L__BB6_260;
	add.s64 	%rd242, %rd151, 384;
	// begin inline asm
	ld.global.nc.u32 %r1714, [%rd242];
	// end inline asm
$L__BB6_260:
	setp.ge.u32 	%p29, %r177, %r161;
	mov.u32 	%r1715, %r1719;
	@%p29 bra 	$L__BB6_262;
	add.s64 	%rd243, %rd151, 512;
	// begin inline asm
	ld.global.nc.u32 %r1715, [%rd243];
	// end inline asm
$L__BB6_262:
	setp.ge.u32 	%p30, %r180, %r161;
	mov.u32 	%r1716, %r1719;
	@%p30 bra 	$L__BB6_264;
	add.s64 	%rd244, %rd151, 640;
	// begin inline asm
	ld.global.nc.u32 %r1716, [%rd244];
	// end inline asm
$L__BB6_264:
	setp.ge.u32 	%p31, %r183, %r161;
	mov.u32 	%r1717, %r1719;
	@%p31 bra 	$L__BB6_266;
	add.s64 	%rd245, %rd151, 768;
	// begin inline asm
	ld.global.nc.u32 %r1717, [%rd245];
	// end inline asm
$L__BB6_266:
	setp.ge.u32 	%p32, %r186, %r161;
	mov.u32 	%r1718, %r1719;
	@%p32 bra 	$L__BB6_268;
	add.s64 	%rd246, %rd151, 896;
	// begin inline asm
	ld.global.nc.u32 %r1718, [%rd246];
	// end inline asm
$L__BB6_268:
	setp.ge.u32 	%p33, %r189, %r161;
	@%p33 bra 	$L__BB6_270;
	add.s64 	%rd247, %rd151, 1024;
	// begin inline asm
	ld.global.nc.u32 %r1719, [%rd247];
	// end inline asm
$L__BB6_270:
	setp.eq.s32 	%p34, %r163, 0;
	st.shared.u32 	[%r194], %r1711;
	st.shared.u32 	[%r194+128], %r1712;
	st.shared.u32 	[%r194+256], %r1713;
	st.shared.u32 	[%r194+384], %r1714;
	st.shared.u32 	[%r194+512], %r1715;
	st.shared.u32 	[%r194+640], %r1716;
	st.shared.u32 	[%r194+768], %r1717;
	st.shared.u32 	[%r194+896], %r1718;
	st.shared.u32 	[%r194+1024], %r1719;
	bar.warp.sync 	-1;
	ld.shared.f32 	%f90, [%r195];
	ld.shared.f32 	%f91, [%r195+4];
	ld.shared.f32 	%f92, [%r195+8];
	ld.shared.f32 	%f93, [%r195+12];
	ld.shared.f32 	%f94, [%r195+16];
	ld.shared.f32 	%f95, [%r195+20];
	ld.shared.f32 	%f96, [%r195+24];
	ld.shared.f32 	%f97, [%r195+28];
	ld.shared.f32 	%f98, [%r195+32];
	bar.sync 	0;
	shl.b32 	%r305, %r163, 2;
	add.s32 	%r307, %r292, %r305;
	add.s32 	%r226, %r307, 1240;
	st.shared.u32 	[%r307+1240], %r204;
	bar.sync 	0;
	@%p34 bra 	$L__BB6_272;
	ld.shared.u32 	%r1720, [%r226+-4];
$L__BB6_272:
	setp.ne.s32 	%p35, %r1720, %r196;
	setp.ne.s32 	%p36, %r196, %r197;
	setp.ne.s32 	%p37, %r197, %r198;
	setp.ne.s32 	%p38, %r198, %r199;
	setp.ne.s32 	%p39, %r199, %r200;
	setp.ne.s32 	%p40, %r200, %r201;
	setp.ne.s32 	%p41, %r201, %r202;
	setp.ne.s32 	%p42, %r202, %r203;
	setp.ne.s32 	%p43, %r203, %r204;
	mul.lo.s32 	%r428, %r163, 9;
	cvt.u64.u32 	%rd248, %r428;
	setp.eq.s64 	%p44, %rd5, %rd248;
	or.pred  	%p45, %p44, %p35;
	selp.u64 	%rd249, 1, 0, %p45;
	add.s32 	%r429, %r428, 1;
	cvt.u64.u32 	%rd250, %r429;
	setp.eq.s64 	%p46, %rd5, %rd250;
	or.pred  	%p6, %p46, %p36;
	selp.u64 	%rd251, 1, 0, %p6;
	add.s32 	%r430, %r428, 2;
	cvt.u64.u32 	%rd252, %r430;
	setp.eq.s64 	%p47, %rd5, %rd252;
	or.pred  	%p7, %p47, %p37;
	selp.u64 	%rd253, 1, 0, %p7;
	add.s32 	%r431, %r428, 3;
	cvt.u64.u32 	%rd254, %r431;
	setp.eq.s64 	%p48, %rd5, %rd254;
	or.pred  	%p8, %p48, %p38;
	selp.u64 	%rd255, 1, 0, %p8;
	add.s32 	%r432, %r428, 4;
	cvt.u64.u32 	%rd256, %r432;
	setp.eq.s64 	%p49, %rd5, %rd256;
	or.pred  	%p9, %p49, %p39;
	selp.u64 	%rd257, 1, 0, %p9;
	add.s32 	%r433, %r428, 5;
	cvt.u64.u32 	%rd258, %r433;
	setp.eq.s64 	%p50, %rd5, %rd258;
	or.pred  	%p51, %p50, %p40;
	selp.u64 	%rd259, 1, 0, %p51;
	add.s32 	%r434, %r428, 6;
	cvt.u64.u32 	%rd260, %r434;
	setp.eq.s64 	%p52, %rd5, %rd260;
	or.pred  	%p10, %p52, %p41;
	selp.u64 	%rd261, 1, 0, %p10;
	add.s32 	%r435, %r428, 7;
	cvt.u64.u32 	%rd262, %r435;
	setp.eq.s64 	%p53, %rd5, %rd262;
	or.pred  	%p54, %p53, %p42;
	selp.u64 	%rd263, 1, 0, %p54;
	add.s32 	%r436, %r428, 8;
	cvt.u64.u32 	%rd264, %r436;
	setp.eq.s64 	%p55, %rd5, %rd264;
	or.pred  	%p56, %p55, %p43;
	selp.u64 	%rd265, 1, 0, %p56;
	add.s64 	%rd266, %rd251, %rd249;
	add.f32 	%f140, %f90, %f91;
	selp.f32 	%f141, %f91, %f140, %p6;
	add.s64 	%rd267, %rd266, %rd253;
	add.f32 	%f142, %f141, %f92;
	selp.f32 	%f143, %f92, %f142, %p7;
	add.s64 	%rd268, %rd267, %rd255;
	add.f32 	%f144, %f143, %f93;
	selp.f32 	%f145, %f93, %f144, %p8;
	add.s64 	%rd269, %rd268, %rd257;
	add.f32 	%f146, %f145, %f94;
	selp.f32 	%f147, %f94, %f146, %p9;
	add.s64 	%rd270, %rd269, %rd259;
	add.f32 	%f148, %f147, %f95;
	selp.f32 	%f149, %f95, %f148, %p51;
	add.s64 	%rd271, %rd270, %rd261;
	add.f32 	%f150, %f149, %f96;
	selp.f32 	%f151, %f96, %f150, %p10;
	add.s64 	%rd272, %rd271, %rd263;
	add.f32 	%f152, %f151, %f97;
	selp.f32 	%f153, %f97, %f152, %p54;
	add.s64 	%rd273, %rd272, %rd265;
	mov.b64 	{%r309, %r314}, %rd273;
	add.f32 	%f154, %f153, %f98;
	selp.f32 	%f155, %f98, %f154, %p56;
	mov.b32 	%r425, 1;
	mov.b32 	%r426, 0;
	mov.b32 	%r427, -1;
	// begin inline asm
	shfl.sync.up.b32 %r308, %r309, %r425, %r426, %r427;
	// end inline asm
	// begin inline asm
	shfl.sync.up.b32 %r313, %r314, %r425, %r426, %r427;
	// end inline asm
	mov.b64 	%rd274, {%r308, %r313};
	mov.b32 	%r319, %f155;
	// begin inline asm
	shfl.sync.up.b32 %r318, %r319, %r425, %r426, %r427;
	// end inline asm
	mov.b32 	%f156, %r318;
	// begin inline asm
	shfl.sync.up.b32 %r323, %r324, %r425, %r426, %r427;
	// end inline asm
	setp.eq.s64 	%p57, %rd273, 0;
	add.f32 	%f157, %f155, %f156;
	selp.f32 	%f158, %f157, %f155, %p57;
	setp.lt.s32 	%p58, %r288, 1;
	selp.b64 	%rd275, 0, %rd274, %p58;
	add.s64 	%rd276, %rd275, %rd273;
	mov.b64 	{%r329, %r334}, %rd276;
	selp.f32 	%f159, %f155, %f158, %p58;
	mov.b32 	%r345, 2;
	// begin inline asm
	shfl.sync.up.b32 %r328, %r329, %r345, %r426, %r427;
	// end inline asm
	// begin inline asm
	shfl.sync.up.b32 %r333, %r334, %r345, %r426, %r427;
	// end inline asm
	mov.b64 	%rd277, {%r328, %r333};
	mov.b32 	%r339, %f159;
	// begin inline asm
	shfl.sync.up.b32 %r338, %r339, %r345, %r426, %r427;
	// end inline asm
	mov.b32 	%f160, %r338;
	// begin inline asm
	shfl.sync.up.b32 %r343, %r344, %r345, %r426, %r427;
	// end inline asm
	setp.eq.s64 	%p59, %rd276, 0;
	add.f32 	%f161, %f159, %f160;
	selp.f32 	%f162, %f161, %f159, %p59;
	setp.lt.s32 	%p60, %r288, 2;
	selp.b64 	%rd278, 0, %rd277, %p60;
	add.s64 	%rd279, %rd278, %rd276;
	mov.b64 	{%r349, %r354}, %rd279;
	selp.f32 	%f163, %f159, %f162, %p60;
	mov.b32 	%r365, 4;
	// begin inline asm
	shfl.sync.up.b32 %r348, %r349, %r365, %r426, %r427;
	// end inline asm
	// begin inline asm
	shfl.sync.up.b32 %r353, %r354, %r365, %r426, %r427;
	// end inline asm
	mov.b64 	%rd280, {%r348, %r353};
	mov.b32 	%r359, %f163;
	// begin inline asm
	shfl.sync.up.b32 %r358, %r359, %r365, %r426, %r427;
	// end inline asm
	mov.b32 	%f164, %r358;
	// begin inline asm
	shfl.sync.up.b32 %r363, %r364, %r365, %r426, %r427;
	// end inline asm
	setp.eq.s64 	%p61, %rd279, 0;
	add.f32 	%f165, %f163, %f164;
	selp.f32 	%f166, %f165, %f163, %p61;
	setp.lt.s32 	%p62, %r288, 4;
	selp.b64 	%rd281, 0, %rd280, %p62;
	add.s64 	%rd282, %rd281, %rd279;
	mov.b64 	{%r369, %r374}, %rd282;
	selp.f32 	%f167, %f163, %f166, %p62;
	mov.b32 	%r385, 8;
	// begin inline asm
	shfl.sync.up.b32 %r368, %r369, %r385, %r426, %r427;
	// end inline asm
	// begin inline asm
	shfl.sync.up.b32 %r373, %r374, %r385, %r426, %r427;
	// end inline asm
	mov.b64 	%rd283, {%r368, %r373};
	mov.b32 	%r379, %f167;
	// begin inline asm
	shfl.sync.up.b32 %r378, %r379, %r385, %r426, %r427;
	// end inline asm
	mov.b32 	%f168, %r378;
	// begin inline asm
	shfl.sync.up.b32 %r383, %r384, %r385, %r426, %r427;
	// end inline asm
	setp.eq.s64 	%p63, %rd282, 0;
	add.f32 	%f169, %f167, %f168;
	selp.f32 	%f170, %f169, %f167, %p63;
	setp.lt.s32 	%p64, %r288, 8;
	selp.b64 	%rd284, 0, %rd283, %p64;
	add.s64 	%rd285, %rd284, %rd282;
	mov.b64 	{%r389, %r394}, %rd285;
	selp.f32 	%f171, %f167, %f170, %p64;
	mov.b32 	%r405, 16;
	// begin inline asm
	shfl.sync.up.b32 %r388, %r389, %r405, %r426, %r427;
	// end inline asm
	// begin inline asm
	shfl.sync.up.b32 %r393, %r394, %r405, %r426, %r427;
	// end inline asm
	mov.b64 	%rd286, {%r388, %r393};
	mov.b32 	%r399, %f171;
	// begin inline asm
	shfl.sync.up.b32 %r398, %r399, %r405, %r426, %r427;
	// end inline asm
	mov.b32 	%f172, %r398;
	// begin inline asm
	shfl.sync.up.b32 %r403, %r404, %r405, %r426, %r427;
	// end inline asm
	setp.eq.s64 	%p65, %rd285, 0;
	add.f32 	%f173, %f171, %f172;
	selp.f32 	%f99, %f173, %f171, %p65;
	setp.lt.s32 	%p66, %r288, 16;
	selp.b64 	%rd287, 0, %rd286, %p66;
	add.s64 	%rd152, %rd287, %rd285;
	mov.b64 	{%r409, %r414}, %rd152;
	selp.f32 	%f174, %f171, %f99, %p66;
	// begin inline asm
	shfl.sync.up.b32 %r408, %r409, %r425, %r426, %r427;
	// end inline asm
	// begin inline asm
	shfl.sync.up.b32 %r413, %r414, %r425, %r426, %r427;
	// end inline asm
	mov.b64 	%rd837, {%r408, %r413};
	mov.b32 	%r419, %f174;
	// begin inline asm
	shfl.sync.up.b32 %r418, %r419, %r425, %r426, %r427;
	// end inline asm
	mov.b32 	%f510, %r418;
	// begin inline asm
	shfl.sync.up.b32 %r423, %r424, %r425, %r426, %r427;
	// end inline asm
	setp.ne.s32 	%p67, %r288, 31;
	@%p67 bra 	$L__BB6_274;
	shl.b32 	%r437, %r193, 4;
	mov.u32 	%r438, _ZN6thrust24THRUST_300001_SM_1000_NS8cuda_cub4core6detail5shmemE;
	add.s32 	%r439, %r438, %r437;
	st.shared.u64 	[%r439], %rd152;
	st.shared.f32 	[%r439+8], %f99;
$L__BB6_274:
	bar.sync 	0;
	ld.shared.u64 	%rd288, [_ZN6thrust24THRUST_300001_SM_1000_NS8cuda_cub4core6detail5shmemE];
	ld.shared.f32 	%f175, [_ZN6thrust24THRUST_300001_SM_1000_NS8cuda_cub4core6detail5shmemE+8];
	ld.shared.u64 	%rd289, [_ZN6thrust24THRUST_300001_SM_1000_NS8cuda_cub4core6detail5shmemE+16];
	ld.shared.f32 	%f176, [_ZN6thrust24THRUST_300001_SM_1000_NS8cuda_cub4core6detail5shmemE+24];
	add.s64 	%rd290, %rd289, %rd288;
	setp.eq.s64 	%p68, %rd289, 0;
	add.f32 	%f177, %f175, %f176;
	selp.f32 	%f178, %f177, %f176, %p68;
	setp.eq.s32 	%p69, %r193, 2;
	selp.b64 	%rd291, %rd290, %rd288, %p69;
	selp.f32 	%f179, %f178, %f175, %p69;
	ld.shared.u64 	%rd292, [_ZN6thrust24THRUST_300001_SM_1000_NS8cuda_cub4core6detail5shmemE+32];
	ld.shared.f32 	%f180, [_ZN6thrust24THRUST_300001_SM_1000_NS8cuda_cub4core6detail5shmemE+40];
	add.s64 	%rd293, %rd292, %rd290;
	setp.eq.s64 	%p70, %rd292, 0;
	add.f32 	%f181, %f178, %f180;
	selp.f32 	%f182, %f181, %f180, %p70;
	setp.eq.s32 	%p71, %r193, 3;
	selp.b64 	%rd294, %rd293, %rd291, %p71;
	selp.f32 	%f183, %f182, %f179, %p71;
	ld.shared.u64 	%rd295, [_ZN6thrust24THRUST_300001_SM_1000_NS8cuda_cub4core6detail5shmemE+48];
	ld.shared.f32 	%f184, [_ZN6thrust24THRUST_300001_SM_1000_NS8cuda_cub4core6detail5shmemE+56];
	add.s64 	%rd296, %rd295, %rd293;
	setp.eq.s64 	%p72, %rd295, 0;
	add.f32 	%f185, %f182, %f184;
	selp.f32 	%f186, %f185, %f184, %p72;
	setp.eq.s32 	%p73, %r193, 4;
	selp.b64 	%rd297, %rd296, %rd294, %p73;
	selp.f32 	%f187, %f186, %f183, %p73;
	ld.shared.u64 	%rd298, [_ZN6thrust24THRUST_300001_SM_1000_NS8cuda_cub4core6detail5shmemE+64];
	ld.shared.f32 	%f188, [_ZN6thrust24THRUST_300001_SM_1000_NS8cuda_cub4core6detail5shmemE+72];
	add.s64 	%rd299, %rd298, %rd296;
	setp.eq.s64 	%p74, %rd298, 0;
	add.f32 	%f189, %f186, %f188;
	selp.f32 	%f190, %f189, %f188, %p74;
	setp.eq.s32 	%p75, %r193, 5;
	selp.b64 	%rd300, %rd299, %rd297, %p75;
	selp.f32 	%f191, %f190, %f187, %p75;
	ld.shared.u64 	%rd301, [_ZN6thrust24THRUST_300001_SM_1000_NS8cuda_cub4core6detail5shmemE+80];
	ld.shared.f32 	%f192, [_ZN6thrust24THRUST_300001_SM_1000_NS8cuda_cub4core6detail5shmemE+88];
	add.s64 	%rd302, %rd301, %rd299;
	setp.eq.s64 	%p76, %rd301, 0;
	add.f32 	%f193, %f190, %f192;
	selp.f32 	%f194, %f193, %f192, %p76;
	setp.eq.s32 	%p77, %r193, 6;
	selp.b64 	%rd303, %rd302, %rd300, %p77;
	selp.f32 	%f195, %f194, %f191, %p77;
	ld.shared.u64 	%rd304, [_ZN6thrust24THRUST_300001_SM_1000_NS8cuda_cub4core6detail5shmemE+96];
	ld.shared.f32 	%f196, [_ZN6thrust24THRUST_300001_SM_1000_NS8cuda_cub4core6detail5shmemE+104];
	add.s64 	%rd305, %rd304, %rd302;
	setp.eq.s64 	%p78, %rd304, 0;
	add.f32 	%f197, %f194, %f196;
	selp.f32 	%f198, %f197, %f196, %p78;
	setp.eq.s32 	%p79, %r193, 7;
	selp.b64 	%rd154, %rd305, %rd303, %p79;
	selp.f32 	%f101, %f198, %f195, %p79;
	ld.shared.u64 	%rd306, [_ZN6thrust24THRUST_300001_SM_1000_NS8cuda_cub4core6detail5shmemE+112];
	ld.shared.f32 	%f199, [_ZN6thrust24THRUST_300001_SM_1000_NS8cuda_cub4core6detail5shmemE+120];
	add.s64 	%rd155, %rd306, %rd305;
	setp.eq.s64 	%p80, %rd306, 0;
	add.f32 	%f200, %f198, %f199;
	selp.f32 	%f102, %f200, %f199, %p80;
	setp.lt.u32 	%p81, %r163, 32;
	@%p81 bra 	$L__BB6_276;
	setp.eq.s64 	%p82, %rd837, 0;
	add.f32 	%f201, %f101, %f510;
	selp.f32 	%f202, %f201, %f510, %p82;
	setp.eq.s32 	%p83, %r288, 0;
	selp.b64 	%rd307, 0, %rd837, %p83;
	add.s64 	%rd837, %rd154, %rd307;
	selp.f32 	%f510, %f101, %f202, %p83;
	bra.uni 	$L__BB6_312;
$L__BB6_276:
	setp.ne.s32 	%p84, %r163, 0;
	mul.wide.u32 	%rd308, %r1, 16;
	add.s64 	%rd157, %rd3, %rd308;
	@%p84 bra 	$L__BB6_278;
	st.shared.u64 	[_ZN6thrust24THRUST_300001_SM_1000_NS8cuda_cub4core6detail5shmemE+200], %rd155;
	st.shared.f32 	[_ZN6thrust24THRUST_300001_SM_1000_NS8cuda_cub4core6detail5shmemE+208], %f102;
	add.s64 	%rd309, %rd157, 512;
	mov.b32 	%r440, %f102;
	mov.b32 	%r441, 100;
	mov.b64 	%rd310, {%r440, %r441};
	// begin inline asm
	st.relaxed.gpu.v2.u64 [%rd309], {%rd310, %rd155};
	// end inline asm
$L__BB6_278:
	mov.u32 	%r442, %nctaid.x;
	setp.gt.u32 	%p85, %r442, 499;
	@%p85 bra 	$L__BB6_280;
	membar.cta;
	bra.uni 	$L__BB6_281;
$L__BB6_280:
	mov.b32 	%r443, 450;
	// begin inline asm
	nanosleep.u32 %r443;
	// end inline asm
$L__BB6_281:
	mul.wide.u32 	%rd312, %r163, 16;
	xor.b64  	%rd313, %rd312, -16;
	add.s64 	%rd314, %rd157, %rd313;
	add.s64 	%rd158, %rd314, 512;
$L__BB6_282:
	// begin inline asm
	ld.relaxed.gpu.v2.u64 {%rd315, %rd827}, [%rd158];
	// end inline asm
	mov.b64 	{%r444, %r1721}, %rd315;
	setp.eq.s32 	%p86, %r1721, 99;
	mov.b32 	%r445, -1;
	vote.sync.any.pred 	%p87, %p86, %r445;
	@%p87 bra 	$L__BB6_282;
	mov.b32 	%f500, %r444;
	setp.eq.s32 	%p88, %r1721, 101;
	mov.b32 	%r467, -1;
	vote.sync.ballot.b32 	%r469, %p88, %r467;
	// begin inline asm
	mov.u32 %r447, %lanemask_ge;
	// end inline asm
	and.b32  	%r470, %r469, %r447;
	or.b32  	%r471, %r470, -2147483648;
	add.s32 	%r472, %r471, -1;
	not.b32 	%r473, %r471;
	and.b32  	%r474, %r473, %r472;
	popc.b32 	%r231, %r474;
	mov.b64 	{%r449, %r454}, %rd827;
	mov.b32 	%r465, 1;
	// begin inline asm
	shfl.sync.down.b32 %r448, %r449, %r465, %r231, %r467;
	// end inline asm
	// begin inline asm
	shfl.sync.down.b32 %r453, %r454, %r465, %r231, %r467;
	// end inline asm
	// begin inline asm
	shfl.sync.down.b32 %r458, %r444, %r465, %r231, %r467;
	// end inline asm
	// begin inline asm
	shfl.sync.down.b32 %r463, %r464, %r465, %r231, %r467;
	// end inline asm
	setp.ge.s32 	%p90, %r288, %r231;
	@%p90 bra 	$L__BB6_285;
	mov.b32 	%f203, %r458;
	mov.b64 	%rd318, {%r448, %r453};
	add.s64 	%rd161, %rd827, %rd318;
	setp.eq.s64 	%p91, %rd827, 0;
	add.f32 	%f204, %f500, %f203;
	selp.f32 	%f500, %f204, %f500, %p91;
	mov.u64 	%rd827, %rd161;
$L__BB6_285:
	mov.b64 	{%r476, %r481}, %rd827;
	mov.b32 	%r492, 2;
	mov.b32 	%r494, -1;
	// begin inline asm
	shfl.sync.down.b32 %r475, %r476, %r492, %r231, %r494;
	// end inline asm
	// begin inline asm
	shfl.sync.down.b32 %r480, %r481, %r492, %r231, %r494;
	// end inline asm
	mov.b32 	%r486, %f500;
	// begin inline asm
	shfl.sync.down.b32 %r485, %r486, %r492, %r231, %r494;
	// end inline asm
	// begin inline asm
	shfl.sync.down.b32 %r490, %r491, %r492, %r231, %r494;
	// end inline asm
	add.s32 	%r238, %r288, 2;
	setp.gt.s32 	%p92, %r238, %r231;
	@%p92 bra 	$L__BB6_287;
	mov.b32 	%f205, %r485;
	mov.b64 	%rd319, {%r475, %r480};
	add.s64 	%rd163, %rd827, %rd319;
	setp.eq.s64 	%p93, %rd827, 0;
	add.f32 	%f206, %f500, %f205;
	selp.f32 	%f500, %f206, %f500, %p93;
	mov.u64 	%rd827, %rd163;
$L__BB6_287:
	mov.b64 	{%r496, %r501}, %rd827;
	mov.b32 	%r512, 4;
	mov.b32 	%r514, -1;
	// begin inline asm
	shfl.sync.down.b32 %r495, %r496, %r512, %r231, %r514;
	// end inline asm
	// begin inline asm
	shfl.sync.down.b32 %r500, %r501, %r512, %r231, %r514;
	// end inline asm
	mov.b32 	%r506, %f500;
	// begin inline asm
	shfl.sync.down.b32 %r505, %r506, %r512, %r231, %r514;
	// end inline asm
	// begin inline asm
	shfl.sync.down.b32 %r510, %r511, %r512, %r231, %r514;
	// end inline asm
	add.s32 	%r242, %r288, 4;
	setp.gt.s32 	%p94, %r242, %r231;
	@%p94 bra 	$L__BB6_289;
	mov.b32 	%f207, %r505;
	mov.b64 	%rd320, {%r495, %r500};
	add.s64 	%rd165, %rd827, %rd320;
	setp.eq.s64 	%p95, %rd827, 0;
	add.f32 	%f208, %f500, %f207;
	selp.f32 	%f500, %f208, %f500, %p95;
	mov.u64 	%rd827, %rd165;
$L__BB6_289:
	mov.b64 	{%r516, %r521}, %rd827;
	mov.b32 	%r532, 8;
	mov.b32 	%r534, -1;
	// begin inline asm
	shfl.sync.down.b32 %r515, %r516, %r532, %r231, %r534;
	// end inline asm
	// begin inline asm
	shfl.sync.down.b32 %r520, %r521, %r532, %r231, %r534;
	// end inline asm
	mov.b32 	%r526, %f500;
	// begin inline asm
	shfl.sync.down.b32 %r525, %r526, %r532, %r231, %r534;
	// end inline asm
	// begin inline asm
	shfl.sync.down.b32 %r530, %r531, %r532, %r231, %r534;
	// end inline asm
	add.s32 	%r246, %r288, 8;
	setp.gt.s32 	%p96, %r246, %r231;
	@%p96 bra 	$L__BB6_291;
	mov.b32 	%f209, %r525;
	mov.b64 	%rd321, {%r515, %r520};
	add.s64 	%rd167, %rd827, %rd321;
	setp.eq.s64 	%p97, %rd827, 0;
	add.f32 	%f210, %f500, %f209;
	selp.f32 	%f500, %f210, %f500, %p97;
	mov.u64 	%rd827, %rd167;
$L__BB6_291:
	mov.b64 	{%r536, %r541}, %rd827;
	mov.b32 	%r552, 16;
	mov.b32 	%r554, -1;
	// begin inline asm
	shfl.sync.down.b32 %r535, %r536, %r552, %r231, %r554;
	// end inline asm
	// begin inline asm
	shfl.sync.down.b32 %r540, %r541, %r552, %r231, %r554;
	// end inline asm
	mov.b32 	%r546, %f500;
	// begin inline asm
	shfl.sync.down.b32 %r545, %r546, %r552, %r231, %r554;
	// end inline asm
	// begin inline asm
	shfl.sync.down.b32 %r550, %r551, %r552, %r231, %r554;
	// end inline asm
	add.s32 	%r250, %r288, 16;
	setp.gt.s32 	%p98, %r250, %r231;
	@%p98 bra 	$L__BB6_293;
	mov.b32 	%f211, %r545;
	mov.b64 	%rd322, {%r535, %r540};
	add.s64 	%rd169, %rd827, %rd322;
	setp.eq.s64 	%p99, %rd827, 0;
	add.f32 	%f212, %f500, %f211;
	selp.f32 	%f500, %f212, %f500, %p99;
	mov.u64 	%rd827, %rd169;
$L__BB6_293:
	not.b32 	%r555, %r163;
	add.s32 	%r1722, %r1, %r555;
	add.s64 	%rd171, %rd3, 512;
$L__BB6_294:
	setp.ne.s32 	%p100, %r1721, 101;
	mov.b32 	%r556, -1;
	vote.sync.all.pred 	%p101, %p100, %r556;
	not.pred 	%p102, %p101;
	@%p102 bra 	$L__BB6_308;
	mul.wide.s32 	%rd396, %r1722, 16;
	add.s64 	%rd397, %rd171, %rd396;
	add.s64 	%rd395, %rd397, -512;
$L__BB6_296:
	// begin inline asm
	ld.relaxed.gpu.v2.u64 {%rd393, %rd833}, [%rd395];
	// end inline asm
	mov.b64 	{%r648, %r1721}, %rd393;
	setp.eq.s32 	%p154, %r1721, 99;
	mov.b32 	%r649, -1;
	vote.sync.any.pred 	%p155, %p154, %r649;
	@%p155 bra 	$L__BB6_296;
	mov.b32 	%f506, %r648;
	setp.eq.s32 	%p156, %r1721, 101;
	mov.b32 	%r670, -1;
	vote.sync.ballot.b32 	%r672, %p156, %r670;
	and.b32  	%r673, %r672, %r447;
	or.b32  	%r674, %r673, -2147483648;
	add.s32 	%r675, %r674, -1;
	not.b32 	%r676, %r674;
	and.b32  	%r677, %r676, %r675;
	popc.b32 	%r255, %r677;
	mov.b64 	{%r652, %r657}, %rd833;
	mov.b32 	%r668, 1;
	// begin inline asm
	shfl.sync.down.b32 %r651, %r652, %r668, %r255, %r670;
	// end inline asm
	// begin inline asm
	shfl.sync.down.b32 %r656, %r657, %r668, %r255, %r670;
	// end inline asm
	// begin inline asm
	shfl.sync.down.b32 %r661, %r648, %r668, %r255, %r670;
	// end inline asm
	// begin inline asm
	shfl.sync.down.b32 %r666, %r667, %r668, %r255, %r670;
	// end inline asm
	setp.ge.s32 	%p158, %r288, %r255;
	@%p158 bra 	$L__BB6_299;
	mov.b32 	%f225, %r661;
	mov.b64 	%rd398, {%r651, %r656};
	add.s64 	%rd175, %rd833, %rd398;
	setp.eq.s64 	%p159, %rd833, 0;
	add.f32 	%f226, %f506, %f225;
	selp.f32 	%f506, %f226, %f506, %p159;
	mov.u64 	%rd833, %rd175;
$L__BB6_299:
	mov.b64 	{%r679, %r684}, %rd833;
	mov.b32 	%r695, 2;
	mov.b32 	%r697, -1;
	// begin inline asm
	shfl.sync.down.b32 %r678, %r679, %r695, %r255, %r697;
	// end inline asm
	// begin inline asm
	shfl.sync.down.b32 %r683, %r684, %r695, %r255, %r697;
	// end inline asm
	mov.b32 	%r689, %f506;
	// begin inline asm
	shfl.sync.down.b32 %r688, %r689, %r695, %r255, %r697;
	// end inline asm
	// begin inline asm
	shfl.sync.down.b32 %r693, %r694, %r695, %r255, %r697;
	// end inline asm
	setp.gt.s32 	%p160, %r238, %r255;
	@%p160 bra 	$L__BB6_301;
	mov.b32 	%f227, %r688;
	mov.b64 	%rd399, {%r678, %r683};
	add.s64 	%rd177, %rd833, %rd399;
	setp.eq.s64 	%p161, %rd833, 0;
	add.f32 	%f228, %f506, %f227;
	selp.f32 	%f506, %f228, %f506, %p161;
	mov.u64 	%rd833, %rd177;
$L__BB6_301:
	mov.b64 	{%r699, %r704}, %rd833;
	mov.b32 	%r715, 4;
	mov.b32 	%r717, -1;
	// begin inline asm
	shfl.sync.down.b32 %r698, %r699, %r715, %r255, %r717;
	// end inline asm
	// begin inline asm
	shfl.sync.down.b32 %r703, %r704, %r715, %r255, %r717;
	// end inline asm
	mov.b32 	%r709, %f506;
	// begin inline asm
	shfl.sync.down.b32 %r708, %r709, %r715, %r255, %r717;
	// end inline asm
	// begin inline asm
	shfl.sync.down.b32 %r713, %r714, %r715, %r255, %r717;
	// end inline asm
	setp.gt.s32 	%p162, %r242, %r255;
	@%p162 bra 	$L__BB6_303;
	mov.b32 	%f229, %r708;
	mov.b64 	%rd400, {%r698, %r703};
	add.s64 	%rd179, %rd833, %rd400;
	setp.eq.s64 	%p163, %rd833, 0;
	add.f32 	%f230, %f506, %f229;
	selp.f32 	%f506, %f230, %f506, %p163;
	mov.u64 	%rd833, %rd179;
$L__BB6_303:
	mov.b64 	{%r719, %r724}, %rd833;
	mov.b32 	%r735, 8;
	mov.b32 	%r737, -1;
	// begin inline asm
	shfl.sync.down.b32 %r718, %r719, %r735, %r255, %r737;
	// end inline asm
	// begin inline asm
	shfl.sync.down.b32 %r723, %r724, %r735, %r255, %r737;
	// end inline asm
	mov.b32 	%r729, %f506;
	// begin inline asm
	shfl.sync.down.b32 %r728, %r729, %r735, %r255, %r737;
	// end inline asm
	// begin inline asm
	shfl.sync.down.b32 %r733, %r734, %r735, %r255, %r737;
	// end inline asm
	setp.gt.s32 	%p164, %r246, %r255;
	@%p164 bra 	$L__BB6_305;
	mov.b32 	%f231, %r728;
	mov.b64 	%rd401, {%r718, %r723};
	add.s64 	%rd181, %rd833, %rd401;
	setp.eq.s64 	%p165, %rd833, 0;
	add.f32 	%f232, %f506, %f231;
	selp.f32 	%f506, %f232, %f506, %p165;
	mov.u64 	%rd833, %rd181;
$L__BB6_305:
	mov.b64 	{%r739, %r744}, %rd833;
	mov.b32 	%r755, 16;
	mov.b32 	%r757, -1;
	// begin inline asm
	shfl.sync.down.b32 %r738, %r739, %r755, %r255, %r757;
	// end inline asm
	// begin inline asm
	shfl.sync.down.b32 %r743, %r744, %r755, %r255, %r757;
	// end inline asm
	mov.b32 	%r749, %f506;
	// begin inline asm
	shfl.sync.down.b32 %r748, %r749, %r755, %r255, %r757;
	// end inline asm
	// begin inline asm
	shfl.sync.down.b32 %r753, %r754, %r755, %r255, %r757;
	// end inline asm
	setp.gt.s32 	%p166, %r250, %r255;
	@%p166 bra 	$L__BB6_307;
	mov.b32 	%f233, %r748;
	mov.b64 	%rd402, {%r738, %r743};
	add.s64 	%rd183, %rd833, %rd402;
	setp.eq.s64 	%p167, %rd833, 0;
	add.f32 	%f234, %f506, %f233;
	selp.f32 	%f506, %f234, %f506, %p167;
	mov.u64 	%rd833, %rd183;
$L__BB6_307:
	add.s64 	%rd185, %rd833, %rd827;
	setp.eq.s64 	%p168, %rd827, 0;
	add.f32 	%f235, %f500, %f506;
	selp.f32 	%f500, %f235, %f500, %p168;
	add.s32 	%r1722, %r1722, -32;
	mov.u64 	%rd827, %rd185;
	bra.uni 	$L__BB6_294;
$L__BB6_308:
	setp.ne.s32 	%p103, %r163, 0;
	@%p103 bra 	$L__BB6_310;
	add.s64 	%rd325, %rd827, %rd155;
	setp.eq.s64 	%p104, %rd155, 0;
	add.f32 	%f213, %f102, %f500;
	selp.f32 	%f214, %f213, %f102, %p104;
	add.s64 	%rd323, %rd157, 512;
	mov.b32 	%r558, %f214;
	mov.b32 	%r559, 101;
	mov.b64 	%rd324, {%r558, %r559};
	// begin inline asm
	st.relaxed.gpu.v2.u64 [%rd323], {%rd324, %rd325};
	// end inline asm
	st.shared.u64 	[_ZN6thrust24THRUST_300001_SM_1000_NS8cuda_cub4core6detail5shmemE+168], %rd827;
	st.shared.f32 	[_ZN6thrust24THRUST_300001_SM_1000_NS8cuda_cub4core6detail5shmemE+176], %f500;
	st.shared.u64 	[_ZN6thrust24THRUST_300001_SM_1000_NS8cuda_cub4core6detail5shmemE+184], %rd325;
	st.shared.f32 	[_ZN6thrust24THRUST_300001_SM_1000_NS8cuda_cub4core6detail5shmemE+192], %f214;
$L__BB6_310:
	setp.ne.s32 	%p105, %r288, 0;
	@%p105 bra 	$L__BB6_312;
	st.shared.u64 	[_ZN6thrust24THRUST_300001_SM_1000_NS8cuda_cub4core6detail5shmemE+136], %rd827;
	st.shared.f32 	[_ZN6thrust24THRUST_300001_SM_1000_NS8cuda_cub4core6detail5shmemE+144], %f500;
	mov.u64 	%rd837, %rd827;
	mov.f32 	%f510, %f500;
$L__BB6_312:
	setp.eq.s32 	%p106, %r163, 0;
	bar.sync 	0;
	@%p106 bra 	$L__BB6_314;
	ld.shared.f32 	%f215, [_ZN6thrust24THRUST_300001_SM_1000_NS8cuda_cub4core6detail5shmemE+144];
	ld.shared.u64 	%rd326, [_ZN6thrust24THRUST_300001_SM_1000_NS8cuda_cub4core6detail5shmemE+136];
	add.s64 	%rd187, %rd326, %rd837;
	setp.eq.s64 	%p107, %rd837, 0;
	add.f32 	%f216, %f510, %f215;
	selp.f32 	%f510, %f216, %f510, %p107;
	mov.u64 	%rd837, %rd187;
$L__BB6_314:
	mul.lo.s32 	%r560, %r163, 9;
	cvt.u64.u32 	%rd327, %r560;
	setp.eq.s64 	%p108, %rd5, %rd327;
	setp.ne.s32 	%p109, %r1720, %r196;
	or.pred  	%p110, %p108, %p109;
	selp.u64 	%rd328, 1, 0, %p110;
	add.s64 	%rd189, %rd837, %rd328;
	add.f32 	%f217, %f510, %f90;
	selp.f32 	%f131, %f90, %f217, %p110;
	selp.u64 	%rd329, 1, 0, %p6;
	add.s64 	%rd330, %rd329, %rd328;
	add.s64 	%rd190, %rd330, %rd837;
	add.f32 	%f218, %f131, %f91;
	selp.f32 	%f132, %f91, %f218, %p6;
	selp.u64 	%rd331, 1, 0, %p7;
	add.s64 	%rd191, %rd190, %rd331;
	add.f32 	%f219, %f132, %f92;
	selp.f32 	%f133, %f92, %f219, %p7;
	selp.u64 	%rd332, 1, 0, %p8;
	add.s64 	%rd192, %rd191, %rd332;
	add.f32 	%f220, %f133, %f93;
	selp.f32 	%f134, %f93, %f220, %p8;
	selp.u64 	%rd333, 1, 0, %p9;
	add.s64 	%rd193, %rd192, %rd333;
	add.f32 	%f221, %f134, %f94;
	selp.f32 	%f135, %f94, %f221, %p9;
	add.s32 	%r561, %r560, 5;
	cvt.u64.u32 	%rd334, %r561;
	setp.eq.s64 	%p111, %rd5, %rd334;
	setp.ne.s32 	%p112, %r200, %r201;
	or.pred  	%p113, %p111, %p112;
	selp.u64 	%rd335, 1, 0, %p113;
	add.s64 	%rd194, %rd193, %rd335;
	add.f32 	%f222, %f135, %f95;
	selp.f32 	%f136, %f95, %f222, %p113;
	selp.u64 	%rd336, 1, 0, %p10;
	add.s64 	%rd195, %rd194, %rd336;
	add.f32 	%f223, %f136, %f96;
	selp.f32 	%f137, %f96, %f223, %p10;
	add.s32 	%r562, %r560, 7;
	cvt.u64.u32 	%rd337, %r562;
	setp.eq.s64 	%p114, %rd5, %rd337;
	setp.ne.s32 	%p115, %r202, %r203;
	or.pred  	%p11, %p114, %p115;
	selp.u64 	%rd338, 1, 0, %p11;
	add.s64 	%rd196, %rd195, %rd338;
	add.f32 	%f224, %f137, %f97;
	selp.f32 	%f138, %f97, %f224, %p11;
	ld.shared.u64 	%rd197, [_ZN6thrust24THRUST_300001_SM_1000_NS8cuda_cub4core6detail5shmemE+200];
	ld.shared.u64 	%rd844, [_ZN6thrust24THRUST_300001_SM_1000_NS8cuda_cub4core6detail5shmemE+184];
	ld.shared.f32 	%f139, [_ZN6thrust24THRUST_300001_SM_1000_NS8cuda_cub4core6detail5shmemE+192];
	ld.shared.u64 	%rd199, [_ZN6thrust24THRUST_300001_SM_1000_NS8cuda_cub4core6detail5shmemE+168];
	setp.lt.s64 	%p116, %rd197, 257;
	@%p116 bra 	$L__BB6_340;
	bar.sync 	0;
	mul.lo.s32 	%r566, %r163, 9;
	cvt.u64.u32 	%rd369, %r566;
	setp.ne.s64 	%p132, %rd5, %rd369;
	setp.eq.s32 	%p133, %r1720, %r196;
	and.pred  	%p134, %p132, %p133;
	@%p134 bra 	$L__BB6_317;
	cvt.u32.u64 	%r567, %rd199;
	cvt.u32.u64 	%r568, %rd837;
	sub.s32 	%r569, %r568, %r567;
	shl.b32 	%r570, %r569, 3;
	mov.u32 	%r571, _ZN6thrust24THRUST_300001_SM_1000_NS8cuda_cub4core6detail5shmemE;
	add.s32 	%r572, %r571, %r570;
	mov.b32 	%r573, %f510;
	st.shared.v2.u32 	[%r572], {%r1720, %r573};
$L__BB6_317:
	not.pred 	%p135, %p6;
	@%p135 bra 	$L__BB6_319;
	cvt.u32.u64 	%r574, %rd199;
	cvt.u32.u64 	%r575, %rd189;
	sub.s32 	%r576, %r575, %r574;
	shl.b32 	%r577, %r576, 3;
	mov.u32 	%r578, _ZN6thrust24THRUST_300001_SM_1000_NS8cuda_cub4core6detail5shmemE;
	add.s32 	%r579, %r578, %r577;
	mov.b32 	%r580, %f131;
	st.shared.v2.u32 	[%r579], {%r196, %r580};
$L__BB6_319:
	not.pred 	%p136, %p7;
	@%p136 bra 	$L__BB6_321;
	cvt.u32.u64 	%r581, %rd199;
	cvt.u32.u64 	%r582, %rd190;
	sub.s32 	%r583, %r582, %r581;
	shl.b32 	%r584, %r583, 3;
	mov.u32 	%r585, _ZN6thrust24THRUST_300001_SM_1000_NS8cuda_cub4core6detail5shmemE;
	add.s32 	%r586, %r585, %r584;
	mov.b32 	%r587, %f132;
	st.shared.v2.u32 	[%r586], {%r197, %r587};
$L__BB6_321:
	not.pred 	%p137, %p8;
	@%p137 bra 	$L__BB6_323;
	cvt.u32.u64 	%r588, %rd199;
	cvt.u32.u64 	%r589, %rd191;
	sub.s32 	%r590, %r589, %r588;
	shl.b32 	%r591, %r590, 3;
	mov.u32 	%r592, _ZN6thrust24THRUST_300001_SM_1000_NS8cuda_cub4core6detail5shmemE;
	add.s32 	%r593, %r592, %r591;
	mov.b32 	%r594, %f133;
	st.shared.v2.u32 	[%r593], {%r198, %r594};
$L__BB6_323:
	not.pred 	%p138, %p9;
	@%p138 bra 	$L__BB6_325;
	cvt.u32.u64 	%r595, %rd199;
	cvt.u32.u64 	%r596, %rd192;
	sub.s32 	%r597, %r596, %r595;
	shl.b32 	%r598, %r597, 3;
	mov.u32 	%r599, _ZN6thrust24THRUST_300001_SM_1000_NS8cuda_cub4core6detail5shmemE;
	add.s32 	%r600, %r599, %r598;
	mov.b32 	%r601, %f134;
	st.shared.v2.u32 	[%r600], {%r199, %r601};
$L__BB6_325:
	mad.lo.s32 	%r602, %r163, 9, 5;
	cvt.u64.u32 	%rd370, %r602;
	setp.ne.s64 	%p139, %rd5, %rd370;
	setp.eq.s32 	%p140, %r200, %r201;
	and.pred  	%p141, %p139, %p140;
	@%p141 bra 	$L__BB6_327;
	cvt.u32.u64 	%r603, %rd199;
	cvt.u32.u64 	%r604, %rd193;
	sub.s32 	%r605, %r604, %r603;
	shl.b32 	%r606, %r605, 3;
	mov.u32 	%r607, _ZN6thrust24THRUST_300001_SM_1000_NS8cuda_cub4core6detail5shmemE;
	add.s32 	%r608, %r607, %r606;
	mov.b32 	%r609, %f135;
	st.shared.v2.u32 	[%r608], {%r200, %r609};
$L__BB6_327:
	not.pred 	%p142, %p10;
	@%p142 bra 	$L__BB6_329;
	cvt.u32.u64 	%r610, %rd199;
	cvt.u32.u64 	%r611, %rd194;
	sub.s32 	%r612, %r611, %r610;
	shl.b32 	%r613, %r612, 3;
	mov.u32 	%r614, _ZN6thrust24THRUST_300001_SM_1000_NS8cuda_cub4core6detail5shmemE;
	add.s32 	%r615, %r614, %r613;
	mov.b32 	%r616, %f136;
	st.shared.v2.u32 	[%r615], {%r201, %r616};
$L__BB6_329:
	not.pred 	%p143, %p11;
	@%p143 bra 	$L__BB6_331;
	cvt.u32.u64 	%r617, %rd199;
	cvt.u32.u64 	%r618, %rd195;
	sub.s32 	%r619, %r618, %r617;
	shl.b32 	%r620, %r619, 3;
	mov.u32 	%r621, _ZN6thrust24THRUST_300001_SM_1000_NS8cuda_cub4core6detail5shmemE;
	add.s32 	%r622, %r621, %r620;
	mov.b32 	%r623, %f137;
	st.shared.v2.u32 	[%r622], {%r202, %r623};
$L__BB6_331:
	mad.lo.s32 	%r624, %r163, 9, 8;
	cvt.u64.u32 	%rd371, %r624;
	setp.ne.s64 	%p144, %rd5, %rd371;
	setp.eq.s32 	%p145, %r203, %r204;
	and.pred  	%p146, %p144, %p145;
	@%p146 bra 	$L__BB6_333;
	cvt.u32.u64 	%r625, %rd199;
	cvt.u32.u64 	%r626, %rd196;
	sub.s32 	%r627, %r626, %r625;
	shl.b32 	%r628, %r627, 3;
	mov.u32 	%r629, _ZN6thrust24THRUST_300001_SM_1000_NS8cuda_cub4core6detail5shmemE;
	add.s32 	%r630, %r629, %r628;
	mov.b32 	%r631, %f138;
	st.shared.v2.u32 	[%r630], {%r203, %r631};
$L__BB6_333:
	bar.sync 	0;
	cvt.u64.u32 	%rd843, %r163;
	setp.le.u64 	%p147, %rd197, %rd843;
	@%p147 bra 	$L__BB6_358;
	not.b64 	%rd372, %rd843;
	add.s64 	%rd201, %rd197, %rd372;
	shr.u64 	%rd373, %rd201, 8;
	add.s64 	%rd374, %rd373, 1;
	and.b64  	%rd839, %rd374, 3;
	and.b64  	%rd375, %rd201, 768;
	setp.eq.s64 	%p148, %rd375, 768;
	@%p148 bra 	$L__BB6_337;
	add.s64 	%rd376, %rd199, %rd843;
	shl.b64 	%rd377, %rd376, 2;
	add.s64 	%rd841, %rd1, %rd377;
	add.s64 	%rd840, %rd2, %rd377;
	shl.b32 	%r632, %r163, 3;
	mov.u32 	%r633, _ZN6thrust24THRUST_300001_SM_1000_NS8cuda_cub4core6detail5shmemE;
	add.s32 	%r1723, %r633, %r632;
	shl.b64 	%rd378, %rd839, 8;
	add.s64 	%rd843, %rd378, %rd843;
$L__BB6_336:
	.pragma "nounroll";
	ld.shared.v2.u32 	{%r634, %r635}, [%r1723];
	st.global.u32 	[%rd840], %r634;
	st.global.u32 	[%rd841], %r635;
	add.s64 	%rd841, %rd841, 1024;
	add.s64 	%rd840, %rd840, 1024;
	add.s32 	%r1723, %r1723, 2048;
	add.s64 	%rd839, %rd839, -1;
	setp.ne.s64 	%p149, %rd839, 0;
	@%p149 bra 	$L__BB6_336;
$L__BB6_337:
	setp.lt.u64 	%p150, %rd201, 768;
	@%p150 bra 	$L__BB6_358;
	mov.u32 	%r638, _ZN6thrust24THRUST_300001_SM_1000_NS8cuda_cub4core6detail5shmemE;
$L__BB6_339:
	cvt.u32.u64 	%r636, %rd843;
	add.s64 	%rd379, %rd843, %rd199;
	shl.b32 	%r637, %r636, 3;
	add.s32 	%r639, %r638, %r637;
	ld.shared.v2.u32 	{%r640, %r641}, [%r639];
	shl.b64 	%rd380, %rd379, 2;
	add.s64 	%rd381, %rd2, %rd380;
	st.global.u32 	[%rd381], %r640;
	add.s64 	%rd382, %rd1, %rd380;
	st.global.u32 	[%rd382], %r641;
	and.b64  	%rd383, %rd843, 4294967295;
	add.s64 	%rd384, %rd199, %rd383;
	ld.shared.v2.u32 	{%r642, %r643}, [%r639+2048];
	shl.b64 	%rd385, %rd384, 2;
	add.s64 	%rd386, %rd2, %rd385;
	st.global.u32 	[%rd386+1024], %r642;
	add.s64 	%rd387, %rd1, %rd385;
	st.global.u32 	[%rd387+1024], %r643;
	ld.shared.v2.u32 	{%r644, %r645}, [%r639+4096];
	st.global.u32 	[%rd386+2048], %r644;
	st.global.u32 	[%rd387+2048], %r645;
	ld.shared.v2.u32 	{%r646, %r647}, [%r639+6144];
	st.global.u32 	[%rd386+3072], %r646;
	st.global.u32 	[%rd387+3072], %r647;
	add.s64 	%rd388, %rd843, 1024;
	and.b64  	%rd843, %rd388, 4294967295;
	setp.gt.u64 	%p151, %rd197, %rd843;
	@%p151 bra 	$L__BB6_339;
	bra.uni 	$L__BB6_358;
$L__BB6_340:
	mul.lo.s32 	%r563, %r163, 9;
	cvt.u64.u32 	%rd339, %r563;
	setp.ne.s64 	%p117, %rd5, %rd339;
	setp.eq.s32 	%p118, %r1720, %r196;
	and.pred  	%p119, %p117, %p118;
	@%p119 bra 	$L__BB6_342;
	shl.b64 	%rd340, %rd837, 2;
	add.s64 	%rd341, %rd2, %rd340;
	st.global.u32 	[%rd341], %r1720;
	add.s64 	%rd342, %rd1, %rd340;
	st.global.f32 	[%rd342], %f510;
$L__BB6_342:
	not.pred 	%p120, %p6;
	@%p120 bra 	$L__BB6_344;
	shl.b64 	%rd343, %rd189, 2;
	add.s64 	%rd344, %rd2, %rd343;
	st.global.u32 	[%rd344], %r196;
	add.s64 	%rd345, %rd1, %rd343;
	st.global.f32 	[%rd345], %f131;
$L__BB6_344:
	not.pred 	%p121, %p7;
	@%p121 bra 	$L__BB6_346;
	shl.b64 	%rd346, %rd190, 2;
	add.s64 	%rd347, %rd2, %rd346;
	st.global.u32 	[%rd347], %r197;
	add.s64 	%rd348, %rd1, %rd346;
	st.global.f32 	[%rd348], %f132;
$L__BB6_346:
	not.pred 	%p122, %p8;
	@%p122 bra 	$L__BB6_348;
	shl.b64 	%rd349, %rd191, 2;
	add.s64 	%rd350, %rd2, %rd349;
	st.global.u32 	[%rd350], %r198;
	add.s64 	%rd351, %rd1, %rd349;
	st.global.f32 	[%rd351], %f133;
$L__BB6_348:
	not.pred 	%p123, %p9;
	@%p123 bra 	$L__BB6_350;
	shl.b64 	%rd352, %rd192, 2;
	add.s64 	%rd353, %rd2, %rd352;
	st.global.u32 	[%rd353], %r199;
	add.s64 	%rd354, %rd1, %rd352;
	st.global.f32 	[%rd354], %f134;
$L__BB6_350:
	mad.lo.s32 	%r564, %r163, 9, 5;
	cvt.u64.u32 	%rd355, %r564;
	setp.ne.s64 	%p124, %rd5, %rd355;
	setp.eq.s32 	%p125, %r200, %r201;
	and.pred  	%p126, %p124, %p125;
	@%p126 bra 	$L__BB6_352;
	shl.b64 	%rd356, %rd193, 2;
	add.s64 	%rd357, %rd2, %rd356;
	st.global.u32 	[%rd357], %r200;
	add.s64 	%rd358, %rd1, %rd356;
	st.global.f32 	[%rd358], %f135;
$L__BB6_352:
	not.pred 	%p127, %p10;
	@%p127 bra 	$L__BB6_354;
	shl.b64 	%rd359, %rd194, 2;
	add.s64 	%rd360, %rd2, %rd359;
	st.global.u32 	[%rd360], %r201;
	add.s64 	%rd361, %rd1, %rd359;
	st.global.f32 	[%rd361], %f136;
$L__BB6_354:
	not.pred 	%p128, %p11;
	@%p128 bra 	$L__BB6_356;
	shl.b64 	%rd362, %rd195, 2;
	add.s64 	%rd363, %rd2, %rd362;
	st.global.u32 	[%rd363], %r202;
	add.s64 	%rd364, %rd1, %rd362;
	st.global.f32 	[%rd364], %f137;
$L__BB6_356:
	mad.lo.s32 	%r565, %r163, 9, 8;
	cvt.u64.u32 	%rd365, %r565;
	setp.ne.s64 	%p129, %rd5, %rd365;
	setp.eq.s32 	%p130, %r203, %r204;
	and.pred  	%p131, %p129, %p130;
	@%p131 bra 	$L__BB6_358;
	shl.b64 	%rd366, %rd196, 2;
	add.s64 	%rd367, %rd2, %rd366;
	st.global.u32 	[%rd367], %r203;
	add.s64 	%rd368, %rd1, %rd366;
	st.global.f32 	[%rd368], %f138;
$L__BB6_358:
	setp.ne.s32 	%p152, %r163, 255;
	@%p152 bra 	$L__BB6_362;
	setp.ne.s64 	%p153, %rd5, 2304;
	@%p153 bra 	$L__BB6_361;
	shl.b64 	%rd389, %rd844, 2;
	add.s64 	%rd390, %rd2, %rd389;
	st.global.u32 	[%rd390], %r204;
	add.s64 	%rd391, %rd1, %rd389;
	st.global.f32 	[%rd391], %f139;
	add.s64 	%rd844, %rd844, 1;
$L__BB6_361:
	ld.param.u64 	%rd793, [_ZN6thrust24THRUST_300001_SM_1000_NS8cuda_cub4core6detail13_kernel_agentINS1_15__reduce_by_key16ReduceByKeyAgentIPiPfS7_S8_N4cuda3std3__48equal_toIiEENSB_4plusIfEEPllEEJS7_S8_S7_S8_SG_N3cub18CUB_300001_SM_100024ReduceByKeyScanTileStateIflLb1EEESD_SF_llEEEvDpT0__param_4];
	cvta.to.global.u64 	%rd392, %rd793;
	st.global.u64 	[%rd392], %rd844;
$L__BB6_362:
	ret;

}
	// .globl	_ZN6thrust24THRUST_300001_SM_1000_NS8cuda_cub4core6detail13_kernel_agentINS1_15__reduce_by_key9InitAgentIN3cub18CUB_300001_SM_100024ReduceByKeyScanTileStateIiiLb1EEEiPiEEJSA_iSB_EEEvDpT0_
.visible .entry _ZN6thrust24THRUST_300001_SM_1000_NS8cuda_cub4core6detail13_kernel_agentINS1_15__reduce_by_key9InitAgentIN3cub18CUB_300001_SM_100024ReduceByKeyScanTileStateIiiLb1EEEiPiEEJSA_iSB_EEEvDpT0_(
	.param .align 8 .b8 _ZN6thrust24THRUST_300001_SM_1000_NS8cuda_cub4core6detail13_kernel_agentINS1_15__reduce_by_key9InitAgentIN3cub18CUB_300001_SM_100024ReduceByKeyScanTileStateIiiLb1EEEiPiEEJSA_iSB_EEEvDpT0__param_0[8],
	.param .u32 _ZN6thrust24THRUST_300001_SM_1000_NS8cuda_cub4core6detail13_kernel_agentINS1_15__reduce_by_key9InitAgentIN3cub18CUB_300001_SM_100024ReduceByKeyScanTileStateIiiLb1EEEiPiEEJSA_iSB_EEEvDpT0__param_1,
	.param .u64 .ptr .align 1 _ZN6thrust24THRUST_300001_SM_1000_NS8cuda_cub4core6detail13_kernel_agentINS1_15__reduce_by_key9InitAgentIN3cub18CUB_300001_SM_100024ReduceByKeyScanTileStateIiiLb1EEEiPiEEJSA_iSB_EEEvDpT0__param_2
)
.maxntid 128
{
	.reg .pred 	%p<6>;
	.reg .b32 	%r<9>;
	.reg .b64 	%rd<12>;

	ld.param.u64 	%rd3, [_ZN6thrust24THRUST_300001_SM_1000_NS8cuda_cub4core6detail13_kernel_agentINS1_15__reduce_by_key9InitAgentIN3cub18CUB_300001_SM_100024ReduceByKeyScanTileStateIiiLb1EEEiPiEEJSA_iSB_EEEvDpT0__param_0];
	ld.param.u32 	%r4, [_ZN6thrust24THRUST_300001_SM_1000_NS8cuda_cub4core6detail13_kernel_agentINS1_15__reduce_by_key9InitAgentIN3cub18CUB_300001_SM_100024ReduceByKeyScanTileStateIiiLb1EEEiPiEEJSA_iSB_EEEvDpT0__param_1];
	ld.param.u64 	%rd2, [_ZN6thrust24THRUST_300001_SM_1000_NS8cuda_cub4core6detail13_kernel_agentINS1_15__reduce_by_key9InitAgentIN3cub18CUB_300001_SM_100024ReduceByKeyScanTileStateIiiLb1EEEiPiEEJSA_iSB_EEEvDpT0__param_2];
	cvta.to.global.u64 	%rd1, %rd3;
	mov.u32 	%r1, %ctaid.x;
	mov.u32 	%r5, %ntid.x;
	mov.u32 	%r2, %tid.x;
	mad.lo.s32 	%r3, %r1, %r5, %r2;
	setp.ge.s32 	%p1, %r3, %r4;
	@%p1 bra 	$L__BB7_2;
	mul.wide.s32 	%rd4, %r3, 16;
	add.s64 	%rd5, %rd1, %rd4;
	mov.b64 	%rd6, 99;
	mov.b64 	%rd7, 0;
	st.global.v2.u64 	[%rd5+512], {%rd7, %rd6};
$L__BB7_2:
	setp.ne.s32 	%p2, %r1, 0;
	setp.gt.u32 	%p3, %r2, 31;
	or.pred  	%p4, %p2, %p3;
	@%p4 bra 	$L__BB7_4;
	mul.wide.u32 	%rd8, %r2, 16;
	add.s64 	%rd9, %rd1, %rd8;
	mov.b64 	%rd10, 0;
	st.global.v2.u64 	[%rd9], {%rd10, %rd10};
$L__BB7_4:
	or.b32  	%r7, %r1, %r2;
	setp.ne.s32 	%p5, %r7, 0;
	@%p5 bra 	$L__BB7_6;
	cvta.to.global.u64 	%rd11, %rd2;
	mov.b32 	%r8, 0;
	st.global.u32 	[%rd11], %r8;
$L__BB7_6:
	ret;

}
	// .globl	_ZN6thrust24THRUST_300001_SM_1000_NS8cuda_cub4core6detail13_kernel_agentINS1_15__reduce_by_key16ReduceByKeyAgentIPiNS0_17constant_iteratorIiNS0_11use_defaultES9_EES7_S7_N4cuda3std3__48equal_toIiEENSD_4plusIiEES7_iEEJS7_SA_S7_S7_S7_N3cub18CUB_300001_SM_100024ReduceByKeyScanTileStateIiiLb1EEESF_SH_iiEEEvDpT0_
.visible .entry _ZN6thrust24THRUST_300001_SM_1000_NS8cuda_cub4core6detail13_kernel_agentINS1_15__reduce_by_key16ReduceByKeyAgentIPiNS0_17constant_iteratorIiNS0_11use_defaultES9_EES7_S7_N4cuda3std3__48equal_toIiEENSD_4plusIiEES7_iEEJS7_SA_S7_S7_S7_N3cub18CUB_300001_SM_100024ReduceByKeyScanTileStateIiiLb1EEESF_SH_iiEEEvDpT0_(
	.param .u64 .ptr .align 1 _ZN6thrust24THRUST_300001_SM_1000_NS8cuda_cub4core6detail13_kernel_agentINS1_15__reduce_by_key16ReduceByKeyAgentIPiNS0_17constant_iteratorIiNS0_11use_defaultES9_EES7_S7_N4cuda3std3__48equal_toIiEENSD_4plusIiEES7_iEEJS7_SA_S7_S7_S7_N3cub18CUB_300001_SM_100024ReduceByKeyScanTileStateIiiLb1EEESF_SH_iiEEEvDpT0__param_0,
	.param .align 8 .b8 _ZN6thrust24THRUST_300001_SM_1000_NS8cuda_cub4core6detail13_kernel_agentINS1_15__reduce_by_key16ReduceByKeyAgentIPiNS0_17constant_iteratorIiNS0_11use_defaultES9_EES7_S7_N4cuda3std3__48equal_toIiEENSD_4plusIiEES7_iEEJS7_SA_S7_S7_S7_N3cub18CUB_300001_SM_100024ReduceByKeyScanTileStateIiiLb1EEESF_SH_iiEEEvDpT0__param_1[16],
	.param .u64 .ptr .align 1 _ZN6thrust24THRUST_300001_SM_1000_NS8cuda_cub4core6detail13_kernel_agentINS1_15__reduce_by_key16ReduceByKeyAgentIPiNS0_17constant_iteratorIiNS0_11use_defaultES9_EES7_S7_N4cuda3std3__48equal_toIiEENSD_4plusIiEES7_iEEJS7_SA_S7_S7_S7_N3cub18CUB_300001_SM_100024ReduceByKeyScanTileStateIiiLb1EEESF_SH_iiEEEvDpT0__param_2,
	.param .u64 .ptr .align 1 _ZN6thrust24THRUST_300001_SM_1000_NS8cuda_cub4core6detail13_kernel_agentINS1_15__reduce_by_key16ReduceByKeyAgentIPiNS0_17constant_iteratorIiNS0_11use_defaultES9_EES7_S7_N4cuda3std3__48equal_toIiEENSD_4plusIiEES7_iEEJS7_SA_S7_S7_S7_N3cub18CUB_300001_SM_100024ReduceByKeyScanTileStateIiiLb1EEESF_SH_iiEEEvDpT0__param_3,
	.param .u64 .ptr .align 1 _ZN6thrust24THRUST_300001_SM_1000_NS8cuda_cub4core6detail13_kernel_agentINS1_15__reduce_by_key16ReduceByKeyAgentIPiNS0_17constant_iteratorIiNS0_11use_defaultES9_EES7_S7_N4cuda3std3__48equal_toIiEENSD_4plusIiEES7_iEEJS7_SA_S7_S7_S7_N3cub18CUB_300001_SM_100024ReduceByKeyScanTileStateIiiLb1EEESF_SH_iiEEEvDpT0__param_4,
	.param .align 8 .b8 _ZN6thrust24THRUST_300001_SM_1000_NS8cuda_cub4core6detail13_kernel_agentINS1_15__reduce_by_key16ReduceByKeyAgentIPiNS0_17constant_iteratorIiNS0_11use_defaultES9_EES7_S7_N4cuda3std3__48equal_toIiEENSD_4plusIiEES7_iEEJS7_SA_S7_S7_S7_N3cub18CUB_300001_SM_100024ReduceByKeyScanTileStateIiiLb1EEESF_SH_iiEEEvDpT0__param_5[8],
	.param .align 1 .b8 _ZN6thrust24THRUST_300001_SM_1000_NS8cuda_cub4core6detail13_kernel_agentINS1_15__reduce_by_key16ReduceByKeyAgentIPiNS0_17constant_iteratorIiNS0_11use_defaultES9_EES7_S7_N4cuda3std3__48equal_toIiEENSD_4plusIiEES7_iEEJS7_SA_S7_S7_S7_N3cub18CUB_300001_SM_100024ReduceByKeyScanTileStateIiiLb1EEESF_SH_iiEEEvDpT0__param_6[1],
	.param .align 1 .b8 _ZN6thrust24THRUST_300001_SM_1000_NS8cuda_cub4core6detail13_kernel_agentINS1_15__reduce_by_key16ReduceByKeyAgentIPiNS0_17constant_iteratorIiNS0_11use_defaultES9_EES7_S7_N4cuda3std3__48equal_toIiEENSD_4plusIiEES7_iEEJS7_SA_S7_S7_S7_N3cub18CUB_300001_SM_100024ReduceByKeyScanTileStateIiiLb1EEESF_SH_iiEEEvDpT0__param_7[1],
	.param .u32 _ZN6thrust24THRUST_300001_SM_1000_NS8cuda_cub4core6detail13_kernel_agentINS1_15__reduce_by_key16ReduceByKeyAgentIPiNS0_17constant_iteratorIiNS0_11use_defaultES9_EES7_S7_N4cuda3std3__48equal_toIiEENSD_4plusIiEES7_iEEJS7_SA_S7_S7_S7_N3cub18CUB_300001_SM_100024ReduceByKeyScanTileStateIiiLb1EEESF_SH_iiEEEvDpT0__param_8,
	.param .u32 _ZN6thrust24THRUST_300001_SM_1000_NS8cuda_cub4core6detail13_kernel_agentINS1_15__reduce_by_key16ReduceByKeyAgentIPiNS0_17constant_iteratorIiNS0_11use_defaultES9_EES7_S7_N4cuda3std3__48equal_toIiEENSD_4plusIiEES7_iEEJS7_SA_S7_S7_S7_N3cub18CUB_300001_SM_100024ReduceByKeyScanTileStateIiiLb1EEESF_SH_iiEEEvDpT0__param_9
)
.maxntid 256
{
	.reg .pred 	%p<450>;
	.reg .b32 	%r<1859>;
	.reg .b64 	%rd<290>;

	ld.param.u64 	%rd51, [_ZN6thrust24THRUST_300001_SM_1000_NS8cuda_cub4core6detail13_kernel_agentINS1_15__reduce_by_key16ReduceByKeyAgentIPiNS0_17constant_iteratorIiNS0_11use_defaultES9_EES7_S7_N4cuda3std3__48equal_toIiEENSD_4plusIiEES7_iEEJS7_SA_S7_S7_S7_N3cub18CUB_300001_SM_100024ReduceByKeyScanTileStateIiiLb1EEESF_SH_iiEEEvDpT0__param_0];
	ld.param.u64 	%rd3, [_ZN6thrust24THRUST_300001_SM_1000_NS8cuda_cub4core6detail13_kernel_agentINS1_15__reduce_by_key16ReduceByKeyAgentIPiNS0_17constant_iteratorIiNS0_11use_defaultES9_EES7_S7_N4cuda3std3__48equal_toIiEENSD_4plusIiEES7_iEEJS7_SA_S7_S7_S7_N3cub18CUB_300001_SM_100024ReduceByKeyScanTileStateIiiLb1EEESF_SH_iiEEEvDpT0__param_5];
	ld.param.u32 	%r1, [_ZN6thrust24THRUST_300001_SM_1000_NS8cuda_cub4core6detail13_kernel_agentINS1_15__reduce_by_key16ReduceByKeyAgentIPiNS0_17constant_iteratorIiNS0_11use_defaultES9_EES7_S7_N4cuda3std3__48equal_toIiEENSD_4plusIiEES7_iEEJS7_SA_S7_S7_S7_N3cub18CUB_300001_SM_100024ReduceByKeyScanTileStateIiiLb1EEESF_SH_iiEEEvDpT0__param_1+8];
	ld.param.u64 	%rd53, [_ZN6thrust24THRUST_300001_SM_1000_NS8cuda_cub4core6detail13_kernel_agentINS1_15__reduce_by_key16ReduceByKeyAgentIPiNS0_17constant_iteratorIiNS0_11use_defaultES9_EES7_S7_N4cuda3std3__48equal_toIiEENSD_4plusIiEES7_iEEJS7_SA_S7_S7_S7_N3cub18CUB_300001_SM_100024ReduceByKeyScanTileStateIiiLb1EEESF_SH_iiEEEvDpT0__param_2];
	ld.param.u64 	%rd54, [_ZN6thrust24THRUST_300001_SM_1000_NS8cuda_cub4core6detail13_kernel_agentINS1_15__reduce_by_key16ReduceByKeyAgentIPiNS0_17constant_iteratorIiNS0_11use_defaultES9_EES7_S7_N4cuda3std3__48equal_toIiEENSD_4plusIiEES7_iEEJS7_SA_S7_S7_S7_N3cub18CUB_300001_SM_100024ReduceByKeyScanTileStateIiiLb1EEESF_SH_iiEEEvDpT0__param_3];
	ld.param.u32 	%r385, [_ZN6thrust24THRUST_300001_SM_1000_NS8cuda_cub4core6detail13_kernel_agentINS1_15__reduce_by_key16ReduceByKeyAgentIPiNS0_17constant_iteratorIiNS0_11use_defaultES9_EES7_S7_N4cuda3std3__48equal_toIiEENSD_4plusIiEES7_iEEJS7_SA_S7_S7_S7_N3cub18CUB_300001_SM_100024ReduceByKeyScanTileStateIiiLb1EEESF_SH_iiEEEvDpT0__param_8];
	cvta.to.global.u64 	%rd1, %rd54;
	cvta.to.global.u64 	%rd2, %rd53;
	mov.u32 	%r2, %ctaid.x;
	mul.lo.s32 	%r3, %r2, 2304;
	sub.s32 	%r4, %r385, %r3;
	setp.lt.s32 	%p12, %r4, 2305;
	@%p12 bra 	$L__BB8_122;
	setp.ne.s32 	%p270, %r2, 0;
	@%p270 bra 	$L__BB8_52;
	mov.u32 	%r1799, %tid.x;
	and.b32  	%r1551, %r1799, 31;
	and.b32  	%r1552, %r1799, 992;
	add.s32 	%r1553, %r3, %r1551;
	mad.lo.s32 	%r1554, %r1552, 9, %r1553;
	mul.wide.u32 	%rd244, %r1554, 4;
	add.s64 	%rd235, %rd51, %rd244;
	// begin inline asm
	ld.global.nc.u32 %r1539, [%rd235];
	// end inline asm
	add.s64 	%rd236, %rd235, 128;
	// begin inline asm
	ld.global.nc.u32 %r1540, [%rd236];
	// end inline asm
	add.s64 	%rd237, %rd235, 256;
	// begin inline asm
	ld.global.nc.u32 %r1541, [%rd237];
	// end inline asm
	add.s64 	%rd238, %rd235, 384;
	// begin inline asm
	ld.global.nc.u32 %r1542, [%rd238];
	// end inline asm
	add.s64 	%rd239, %rd235, 512;
	// begin inline asm
	ld.global.nc.u32 %r1543, [%rd239];
	// end inline asm
	add.s64 	%rd240, %rd235, 640;
	// begin inline asm
	ld.global.nc.u32 %r1544, [%rd240];
	// end inline asm
	add.s64 	%rd241, %rd235, 768;
	// begin inline asm
	ld.global.nc.u32 %r1545, [%rd241];
	// end inline asm
	add.s64 	%rd242, %rd235, 896;
	// begin inline asm
	ld.global.nc.u32 %r1546, [%rd242];
	// end inline asm
	add.s64 	%rd243, %rd235, 1024;
	// begin inline asm
	ld.global.nc.u32 %r1547, [%rd243];
	// end inline asm
	// begin inline asm
	mov.u32 %r1548, %laneid;
	// end inline asm
	shr.u32 	%r7, %r1799, 5;
	mad.lo.s32 	%r1555, %r7, 288, %r1548;
	shl.b32 	%r1556, %r1555, 2;
	mov.u32 	%r1557, _ZN6thrust24THRUST_300001_SM_1000_NS8cuda_cub4core6detail5shmemE;
	add.s32 	%r1558, %r1557, %r1556;
	st.shared.u32 	[%r1558], %r1539;
	st.shared.u32 	[%r1558+128], %r1540;
	st.shared.u32 	[%r1558+256], %r1541;
	st.shared.u32 	[%r1558+384], %r1542;
	st.shared.u32 	[%r1558+512], %r1543;
	st.shared.u32 	[%r1558+640], %r1544;
	st.shared.u32 	[%r1558+768], %r1545;
	st.shared.u32 	[%r1558+896], %r1546;
	st.shared.u32 	[%r1558+1024], %r1547;
	bar.warp.sync 	-1;
	shl.b32 	%r1559, %r1548, 5;
	add.s32 	%r1560, %r1558, %r1559;
	ld.shared.u32 	%r8, [%r1560];
	ld.shared.u32 	%r9, [%r1560+4];
	ld.shared.u32 	%r10, [%r1560+8];
	ld.shared.u32 	%r11, [%r1560+12];
	ld.shared.u32 	%r12, [%r1560+16];
	ld.shared.u32 	%r13, [%r1560+20];
	ld.shared.u32 	%r14, [%r1560+24];
	ld.shared.u32 	%r15, [%r1560+28];
	ld.shared.u32 	%r16, [%r1560+32];
	bar.sync 	0;
	st.shared.u32 	[%r1558], %r1;
	st.shared.u32 	[%r1558+128], %r1;
	st.shared.u32 	[%r1558+256], %r1;
	st.shared.u32 	[%r1558+384], %r1;
	st.shared.u32 	[%r1558+512], %r1;
	st.shared.u32 	[%r1558+640], %r1;
	st.shared.u32 	[%r1558+768], %r1;
	st.shared.u32 	[%r1558+896], %r1;
	st.shared.u32 	[%r1558+1024], %r1;
	bar.warp.sync 	-1;
	ld.shared.u32 	%r17, [%r1560];
	ld.shared.u32 	%r18, [%r1560+4];
	ld.shared.u32 	%r19, [%r1560+8];
	ld.shared.u32 	%r20, [%r1560+12];
	ld.shared.u32 	%r21, [%r1560+16];
	ld.shared.u32 	%r22, [%r1560+20];
	ld.shared.u32 	%r23, [%r1560+24];
	ld.shared.u32 	%r24, [%r1560+28];
	ld.shared.u32 	%r25, [%r1560+32];
	bar.sync 	0;
	shl.b32 	%r1561, %r1799, 2;
	add.s32 	%r1562, %r1557, %r1561;
	add.s32 	%r26, %r1562, 1148;
	st.shared.u32 	[%r1562+1148], %r16;
	bar.sync 	0;
	setp.eq.s32 	%p380, %r1799, 0;
	mov.b32 	%r1793, 0;
	@%p380 bra 	$L__BB8_4;
	ld.shared.u32 	%r1794, [%r26+-4];
	setp.ne.s32 	%p381, %r1794, %r8;
	selp.u32 	%r1793, 1, 0, %p381;
$L__BB8_4:
	setp.ne.s32 	%p382, %r8, %r9;
	selp.u32 	%r1623, 1, 0, %p382;
	setp.ne.s32 	%p383, %r9, %r10;
	selp.u32 	%r1624, 1, 0, %p383;
	setp.ne.s32 	%p384, %r10, %r11;
	selp.u32 	%r1625, 1, 0, %p384;
	setp.ne.s32 	%p385, %r11, %r12;
	selp.u32 	%r1626, 1, 0, %p385;
	setp.ne.s32 	%p386, %r12, %r13;
	selp.u32 	%r1627, 1, 0, %p386;
	setp.ne.s32 	%p387, %r13, %r14;
	selp.u32 	%r1628, 1, 0, %p387;
	setp.ne.s32 	%p388, %r14, %r15;
	selp.u32 	%r1629, 1, 0, %p388;
	setp.ne.s32 	%p389, %r15, %r16;
	selp.u32 	%r1630, 1, 0, %p389;
	add.s32 	%r1631, %r1793, %r1623;
	selp.b32 	%r1632, 0, %r17, %p382;
	add.s32 	%r1633, %r18, %r1632;
	add.s32 	%r31, %r1631, %r1624;
	selp.b32 	%r1634, 0, %r1633, %p383;
	add.s32 	%r1635, %r19, %r1634;
	add.s32 	%r32, %r31, %r1625;
	selp.b32 	%r1636, 0, %r1635, %p384;
	add.s32 	%r1637, %r20, %r1636;
	add.s32 	%r1638, %r32, %r1626;
	selp.b32 	%r1639, 0, %r1637, %p385;
	add.s32 	%r1640, %r21, %r1639;
	add.s32 	%r1641, %r1638, %r1627;
	selp.b32 	%r1642, 0, %r1640, %p386;
	add.s32 	%r1643, %r22, %r1642;
	add.s32 	%r33, %r1641, %r1628;
	selp.b32 	%r1644, 0, %r1643, %p387;
	add.s32 	%r1645, %r23, %r1644;
	add.s32 	%r34, %r33, %r1629;
	selp.b32 	%r1646, 0, %r1645, %p388;
	add.s32 	%r1647, %r24, %r1646;
	add.s32 	%r1564, %r34, %r1630;
	selp.b32 	%r1648, 0, %r1647, %p389;
	add.s32 	%r1569, %r25, %r1648;
	mov.b32 	%r1620, 1;
	mov.b32 	%r1621, 0;
	mov.b32 	%r1622, -1;
	// begin inline asm
	shfl.sync.up.b32 %r1563, %r1564, %r1620, %r1621, %r1622;
	// end inline asm
	// begin inline asm
	shfl.sync.up.b32 %r1568, %r1569, %r1620, %r1621, %r1622;
	// end inline asm
	setp.eq.s32 	%p390, %r1564, 0;
	selp.b32 	%r1649, %r1568, 0, %p390;
	setp.lt.s32 	%p391, %r1548, 1;
	selp.b32 	%r1650, 0, %r1649, %p391;
	add.s32 	%r1579, %r1650, %r1569;
	selp.b32 	%r1651, 0, %r1563, %p391;
	add.s32 	%r1574, %r1651, %r1564;
	mov.b32 	%r1580, 2;
	// begin inline asm
	shfl.sync.up.b32 %r1573, %r1574, %r1580, %r1621, %r1622;
	// end inline asm
	// begin inline asm
	shfl.sync.up.b32 %r1578, %r1579, %r1580, %r1621, %r1622;
	// end inline asm
	setp.eq.s32 	%p392, %r1574, 0;
	selp.b32 	%r1652, %r1578, 0, %p392;
	setp.lt.s32 	%p393, %r1548, 2;
	selp.b32 	%r1653, 0, %r1652, %p393;
	add.s32 	%r1589, %r1653, %r1579;
	selp.b32 	%r1654, 0, %r1573, %p393;
	add.s32 	%r1584, %r1654, %r1574;
	mov.b32 	%r1590, 4;
	// begin inline asm
	shfl.sync.up.b32 %r1583, %r1584, %r1590, %r1621, %r1622;
	// end inline asm
	// begin inline asm
	shfl.sync.up.b32 %r1588, %r1589, %r1590, %r1621, %r1622;
	// end inline asm
	setp.eq.s32 	%p394, %r1584, 0;
	selp.b32 	%r1655, %r1588, 0, %p394;
	setp.lt.s32 	%p395, %r1548, 4;
	selp.b32 	%r1656, 0, %r1655, %p395;
	add.s32 	%r1599, %r1656, %r1589;
	selp.b32 	%r1657, 0, %r1583, %p395;
	add.s32 	%r1594, %r1657, %r1584;
	mov.b32 	%r1600, 8;
	// begin inline asm
	shfl.sync.up.b32 %r1593, %r1594, %r1600, %r1621, %r1622;
	// end inline asm
	// begin inline asm
	shfl.sync.up.b32 %r1598, %r1599, %r1600, %r1621, %r1622;
	// end inline asm
	setp.eq.s32 	%p396, %r1594, 0;
	selp.b32 	%r1658, %r1598, 0, %p396;
	setp.lt.s32 	%p397, %r1548, 8;
	selp.b32 	%r1659, 0, %r1658, %p397;
	add.s32 	%r1609, %r1659, %r1599;
	selp.b32 	%r1660, 0, %r1593, %p397;
	add.s32 	%r1604, %r1660, %r1594;
	mov.b32 	%r1610, 16;
	// begin inline asm
	shfl.sync.up.b32 %r1603, %r1604, %r1610, %r1621, %r1622;
	// end inline asm
	// begin inline asm
	shfl.sync.up.b32 %r1608, %r1609, %r1610, %r1621, %r1622;
	// end inline asm
	setp.eq.s32 	%p398, %r1604, 0;
	selp.b32 	%r1661, %r1608, 0, %p398;
	setp.lt.s32 	%p399, %r1548, 16;
	selp.b32 	%r1662, 0, %r1661, %p399;
	add.s32 	%r1619, %r1662, %r1609;
	selp.b32 	%r1663, 0, %r1603, %p399;
	add.s32 	%r1614, %r1663, %r1604;
	// begin inline asm
	shfl.sync.up.b32 %r1613, %r1614, %r1620, %r1621, %r1622;
	// end inline asm
	// begin inline asm
	shfl.sync.up.b32 %r1618, %r1619, %r1620, %r1621, %r1622;
	// end inline asm
	setp.ne.s32 	%p400, %r1548, 31;
	@%p400 bra 	$L__BB8_6;
	shl.b32 	%r1664, %r7, 3;
	mov.u32 	%r1665, _ZN6thrust24THRUST_300001_SM_1000_NS8cuda_cub4core6detail5shmemE;
	add.s32 	%r1666, %r1665, %r1664;
	st.shared.v2.u32 	[%r1666], {%r1614, %r1619};
$L__BB8_6:
	setp.ne.s32 	%p401, %r14, %r15;
	setp.ne.s32 	%p402, %r13, %r14;
	setp.ne.s32 	%p403, %r12, %r13;
	setp.ne.s32 	%p404, %r11, %r12;
	setp.ne.s32 	%p405, %r10, %r11;
	setp.ne.s32 	%p406, %r9, %r10;
	setp.ne.s32 	%p407, %r8, %r9;
	setp.ne.s32 	%p408, %r1799, 0;
	bar.sync 	0;
	ld.shared.v4.u32 	{%r39, %r1667, %r40, %r1668}, [_ZN6thrust24THRUST_300001_SM_1000_NS8cuda_cub4core6detail5shmemE];
	shr.u32 	%r1669, %r1799, 5;
	add.s32 	%r1670, %r40, %r39;
	setp.eq.s32 	%p409, %r40, 0;
	selp.b32 	%r1671, %r1667, 0, %p409;
	add.s32 	%r1672, %r1671, %r1668;
	setp.eq.s32 	%p410, %r1669, 2;
	selp.b32 	%r1673, %r1672, %r1667, %p410;
	selp.b32 	%r1674, %r1670, %r39, %p410;
	ld.shared.v4.u32 	{%r41, %r1675, %r42, %r1676}, [_ZN6thrust24THRUST_300001_SM_1000_NS8cuda_cub4core6detail5shmemE+16];
	add.s32 	%r1677, %r41, %r1670;
	setp.eq.s32 	%p411, %r41, 0;
	selp.b32 	%r1678, %r1672, 0, %p411;
	add.s32 	%r1679, %r1678, %r1675;
	setp.eq.s32 	%p412, %r1669, 3;
	selp.b32 	%r1680, %r1679, %r1673, %p412;
	selp.b32 	%r1681, %r1677, %r1674, %p412;
	add.s32 	%r1682, %r42, %r1677;
	setp.eq.s32 	%p413, %r42, 0;
	selp.b32 	%r1683, %r1679, 0, %p413;
	add.s32 	%r1684, %r1683, %r1676;
	setp.eq.s32 	%p414, %r1669, 4;
	selp.b32 	%r1685, %r1684, %r1680, %p414;
	selp.b32 	%r1686, %r1682, %r1681, %p414;
	ld.shared.v4.u32 	{%r43, %r1687, %r44, %r1688}, [_ZN6thrust24THRUST_300001_SM_1000_NS8cuda_cub4core6detail5shmemE+32];
	add.s32 	%r1689, %r43, %r1682;
	setp.eq.s32 	%p415, %r43, 0;
	selp.b32 	%r1690, %r1684, 0, %p415;
	add.s32 	%r1691, %r1690, %r1687;
	setp.eq.s32 	%p416, %r1669, 5;
	selp.b32 	%r1692, %r1691, %r1685, %p416;
	selp.b32 	%r1693, %r1689, %r1686, %p416;
	add.s32 	%r1694, %r44, %r1689;
	setp.eq.s32 	%p417, %r44, 0;
	selp.b32 	%r1695, %r1691, 0, %p417;
	add.s32 	%r1696, %r1695, %r1688;
	setp.eq.s32 	%p418, %r1669, 6;
	selp.b32 	%r1697, %r1696, %r1692, %p418;
	selp.b32 	%r1698, %r1694, %r1693, %p418;
	ld.shared.v4.u32 	{%r45, %r1699, %r46, %r1700}, [_ZN6thrust24THRUST_300001_SM_1000_NS8cuda_cub4core6detail5shmemE+48];
	add.s32 	%r1701, %r45, %r1694;
	setp.eq.s32 	%p419, %r45, 0;
	selp.b32 	%r1702, %r1696, 0, %p419;
	add.s32 	%r1703, %r1702, %r1699;
	setp.eq.s32 	%p420, %r1669, 7;
	selp.b32 	%r1704, %r1703, %r1697, %p420;
	selp.b32 	%r1705, %r1701, %r1698, %p420;
	setp.eq.s32 	%p421, %r46, 0;
	selp.b32 	%r1706, %r1703, 0, %p421;
	add.s32 	%r47, %r1706, %r1700;
	setp.lt.u32 	%p422, %r1799, 32;
	selp.b32 	%r1707, 0, %r1704, %p422;
	selp.b32 	%r1708, 0, %r1705, %p422;
	setp.eq.s32 	%p423, %r1613, 0;
	selp.b32 	%r1709, %r1707, 0, %p423;
	add.s32 	%r1710, %r1709, %r1618;
	setp.eq.s32 	%p424, %r1548, 0;
	selp.b32 	%r48, %r1707, %r1710, %p424;
	selp.b32 	%r1711, 0, %r1613, %p424;
	add.s32 	%r49, %r1708, %r1711;
	add.s32 	%r50, %r49, %r1793;
	setp.eq.s32 	%p425, %r1793, 0;
	selp.b32 	%r1712, %r48, 0, %p425;
	add.s32 	%r51, %r1712, %r17;
	selp.u32 	%r1713, 1, 0, %p407;
	add.s32 	%r1714, %r1793, %r1713;
	add.s32 	%r52, %r1714, %r49;
	selp.b32 	%r1715, 0, %r51, %p407;
	add.s32 	%r53, %r18, %r1715;
	add.s32 	%r54, %r31, %r49;
	selp.b32 	%r1716, 0, %r53, %p406;
	add.s32 	%r55, %r19, %r1716;
	add.s32 	%r56, %r32, %r49;
	selp.b32 	%r1717, 0, %r55, %p405;
	add.s32 	%r57, %r20, %r1717;
	selp.u32 	%r1718, 1, 0, %p404;
	add.s32 	%r58, %r56, %r1718;
	selp.b32 	%r1719, 0, %r57, %p404;
	add.s32 	%r59, %r21, %r1719;
	selp.u32 	%r1720, 1, 0, %p403;
	add.s32 	%r60, %r58, %r1720;
	selp.b32 	%r1721, 0, %r59, %p403;
	add.s32 	%r61, %r22, %r1721;
	add.s32 	%r62, %r33, %r49;
	selp.b32 	%r1722, 0, %r61, %p402;
	add.s32 	%r63, %r23, %r1722;
	add.s32 	%r64, %r34, %r49;
	selp.b32 	%r1723, 0, %r63, %p401;
	add.s32 	%r65, %r24, %r1723;
	@%p408 bra 	$L__BB8_8;
	add.s32 	%r1724, %r40, %r39;
	add.s32 	%r1725, %r41, %r1724;
	add.s32 	%r1726, %r42, %r1725;
	add.s32 	%r1727, %r43, %r1726;
	add.s32 	%r1728, %r44, %r1727;
	add.s32 	%r1729, %r45, %r1728;
	add.s32 	%r1730, %r46, %r1729;
	mov.b64 	%rd246, {%r1730, %r47};
	add.s64 	%rd245, %rd3, 512;
	mov.b64 	%rd247, 101;
	// begin inline asm
	st.relaxed.gpu.v2.u64 [%rd245], {%rd246, %rd247};
	// end inline asm
$L__BB8_8:
	add.s32 	%r1731, %r40, %r39;
	add.s32 	%r1732, %r41, %r1731;
	add.s32 	%r1733, %r42, %r1732;
	add.s32 	%r1734, %r43, %r1733;
	add.s32 	%r1735, %r44, %r1734;
	add.s32 	%r1736, %r45, %r1735;
	add.s32 	%r66, %r46, %r1736;
	setp.lt.s32 	%p426, %r66, 257;
	@%p426 bra 	$L__BB8_34;
	bar.sync 	0;
	@%p425 bra 	$L__BB8_11;
	shl.b32 	%r1737, %r49, 3;
	mov.u32 	%r1738, _ZN6thrust24THRUST_300001_SM_1000_NS8cuda_cub4core6detail5shmemE;
	add.s32 	%r1739, %r1738, %r1737;
	st.shared.v2.u32 	[%r1739], {%r1794, %r48};
$L__BB8_11:
	setp.eq.s32 	%p437, %r8, %r9;
	@%p437 bra 	$L__BB8_13;
	shl.b32 	%r1740, %r50, 3;
	mov.u32 	%r1741, _ZN6thrust24THRUST_300001_SM_1000_NS8cuda_cub4core6detail5shmemE;
	add.s32 	%r1742, %r1741, %r1740;
	st.shared.v2.u32 	[%r1742], {%r8, %r51};
$L__BB8_13:
	setp.eq.s32 	%p438, %r9, %r10;
	@%p438 bra 	$L__BB8_15;
	shl.b32 	%r1743, %r52, 3;
	mov.u32 	%r1744, _ZN6thrust24THRUST_300001_SM_1000_NS8cuda_cub4core6detail5shmemE;
	add.s32 	%r1745, %r1744, %r1743;
	st.shared.v2.u32 	[%r1745], {%r9, %r53};
$L__BB8_15:
	setp.eq.s32 	%p439, %r10, %r11;
	@%p439 bra 	$L__BB8_17;
	shl.b32 	%r1746, %r54, 3;
	mov.u32 	%r1747, _ZN6thrust24THRUST_300001_SM_1000_NS8cuda_cub4core6detail5shmemE;
	add.s32 	%r1748, %r1747, %r1746;
	st.shared.v2.u32 	[%r1748], {%r10, %r55};
$L__BB8_17:
	setp.eq.s32 	%p440, %r11, %r12;
	@%p440 bra 	$L__BB8_19;
	shl.b32 	%r1749, %r56, 3;
	mov.u32 	%r1750, _ZN6thrust24THRUST_300001_SM_1000_NS8cuda_cub4core6detail5shmemE;
	add.s32 	%r1751, %r1750, %r1749;
	st.shared.v2.u32 	[%r1751], {%r11, %r57};
$L__BB8_19:
	setp.eq.s32 	%p441, %r12, %r13;
	@%p441 bra 	$L__BB8_21;
	shl.b32 	%r1752, %r58, 3;
	mov.u32 	%r1753, _ZN6thrust24THRUST_300001_SM_1000_NS8cuda_cub4core6detail5shmemE;
	add.s32 	%r1754, %r1753, %r1752;
	st.shared.v2.u32 	[%r1754], {%r12, %r59};
$L__BB8_21:
	setp.eq.s32 	%p442, %r13, %r14;
	@%p442 bra 	$L__BB8_23;
	shl.b32 	%r1755, %r60, 3;
	mov.u32 	%r1756, _ZN6thrust24THRUST_300001_SM_1000_NS8cuda_cub4core6detail5shmemE;
	add.s32 	%r1757, %r1756, %r1755;
	st.shared.v2.u32 	[%r1757], {%r13, %r61};
$L__BB8_23:
	setp.eq.s32 	%p443, %r14, %r15;
	@%p443 bra 	$L__BB8_25;
	shl.b32 	%r1758, %r62, 3;
	mov.u32 	%r1759, _ZN6thrust24THRUST_300001_SM_1000_NS8cuda_cub4core6detail5shmemE;
	add.s32 	%r1760, %r1759, %r1758;
	st.shared.v2.u32 	[%r1760], {%r14, %r63};
$L__BB8_25:
	setp.eq.s32 	%p444, %r15, %r16;
	@%p444 bra 	$L__BB8_27;
	shl.b32 	%r1761, %r64, 3;
	mov.u32 	%r1762, _ZN6thrust24THRUST_300001_SM_1000_NS8cuda_cub4core6detail5shmemE;
	add.s32 	%r1763, %r1762, %r1761;
	st.shared.v2.u32 	[%r1763], {%r15, %r65};
$L__BB8_27:
	bar.sync 	0;
	setp.ge.u32 	%p445, %r1799, %r66;
	@%p445 bra 	$L__BB8_286;
	add.s32 	%r1764, %r40, %r41;
	add.s32 	%r1765, %r1764, %r42;
	add.s32 	%r1766, %r1765, %r43;
	add.s32 	%r1767, %r1766, %r44;
	add.s32 	%r1768, %r1767, %r45;
	add.s32 	%r1769, %r1768, %r46;
	add.s32 	%r1770, %r1769, %r39;
	not.b32 	%r1771, %r1799;
	add.s32 	%r67, %r1770, %r1771;
	and.b32  	%r1772, %r67, 768;
	setp.eq.s32 	%p446, %r1772, 768;
	@%p446 bra 	$L__BB8_31;
	shr.u32 	%r1773, %r67, 8;
	add.s32 	%r1774, %r1773, 1;
	and.b32  	%r1775, %r1774, 3;
	mul.wide.u32 	%rd275, %r1799, 4;
	add.s64 	%rd281, %rd1, %rd275;
	add.s64 	%rd280, %rd2, %rd275;
	shl.b32 	%r1776, %r1799, 3;
	mov.u32 	%r1777, _ZN6thrust24THRUST_300001_SM_1000_NS8cuda_cub4core6detail5shmemE;
	add.s32 	%r1796, %r1777, %r1776;
	neg.s32 	%r1795, %r1775;
	shl.b32 	%r1778, %r1774, 8;
	and.b32  	%r1779, %r1778, 768;
	add.s32 	%r1799, %r1799, %r1779;
$L__BB8_30:
	.pragma "nounroll";
	ld.shared.v2.u32 	{%r1780, %r1781}, [%r1796];
	st.global.u32 	[%rd280], %r1780;
	st.global.u32 	[%rd281], %r1781;
	add.s64 	%rd281, %rd281, 1024;
	add.s64 	%rd280, %rd280, 1024;
	add.s32 	%r1796, %r1796, 2048;
	add.s32 	%r1795, %r1795, 1;
	setp.ne.s32 	%p447, %r1795, 0;
	@%p447 bra 	$L__BB8_30;
$L__BB8_31:
	setp.lt.u32 	%p448, %r67, 768;
	@%p448 bra 	$L__BB8_286;
	mul.wide.u32 	%rd276, %r1799, 4;
	add.s64 	%rd277, %rd276, 2048;
	add.s64 	%rd283, %rd2, %rd277;
	add.s64 	%rd282, %rd1, %rd277;
	shl.b32 	%r1782, %r1799, 3;
	mov.u32 	%r1783, _ZN6thrust24THRUST_300001_SM_1000_NS8cuda_cub4core6detail5shmemE;
	add.s32 	%r1784, %r1782, %r1783;
	add.s32 	%r1798, %r1784, 4096;
$L__BB8_33:
	ld.shared.v2.u32 	{%r1785, %r1786}, [%r1798+-4096];
	st.global.u32 	[%rd283+-2048], %r1785;
	st.global.u32 	[%rd282+-2048], %r1786;
	ld.shared.v2.u32 	{%r1787, %r1788}, [%r1798+-2048];
	st.global.u32 	[%rd283+-1024], %r1787;
	st.global.u32 	[%rd282+-1024], %r1788;
	ld.shared.v2.u32 	{%r1789, %r1790}, [%r1798];
	st.global.u32 	[%rd283], %r1789;
	st.global.u32 	[%rd282], %r1790;
	ld.shared.v2.u32 	{%r1791, %r1792}, [%r1798+2048];
	st.global.u32 	[%rd283+1024], %r1791;
	st.global.u32 	[%rd282+1024], %r1792;
	add.s32 	%r1799, %r1799, 1024;
	add.s64 	%rd283, %rd283, 4096;
	add.s64 	%rd282, %rd282, 4096;
	add.s32 	%r1798, %r1798, 8192;
	setp.lt.s32 	%p449, %r1799, %r66;
	@%p449 bra 	$L__BB8_33;
	bra.uni 	$L__BB8_286;
$L__BB8_34:
	@%p425 bra 	$L__BB8_36;
	mul.wide.s32 	%rd248, %r49, 4;
	add.s64 	%rd249, %rd2, %rd248;
	st.global.u32 	[%rd249], %r1794;
	add.s64 	%rd250, %rd1, %rd248;
	st.global.u32 	[%rd250], %r48;
$L__BB8_36:
	setp.eq.s32 	%p428, %r8, %r9;
	@%p428 bra 	$L__BB8_38;
	mul.wide.s32 	%rd251, %r50, 4;
	add.s64 	%rd252, %rd2, %rd251;
	st.global.u32 	[%rd252], %r8;
	add.s64 	%rd253, %rd1, %rd251;
	st.global.u32 	[%rd253], %r51;
$L__BB8_38:
	setp.eq.s32 	%p429, %r9, %r10;
	@%p429 bra 	$L__BB8_40;
	mul.wide.s32 	%rd254, %r52, 4;
	add.s64 	%rd255, %rd2, %rd254;
	st.global.u32 	[%rd255], %r9;
	add.s64 	%rd256, %rd1, %rd254;
	st.global.u32 	[%rd256], %r53;
$L__BB8_40:
	setp.eq.s32 	%p430, %r10, %r11;
	@%p430 bra 	$L__BB8_42;
	mul.wide.s32 	%rd257, %r54, 4;
	add.s64 	%rd258, %rd2, %rd257;
	st.global.u32 	[%rd258], %r10;
	add.s64 	%rd259, %rd1, %rd257;
	st.global.u32 	[%rd259], %r55;
$L__BB8_42:
	setp.eq.s32 	%p431, %r11, %r12;
	@%p431 bra 	$L__BB8_44;
	mul.wide.s32 	%rd260, %r56, 4;
	add.s64 	%rd261, %rd2, %rd260;
	st.global.u32 	[%rd261], %r11;
	add.s64 	%rd262, %rd1, %rd260;
	st.global.u32 	[%rd262], %r57;
$L__BB8_44:
	setp.eq.s32 	%p432, %r12, %r13;
	@%p432 bra 	$L__BB8_46;
	mul.wide.s32 	%rd263, %r58, 4;
	add.s64 	%rd264, %rd2, %rd263;
	st.global.u32 	[%rd264], %r12;
	add.s64 	%rd265, %rd1, %rd263;
	st.global.u32 	[%rd265], %r59;
$L__BB8_46:
	setp.eq.s32 	%p433, %r13, %r14;
	@%p433 bra 	$L__BB8_48;
	mul.wide.s32 	%rd266, %r60, 4;
	add.s64 	%rd267, %rd2, %rd266;
	st.global.u32 	[%rd267], %r13;
	add.s64 	%rd268, %rd1, %rd266;
	st.global.u32 	[%rd268], %r61;
$L__BB8_48:
	setp.eq.s32 	%p434, %r14, %r15;
	@%p434 bra 	$L__BB8_50;
	mul.wide.s32 	%rd269, %r62, 4;
	add.s64 	%rd270, %rd2, %rd269;
	st.global.u32 	[%rd270], %r14;
	add.s64 	%rd271, %rd1, %rd269;
	st.global.u32 	[%rd271], %r63;
$L__BB8_50:
	setp.eq.s32 	%p435, %r15, %r16;
	@%p435 bra 	$L__BB8_286;
	mul.wide.s32 	%rd272, %r64, 4;
	add.s64 	%rd273, %rd2, %rd272;
	st.global.u32 	[%rd273], %r15;
	add.s64 	%rd274, %rd1, %rd272;
	st.global.u32 	[%rd274], %r65;
	bra.uni 	$L__BB8_286;
$L__BB8_52:
	mov.u32 	%r1815, %tid.x;
	and.b32  	%r1126, %r1815, 31;
	and.b32  	%r1127, %r1815, 992;
	add.s32 	%r1128, %r3, %r1126;
	mad.lo.s32 	%r1129, %r1127, 9, %r1128;
	mul.wide.u32 	%rd180, %r1129, 4;
	add.s64 	%rd171, %rd51, %rd180;
	// begin inline asm
	ld.global.nc.u32 %r1115, [%rd171];
	// end inline asm
	add.s64 	%rd172, %rd171, 128;
	// begin inline asm
	ld.global.nc.u32 %r1116, [%rd172];
	// end inline asm
	add.s64 	%rd173, %rd171, 256;
	// begin inline asm
	ld.global.nc.u32 %r1117, [%rd173];
	// end inline asm
	add.s64 	%rd174, %rd171, 384;
	// begin inline asm
	ld.global.nc.u32 %r1118, [%rd174];
	// end inline asm
	add.s64 	%rd175, %rd171, 512;
	// begin inline asm
	ld.global.nc.u32 %r1119, [%rd175];
	// end inline asm
	add.s64 	%rd176, %rd171, 640;
	// begin inline asm
	ld.global.nc.u32 %r1120, [%rd176];
	// end inline asm
	add.s64 	%rd177, %rd171, 768;
	// begin inline asm
	ld.global.nc.u32 %r1121, [%rd177];
	// end inline asm
	add.s64 	%rd178, %rd171, 896;
	// begin inline asm
	ld.global.nc.u32 %r1122, [%rd178];
	// end inline asm
	add.s64 	%rd179, %rd171, 1024;
	// begin inline asm
	ld.global.nc.u32 %r1123, [%rd179];
	// end inline asm
	// begin inline asm
	mov.u32 %r1124, %laneid;
	// end inline asm
	shr.u32 	%r83, %r1815, 5;
	mad.lo.s32 	%r1130, %r83, 288, %r1124;
	shl.b32 	%r1131, %r1130, 2;
	mov.u32 	%r1132, _ZN6thrust24THRUST_300001_SM_1000_NS8cuda_cub4core6detail5shmemE;
	add.s32 	%r84, %r1132, %r1131;
	st.shared.u32 	[%r84], %r1115;
	st.shared.u32 	[%r84+128], %r1116;
	st.shared.u32 	[%r84+256], %r1117;
	st.shared.u32 	[%r84+384], %r1118;
	st.shared.u32 	[%r84+512], %r1119;
	st.shared.u32 	[%r84+640], %r1120;
	st.shared.u32 	[%r84+768], %r1121;
	st.shared.u32 	[%r84+896], %r1122;
	st.shared.u32 	[%r84+1024], %r1123;
	bar.warp.sync 	-1;
	shl.b32 	%r1133, %r1124, 5;
	add.s32 	%r85, %r84, %r1133;
	ld.shared.u32 	%r86, [%r85];
	ld.shared.u32 	%r87, [%r85+4];
	ld.shared.u32 	%r88, [%r85+8];
	ld.shared.u32 	%r89, [%r85+12];
	ld.shared.u32 	%r90, [%r85+16];
	ld.shared.u32 	%r91, [%r85+20];
	ld.shared.u32 	%r92, [%r85+24];
	ld.shared.u32 	%r93, [%r85+28];
	ld.shared.u32 	%r94, [%r85+32];
	setp.ne.s32 	%p271, %r1815, 0;
	mov.b32 	%r1801, 0;
	@%p271 bra 	$L__BB8_54;
	mul.wide.u32 	%rd182, %r3, 4;
	add.s64 	%rd183, %rd51, %rd182;
	add.s64 	%rd181, %rd183, -4;
	// begin inline asm
	ld.global.nc.u32 %r1801, [%rd181];
	// end inline asm
$L__BB8_54:
	setp.eq.s32 	%p272, %r1815, 0;
	bar.sync 	0;
	st.shared.u32 	[%r84], %r1;
	st.shared.u32 	[%r84+128], %r1;
	st.shared.u32 	[%r84+256], %r1;
	st.shared.u32 	[%r84+384], %r1;
	st.shared.u32 	[%r84+512], %r1;
	st.shared.u32 	[%r84+640], %r1;
	st.shared.u32 	[%r84+768], %r1;
	st.shared.u32 	[%r84+896], %r1;
	st.shared.u32 	[%r84+1024], %r1;
	bar.warp.sync 	-1;
	ld.shared.u32 	%r97, [%r85];
	ld.shared.u32 	%r98, [%r85+4];
	ld.shared.u32 	%r99, [%r85+8];
	ld.shared.u32 	%r100, [%r85+12];
	ld.shared.u32 	%r101, [%r85+16];
	ld.shared.u32 	%r102, [%r85+20];
	ld.shared.u32 	%r103, [%r85+24];
	ld.shared.u32 	%r104, [%r85+28];
	ld.shared.u32 	%r105, [%r85+32];
	bar.sync 	0;
	shl.b32 	%r1135, %r1815, 2;
	add.s32 	%r1137, %r1132, %r1135;
	add.s32 	%r106, %r1137, 1148;
	st.shared.u32 	[%r1137+1148], %r94;
	bar.sync 	0;
	@%p272 bra 	$L__BB8_56;
	ld.shared.u32 	%r1801, [%r106+-4];
$L__BB8_56:
	setp.ne.s32 	%p273, %r1801, %r86;
	selp.u32 	%r1198, 1, 0, %p273;
	setp.ne.s32 	%p274, %r86, %r87;
	selp.u32 	%r1199, 1, 0, %p274;
	setp.ne.s32 	%p275, %r87, %r88;
	selp.u32 	%r1200, 1, 0, %p275;
	setp.ne.s32 	%p276, %r88, %r89;
	selp.u32 	%r1201, 1, 0, %p276;
	setp.ne.s32 	%p277, %r89, %r90;
	selp.u32 	%r1202, 1, 0, %p277;
	setp.ne.s32 	%p278, %r90, %r91;
	selp.u32 	%r1203, 1, 0, %p278;
	setp.ne.s32 	%p279, %r91, %r92;
	selp.u32 	%r1204, 1, 0, %p279;
	setp.ne.s32 	%p280, %r92, %r93;
	selp.u32 	%r1205, 1, 0, %p280;
	setp.ne.s32 	%p281, %r93, %r94;
	selp.u32 	%r1206, 1, 0, %p281;
	add.s32 	%r1207, %r1199, %r1198;
	selp.b32 	%r1208, 0, %r97, %p274;
	add.s32 	%r1209, %r98, %r1208;
	add.s32 	%r1210, %r1207, %r1200;
	selp.b32 	%r1211, 0, %r1209, %p275;
	add.s32 	%r1212, %r99, %r1211;
	add.s32 	%r1213, %r1210, %r1201;
	selp.b32 	%r1214, 0, %r1212, %p276;
	add.s32 	%r1215, %r100, %r1214;
	add.s32 	%r1216, %r1213, %r1202;
	selp.b32 	%r1217, 0, %r1215, %p277;
	add.s32 	%r1218, %r101, %r1217;
	add.s32 	%r1219, %r1216, %r1203;
	selp.b32 	%r1220, 0, %r1218, %p278;
	add.s32 	%r1221, %r102, %r1220;
	add.s32 	%r1222, %r1219, %r1204;
	selp.b32 	%r1223, 0, %r1221, %p279;
	add.s32 	%r1224, %r103, %r1223;
	add.s32 	%r1225, %r1222, %r1205;
	selp.b32 	%r1226, 0, %r1224, %p280;
	add.s32 	%r1227, %r104, %r1226;
	add.s32 	%r1139, %r1225, %r1206;
	selp.b32 	%r1228, 0, %r1227, %p281;
	add.s32 	%r1144, %r105, %r1228;
	mov.b32 	%r1195, 1;
	mov.b32 	%r1196, 0;
	mov.b32 	%r1197, -1;
	// begin inline asm
	shfl.sync.up.b32 %r1138, %r1139, %r1195, %r1196, %r1197;
	// end inline asm
	// begin inline asm
	shfl.sync.up.b32 %r1143, %r1144, %r1195, %r1196, %r1197;
	// end inline asm
	setp.eq.s32 	%p282, %r1139, 0;
	selp.b32 	%r1229, %r1143, 0, %p282;
	setp.lt.s32 	%p283, %r1124, 1;
	selp.b32 	%r1230, 0, %r1138, %p283;
	add.s32 	%r1149, %r1230, %r1139;
	selp.b32 	%r1231, 0, %r1229, %p283;
	add.s32 	%r1154, %r1231, %r1144;
	mov.b32 	%r1155, 2;
	// begin inline asm
	shfl.sync.up.b32 %r1148, %r1149, %r1155, %r1196, %r1197;
	// end inline asm
	// begin inline asm
	shfl.sync.up.b32 %r1153, %r1154, %r1155, %r1196, %r1197;
	// end inline asm
	setp.eq.s32 	%p284, %r1149, 0;
	selp.b32 	%r1232, %r1153, 0, %p284;
	setp.lt.s32 	%p285, %r1124, 2;
	selp.b32 	%r1233, 0, %r1148, %p285;
	add.s32 	%r1159, %r1233, %r1149;
	selp.b32 	%r1234, 0, %r1232, %p285;
	add.s32 	%r1164, %r1234, %r1154;
	mov.b32 	%r1165, 4;
	// begin inline asm
	shfl.sync.up.b32 %r1158, %r1159, %r1165, %r1196, %r1197;
	// end inline asm
	// begin inline asm
	shfl.sync.up.b32 %r1163, %r1164, %r1165, %r1196, %r1197;
	// end inline asm
	setp.eq.s32 	%p286, %r1159, 0;
	selp.b32 	%r1235, %r1163, 0, %p286;
	setp.lt.s32 	%p287, %r1124, 4;
	selp.b32 	%r1236, 0, %r1158, %p287;
	add.s32 	%r1169, %r1236, %r1159;
	selp.b32 	%r1237, 0, %r1235, %p287;
	add.s32 	%r1174, %r1237, %r1164;
	mov.b32 	%r1175, 8;
	// begin inline asm
	shfl.sync.up.b32 %r1168, %r1169, %r1175, %r1196, %r1197;
	// end inline asm
	// begin inline asm
	shfl.sync.up.b32 %r1173, %r1174, %r1175, %r1196, %r1197;
	// end inline asm
	setp.eq.s32 	%p288, %r1169, 0;
	selp.b32 	%r1238, %r1173, 0, %p288;
	setp.lt.s32 	%p289, %r1124, 8;
	selp.b32 	%r1239, 0, %r1168, %p289;
	add.s32 	%r1179, %r1239, %r1169;
	selp.b32 	%r1240, 0, %r1238, %p289;
	add.s32 	%r1184, %r1240, %r1174;
	mov.b32 	%r1185, 16;
	// begin inline asm
	shfl.sync.up.b32 %r1178, %r1179, %r1185, %r1196, %r1197;
	// end inline asm
	// begin inline asm
	shfl.sync.up.b32 %r1183, %r1184, %r1185, %r1196, %r1197;
	// end inline asm
	setp.eq.s32 	%p290, %r1179, 0;
	selp.b32 	%r1241, %r1183, 0, %p290;
	setp.lt.s32 	%p291, %r1124, 16;
	selp.b32 	%r1242, 0, %r1178, %p291;
	add.s32 	%r1189, %r1242, %r1179;
	selp.b32 	%r1243, 0, %r1241, %p291;
	add.s32 	%r1194, %r1243, %r1184;
	// begin inline asm
	shfl.sync.up.b32 %r1805, %r1189, %r1195, %r1196, %r1197;
	// end inline asm
	// begin inline asm
	shfl.sync.up.b32 %r1806, %r1194, %r1195, %r1196, %r1197;
	// end inline asm
	setp.ne.s32 	%p292, %r1124, 31;
	@%p292 bra 	$L__BB8_58;
	shl.b32 	%r1244, %r83, 3;
	mov.u32 	%r1245, _ZN6thrust24THRUST_300001_SM_1000_NS8cuda_cub4core6detail5shmemE;
	add.s32 	%r1246, %r1245, %r1244;
	st.shared.v2.u32 	[%r1246], {%r1189, %r1194};
$L__BB8_58:
	bar.sync 	0;
	ld.shared.v4.u32 	{%r1247, %r1248, %r1249, %r1250}, [_ZN6thrust24THRUST_300001_SM_1000_NS8cuda_cub4core6detail5shmemE];
	add.s32 	%r1251, %r1249, %r1247;
	setp.eq.s32 	%p293, %r1249, 0;
	selp.b32 	%r1252, %r1248, 0, %p293;
	add.s32 	%r1253, %r1252, %r1250;
	setp.eq.s32 	%p294, %r83, 2;
	selp.b32 	%r1254, %r1251, %r1247, %p294;
	selp.b32 	%r1255, %r1253, %r1248, %p294;
	ld.shared.v4.u32 	{%r1256, %r1257, %r1258, %r1259}, [_ZN6thrust24THRUST_300001_SM_1000_NS8cuda_cub4core6detail5shmemE+16];
	add.s32 	%r1260, %r1256, %r1251;
	setp.eq.s32 	%p295, %r1256, 0;
	selp.b32 	%r1261, %r1253, 0, %p295;
	add.s32 	%r1262, %r1261, %r1257;
	setp.eq.s32 	%p296, %r83, 3;
	selp.b32 	%r1263, %r1260, %r1254, %p296;
	selp.b32 	%r1264, %r1262, %r1255, %p296;
	add.s32 	%r1265, %r1258, %r1260;
	setp.eq.s32 	%p297, %r1258, 0;
	selp.b32 	%r1266, %r1262, 0, %p297;
	add.s32 	%r1267, %r1266, %r1259;
	setp.eq.s32 	%p298, %r83, 4;
	selp.b32 	%r1268, %r1265, %r1263, %p298;
	selp.b32 	%r1269, %r1267, %r1264, %p298;
	ld.shared.v4.u32 	{%r1270, %r1271, %r1272, %r1273}, [_ZN6thrust24THRUST_300001_SM_1000_NS8cuda_cub4core6detail5shmemE+32];
	add.s32 	%r1274, %r1270, %r1265;
	setp.eq.s32 	%p299, %r1270, 0;
	selp.b32 	%r1275, %r1267, 0, %p299;
	add.s32 	%r1276, %r1275, %r1271;
	setp.eq.s32 	%p300, %r83, 5;
	selp.b32 	%r1277, %r1274, %r1268, %p300;
	selp.b32 	%r1278, %r1276, %r1269, %p300;
	add.s32 	%r1279, %r1272, %r1274;
	setp.eq.s32 	%p301, %r1272, 0;
	selp.b32 	%r1280, %r1276, 0, %p301;
	add.s32 	%r1281, %r1280, %r1273;
	setp.eq.s32 	%p302, %r83, 6;
	selp.b32 	%r1282, %r1279, %r1277, %p302;
	selp.b32 	%r1283, %r1281, %r1278, %p302;
	ld.shared.v4.u32 	{%r1284, %r1285, %r1286, %r1287}, [_ZN6thrust24THRUST_300001_SM_1000_NS8cuda_cub4core6detail5shmemE+48];
	add.s32 	%r1288, %r1284, %r1279;
	setp.eq.s32 	%p303, %r1284, 0;
	selp.b32 	%r1289, %r1281, 0, %p303;
	add.s32 	%r1290, %r1289, %r1285;
	setp.eq.s32 	%p304, %r83, 7;
	selp.b32 	%r113, %r1288, %r1282, %p304;
	selp.b32 	%r114, %r1290, %r1283, %p304;
	add.s32 	%r115, %r1286, %r1288;
	setp.eq.s32 	%p305, %r1286, 0;
	selp.b32 	%r1291, %r1290, 0, %p305;
	add.s32 	%r116, %r1291, %r1287;
	setp.lt.u32 	%p306, %r1815, 32;
	@%p306 bra 	$L__BB8_60;
	setp.eq.s32 	%p307, %r1805, 0;
	selp.b32 	%r1292, %r114, 0, %p307;
	add.s32 	%r1293, %r1292, %r1806;
	setp.eq.s32 	%p308, %r1124, 0;
	selp.b32 	%r1294, 0, %r1805, %p308;
	add.s32 	%r1805, %r113, %r1294;
	selp.b32 	%r1806, %r114, %r1293, %p308;
	bra.uni 	$L__BB8_76;
$L__BB8_60:
	setp.ne.s32 	%p309, %r1815, 0;
	mul.wide.u32 	%rd184, %r2, 16;
	add.s64 	%rd16, %rd3, %rd184;
	@%p309 bra 	$L__BB8_62;
	st.shared.u32 	[_ZN6thrust24THRUST_300001_SM_1000_NS8cuda_cub4core6detail5shmemE+116], %r115;
	st.shared.u32 	[_ZN6thrust24THRUST_300001_SM_1000_NS8cuda_cub4core6detail5shmemE+120], %r116;
	mov.b64 	%rd186, {%r115, %r116};
	add.s64 	%rd185, %rd16, 512;
	mov.b64 	%rd187, 100;
	// begin inline asm
	st.relaxed.gpu.v2.u64 [%rd185], {%rd186, %rd187};
	// end inline asm
$L__BB8_62:
	mov.u32 	%r1295, %nctaid.x;
	setp.gt.u32 	%p310, %r1295, 499;
	@%p310 bra 	$L__BB8_64;
	membar.cta;
	bra.uni 	$L__BB8_65;
$L__BB8_64:
	mov.b32 	%r1296, 450;
	// begin inline asm
	nanosleep.u32 %r1296;
	// end inline asm
$L__BB8_65:
	mul.wide.u32 	%rd188, %r1815, 16;
	xor.b64  	%rd189, %rd188, -16;
	add.s64 	%rd190, %rd16, %rd189;
	add.s64 	%rd17, %rd190, 512;
$L__BB8_66:
	// begin inline asm
	ld.relaxed.gpu.v2.u64 {%rd191, %rd284}, [%rd17];
	// end inline asm
	setp.eq.s64 	%p311, %rd284, 99;
	mov.b32 	%r1297, -1;
	vote.sync.any.pred 	%p312, %p311, %r1297;
	@%p312 bra 	$L__BB8_66;
	mov.b64 	{%r1301, %r1306}, %rd191;
	setp.eq.s64 	%p313, %rd284, 101;
	mov.b32 	%r1349, -1;
	vote.sync.ballot.b32 	%r1350, %p313, %r1349;
	// begin inline asm
	mov.u32 %r1299, %lanemask_ge;
	// end inline asm
	and.b32  	%r1351, %r1350, %r1299;
	or.b32  	%r1352, %r1351, -2147483648;
	add.s32 	%r1353, %r1352, -1;
	not.b32 	%r1354, %r1352;
	and.b32  	%r1355, %r1354, %r1353;
	popc.b32 	%r1303, %r1355;
	mov.b32 	%r1307, 1;
	// begin inline asm
	shfl.sync.down.b32 %r1300, %r1301, %r1307, %r1303, %r1349;
	// end inline asm
	// begin inline asm
	shfl.sync.down.b32 %r1305, %r1306, %r1307, %r1303, %r1349;
	// end inline asm
	setp.lt.s32 	%p315, %r1124, %r1303;
	setp.eq.s32 	%p316, %r1301, 0;
	selp.b32 	%r1356, %r1300, 0, %p315;
	add.s32 	%r1311, %r1356, %r1301;
	selp.b32 	%r1357, %r1305, 0, %p316;
	selp.b32 	%r1358, %r1357, 0, %p315;
	add.s32 	%r1316, %r1358, %r1306;
	mov.b32 	%r1317, 2;
	// begin inline asm
	shfl.sync.down.b32 %r1310, %r1311, %r1317, %r1303, %r1349;
	// end inline asm
	// begin inline asm
	shfl.sync.down.b32 %r1315, %r1316, %r1317, %r1303, %r1349;
	// end inline asm
	add.s32 	%r1359, %r1124, 2;
	setp.gt.s32 	%p317, %r1359, %r1303;
	setp.eq.s32 	%p318, %r1311, 0;
	selp.b32 	%r1360, %r1315, 0, %p318;
	selp.b32 	%r1361, 0, %r1310, %p317;
	add.s32 	%r1321, %r1311, %r1361;
	selp.b32 	%r1362, 0, %r1360, %p317;
	add.s32 	%r1326, %r1362, %r1316;
	mov.b32 	%r1327, 4;
	// begin inline asm
	shfl.sync.down.b32 %r1320, %r1321, %r1327, %r1303, %r1349;
	// end inline asm
	// begin inline asm
	shfl.sync.down.b32 %r1325, %r1326, %r1327, %r1303, %r1349;
	// end inline asm
	add.s32 	%r1363, %r1124, 4;
	setp.gt.s32 	%p319, %r1363, %r1303;
	setp.eq.s32 	%p320, %r1321, 0;
	selp.b32 	%r1364, %r1325, 0, %p320;
	selp.b32 	%r1365, 0, %r1320, %p319;
	add.s32 	%r1331, %r1321, %r1365;
	selp.b32 	%r1366, 0, %r1364, %p319;
	add.s32 	%r1336, %r1326, %r1366;
	mov.b32 	%r1337, 8;
	// begin inline asm
	shfl.sync.down.b32 %r1330, %r1331, %r1337, %r1303, %r1349;
	// end inline asm
	// begin inline asm
	shfl.sync.down.b32 %r1335, %r1336, %r1337, %r1303, %r1349;
	// end inline asm
	add.s32 	%r1367, %r1124, 8;
	setp.gt.s32 	%p321, %r1367, %r1303;
	setp.eq.s32 	%p322, %r1331, 0;
	selp.b32 	%r1368, %r1335, 0, %p322;
	selp.b32 	%r1369, 0, %r1330, %p321;
	add.s32 	%r1341, %r1331, %r1369;
	selp.b32 	%r1370, 0, %r1368, %p321;
	add.s32 	%r1346, %r1336, %r1370;
	mov.b32 	%r1347, 16;
	// begin inline asm
	shfl.sync.down.b32 %r1340, %r1341, %r1347, %r1303, %r1349;
	// end inline asm
	// begin inline asm
	shfl.sync.down.b32 %r1345, %r1346, %r1347, %r1303, %r1349;
	// end inline asm
	add.s32 	%r1371, %r1124, 16;
	setp.gt.s32 	%p323, %r1371, %r1303;
	setp.eq.s32 	%p324, %r1341, 0;
	selp.b32 	%r1372, %r1345, 0, %p324;
	selp.b32 	%r1373, 0, %r1340, %p323;
	add.s32 	%r1802, %r1373, %r1341;
	selp.b32 	%r1374, 0, %r1372, %p323;
	add.s32 	%r1803, %r1346, %r1374;
	not.b32 	%r1375, %r1815;
	add.s32 	%r1804, %r2, %r1375;
	add.s64 	%rd20, %rd3, 512;
$L__BB8_68:
	setp.ne.s64 	%p325, %rd284, 101;
	mov.b32 	%r1376, -1;
	vote.sync.all.pred 	%p326, %p325, %r1376;
	not.pred 	%p327, %p326;
	@%p327 bra 	$L__BB8_72;
	mul.wide.s32 	%rd233, %r1804, 16;
	add.s64 	%rd234, %rd20, %rd233;
	add.s64 	%rd232, %rd234, -512;
$L__BB8_70:
	// begin inline asm
	ld.relaxed.gpu.v2.u64 {%rd230, %rd284}, [%rd232];
	// end inline asm
	setp.eq.s64 	%p365, %rd284, 99;
	mov.b32 	%r1459, -1;
	vote.sync.any.pred 	%p366, %p365, %r1459;
	@%p366 bra 	$L__BB8_70;
	mov.b64 	{%r1462, %r1467}, %rd230;
	setp.eq.s64 	%p367, %rd284, 101;
	mov.b32 	%r1510, -1;
	vote.sync.ballot.b32 	%r1511, %p367, %r1510;
	and.b32  	%r1512, %r1511, %r1299;
	or.b32  	%r1513, %r1512, -2147483648;
	add.s32 	%r1514, %r1513, -1;
	not.b32 	%r1515, %r1513;
	and.b32  	%r1516, %r1515, %r1514;
	popc.b32 	%r1464, %r1516;
	mov.b32 	%r1468, 1;
	// begin inline asm
	shfl.sync.down.b32 %r1461, %r1462, %r1468, %r1464, %r1510;
	// end inline asm
	// begin inline asm
	shfl.sync.down.b32 %r1466, %r1467, %r1468, %r1464, %r1510;
	// end inline asm
	setp.lt.s32 	%p369, %r1124, %r1464;
	setp.eq.s32 	%p370, %r1462, 0;
	selp.b32 	%r1517, %r1461, 0, %p369;
	add.s32 	%r1472, %r1517, %r1462;
	selp.b32 	%r1518, %r1466, 0, %p370;
	selp.b32 	%r1519, %r1518, 0, %p369;
	add.s32 	%r1477, %r1519, %r1467;
	mov.b32 	%r1478, 2;
	// begin inline asm
	shfl.sync.down.b32 %r1471, %r1472, %r1478, %r1464, %r1510;
	// end inline asm
	// begin inline asm
	shfl.sync.down.b32 %r1476, %r1477, %r1478, %r1464, %r1510;
	// end inline asm
	add.s32 	%r1520, %r1124, 2;
	setp.gt.s32 	%p371, %r1520, %r1464;
	setp.eq.s32 	%p372, %r1472, 0;
	selp.b32 	%r1521, %r1476, 0, %p372;
	selp.b32 	%r1522, 0, %r1471, %p371;
	add.s32 	%r1482, %r1472, %r1522;
	selp.b32 	%r1523, 0, %r1521, %p371;
	add.s32 	%r1487, %r1523, %r1477;
	mov.b32 	%r1488, 4;
	// begin inline asm
	shfl.sync.down.b32 %r1481, %r1482, %r1488, %r1464, %r1510;
	// end inline asm
	// begin inline asm
	shfl.sync.down.b32 %r1486, %r1487, %r1488, %r1464, %r1510;
	// end inline asm
	add.s32 	%r1524, %r1124, 4;
	setp.gt.s32 	%p373, %r1524, %r1464;
	setp.eq.s32 	%p374, %r1482, 0;
	selp.b32 	%r1525, %r1486, 0, %p374;
	selp.b32 	%r1526, 0, %r1481, %p373;
	add.s32 	%r1492, %r1482, %r1526;
	selp.b32 	%r1527, 0, %r1525, %p373;
	add.s32 	%r1497, %r1487, %r1527;
	mov.b32 	%r1498, 8;
	// begin inline asm
	shfl.sync.down.b32 %r1491, %r1492, %r1498, %r1464, %r1510;
	// end inline asm
	// begin inline asm
	shfl.sync.down.b32 %r1496, %r1497, %r1498, %r1464, %r1510;
	// end inline asm
	add.s32 	%r1528, %r1124, 8;
	setp.gt.s32 	%p375, %r1528, %r1464;
	setp.eq.s32 	%p376, %r1492, 0;
	selp.b32 	%r1529, %r1496, 0, %p376;
	selp.b32 	%r1530, 0, %r1491, %p375;
	add.s32 	%r1502, %r1492, %r1530;
	selp.b32 	%r1531, 0, %r1529, %p375;
	add.s32 	%r1507, %r1497, %r1531;
	mov.b32 	%r1508, 16;
	// begin inline asm
	shfl.sync.down.b32 %r1501, %r1502, %r1508, %r1464, %r1510;
	// end inline asm
	// begin inline asm
	shfl.sync.down.b32 %r1506, %r1507, %r1508, %r1464, %r1510;
	// end inline asm
	add.s32 	%r1532, %r1124, 16;
	setp.gt.s32 	%p377, %r1532, %r1464;
	setp.eq.s32 	%p378, %r1502, 0;
	selp.b32 	%r1533, %r1506, 0, %p378;
	selp.b32 	%r1534, 0, %r1501, %p377;
	selp.b32 	%r1535, 0, %r1533, %p377;
	add.s32 	%r1536, %r1507, %r1535;
	add.s32 	%r1537, %r1534, %r1802;
	add.s32 	%r126, %r1537, %r1502;
	setp.eq.s32 	%p379, %r1802, 0;
	selp.b32 	%r1538, %r1536, 0, %p379;
	add.s32 	%r1803, %r1538, %r1803;
	add.s32 	%r1804, %r1804, -32;
	mov.u32 	%r1802, %r126;
	bra.uni 	$L__BB8_68;
$L__BB8_72:
	@%p309 bra 	$L__BB8_74;
	add.s32 	%r1378, %r1802, %r115;
	setp.eq.s32 	%p329, %r115, 0;
	selp.b32 	%r1379, %r1803, 0, %p329;
	add.s32 	%r1380, %r1379, %r116;
	mov.b64 	%rd195, {%r1378, %r1380};
	add.s64 	%rd194, %rd16, 512;
	mov.b64 	%rd196, 101;
	// begin inline asm
	st.relaxed.gpu.v2.u64 [%rd194], {%rd195, %rd196};
	// end inline asm
	st.shared.u32 	[_ZN6thrust24THRUST_300001_SM_1000_NS8cuda_cub4core6detail5shmemE+100], %r1802;
	st.shared.v2.u32 	[_ZN6thrust24THRUST_300001_SM_1000_NS8cuda_cub4core6detail5shmemE+104], {%r1803, %r1378};
	st.shared.u32 	[_ZN6thrust24THRUST_300001_SM_1000_NS8cuda_cub4core6detail5shmemE+112], %r1380;
$L__BB8_74:
	setp.ne.s32 	%p330, %r1124, 0;
	@%p330 bra 	$L__BB8_76;
	st.shared.v2.u32 	[_ZN6thrust24THRUST_300001_SM_1000_NS8cuda_cub4core6detail5shmemE+72], {%r1802, %r1803};
	mov.u32 	%r1805, %r1802;
	mov.u32 	%r1806, %r1803;
$L__BB8_76:
	setp.eq.s32 	%p331, %r1815, 0;
	bar.sync 	0;
	@%p331 bra 	$L__BB8_78;
	ld.shared.v2.u32 	{%r1381, %r1382}, [_ZN6thrust24THRUST_300001_SM_1000_NS8cuda_cub4core6detail5shmemE+72];
	add.s32 	%r131, %r1381, %r1805;
	setp.eq.s32 	%p332, %r1805, 0;
	selp.b32 	%r1383, %r1382, 0, %p332;
	add.s32 	%r1806, %r1383, %r1806;
	mov.u32 	%r1805, %r131;
$L__BB8_78:
	setp.ne.s32 	%p333, %r92, %r93;
	setp.ne.s32 	%p334, %r91, %r92;
	setp.ne.s32 	%p335, %r90, %r91;
	setp.ne.s32 	%p336, %r89, %r90;
	setp.ne.s32 	%p337, %r88, %r89;
	setp.ne.s32 	%p338, %r87, %r88;
	setp.ne.s32 	%p339, %r86, %r87;
	setp.ne.s32 	%p340, %r1801, %r86;
	selp.u32 	%r1384, 1, 0, %p340;
	add.s32 	%r135, %r1805, %r1384;
	selp.b32 	%r1385, 0, %r1806, %p340;
	add.s32 	%r136, %r1385, %r97;
	selp.u32 	%r1386, 1, 0, %p339;
	add.s32 	%r1387, %r1386, %r1384;
	add.s32 	%r137, %r1387, %r1805;
	selp.b32 	%r1388, 0, %r136, %p339;
	add.s32 	%r138, %r98, %r1388;
	selp.u32 	%r1389, 1, 0, %p338;
	add.s32 	%r139, %r137, %r1389;
	selp.b32 	%r1390, 0, %r138, %p338;
	add.s32 	%r140, %r99, %r1390;
	selp.u32 	%r1391, 1, 0, %p337;
	add.s32 	%r141, %r139, %r1391;
	selp.b32 	%r1392, 0, %r140, %p337;
	add.s32 	%r142, %r100, %r1392;
	selp.u32 	%r1393, 1, 0, %p336;
	add.s32 	%r143, %r141, %r1393;
	selp.b32 	%r1394, 0, %r142, %p336;
	add.s32 	%r144, %r101, %r1394;
	selp.u32 	%r1395, 1, 0, %p335;
	add.s32 	%r145, %r143, %r1395;
	selp.b32 	%r1396, 0, %r144, %p335;
	add.s32 	%r146, %r102, %r1396;
	selp.u32 	%r1397, 1, 0, %p334;
	add.s32 	%r147, %r145, %r1397;
	selp.b32 	%r1398, 0, %r146, %p334;
	add.s32 	%r148, %r103, %r1398;
	selp.u32 	%r1399, 1, 0, %p333;
	add.s32 	%r149, %r147, %r1399;
	selp.b32 	%r1400, 0, %r148, %p333;
	add.s32 	%r150, %r104, %r1400;
	ld.shared.u32 	%r151, [_ZN6thrust24THRUST_300001_SM_1000_NS8cuda_cub4core6detail5shmemE+116];
	ld.shared.u32 	%r152, [_ZN6thrust24THRUST_300001_SM_1000_NS8cuda_cub4core6detail5shmemE+100];
	setp.lt.s32 	%p341, %r151, 257;
	@%p341 bra 	$L__BB8_104;
	setp.eq.s32 	%p351, %r1801, %r86;
	bar.sync 	0;
	@%p351 bra 	$L__BB8_81;
	sub.s32 	%r1401, %r1805, %r152;
	shl.b32 	%r1402, %r1401, 3;
	mov.u32 	%r1403, _ZN6thrust24THRUST_300001_SM_1000_NS8cuda_cub4core6detail5shmemE;
	add.s32 	%r1404, %r1403, %r1402;
	st.shared.v2.u32 	[%r1404], {%r1801, %r1806};
$L__BB8_81:
	setp.eq.s32 	%p352, %r86, %r87;
	@%p352 bra 	$L__BB8_83;
	sub.s32 	%r1405, %r135, %r152;
	shl.b32 	%r1406, %r1405, 3;
	mov.u32 	%r1407, _ZN6thrust24THRUST_300001_SM_1000_NS8cuda_cub4core6detail5shmemE;
	add.s32 	%r1408, %r1407, %r1406;
	st.shared.v2.u32 	[%r1408], {%r86, %r136};
$L__BB8_83:
	setp.eq.s32 	%p353, %r87, %r88;
	@%p353 bra 	$L__BB8_85;
	sub.s32 	%r1409, %r137, %r152;
	shl.b32 	%r1410, %r1409, 3;
	mov.u32 	%r1411, _ZN6thrust24THRUST_300001_SM_1000_NS8cuda_cub4core6detail5shmemE;
	add.s32 	%r1412, %r1411, %r1410;
	st.shared.v2.u32 	[%r1412], {%r87, %r138};
$L__BB8_85:
	setp.eq.s32 	%p354, %r88, %r89;
	@%p354 bra 	$L__BB8_87;
	sub.s32 	%r1413, %r139, %r152;
	shl.b32 	%r1414, %r1413, 3;
	mov.u32 	%r1415, _ZN6thrust24THRUST_300001_SM_1000_NS8cuda_cub4core6detail5shmemE;
	add.s32 	%r1416, %r1415, %r1414;
	st.shared.v2.u32 	[%r1416], {%r88, %r140};
$L__BB8_87:
	setp.eq.s32 	%p355, %r89, %r90;
	@%p355 bra 	$L__BB8_89;
	sub.s32 	%r1417, %r141, %r152;
	shl.b32 	%r1418, %r1417, 3;
	mov.u32 	%r1419, _ZN6thrust24THRUST_300001_SM_1000_NS8cuda_cub4core6detail5shmemE;
	add.s32 	%r1420, %r1419, %r1418;
	st.shared.v2.u32 	[%r1420], {%r89, %r142};
$L__BB8_89:
	setp.eq.s32 	%p356, %r90, %r91;
	@%p356 bra 	$L__BB8_91;
	sub.s32 	%r1421, %r143, %r152;
	shl.b32 	%r1422, %r1421, 3;
	mov.u32 	%r1423, _ZN6thrust24THRUST_300001_SM_1000_NS8cuda_cub4core6detail5shmemE;
	add.s32 	%r1424, %r1423, %r1422;
	st.shared.v2.u32 	[%r1424], {%r90, %r144};
$L__BB8_91:
	setp.eq.s32 	%p357, %r91, %r92;
	@%p357 bra 	$L__BB8_93;
	sub.s32 	%r1425, %r145, %r152;
	shl.b32 	%r1426, %r1425, 3;
	mov.u32 	%r1427, _ZN6thrust24THRUST_300001_SM_1000_NS8cuda_cub4core6detail5shmemE;
	add.s32 	%r1428, %r1427, %r1426;
	st.shared.v2.u32 	[%r1428], {%r91, %r146};
$L__BB8_93:
	setp.eq.s32 	%p358, %r92, %r93;
	@%p358 bra 	$L__BB8_95;
	sub.s32 	%r1429, %r147, %r152;
	shl.b32 	%r1430, %r1429, 3;
	mov.u32 	%r1431, _ZN6thrust24THRUST_300001_SM_1000_NS8cuda_cub4core6detail5shmemE;
	add.s32 	%r1432, %r1431, %r1430;
	st.shared.v2.u32 	[%r1432], {%r92, %r148};
$L__BB8_95:
	setp.eq.s32 	%p359, %r93, %r94;
	@%p359 bra 	$L__BB8_97;
	sub.s32 	%r1433, %r149, %r152;
	shl.b32 	%r1434, %r1433, 3;
	mov.u32 	%r1435, _ZN6thrust24THRUST_300001_SM_1000_NS8cuda_cub4core6detail5shmemE;
	add.s32 	%r1436, %r1435, %r1434;
	st.shared.v2.u32 	[%r1436], {%r93, %r150};
$L__BB8_97:
	bar.sync 	0;
	setp.ge.s32 	%p360, %r1815, %r151;
	@%p360 bra 	$L__BB8_286;
	not.b32 	%r1437, %r1815;
	add.s32 	%r153, %r151, %r1437;
	and.b32  	%r1438, %r153, 768;
	setp.eq.s32 	%p361, %r1438, 768;
	@%p361 bra 	$L__BB8_101;
	shr.u32 	%r1439, %r153, 8;
	add.s32 	%r1440, %r1439, 1;
	and.b32  	%r1441, %r1440, 3;
	shl.b32 	%r1442, %r1815, 3;
	mov.u32 	%r1443, _ZN6thrust24THRUST_300001_SM_1000_NS8cuda_cub4core6detail5shmemE;
	add.s32 	%r1811, %r1443, %r1442;
	add.s32 	%r1810, %r1815, %r152;
	neg.s32 	%r1809, %r1441;
	shl.b32 	%r1444, %r1440, 8;
	and.b32  	%r1445, %r1444, 768;
	add.s32 	%r1815, %r1815, %r1445;
$L__BB8_100:
	.pragma "nounroll";
	mul.wide.s32 	%rd224, %r1810, 4;
	add.s64 	%rd225, %rd1, %rd224;
	add.s64 	%rd226, %rd2, %rd224;
	ld.shared.v2.u32 	{%r1446, %r1447}, [%r1811];
	st.global.u32 	[%rd226], %r1446;
	st.global.u32 	[%rd225], %r1447;
	add.s32 	%r1811, %r1811, 2048;
	add.s32 	%r1810, %r1810, 256;
	add.s32 	%r1809, %r1809, 1;
	setp.ne.s32 	%p362, %r1809, 0;
	@%p362 bra 	$L__BB8_100;
$L__BB8_101:
	setp.lt.u32 	%p363, %r153, 768;
	@%p363 bra 	$L__BB8_286;
	add.s64 	%rd24, %rd2, 2048;
	add.s32 	%r1814, %r1815, %r152;
	add.s64 	%rd25, %rd1, 2048;
	shl.b32 	%r1448, %r1815, 3;
	mov.u32 	%r1449, _ZN6thrust24THRUST_300001_SM_1000_NS8cuda_cub4core6detail5shmemE;
	add.s32 	%r1450, %r1448, %r1449;
	add.s32 	%r1813, %r1450, 4096;
$L__BB8_103:
	mul.wide.s32 	%rd227, %r1814, 4;
	add.s64 	%rd228, %rd24, %rd227;
	add.s64 	%rd229, %rd25, %rd227;
	ld.shared.v2.u32 	{%r1451, %r1452}, [%r1813+-4096];
	st.global.u32 	[%rd228+-2048], %r1451;
	st.global.u32 	[%rd229+-2048], %r1452;
	ld.shared.v2.u32 	{%r1453, %r1454}, [%r1813+-2048];
	st.global.u32 	[%rd228+-1024], %r1453;
	st.global.u32 	[%rd229+-1024], %r1454;
	ld.shared.v2.u32 	{%r1455, %r1456}, [%r1813];
	st.global.u32 	[%rd228], %r1455;
	st.global.u32 	[%rd229], %r1456;
	ld.shared.v2.u32 	{%r1457, %r1458}, [%r1813+2048];
	st.global.u32 	[%rd228+1024], %r1457;
	st.global.u32 	[%rd229+1024], %r1458;
	add.s32 	%r1815, %r1815, 1024;
	add.s32 	%r1814, %r1814, 1024;
	add.s32 	%r1813, %r1813, 8192;
	setp.lt.s32 	%p364, %r1815, %r151;
	@%p364 bra 	$L__BB8_103;
	bra.uni 	$L__BB8_286;
$L__BB8_104:
	setp.eq.s32 	%p342, %r1801, %r86;
	@%p342 bra 	$L__BB8_106;
	mul.wide.s32 	%rd197, %r1805, 4;
	add.s64 	%rd198, %rd2, %rd197;
	st.global.u32 	[%rd198], %r1801;
	add.s64 	%rd199, %rd1, %rd197;
	st.global.u32 	[%rd199], %r1806;
$L__BB8_106:
	setp.eq.s32 	%p343, %r86, %r87;
	@%p343 bra 	$L__BB8_108;
	mul.wide.s32 	%rd200, %r135, 4;
	add.s64 	%rd201, %rd2, %rd200;
	st.global.u32 	[%rd201], %r86;
	add.s64 	%rd202, %rd1, %rd200;
	st.global.u32 	[%rd202], %r136;
$L__BB8_108:
	setp.eq.s32 	%p344, %r87, %r88;
	@%p344 bra 	$L__BB8_110;
	mul.wide.s32 	%rd203, %r137, 4;
	add.s64 	%rd204, %rd2, %rd203;
	st.global.u32 	[%rd204], %r87;
	add.s64 	%rd205, %rd1, %rd203;
	st.global.u32 	[%rd205], %r138;
$L__BB8_110:
	setp.eq.s32 	%p345, %r88, %r89;
	@%p345 bra 	$L__BB8_112;
	mul.wide.s32 	%rd206, %r139, 4;
	add.s64 	%rd207, %rd2, %rd206;
	st.global.u32 	[%rd207], %r88;
	add.s64 	%rd208, %rd1, %rd206;
	st.global.u32 	[%rd208], %r140;
$L__BB8_112:
	setp.eq.s32 	%p346, %r89, %r90;
	@%p346 bra 	$L__BB8_114;
	mul.wide.s32 	%rd209, %r141, 4;
	add.s64 	%rd210, %rd2, %rd209;
	st.global.u32 	[%rd210], %r89;
	add.s64 	%rd211, %rd1, %rd209;
	st.global.u32 	[%rd211], %r142;
$L__BB8_114:
	setp.eq.s32 	%p347, %r90, %r91;
	@%p347 bra 	$L__BB8_116;
	mul.wide.s32 	%rd212, %r143, 4;
	add.s64 	%rd213, %rd2, %rd212;
	st.global.u32 	[%rd213], %r90;
	add.s64 	%rd214, %rd1, %rd212;
	st.global.u32 	[%rd214], %r144;
$L__BB8_116:
	setp.eq.s32 	%p348, %r91, %r92;
	@%p348 bra 	$L__BB8_118;
	mul.wide.s32 	%rd215, %r145, 4;
	add.s64 	%rd216, %rd2, %rd215;
	st.global.u32 	[%rd216], %r91;
	add.s64 	%rd217, %rd1, %rd215;
	st.global.u32 	[%rd217], %r146;
$L__BB8_118:
	setp.eq.s32 	%p349, %r92, %r93;
	@%p349 bra 	$L__BB8_120;
	mul.wide.s32 	%rd218, %r147, 4;
	add.s64 	%rd219, %rd2, %rd218;
	st.global.u32 	[%rd219], %r92;
	add.s64 	%rd220, %rd1, %rd218;
	st.global.u32 	[%rd220], %r148;
$L__BB8_120:
	setp.eq.s32 	%p350, %r93, %r94;
	@%p350 bra 	$L__BB8_286;
	mul.wide.s32 	%rd221, %r149, 4;
	add.s64 	%rd222, %rd2, %rd221;
	st.global.u32 	[%rd222], %r93;
	add.s64 	%rd223, %rd1, %rd221;
	st.global.u32 	[%rd223], %r150;
	bra.uni 	$L__BB8_286;
$L__BB8_122:
	setp.lt.s32 	%p13, %r4, 1;
	@%p13 bra 	$L__BB8_286;
	setp.ne.s32 	%p14, %r2, 0;
	@%p14 bra 	$L__BB8_194;
	mul.wide.u32 	%rd125, %r3, 4;
	add.s64 	%rd124, %rd51, %rd125;
	// begin inline asm
	ld.global.nc.u32 %r1824, [%rd124];
	// end inline asm
	mov.u32 	%r174, %tid.x;
	and.b32  	%r839, %r174, 31;
	and.b32  	%r840, %r174, 992;
	mul.lo.s32 	%r841, %r840, 9;
	or.b32  	%r175, %r841, %r839;
	setp.ge.u32 	%p166, %r175, %r4;
	mov.u32 	%r1816, %r1824;
	@%p166 bra 	$L__BB8_126;
	mul.wide.u32 	%rd127, %r175, 4;
	add.s64 	%rd126, %rd124, %rd127;
	// begin inline asm
	ld.global.nc.u32 %r1816, [%rd126];
	// end inline asm
$L__BB8_126:
	add.s32 	%r843, %r175, 32;
	setp.ge.u32 	%p167, %r843, %r4;
	shl.b32 	%r844, %r175, 2;
	cvt.u64.u32 	%rd128, %r844;
	add.s64 	%rd27, %rd124, %rd128;
	mov.u32 	%r1817, %r1824;
	@%p167 bra 	$L__BB8_128;
	add.s64 	%rd129, %rd27, 128;
	// begin inline asm
	ld.global.nc.u32 %r1817, [%rd129];
	// end inline asm
$L__BB8_128:
	add.s32 	%r846, %r175, 64;
	setp.ge.u32 	%p168, %r846, %r4;
	mov.u32 	%r1818, %r1824;
	@%p168 bra 	$L__BB8_130;
	add.s64 	%rd130, %rd27, 256;
	// begin inline asm
	ld.global.nc.u32 %r1818, [%rd130];
	// end inline asm
$L__BB8_130:
	add.s32 	%r848, %r175, 96;
	setp.ge.u32 	%p169, %r848, %r4;
	mov.u32 	%r1819, %r1824;
	@%p169 bra 	$L__BB8_132;
	add.s64 	%rd131, %rd27, 384;
	// begin inline asm
	ld.global.nc.u32 %r1819, [%rd131];
	// end inline asm
$L__BB8_132:
	add.s32 	%r850, %r175, 128;
	setp.ge.u32 	%p170, %r850, %r4;
	mov.u32 	%r1820, %r1824;
	@%p170 bra 	$L__BB8_134;
	add.s64 	%rd132, %rd27, 512;
	// begin inline asm
	ld.global.nc.u32 %r1820, [%rd132];
	// end inline asm
$L__BB8_134:
	add.s32 	%r852, %r175, 160;
	setp.ge.u32 	%p171, %r852, %r4;
	mov.u32 	%r1821, %r1824;
	@%p171 bra 	$L__BB8_136;
	add.s64 	%rd133, %rd27, 640;
	// begin inline asm
	ld.global.nc.u32 %r1821, [%rd133];
	// end inline asm
$L__BB8_136:
	add.s32 	%r854, %r175, 192;
	setp.ge.u32 	%p172, %r854, %r4;
	mov.u32 	%r1822, %r1824;
	@%p172 bra 	$L__BB8_138;
	add.s64 	%rd134, %rd27, 768;
	// begin inline asm
	ld.global.nc.u32 %r1822, [%rd134];
	// end inline asm
$L__BB8_138:
	add.s32 	%r856, %r175, 224;
	setp.ge.u32 	%p173, %r856, %r4;
	mov.u32 	%r1823, %r1824;
	@%p173 bra 	$L__BB8_140;
	add.s64 	%rd135, %rd27, 896;
	// begin inline asm
	ld.global.nc.u32 %r1823, [%rd135];
	// end inline asm
$L__BB8_140:
	add.s32 	%r858, %r175, 256;
	setp.ge.u32 	%p174, %r858, %r4;
	@%p174 bra 	$L__BB8_142;
	add.s64 	%rd136, %rd27, 1024;
	// begin inline asm
	ld.global.nc.u32 %r1824, [%rd136];
	// end inline asm
$L__BB8_142:
	// begin inline asm
	mov.u32 %r860, %laneid;
	// end inline asm
	shr.u32 	%r195, %r174, 5;
	mad.lo.s32 	%r863, %r195, 288, %r860;
	shl.b32 	%r864, %r863, 2;
	mov.u32 	%r865, _ZN6thrust24THRUST_300001_SM_1000_NS8cuda_cub4core6detail5shmemE;
	add.s32 	%r866, %r865, %r864;
	st.shared.u32 	[%r866], %r1816;
	st.shared.u32 	[%r866+128], %r1817;
	st.shared.u32 	[%r866+256], %r1818;
	st.shared.u32 	[%r866+384], %r1819;
	st.shared.u32 	[%r866+512], %r1820;
	st.shared.u32 	[%r866+640], %r1821;
	st.shared.u32 	[%r866+768], %r1822;
	st.shared.u32 	[%r866+896], %r1823;
	st.shared.u32 	[%r866+1024], %r1824;
	bar.warp.sync 	-1;
	shl.b32 	%r867, %r860, 5;
	add.s32 	%r868, %r866, %r867;
	ld.shared.u32 	%r196, [%r868];
	ld.shared.u32 	%r197, [%r868+4];
	ld.shared.u32 	%r198, [%r868+8];
	ld.shared.u32 	%r199, [%r868+12];
	ld.shared.u32 	%r200, [%r868+16];
	ld.shared.u32 	%r201, [%r868+20];
	ld.shared.u32 	%r202, [%r868+24];
	ld.shared.u32 	%r203, [%r868+28];
	ld.shared.u32 	%r204, [%r868+32];
	bar.sync 	0;
	st.shared.u32 	[%r866], %r1;
	st.shared.u32 	[%r866+128], %r1;
	st.shared.u32 	[%r866+256], %r1;
	st.shared.u32 	[%r866+384], %r1;
	st.shared.u32 	[%r866+512], %r1;
	st.shared.u32 	[%r866+640], %r1;
	st.shared.u32 	[%r866+768], %r1;
	st.shared.u32 	[%r866+896], %r1;
	st.shared.u32 	[%r866+1024], %r1;
	bar.warp.sync 	-1;
	ld.shared.u32 	%r205, [%r868];
	ld.shared.u32 	%r206, [%r868+4];
	ld.shared.u32 	%r207, [%r868+8];
	ld.shared.u32 	%r208, [%r868+12];
	ld.shared.u32 	%r209, [%r868+16];
	ld.shared.u32 	%r210, [%r868+20];
	ld.shared.u32 	%r211, [%r868+24];
	ld.shared.u32 	%r212, [%r868+28];
	ld.shared.u32 	%r213, [%r868+32];
	bar.sync 	0;
	shl.b32 	%r869, %r174, 2;
	add.s32 	%r870, %r865, %r869;
	add.s32 	%r214, %r870, 1148;
	st.shared.u32 	[%r870+1148], %r204;
	bar.sync 	0;
	setp.eq.s32 	%p175, %r174, 0;
	mov.b32 	%r1826, 1;
	@%p175 bra 	$L__BB8_144;
	ld.shared.u32 	%r1825, [%r214+-4];
	setp.ne.s32 	%p176, %r1825, %r196;
	selp.u32 	%r1826, 1, 0, %p176;
$L__BB8_144:
	setp.eq.s32 	%p177, %r174, 0;
	setp.ne.s32 	%p178, %r196, %r197;
	setp.ne.s32 	%p179, %r197, %r198;
	setp.ne.s32 	%p180, %r198, %r199;
	setp.ne.s32 	%p181, %r199, %r200;
	setp.ne.s32 	%p182, %r200, %r201;
	setp.ne.s32 	%p183, %r201, %r202;
	setp.ne.s32 	%p184, %r202, %r203;
	setp.ne.s32 	%p185, %r203, %r204;
	mul.lo.s32 	%r931, %r174, 9;
	setp.eq.s32 	%p186, %r931, %r4;
	selp.u32 	%r932, 1, 0, %p186;
	selp.b32 	%r933, %r932, %r1826, %p186;
	selp.b32 	%r219, %r932, %r933, %p177;
	add.s32 	%r934, %r931, 1;
	setp.eq.s32 	%p187, %r934, %r4;
	or.pred  	%p188, %p187, %p178;
	selp.u32 	%r935, 1, 0, %p188;
	add.s32 	%r936, %r931, 2;
	setp.eq.s32 	%p189, %r936, %r4;
	or.pred  	%p1, %p189, %p179;
	selp.u32 	%r937, 1, 0, %p1;
	add.s32 	%r938, %r931, 3;
	setp.eq.s32 	%p190, %r938, %r4;
	or.pred  	%p2, %p190, %p180;
	selp.u32 	%r939, 1, 0, %p2;
	add.s32 	%r940, %r931, 4;
	setp.eq.s32 	%p191, %r940, %r4;
	or.pred  	%p192, %p191, %p181;
	selp.u32 	%r941, 1, 0, %p192;
	add.s32 	%r942, %r931, 5;
	setp.eq.s32 	%p193, %r942, %r4;
	or.pred  	%p3, %p193, %p182;
	selp.u32 	%r943, 1, 0, %p3;
	add.s32 	%r944, %r931, 6;
	setp.eq.s32 	%p194, %r944, %r4;
	or.pred  	%p4, %p194, %p183;
	selp.u32 	%r945, 1, 0, %p4;
	add.s32 	%r946, %r931, 7;
	setp.eq.s32 	%p195, %r946, %r4;
	or.pred  	%p5, %p195, %p184;
	selp.u32 	%r947, 1, 0, %p5;
	add.s32 	%r948, %r931, 8;
	setp.eq.s32 	%p196, %r948, %r4;
	or.pred  	%p197, %p196, %p185;
	selp.u32 	%r949, 1, 0, %p197;
	add.s32 	%r950, %r219, %r935;
	selp.b32 	%r951, 0, %r205, %p188;
	add.s32 	%r952, %r206, %r951;
	add.s32 	%r953, %r950, %r937;
	selp.b32 	%r954, 0, %r952, %p1;
	add.s32 	%r955, %r207, %r954;
	add.s32 	%r956, %r953, %r939;
	selp.b32 	%r957, 0, %r955, %p2;
	add.s32 	%r958, %r208, %r957;
	add.s32 	%r959, %r956, %r941;
	selp.b32 	%r960, 0, %r958, %p192;
	add.s32 	%r961, %r209, %r960;
	add.s32 	%r962, %r959, %r943;
	selp.b32 	%r963, 0, %r961, %p3;
	add.s32 	%r964, %r210, %r963;
	add.s32 	%r965, %r962, %r945;
	selp.b32 	%r966, 0, %r964, %p4;
	add.s32 	%r967, %r211, %r966;
	add.s32 	%r968, %r965, %r947;
	selp.b32 	%r969, 0, %r967, %p5;
	add.s32 	%r970, %r212, %r969;
	add.s32 	%r872, %r968, %r949;
	selp.b32 	%r971, 0, %r970, %p197;
	add.s32 	%r877, %r213, %r971;
	mov.b32 	%r928, 1;
	mov.b32 	%r929, 0;
	mov.b32 	%r930, -1;
	// begin inline asm
	shfl.sync.up.b32 %r871, %r872, %r928, %r929, %r930;
	// end inline asm
	// begin inline asm
	shfl.sync.up.b32 %r876, %r877, %r928, %r929, %r930;
	// end inline asm
	setp.eq.s32 	%p198, %r872, 0;
	selp.b32 	%r972, %r876, 0, %p198;
	setp.lt.s32 	%p199, %r860, 1;
	selp.b32 	%r973, 0, %r871, %p199;
	add.s32 	%r882, %r973, %r872;
	selp.b32 	%r974, 0, %r972, %p199;
	add.s32 	%r887, %r974, %r877;
	mov.b32 	%r888, 2;
	// begin inline asm
	shfl.sync.up.b32 %r881, %r882, %r888, %r929, %r930;
	// end inline asm
	// begin inline asm
	shfl.sync.up.b32 %r886, %r887, %r888, %r929, %r930;
	// end inline asm
	setp.eq.s32 	%p200, %r882, 0;
	selp.b32 	%r975, %r886, 0, %p200;
	setp.lt.s32 	%p201, %r860, 2;
	selp.b32 	%r976, 0, %r881, %p201;
	add.s32 	%r892, %r976, %r882;
	selp.b32 	%r977, 0, %r975, %p201;
	add.s32 	%r897, %r977, %r887;
	mov.b32 	%r898, 4;
	// begin inline asm
	shfl.sync.up.b32 %r891, %r892, %r898, %r929, %r930;
	// end inline asm
	// begin inline asm
	shfl.sync.up.b32 %r896, %r897, %r898, %r929, %r930;
	// end inline asm
	setp.eq.s32 	%p202, %r892, 0;
	selp.b32 	%r978, %r896, 0, %p202;
	setp.lt.s32 	%p203, %r860, 4;
	selp.b32 	%r979, 0, %r891, %p203;
	add.s32 	%r902, %r979, %r892;
	selp.b32 	%r980, 0, %r978, %p203;
	add.s32 	%r907, %r980, %r897;
	mov.b32 	%r908, 8;
	// begin inline asm
	shfl.sync.up.b32 %r901, %r902, %r908, %r929, %r930;
	// end inline asm
	// begin inline asm
	shfl.sync.up.b32 %r906, %r907, %r908, %r929, %r930;
	// end inline asm
	setp.eq.s32 	%p204, %r902, 0;
	selp.b32 	%r981, %r906, 0, %p204;
	setp.lt.s32 	%p205, %r860, 8;
	selp.b32 	%r982, 0, %r901, %p205;
	add.s32 	%r912, %r982, %r902;
	selp.b32 	%r983, 0, %r981, %p205;
	add.s32 	%r917, %r983, %r907;
	mov.b32 	%r918, 16;
	// begin inline asm
	shfl.sync.up.b32 %r911, %r912, %r918, %r929, %r930;
	// end inline asm
	// begin inline asm
	shfl.sync.up.b32 %r916, %r917, %r918, %r929, %r930;
	// end inline asm
	setp.eq.s32 	%p206, %r912, 0;
	selp.b32 	%r984, %r916, 0, %p206;
	setp.lt.s32 	%p207, %r860, 16;
	selp.b32 	%r985, 0, %r911, %p207;
	add.s32 	%r922, %r985, %r912;
	selp.b32 	%r986, 0, %r984, %p207;
	add.s32 	%r927, %r986, %r917;
	// begin inline asm
	shfl.sync.up.b32 %r921, %r922, %r928, %r929, %r930;
	// end inline asm
	// begin inline asm
	shfl.sync.up.b32 %r926, %r927, %r928, %r929, %r930;
	// end inline asm
	setp.ne.s32 	%p208, %r860, 31;
	@%p208 bra 	$L__BB8_146;
	shl.b32 	%r987, %r195, 3;
	mov.u32 	%r988, _ZN6thrust24THRUST_300001_SM_1000_NS8cuda_cub4core6detail5shmemE;
	add.s32 	%r989, %r988, %r987;
	st.shared.v2.u32 	[%r989], {%r922, %r927};
$L__BB8_146:
	bar.sync 	0;
	ld.shared.v4.u32 	{%r224, %r990, %r225, %r991}, [_ZN6thrust24THRUST_300001_SM_1000_NS8cuda_cub4core6detail5shmemE];
	add.s32 	%r992, %r225, %r224;
	setp.eq.s32 	%p209, %r225, 0;
	selp.b32 	%r993, %r990, 0, %p209;
	add.s32 	%r994, %r993, %r991;
	setp.eq.s32 	%p210, %r195, 2;
	selp.b32 	%r995, %r992, %r224, %p210;
	selp.b32 	%r996, %r994, %r990, %p210;
	ld.shared.v4.u32 	{%r226, %r997, %r227, %r998}, [_ZN6thrust24THRUST_300001_SM_1000_NS8cuda_cub4core6detail5shmemE+16];
	add.s32 	%r999, %r226, %r992;
	setp.eq.s32 	%p211, %r226, 0;
	selp.b32 	%r1000, %r994, 0, %p211;
	add.s32 	%r1001, %r1000, %r997;
	setp.eq.s32 	%p212, %r195, 3;
	selp.b32 	%r1002, %r999, %r995, %p212;
	selp.b32 	%r1003, %r1001, %r996, %p212;
	add.s32 	%r1004, %r227, %r999;
	setp.eq.s32 	%p213, %r227, 0;
	selp.b32 	%r1005, %r1001, 0, %p213;
	add.s32 	%r1006, %r1005, %r998;
	setp.eq.s32 	%p214, %r195, 4;
	selp.b32 	%r1007, %r1004, %r1002, %p214;
	selp.b32 	%r1008, %r1006, %r1003, %p214;
	ld.shared.v4.u32 	{%r228, %r1009, %r229, %r1010}, [_ZN6thrust24THRUST_300001_SM_1000_NS8cuda_cub4core6detail5shmemE+32];
	add.s32 	%r1011, %r228, %r1004;
	setp.eq.s32 	%p215, %r228, 0;
	selp.b32 	%r1012, %r1006, 0, %p215;
	add.s32 	%r1013, %r1012, %r1009;
	setp.eq.s32 	%p216, %r195, 5;
	selp.b32 	%r1014, %r1011, %r1007, %p216;
	selp.b32 	%r1015, %r1013, %r1008, %p216;
	add.s32 	%r1016, %r229, %r1011;
	setp.eq.s32 	%p217, %r229, 0;
	selp.b32 	%r1017, %r1013, 0, %p217;
	add.s32 	%r1018, %r1017, %r1010;
	setp.eq.s32 	%p218, %r195, 6;
	selp.b32 	%r1019, %r1016, %r1014, %p218;
	selp.b32 	%r1020, %r1018, %r1015, %p218;
	ld.shared.v4.u32 	{%r230, %r1021, %r231, %r1022}, [_ZN6thrust24THRUST_300001_SM_1000_NS8cuda_cub4core6detail5shmemE+48];
	add.s32 	%r1023, %r230, %r1016;
	setp.eq.s32 	%p219, %r230, 0;
	selp.b32 	%r1024, %r1018, 0, %p219;
	add.s32 	%r1025, %r1024, %r1021;
	setp.eq.s32 	%p220, %r195, 7;
	selp.b32 	%r1026, %r1023, %r1019, %p220;
	selp.b32 	%r1027, %r1025, %r1020, %p220;
	add.s32 	%r1832, %r231, %r1023;
	setp.eq.s32 	%p221, %r231, 0;
	selp.b32 	%r1028, %r1025, 0, %p221;
	add.s32 	%r233, %r1028, %r1022;
	setp.lt.u32 	%p222, %r174, 32;
	selp.b32 	%r1029, 0, %r1026, %p222;
	selp.b32 	%r1030, 0, %r1027, %p222;
	setp.eq.s32 	%p223, %r921, 0;
	selp.b32 	%r1031, %r1030, 0, %p223;
	add.s32 	%r1032, %r1031, %r926;
	setp.eq.s32 	%p224, %r860, 0;
	selp.b32 	%r1033, 0, %r921, %p224;
	add.s32 	%r234, %r1029, %r1033;
	selp.b32 	%r235, %r1030, %r1032, %p224;
	add.s32 	%r236, %r234, %r219;
	setp.eq.s32 	%p225, %r219, 0;
	selp.b32 	%r1034, %r235, 0, %p225;
	add.s32 	%r237, %r1034, %r205;
	mul.lo.s32 	%r1035, %r174, 9;
	add.s32 	%r1036, %r1035, 1;
	setp.eq.s32 	%p226, %r1036, %r4;
	setp.ne.s32 	%p227, %r196, %r197;
	or.pred  	%p228, %p226, %p227;
	selp.u32 	%r1037, 1, 0, %p228;
	add.s32 	%r1038, %r219, %r1037;
	add.s32 	%r238, %r1038, %r234;
	selp.b32 	%r1039, 0, %r237, %p228;
	add.s32 	%r239, %r206, %r1039;
	selp.u32 	%r1040, 1, 0, %p1;
	add.s32 	%r240, %r238, %r1040;
	selp.b32 	%r1041, 0, %r239, %p1;
	add.s32 	%r241, %r207, %r1041;
	selp.u32 	%r1042, 1, 0, %p2;
	add.s32 	%r242, %r240, %r1042;
	selp.b32 	%r1043, 0, %r241, %p2;
	add.s32 	%r243, %r208, %r1043;
	add.s32 	%r1044, %r1035, 4;
	setp.eq.s32 	%p229, %r1044, %r4;
	setp.ne.s32 	%p230, %r199, %r200;
	or.pred  	%p231, %p229, %p230;
	selp.u32 	%r1045, 1, 0, %p231;
	add.s32 	%r244, %r242, %r1045;
	selp.b32 	%r1046, 0, %r243, %p231;
	add.s32 	%r245, %r209, %r1046;
	selp.u32 	%r1047, 1, 0, %p3;
	add.s32 	%r246, %r244, %r1047;
	selp.b32 	%r1048, 0, %r245, %p3;
	add.s32 	%r247, %r210, %r1048;
	selp.u32 	%r1049, 1, 0, %p4;
	add.s32 	%r248, %r246, %r1049;
	selp.b32 	%r1050, 0, %r247, %p4;
	add.s32 	%r249, %r211, %r1050;
	selp.u32 	%r1051, 1, 0, %p5;
	add.s32 	%r250, %r248, %r1051;
	selp.b32 	%r1052, 0, %r249, %p5;
	add.s32 	%r251, %r212, %r1052;
	setp.lt.s32 	%p232, %r1832, 257;
	@%p232 bra 	$L__BB8_172;
	bar.sync 	0;
	@%p225 bra 	$L__BB8_149;
	shl.b32 	%r1056, %r234, 3;
	mov.u32 	%r1057, _ZN6thrust24THRUST_300001_SM_1000_NS8cuda_cub4core6detail5shmemE;
	add.s32 	%r1058, %r1057, %r1056;
	st.shared.v2.u32 	[%r1058], {%r1825, %r235};
$L__BB8_149:
	mad.lo.s32 	%r1059, %r174, 9, 1;
	setp.ne.s32 	%p249, %r1059, %r4;
	setp.eq.s32 	%p250, %r196, %r197;
	and.pred  	%p251, %p249, %p250;
	@%p251 bra 	$L__BB8_151;
	shl.b32 	%r1060, %r236, 3;
	mov.u32 	%r1061, _ZN6thrust24THRUST_300001_SM_1000_NS8cuda_cub4core6detail5shmemE;
	add.s32 	%r1062, %r1061, %r1060;
	st.shared.v2.u32 	[%r1062], {%r196, %r237};
$L__BB8_151:
	not.pred 	%p252, %p1;
	@%p252 bra 	$L__BB8_153;
	shl.b32 	%r1063, %r238, 3;
	mov.u32 	%r1064, _ZN6thrust24THRUST_300001_SM_1000_NS8cuda_cub4core6detail5shmemE;
	add.s32 	%r1065, %r1064, %r1063;
	st.shared.v2.u32 	[%r1065], {%r197, %r239};
$L__BB8_153:
	not.pred 	%p253, %p2;
	@%p253 bra 	$L__BB8_155;
	shl.b32 	%r1066, %r240, 3;
	mov.u32 	%r1067, _ZN6thrust24THRUST_300001_SM_1000_NS8cuda_cub4core6detail5shmemE;
	add.s32 	%r1068, %r1067, %r1066;
	st.shared.v2.u32 	[%r1068], {%r198, %r241};
$L__BB8_155:
	mad.lo.s32 	%r1069, %r174, 9, 4;
	setp.ne.s32 	%p254, %r1069, %r4;
	setp.eq.s32 	%p255, %r199, %r200;
	and.pred  	%p256, %p254, %p255;
	@%p256 bra 	$L__BB8_157;
	shl.b32 	%r1070, %r242, 3;
	mov.u32 	%r1071, _ZN6thrust24THRUST_300001_SM_1000_NS8cuda_cub4core6detail5shmemE;
	add.s32 	%r1072, %r1071, %r1070;
	st.shared.v2.u32 	[%r1072], {%r199, %r243};
$L__BB8_157:
	not.pred 	%p257, %p3;
	@%p257 bra 	$L__BB8_159;
	shl.b32 	%r1073, %r244, 3;
	mov.u32 	%r1074, _ZN6thrust24THRUST_300001_SM_1000_NS8cuda_cub4core6detail5shmemE;
	add.s32 	%r1075, %r1074, %r1073;
	st.shared.v2.u32 	[%r1075], {%r200, %r245};
$L__BB8_159:
	not.pred 	%p258, %p4;
	@%p258 bra 	$L__BB8_161;
	shl.b32 	%r1076, %r246, 3;
	mov.u32 	%r1077, _ZN6thrust24THRUST_300001_SM_1000_NS8cuda_cub4core6detail5shmemE;
	add.s32 	%r1078, %r1077, %r1076;
	st.shared.v2.u32 	[%r1078], {%r201, %r247};
$L__BB8_161:
	not.pred 	%p259, %p5;
	@%p259 bra 	$L__BB8_163;
	shl.b32 	%r1079, %r248, 3;
	mov.u32 	%r1080, _ZN6thrust24THRUST_300001_SM_1000_NS8cuda_cub4core6detail5shmemE;
	add.s32 	%r1081, %r1080, %r1079;
	st.shared.v2.u32 	[%r1081], {%r202, %r249};
$L__BB8_163:
	mad.lo.s32 	%r1082, %r174, 9, 8;
	setp.ne.s32 	%p260, %r1082, %r4;
	setp.eq.s32 	%p261, %r203, %r204;
	and.pred  	%p262, %p260, %p261;
	@%p262 bra 	$L__BB8_165;
	shl.b32 	%r1083, %r250, 3;
	mov.u32 	%r1084, _ZN6thrust24THRUST_300001_SM_1000_NS8cuda_cub4core6detail5shmemE;
	add.s32 	%r1085, %r1084, %r1083;
	st.shared.v2.u32 	[%r1085], {%r203, %r251};
$L__BB8_165:
	bar.sync 	0;
	setp.ge.u32 	%p263, %r174, %r1832;
	@%p263 bra 	$L__BB8_190;
	add.s32 	%r1086, %r225, %r226;
	add.s32 	%r1087, %r1086, %r227;
	add.s32 	%r1088, %r1087, %r228;
	add.s32 	%r1089, %r1088, %r229;
	add.s32 	%r1090, %r1089, %r230;
	add.s32 	%r1091, %r1090, %r231;
	add.s32 	%r1092, %r1091, %r224;
	not.b32 	%r1093, %r174;
	add.s32 	%r252, %r1092, %r1093;
	and.b32  	%r1094, %r252, 768;
	setp.eq.s32 	%p264, %r1094, 768;
	mov.u32 	%r1831, %r174;
	@%p264 bra 	$L__BB8_169;
	shr.u32 	%r1095, %r252, 8;
	add.s32 	%r1096, %r1095, 1;
	and.b32  	%r1097, %r1096, 3;
	mul.wide.u32 	%rd164, %r174, 4;
	add.s64 	%rd286, %rd1, %rd164;
	add.s64 	%rd285, %rd2, %rd164;
	shl.b32 	%r1098, %r174, 3;
	mov.u32 	%r1099, _ZN6thrust24THRUST_300001_SM_1000_NS8cuda_cub4core6detail5shmemE;
	add.s32 	%r1828, %r1099, %r1098;
	neg.s32 	%r1827, %r1097;
	shl.b32 	%r1100, %r1096, 8;
	and.b32  	%r1101, %r1100, 768;
	add.s32 	%r1831, %r174, %r1101;
$L__BB8_168:
	.pragma "nounroll";
	ld.shared.v2.u32 	{%r1102, %r1103}, [%r1828];
	st.global.u32 	[%rd285], %r1102;
	st.global.u32 	[%rd286], %r1103;
	add.s64 	%rd286, %rd286, 1024;
	add.s64 	%rd285, %rd285, 1024;
	add.s32 	%r1828, %r1828, 2048;
	add.s32 	%r1827, %r1827, 1;
	setp.ne.s32 	%p265, %r1827, 0;
	@%p265 bra 	$L__BB8_168;
$L__BB8_169:
	setp.lt.u32 	%p266, %r252, 768;
	@%p266 bra 	$L__BB8_190;
	mul.wide.u32 	%rd165, %r1831, 4;
	add.s64 	%rd166, %rd165, 2048;
	add.s64 	%rd288, %rd2, %rd166;
	add.s64 	%rd287, %rd1, %rd166;
	shl.b32 	%r1104, %r1831, 3;
	mov.u32 	%r1105, _ZN6thrust24THRUST_300001_SM_1000_NS8cuda_cub4core6detail5shmemE;
	add.s32 	%r1106, %r1104, %r1105;
	add.s32 	%r1830, %r1106, 4096;
$L__BB8_171:
	ld.shared.v2.u32 	{%r1107, %r1108}, [%r1830+-4096];
	st.global.u32 	[%rd288+-2048], %r1107;
	st.global.u32 	[%rd287+-2048], %r1108;
	ld.shared.v2.u32 	{%r1109, %r1110}, [%r1830+-2048];
	st.global.u32 	[%rd288+-1024], %r1109;
	st.global.u32 	[%rd287+-1024], %r1110;
	ld.shared.v2.u32 	{%r1111, %r1112}, [%r1830];
	st.global.u32 	[%rd288], %r1111;
	st.global.u32 	[%rd287], %r1112;
	ld.shared.v2.u32 	{%r1113, %r1114}, [%r1830+2048];
	st.global.u32 	[%rd288+1024], %r1113;
	st.global.u32 	[%rd287+1024], %r1114;
	add.s32 	%r1831, %r1831, 1024;
	add.s64 	%rd288, %rd288, 4096;
	add.s64 	%rd287, %rd287, 4096;
	add.s32 	%r1830, %r1830, 8192;
	setp.lt.s32 	%p267, %r1831, %r1832;
	@%p267 bra 	$L__BB8_171;
	bra.uni 	$L__BB8_190;
$L__BB8_172:
	@%p225 bra 	$L__BB8_174;
	mul.wide.s32 	%rd137, %r234, 4;
	add.s64 	%rd138, %rd2, %rd137;
	st.global.u32 	[%rd138], %r1825;
	add.s64 	%rd139, %rd1, %rd137;
	st.global.u32 	[%rd139], %r235;
$L__BB8_174:
	mad.lo.s32 	%r1053, %r174, 9, 1;
	setp.ne.s32 	%p234, %r1053, %r4;
	setp.eq.s32 	%p235, %r196, %r197;
	and.pred  	%p236, %p234, %p235;
	@%p236 bra 	$L__BB8_176;
	mul.wide.s32 	%rd140, %r236, 4;
	add.s64 	%rd141, %rd2, %rd140;
	st.global.u32 	[%rd141], %r196;
	add.s64 	%rd142, %rd1, %rd140;
	st.global.u32 	[%rd142], %r237;
$L__BB8_176:
	not.pred 	%p237, %p1;
	@%p237 bra 	$L__BB8_178;
	mul.wide.s32 	%rd143, %r238, 4;
	add.s64 	%rd144, %rd2, %rd143;
	st.global.u32 	[%rd144], %r197;
	add.s64 	%rd145, %rd1, %rd143;
	st.global.u32 	[%rd145], %r239;
$L__BB8_178:
	not.pred 	%p238, %p2;
	@%p238 bra 	$L__BB8_180;
	mul.wide.s32 	%rd146, %r240, 4;
	add.s64 	%rd147, %rd2, %rd146;
	st.global.u32 	[%rd147], %r198;
	add.s64 	%rd148, %rd1, %rd146;
	st.global.u32 	[%rd148], %r241;
$L__BB8_180:
	mad.lo.s32 	%r1054, %r174, 9, 4;
	setp.ne.s32 	%p239, %r1054, %r4;
	setp.eq.s32 	%p240, %r199, %r200;
	and.pred  	%p241, %p239, %p240;
	@%p241 bra 	$L__BB8_182;
	mul.wide.s32 	%rd149, %r242, 4;
	add.s64 	%rd150, %rd2, %rd149;
	st.global.u32 	[%rd150], %r199;
	add.s64 	%rd151, %rd1, %rd149;
	st.global.u32 	[%rd151], %r243;
$L__BB8_182:
	not.pred 	%p242, %p3;
	@%p242 bra 	$L__BB8_184;
	mul.wide.s32 	%rd152, %r244, 4;
	add.s64 	%rd153, %rd2, %rd152;
	st.global.u32 	[%rd153], %r200;
	add.s64 	%rd154, %rd1, %rd152;
	st.global.u32 	[%rd154], %r245;
$L__BB8_184:
	not.pred 	%p243, %p4;
	@%p243 bra 	$L__BB8_186;
	mul.wide.s32 	%rd155, %r246, 4;
	add.s64 	%rd156, %rd2, %rd155;
	st.global.u32 	[%rd156], %r201;
	add.s64 	%rd157, %rd1, %rd155;
	st.global.u32 	[%rd157], %r247;
$L__BB8_186:
	not.pred 	%p244, %p5;
	@%p244 bra 	$L__BB8_188;
	mul.wide.s32 	%rd158, %r248, 4;
	add.s64 	%rd159, %rd2, %rd158;
	st.global.u32 	[%rd159], %r202;
	add.s64 	%rd160, %rd1, %rd158;
	st.global.u32 	[%rd160], %r249;
$L__BB8_188:
	mad.lo.s32 	%r1055, %r174, 9, 8;
	setp.ne.s32 	%p245, %r1055, %r4;
	setp.eq.s32 	%p246, %r203, %r204;
	and.pred  	%p247, %p245, %p246;
	@%p247 bra 	$L__BB8_190;
	mul.wide.s32 	%rd161, %r250, 4;
	add.s64 	%rd162, %rd2, %rd161;
	st.global.u32 	[%rd162], %r203;
	add.s64 	%rd163, %rd1, %rd161;
	st.global.u32 	[%rd163], %r251;
$L__BB8_190:
	setp.ne.s32 	%p268, %r174, 255;
	@%p268 bra 	$L__BB8_286;
	setp.ne.s32 	%p269, %r4, 2304;
	@%p269 bra 	$L__BB8_193;
	mul.wide.s32 	%rd167, %r1832, 4;
	add.s64 	%rd168, %rd2, %rd167;
	st.global.u32 	[%rd168], %r204;
	add.s64 	%rd169, %rd1, %rd167;
	st.global.u32 	[%rd169], %r233;
	add.s32 	%r1832, %r1832, 1;
$L__BB8_193:
	ld.param.u64 	%rd279, [_ZN6thrust24THRUST_300001_SM_1000_NS8cuda_cub4core6detail13_kernel_agentINS1_15__reduce_by_key16ReduceByKeyAgentIPiNS0_17constant_iteratorIiNS0_11use_defaultES9_EES7_S7_N4cuda3std3__48equal_toIiEENSD_4plusIiEES7_iEEJS7_SA_S7_S7_S7_N3cub18CUB_300001_SM_100024ReduceByKeyScanTileStateIiiLb1EEESF_SH_iiEEEvDpT0__param_4];
	cvta.to.global.u64 	%rd170, %rd279;
	st.global.u32 	[%rd170], %r1832;
	bra.uni 	$L__BB8_286;
$L__BB8_194:
	mul.wide.u32 	%rd56, %r3, 4;
	add.s64 	%rd55, %rd51, %rd56;
	// begin inline asm
	ld.global.nc.u32 %r1841, [%rd55];
	// end inline asm
	mov.u32 	%r269, %tid.x;
	and.b32  	%r387, %r269, 31;
	and.b32  	%r388, %r269, 992;
	mul.lo.s32 	%r389, %r388, 9;
	or.b32  	%r270, %r389, %r387;
	setp.ge.u32 	%p15, %r270, %r4;
	mov.u32 	%r1833, %r1841;
	@%p15 bra 	$L__BB8_196;
	add.s32 	%r391, %r270, %r3;
	mul.wide.u32 	%rd58, %r391, 4;
	add.s64 	%rd57, %rd51, %rd58;
	// begin inline asm
	ld.global.nc.u32 %r1833, [%rd57];
	// end inline asm
$L__BB8_196:
	add.s32 	%r392, %r270, 32;
	setp.ge.u32 	%p16, %r392, %r4;
	shl.b32 	%r393, %r270, 2;
	cvt.u64.u32 	%rd59, %r393;
	add.s64 	%rd41, %rd55, %rd59;
	mov.u32 	%r1834, %r1841;
	@%p16 bra 	$L__BB8_198;
	add.s64 	%rd60, %rd41, 128;
	// begin inline asm
	ld.global.nc.u32 %r1834, [%rd60];
	// end inline asm
$L__BB8_198:
	add.s32 	%r395, %r270, 64;
	setp.ge.u32 	%p17, %r395, %r4;
	mov.u32 	%r1835, %r1841;
	@%p17 bra 	$L__BB8_200;
	add.s64 	%rd61, %rd41, 256;
	// begin inline asm
	ld.global.nc.u32 %r1835, [%rd61];
	// end inline asm
$L__BB8_200:
	add.s32 	%r397, %r270, 96;
	setp.ge.u32 	%p18, %r397, %r4;
	mov.u32 	%r1836, %r1841;
	@%p18 bra 	$L__BB8_202;
	add.s64 	%rd62, %rd41, 384;
	// begin inline asm
	ld.global.nc.u32 %r1836, [%rd62];
	// end inline asm
$L__BB8_202:
	add.s32 	%r399, %r270, 128;
	setp.ge.u32 	%p19, %r399, %r4;
	mov.u32 	%r1837, %r1841;
	@%p19 bra 	$L__BB8_204;
	add.s64 	%rd63, %rd41, 512;
	// begin inline asm
	ld.global.nc.u32 %r1837, [%rd63];
	// end inline asm
$L__BB8_204:
	add.s32 	%r401, %r270, 160;
	setp.ge.u32 	%p20, %r401, %r4;
	mov.u32 	%r1838, %r1841;
	@%p20 bra 	$L__BB8_206;
	add.s64 	%rd64, %rd41, 640;
	// begin inline asm
	ld.global.nc.u32 %r1838, [%rd64];
	// end inline asm
$L__BB8_206:
	add.s32 	%r403, %r270, 192;
	setp.ge.u32 	%p21, %r403, %r4;
	mov.u32 	%r1839, %r1841;
	@%p21 bra 	$L__BB8_208;
	add.s64 	%rd65, %rd41, 768;
	// begin inline asm
	ld.global.nc.u32 %r1839, [%rd65];
	// end inline asm
$L__BB8_208:
	add.s32 	%r405, %r270, 224;
	setp.ge.u32 	%p22, %r405, %r4;
	mov.u32 	%r1840, %r1841;
	@%p22 bra 	$L__BB8_210;
	add.s64 	%rd66, %rd41, 896;
	// begin inline asm
	ld.global.nc.u32 %r1840, [%rd66];
	// end inline asm
$L__BB8_210:
	add.s32 	%r407, %r270, 256;
	setp.ge.u32 	%p23, %r407, %r4;
	@%p23 bra 	$L__BB8_212;
	add.s64 	%rd67, %rd41, 1024;
	// begin inline asm
	ld.global.nc.u32 %r1841, [%rd67];
	// end inline asm
$L__BB8_212:
	// begin inline asm
	mov.u32 %r409, %laneid;
	// end inline asm
	shr.u32 	%r290, %r269, 5;
	mad.lo.s32 	%r411, %r290, 288, %r409;
	shl.b32 	%r412, %r411, 2;
	mov.u32 	%r413, _ZN6thrust24THRUST_300001_SM_1000_NS8cuda_cub4core6detail5shmemE;
	add.s32 	%r291, %r413, %r412;
	st.shared.u32 	[%r291], %r1833;
	st.shared.u32 	[%r291+128], %r1834;
	st.shared.u32 	[%r291+256], %r1835;
	st.shared.u32 	[%r291+384], %r1836;
	st.shared.u32 	[%r291+512], %r1837;
	st.shared.u32 	[%r291+640], %r1838;
	st.shared.u32 	[%r291+768], %r1839;
	st.shared.u32 	[%r291+896], %r1840;
	st.shared.u32 	[%r291+1024], %r1841;
	bar.warp.sync 	-1;
	shl.b32 	%r414, %r409, 5;
	add.s32 	%r292, %r291, %r414;
	ld.shared.u32 	%r293, [%r292];
	ld.shared.u32 	%r294, [%r292+4];
	ld.shared.u32 	%r295, [%r292+8];
	ld.shared.u32 	%r296, [%r292+12];
	ld.shared.u32 	%r297, [%r292+16];
	ld.shared.u32 	%r298, [%r292+20];
	ld.shared.u32 	%r299, [%r292+24];
	ld.shared.u32 	%r300, [%r292+28];
	ld.shared.u32 	%r301, [%r292+32];
	setp.ne.s32 	%p24, %r269, 0;
	mov.b32 	%r1843, 0;
	@%p24 bra 	$L__BB8_214;
	add.s64 	%rd68, %rd55, -4;
	// begin inline asm
	ld.global.nc.u32 %r1843, [%rd68];
	// end inline asm
$L__BB8_214:
	setp.eq.s32 	%p25, %r269, 0;
	bar.sync 	0;
	st.shared.u32 	[%r291], %r1;
	st.shared.u32 	[%r291+128], %r1;
	st.shared.u32 	[%r291+256], %r1;
	st.shared.u32 	[%r291+384], %r1;
	st.shared.u32 	[%r291+512], %r1;
	st.shared.u32 	[%r291+640], %r1;
	st.shared.u32 	[%r291+768], %r1;
	st.shared.u32 	[%r291+896], %r1;
	st.shared.u32 	[%r291+1024], %r1;
	bar.warp.sync 	-1;
	ld.shared.u32 	%r304, [%r292];
	ld.shared.u32 	%r305, [%r292+4];
	ld.shared.u32 	%r306, [%r292+8];
	ld.shared.u32 	%r307, [%r292+12];
	ld.shared.u32 	%r308, [%r292+16];
	ld.shared.u32 	%r309, [%r292+20];
	ld.shared.u32 	%r310, [%r292+24];
	ld.shared.u32 	%r311, [%r292+28];
	ld.shared.u32 	%r312, [%r292+32];
	bar.sync 	0;
	shl.b32 	%r416, %r269, 2;
	add.s32 	%r418, %r413, %r416;
	add.s32 	%r313, %r418, 1148;
	st.shared.u32 	[%r418+1148], %r301;
	bar.sync 	0;
	@%p25 bra 	$L__BB8_216;
	ld.shared.u32 	%r1843, [%r313+-4];
$L__BB8_216:
	setp.ne.s32 	%p26, %r1843, %r293;
	setp.ne.s32 	%p27, %r293, %r294;
	setp.ne.s32 	%p28, %r294, %r295;
	setp.ne.s32 	%p29, %r295, %r296;
	setp.ne.s32 	%p30, %r296, %r297;
	setp.ne.s32 	%p31, %r297, %r298;
	setp.ne.s32 	%p32, %r298, %r299;
	setp.ne.s32 	%p33, %r299, %r300;
	setp.ne.s32 	%p34, %r300, %r301;
	mul.lo.s32 	%r479, %r269, 9;
	setp.eq.s32 	%p35, %r479, %r4;
	or.pred  	%p36, %p35, %p26;
	selp.u32 	%r480, 1, 0, %p36;
	add.s32 	%r481, %r479, 1;
	setp.eq.s32 	%p37, %r481, %r4;
	or.pred  	%p6, %p37, %p27;
	selp.u32 	%r482, 1, 0, %p6;
	add.s32 	%r483, %r479, 2;
	setp.eq.s32 	%p38, %r483, %r4;
	or.pred  	%p7, %p38, %p28;
	selp.u32 	%r484, 1, 0, %p7;
	add.s32 	%r485, %r479, 3;
	setp.eq.s32 	%p39, %r485, %r4;
	or.pred  	%p40, %p39, %p29;
	selp.u32 	%r486, 1, 0, %p40;
	add.s32 	%r487, %r479, 4;
	setp.eq.s32 	%p41, %r487, %r4;
	or.pred  	%p42, %p41, %p30;
	selp.u32 	%r488, 1, 0, %p42;
	add.s32 	%r489, %r479, 5;
	setp.eq.s32 	%p43, %r489, %r4;
	or.pred  	%p44, %p43, %p31;
	selp.u32 	%r490, 1, 0, %p44;
	add.s32 	%r491, %r479, 6;
	setp.eq.s32 	%p45, %r491, %r4;
	or.pred  	%p8, %p45, %p32;
	selp.u32 	%r492, 1, 0, %p8;
	add.s32 	%r493, %r479, 7;
	setp.eq.s32 	%p46, %r493, %r4;
	or.pred  	%p47, %p46, %p33;
	selp.u32 	%r494, 1, 0, %p47;
	add.s32 	%r495, %r479, 8;
	setp.eq.s32 	%p48, %r495, %r4;
	or.pred  	%p49, %p48, %p34;
	selp.u32 	%r496, 1, 0, %p49;
	add.s32 	%r497, %r482, %r480;
	selp.b32 	%r498, 0, %r304, %p6;
	add.s32 	%r499, %r305, %r498;
	add.s32 	%r500, %r497, %r484;
	selp.b32 	%r501, 0, %r499, %p7;
	add.s32 	%r502, %r306, %r501;
	add.s32 	%r503, %r500, %r486;
	selp.b32 	%r504, 0, %r502, %p40;
	add.s32 	%r505, %r307, %r504;
	add.s32 	%r506, %r503, %r488;
	selp.b32 	%r507, 0, %r505, %p42;
	add.s32 	%r508, %r308, %r507;
	add.s32 	%r509, %r506, %r490;
	selp.b32 	%r510, 0, %r508, %p44;
	add.s32 	%r511, %r309, %r510;
	add.s32 	%r512, %r509, %r492;
	selp.b32 	%r513, 0, %r511, %p8;
	add.s32 	%r514, %r310, %r513;
	add.s32 	%r316, %r512, %r494;
	selp.b32 	%r515, 0, %r514, %p47;
	add.s32 	%r516, %r311, %r515;
	add.s32 	%r420, %r316, %r496;
	selp.b32 	%r517, 0, %r516, %p49;
	add.s32 	%r425, %r312, %r517;
	mov.b32 	%r476, 1;
	mov.b32 	%r477, 0;
	mov.b32 	%r478, -1;
	// begin inline asm
	shfl.sync.up.b32 %r419, %r420, %r476, %r477, %r478;
	// end inline asm
	// begin inline asm
	shfl.sync.up.b32 %r424, %r425, %r476, %r477, %r478;
	// end inline asm
	setp.eq.s32 	%p50, %r420, 0;
	selp.b32 	%r518, %r424, 0, %p50;
	setp.lt.s32 	%p51, %r409, 1;
	selp.b32 	%r519, 0, %r419, %p51;
	add.s32 	%r430, %r519, %r420;
	selp.b32 	%r520, 0, %r518, %p51;
	add.s32 	%r435, %r520, %r425;
	mov.b32 	%r436, 2;
	// begin inline asm
	shfl.sync.up.b32 %r429, %r430, %r436, %r477, %r478;
	// end inline asm
	// begin inline asm
	shfl.sync.up.b32 %r434, %r435, %r436, %r477, %r478;
	// end inline asm
	setp.eq.s32 	%p52, %r430, 0;
	selp.b32 	%r521, %r434, 0, %p52;
	setp.lt.s32 	%p53, %r409, 2;
	selp.b32 	%r522, 0, %r429, %p53;
	add.s32 	%r440, %r522, %r430;
	selp.b32 	%r523, 0, %r521, %p53;
	add.s32 	%r445, %r523, %r435;
	mov.b32 	%r446, 4;
	// begin inline asm
	shfl.sync.up.b32 %r439, %r440, %r446, %r477, %r478;
	// end inline asm
	// begin inline asm
	shfl.sync.up.b32 %r444, %r445, %r446, %r477, %r478;
	// end inline asm
	setp.eq.s32 	%p54, %r440, 0;
	selp.b32 	%r524, %r444, 0, %p54;
	setp.lt.s32 	%p55, %r409, 4;
	selp.b32 	%r525, 0, %r439, %p55;
	add.s32 	%r450, %r525, %r440;
	selp.b32 	%r526, 0, %r524, %p55;
	add.s32 	%r455, %r526, %r445;
	mov.b32 	%r456, 8;
	// begin inline asm
	shfl.sync.up.b32 %r449, %r450, %r456, %r477, %r478;
	// end inline asm
	// begin inline asm
	shfl.sync.up.b32 %r454, %r455, %r456, %r477, %r478;
	// end inline asm
	setp.eq.s32 	%p56, %r450, 0;
	selp.b32 	%r527, %r454, 0, %p56;
	setp.lt.s32 	%p57, %r409, 8;
	selp.b32 	%r528, 0, %r449, %p57;
	add.s32 	%r460, %r528, %r450;
	selp.b32 	%r529, 0, %r527, %p57;
	add.s32 	%r465, %r529, %r455;
	mov.b32 	%r466, 16;
	// begin inline asm
	shfl.sync.up.b32 %r459, %r460, %r466, %r477, %r478;
	// end inline asm
	// begin inline asm
	shfl.sync.up.b32 %r464, %r465, %r466, %r477, %r478;
	// end inline asm
	setp.eq.s32 	%p58, %r460, 0;
	selp.b32 	%r530, %r464, 0, %p58;
	setp.lt.s32 	%p59, %r409, 16;
	selp.b32 	%r531, 0, %r459, %p59;
	add.s32 	%r470, %r531, %r460;
	selp.b32 	%r532, 0, %r530, %p59;
	add.s32 	%r475, %r532, %r465;
	// begin inline asm
	shfl.sync.up.b32 %r1847, %r470, %r476, %r477, %r478;
	// end inline asm
	// begin inline asm
	shfl.sync.up.b32 %r1848, %r475, %r476, %r477, %r478;
	// end inline asm
	setp.ne.s32 	%p60, %r409, 31;
	@%p60 bra 	$L__BB8_218;
	shl.b32 	%r533, %r290, 3;
	mov.u32 	%r534, _ZN6thrust24THRUST_300001_SM_1000_NS8cuda_cub4core6detail5shmemE;
	add.s32 	%r535, %r534, %r533;
	st.shared.v2.u32 	[%r535], {%r470, %r475};
$L__BB8_218:
	bar.sync 	0;
	ld.shared.v4.u32 	{%r536, %r537, %r538, %r539}, [_ZN6thrust24THRUST_300001_SM_1000_NS8cuda_cub4core6detail5shmemE];
	add.s32 	%r540, %r538, %r536;
	setp.eq.s32 	%p61, %r538, 0;
	selp.b32 	%r541, %r537, 0, %p61;
	add.s32 	%r542, %r541, %r539;
	setp.eq.s32 	%p62, %r290, 2;
	selp.b32 	%r543, %r540, %r536, %p62;
	selp.b32 	%r544, %r542, %r537, %p62;
	ld.shared.v4.u32 	{%r545, %r546, %r547, %r548}, [_ZN6thrust24THRUST_300001_SM_1000_NS8cuda_cub4core6detail5shmemE+16];
	add.s32 	%r549, %r545, %r540;
	setp.eq.s32 	%p63, %r545, 0;
	selp.b32 	%r550, %r542, 0, %p63;
	add.s32 	%r551, %r550, %r546;
	setp.eq.s32 	%p64, %r290, 3;
	selp.b32 	%r552, %r549, %r543, %p64;
	selp.b32 	%r553, %r551, %r544, %p64;
	add.s32 	%r554, %r547, %r549;
	setp.eq.s32 	%p65, %r547, 0;
	selp.b32 	%r555, %r551, 0, %p65;
	add.s32 	%r556, %r555, %r548;
	setp.eq.s32 	%p66, %r290, 4;
	selp.b32 	%r557, %r554, %r552, %p66;
	selp.b32 	%r558, %r556, %r553, %p66;
	ld.shared.v4.u32 	{%r559, %r560, %r561, %r562}, [_ZN6thrust24THRUST_300001_SM_1000_NS8cuda_cub4core6detail5shmemE+32];
	add.s32 	%r563, %r559, %r554;
	setp.eq.s32 	%p67, %r559, 0;
	selp.b32 	%r564, %r556, 0, %p67;
	add.s32 	%r565, %r564, %r560;
	setp.eq.s32 	%p68, %r290, 5;
	selp.b32 	%r566, %r563, %r557, %p68;
	selp.b32 	%r567, %r565, %r558, %p68;
	add.s32 	%r568, %r561, %r563;
	setp.eq.s32 	%p69, %r561, 0;
	selp.b32 	%r569, %r565, 0, %p69;
	add.s32 	%r570, %r569, %r562;
	setp.eq.s32 	%p70, %r290, 6;
	selp.b32 	%r571, %r568, %r566, %p70;
	selp.b32 	%r572, %r570, %r567, %p70;
	ld.shared.v4.u32 	{%r573, %r574, %r575, %r576}, [_ZN6thrust24THRUST_300001_SM_1000_NS8cuda_cub4core6detail5shmemE+48];
	add.s32 	%r577, %r573, %r568;
	setp.eq.s32 	%p71, %r573, 0;
	selp.b32 	%r578, %r570, 0, %p71;
	add.s32 	%r579, %r578, %r574;
	setp.eq.s32 	%p72, %r290, 7;
	selp.b32 	%r321, %r577, %r571, %p72;
	selp.b32 	%r322, %r579, %r572, %p72;
	add.s32 	%r323, %r575, %r577;
	setp.eq.s32 	%p73, %r575, 0;
	selp.b32 	%r580, %r579, 0, %p73;
	add.s32 	%r324, %r580, %r576;
	setp.lt.u32 	%p74, %r269, 32;
	@%p74 bra 	$L__BB8_220;
	setp.eq.s32 	%p75, %r1847, 0;
	selp.b32 	%r581, %r322, 0, %p75;
	add.s32 	%r582, %r581, %r1848;
	setp.eq.s32 	%p76, %r409, 0;
	selp.b32 	%r583, 0, %r1847, %p76;
	add.s32 	%r1847, %r321, %r583;
	selp.b32 	%r1848, %r322, %r582, %p76;
	bra.uni 	$L__BB8_236;
$L__BB8_220:
	setp.ne.s32 	%p77, %r269, 0;
	mul.wide.u32 	%rd69, %r2, 16;
	add.s64 	%rd42, %rd3, %rd69;
	@%p77 bra 	$L__BB8_222;
	st.shared.u32 	[_ZN6thrust24THRUST_300001_SM_1000_NS8cuda_cub4core6detail5shmemE+116], %r323;
	st.shared.u32 	[_ZN6thrust24THRUST_300001_SM_1000_NS8cuda_cub4core6detail5shmemE+120], %r324;
	mov.b64 	%rd71, {%r323, %r324};
	add.s64 	%rd70, %rd42, 512;
	mov.b64 	%rd72, 100;
	// begin inline asm
	st.relaxed.gpu.v2.u64 [%rd70], {%rd71, %rd72};
	// end inline asm
$L__BB8_222:
	mov.u32 	%r584, %nctaid.x;
	setp.gt.u32 	%p78, %r584, 499;
	@%p78 bra 	$L__BB8_224;
	membar.cta;
	bra.uni 	$L__BB8_225;
$L__BB8_224:
	mov.b32 	%r585, 450;
	// begin inline asm
	nanosleep.u32 %r585;
	// end inline asm
$L__BB8_225:
	mul.wide.u32 	%rd76, %r269, 16;
	xor.b64  	%rd77, %rd76, -16;
	add.s64 	%rd78, %rd42, %rd77;
	add.s64 	%rd75, %rd78, 512;
$L__BB8_226:
	// begin inline asm
	ld.relaxed.gpu.v2.u64 {%rd73, %rd289}, [%rd75];
	// end inline asm
	setp.eq.s64 	%p79, %rd289, 99;
	mov.b32 	%r586, -1;
	vote.sync.any.pred 	%p80, %p79, %r586;
	@%p80 bra 	$L__BB8_226;
	mov.b64 	{%r590, %r595}, %rd73;
	setp.eq.s64 	%p81, %rd289, 101;
	mov.b32 	%r638, -1;
	vote.sync.ballot.b32 	%r639, %p81, %r638;
	// begin inline asm
	mov.u32 %r588, %lanemask_ge;
	// end inline asm
	and.b32  	%r640, %r639, %r588;
	or.b32  	%r641, %r640, -2147483648;
	add.s32 	%r642, %r641, -1;
	not.b32 	%r643, %r641;
	and.b32  	%r644, %r643, %r642;
	popc.b32 	%r592, %r644;
	mov.b32 	%r596, 1;
	// begin inline asm
	shfl.sync.down.b32 %r589, %r590, %r596, %r592, %r638;
	// end inline asm
	// begin inline asm
	shfl.sync.down.b32 %r594, %r595, %r596, %r592, %r638;
	// end inline asm
	setp.lt.s32 	%p83, %r409, %r592;
	setp.eq.s32 	%p84, %r590, 0;
	selp.b32 	%r645, %r589, 0, %p83;
	add.s32 	%r600, %r645, %r590;
	selp.b32 	%r646, %r594, 0, %p84;
	selp.b32 	%r647, %r646, 0, %p83;
	add.s32 	%r605, %r647, %r595;
	mov.b32 	%r606, 2;
	// begin inline asm
	shfl.sync.down.b32 %r599, %r600, %r606, %r592, %r638;
	// end inline asm
	// begin inline asm
	shfl.sync.down.b32 %r604, %r605, %r606, %r592, %r638;
	// end inline asm
	add.s32 	%r648, %r409, 2;
	setp.gt.s32 	%p85, %r648, %r592;
	setp.eq.s32 	%p86, %r600, 0;
	selp.b32 	%r649, %r604, 0, %p86;
	selp.b32 	%r650, 0, %r599, %p85;
	add.s32 	%r610, %r600, %r650;
	selp.b32 	%r651, 0, %r649, %p85;
	add.s32 	%r615, %r651, %r605;
	mov.b32 	%r616, 4;
	// begin inline asm
	shfl.sync.down.b32 %r609, %r610, %r616, %r592, %r638;
	// end inline asm
	// begin inline asm
	shfl.sync.down.b32 %r614, %r615, %r616, %r592, %r638;
	// end inline asm
	add.s32 	%r652, %r409, 4;
	setp.gt.s32 	%p87, %r652, %r592;
	setp.eq.s32 	%p88, %r610, 0;
	selp.b32 	%r653, %r614, 0, %p88;
	selp.b32 	%r654, 0, %r609, %p87;
	add.s32 	%r620, %r610, %r654;
	selp.b32 	%r655, 0, %r653, %p87;
	add.s32 	%r625, %r615, %r655;
	mov.b32 	%r626, 8;
	// begin inline asm
	shfl.sync.down.b32 %r619, %r620, %r626, %r592, %r638;
	// end inline asm
	// begin inline asm
	shfl.sync.down.b32 %r624, %r625, %r626, %r592, %r638;
	// end inline asm
	add.s32 	%r656, %r409, 8;
	setp.gt.s32 	%p89, %r656, %r592;
	setp.eq.s32 	%p90, %r620, 0;
	selp.b32 	%r657, %r624, 0, %p90;
	selp.b32 	%r658, 0, %r619, %p89;
	add.s32 	%r630, %r620, %r658;
	selp.b32 	%r659, 0, %r657, %p89;
	add.s32 	%r635, %r625, %r659;
	mov.b32 	%r636, 16;
	// begin inline asm
	shfl.sync.down.b32 %r629, %r630, %r636, %r592, %r638;
	// end inline asm
	// begin inline asm
	shfl.sync.down.b32 %r634, %r635, %r636, %r592, %r638;
	// end inline asm
	add.s32 	%r660, %r409, 16;
	setp.gt.s32 	%p91, %r660, %r592;
	setp.eq.s32 	%p92, %r630, 0;
	selp.b32 	%r661, %r634, 0, %p92;
	selp.b32 	%r662, 0, %r629, %p91;
	add.s32 	%r1844, %r662, %r630;
	selp.b32 	%r663, 0, %r661, %p91;
	add.s32 	%r1845, %r635, %r663;
	not.b32 	%r664, %r269;
	add.s32 	%r1846, %r2, %r664;
	add.s64 	%rd45, %rd3, 512;
$L__BB8_228:
	setp.ne.s64 	%p93, %rd289, 101;
	mov.b32 	%r665, -1;
	vote.sync.all.pred 	%p94, %p93, %r665;
	not.pred 	%p95, %p94;
	@%p95 bra 	$L__BB8_232;
	mul.wide.s32 	%rd122, %r1846, 16;
	add.s64 	%rd123, %rd45, %rd122;
	add.s64 	%rd121, %rd123, -512;
$L__BB8_230:
	// begin inline asm
	ld.relaxed.gpu.v2.u64 {%rd119, %rd289}, [%rd121];
	// end inline asm
	setp.eq.s64 	%p151, %rd289, 99;
	mov.b32 	%r758, -1;
	vote.sync.any.pred 	%p152, %p151, %r758;
	@%p152 bra 	$L__BB8_230;
	mov.b64 	{%r761, %r766}, %rd119;
	setp.eq.s64 	%p153, %rd289, 101;
	mov.b32 	%r809, -1;
	vote.sync.ballot.b32 	%r810, %p153, %r809;
	and.b32  	%r811, %r810, %r588;
	or.b32  	%r812, %r811, -2147483648;
	add.s32 	%r813, %r812, -1;
	not.b32 	%r814, %r812;
	and.b32  	%r815, %r814, %r813;
	popc.b32 	%r763, %r815;
	mov.b32 	%r767, 1;
	// begin inline asm
	shfl.sync.down.b32 %r760, %r761, %r767, %r763, %r809;
	// end inline asm
	// begin inline asm
	shfl.sync.down.b32 %r765, %r766, %r767, %r763, %r809;
	// end inline asm
	setp.lt.s32 	%p155, %r409, %r763;
	setp.eq.s32 	%p156, %r761, 0;
	selp.b32 	%r816, %r760, 0, %p155;
	add.s32 	%r771, %r816, %r761;
	selp.b32 	%r817, %r765, 0, %p156;
	selp.b32 	%r818, %r817, 0, %p155;
	add.s32 	%r776, %r818, %r766;
	mov.b32 	%r777, 2;
	// begin inline asm
	shfl.sync.down.b32 %r770, %r771, %r777, %r763, %r809;
	// end inline asm
	// begin inline asm
	shfl.sync.down.b32 %r775, %r776, %r777, %r763, %r809;
	// end inline asm
	add.s32 	%r819, %r409, 2;
	setp.gt.s32 	%p157, %r819, %r763;
	setp.eq.s32 	%p158, %r771, 0;
	selp.b32 	%r820, %r775, 0, %p158;
	selp.b32 	%r821, 0, %r770, %p157;
	add.s32 	%r781, %r771, %r821;
	selp.b32 	%r822, 0, %r820, %p157;
	add.s32 	%r786, %r822, %r776;
	mov.b32 	%r787, 4;
	// begin inline asm
	shfl.sync.down.b32 %r780, %r781, %r787, %r763, %r809;
	// end inline asm
	// begin inline asm
	shfl.sync.down.b32 %r785, %r786, %r787, %r763, %r809;
	// end inline asm
	add.s32 	%r823, %r409, 4;
	setp.gt.s32 	%p159, %r823, %r763;
	setp.eq.s32 	%p160, %r781, 0;
	selp.b32 	%r824, %r785, 0, %p160;
	selp.b32 	%r825, 0, %r780, %p159;
	add.s32 	%r791, %r781, %r825;
	selp.b32 	%r826, 0, %r824, %p159;
	add.s32 	%r796, %r786, %r826;
	mov.b32 	%r797, 8;
	// begin inline asm
	shfl.sync.down.b32 %r790, %r791, %r797, %r763, %r809;
	// end inline asm
	// begin inline asm
	shfl.sync.down.b32 %r795, %r796, %r797, %r763, %r809;
	// end inline asm
	add.s32 	%r827, %r409, 8;
	setp.gt.s32 	%p161, %r827, %r763;
	setp.eq.s32 	%p162, %r791, 0;
	selp.b32 	%r828, %r795, 0, %p162;
	selp.b32 	%r829, 0, %r790, %p161;
	add.s32 	%r801, %r791, %r829;
	selp.b32 	%r830, 0, %r828, %p161;
	add.s32 	%r806, %r796, %r830;
	mov.b32 	%r807, 16;
	// begin inline asm
	shfl.sync.down.b32 %r800, %r801, %r807, %r763, %r809;
	// end inline asm
	// begin inline asm
	shfl.sync.down.b32 %r805, %r806, %r807, %r763, %r809;
	// end inline asm
	add.s32 	%r831, %r409, 16;
	setp.gt.s32 	%p163, %r831, %r763;
	setp.eq.s32 	%p164, %r801, 0;
	selp.b32 	%r832, %r805, 0, %p164;
	selp.b32 	%r833, 0, %r800, %p163;
	selp.b32 	%r834, 0, %r832, %p163;
	add.s32 	%r835, %r806, %r834;
	add.s32 	%r836, %r833, %r1844;
	add.s32 	%r334, %r836, %r801;
	setp.eq.s32 	%p165, %r1844, 0;
	selp.b32 	%r837, %r835, 0, %p165;
	add.s32 	%r1845, %r837, %r1845;
	add.s32 	%r1846, %r1846, -32;
	mov.u32 	%r1844, %r334;
	bra.uni 	$L__BB8_228;
$L__BB8_232:
	@%p77 bra 	$L__BB8_234;
	add.s32 	%r667, %r1844, %r323;
	setp.eq.s32 	%p97, %r323, 0;
	selp.b32 	%r668, %r1845, 0, %p97;
	add.s32 	%r669, %r668, %r324;
	mov.b64 	%rd80, {%r667, %r669};
	add.s64 	%rd79, %rd42, 512;
	mov.b64 	%rd81, 101;
	// begin inline asm
	st.relaxed.gpu.v2.u64 [%rd79], {%rd80, %rd81};
	// end inline asm
	st.shared.u32 	[_ZN6thrust24THRUST_300001_SM_1000_NS8cuda_cub4core6detail5shmemE+100], %r1844;
	st.shared.v2.u32 	[_ZN6thrust24THRUST_300001_SM_1000_NS8cuda_cub4core6detail5shmemE+104], {%r1845, %r667};
	st.shared.u32 	[_ZN6thrust24THRUST_300001_SM_1000_NS8cuda_cub4core6detail5shmemE+112], %r669;
$L__BB8_234:
	setp.ne.s32 	%p98, %r409, 0;
	@%p98 bra 	$L__BB8_236;
	st.shared.v2.u32 	[_ZN6thrust24THRUST_300001_SM_1000_NS8cuda_cub4core6detail5shmemE+72], {%r1844, %r1845};
	mov.u32 	%r1847, %r1844;
	mov.u32 	%r1848, %r1845;
$L__BB8_236:
	setp.eq.s32 	%p99, %r269, 0;
	bar.sync 	0;
	@%p99 bra 	$L__BB8_238;
	ld.shared.v2.u32 	{%r670, %r671}, [_ZN6thrust24THRUST_300001_SM_1000_NS8cuda_cub4core6detail5shmemE+72];
	add.s32 	%r339, %r670, %r1847;
	setp.eq.s32 	%p100, %r1847, 0;
	selp.b32 	%r672, %r671, 0, %p100;
	add.s32 	%r1848, %r672, %r1848;
	mov.u32 	%r1847, %r339;
$L__BB8_238:
	mul.lo.s32 	%r673, %r269, 9;
	setp.eq.s32 	%p101, %r673, %r4;
	setp.ne.s32 	%p102, %r1843, %r293;
	or.pred  	%p103, %p101, %p102;
	selp.u32 	%r674, 1, 0, %p103;
	add.s32 	%r343, %r1847, %r674;
	selp.b32 	%r675, 0, %r1848, %p103;
	add.s32 	%r344, %r675, %r304;
	selp.u32 	%r676, 1, 0, %p6;
	add.s32 	%r677, %r676, %r674;
	add.s32 	%r345, %r677, %r1847;
	selp.b32 	%r678, 0, %r344, %p6;
	add.s32 	%r346, %r305, %r678;
	selp.u32 	%r679, 1, 0, %p7;
	add.s32 	%r347, %r345, %r679;
	selp.b32 	%r680, 0, %r346, %p7;
	add.s32 	%r348, %r306, %r680;
	add.s32 	%r681, %r673, 3;
	setp.eq.s32 	%p104, %r681, %r4;
	setp.ne.s32 	%p105, %r295, %r296;
	or.pred  	%p106, %p104, %p105;
	selp.u32 	%r682, 1, 0, %p106;
	add.s32 	%r349, %r347, %r682;
	selp.b32 	%r683, 0, %r348, %p106;
	add.s32 	%r350, %r307, %r683;
	add.s32 	%r684, %r673, 4;
	setp.eq.s32 	%p107, %r684, %r4;
	setp.ne.s32 	%p108, %r296, %r297;
	or.pred  	%p9, %p107, %p108;
	selp.u32 	%r685, 1, 0, %p9;
	add.s32 	%r351, %r349, %r685;
	selp.b32 	%r686, 0, %r350, %p9;
	add.s32 	%r352, %r308, %r686;
	add.s32 	%r687, %r673, 5;
	setp.eq.s32 	%p109, %r687, %r4;
	setp.ne.s32 	%p110, %r297, %r298;
	or.pred  	%p10, %p109, %p110;
	selp.u32 	%r688, 1, 0, %p10;
	add.s32 	%r353, %r351, %r688;
	selp.b32 	%r689, 0, %r352, %p10;
	add.s32 	%r354, %r309, %r689;
	selp.u32 	%r690, 1, 0, %p8;
	add.s32 	%r355, %r353, %r690;
	selp.b32 	%r691, 0, %r354, %p8;
	add.s32 	%r356, %r310, %r691;
	add.s32 	%r357, %r316, %r1847;
	add.s32 	%r692, %r673, 7;
	setp.eq.s32 	%p111, %r692, %r4;
	setp.ne.s32 	%p112, %r299, %r300;
	or.pred  	%p11, %p111, %p112;
	selp.b32 	%r693, 0, %r356, %p11;
	add.s32 	%r358, %r311, %r693;
	ld.shared.v2.u32 	{%r359, %r360}, [_ZN6thrust24THRUST_300001_SM_1000_NS8cuda_cub4core6detail5shmemE+112];
	ld.shared.u32 	%r1858, [_ZN6thrust24THRUST_300001_SM_1000_NS8cuda_cub4core6detail5shmemE+108];
	ld.shared.u32 	%r362, [_ZN6thrust24THRUST_300001_SM_1000_NS8cuda_cub4core6detail5shmemE+100];
	setp.lt.s32 	%p113, %r360, 257;
	@%p113 bra 	$L__BB8_264;
	bar.sync 	0;
	mul.lo.s32 	%r697, %r269, 9;
	setp.ne.s32 	%p129, %r697, %r4;
	setp.eq.s32 	%p130, %r1843, %r293;
	and.pred  	%p131, %p129, %p130;
	@%p131 bra 	$L__BB8_241;
	sub.s32 	%r698, %r1847, %r362;
	shl.b32 	%r699, %r698, 3;
	mov.u32 	%r700, _ZN6thrust24THRUST_300001_SM_1000_NS8cuda_cub4core6detail5shmemE;
	add.s32 	%r701, %r700, %r699;
	st.shared.v2.u32 	[%r701], {%r1843, %r1848};
$L__BB8_241:
	not.pred 	%p132, %p6;
	@%p132 bra 	$L__BB8_243;
	sub.s32 	%r702, %r343, %r362;
	shl.b32 	%r703, %r702, 3;
	mov.u32 	%r704, _ZN6thrust24THRUST_300001_SM_1000_NS8cuda_cub4core6detail5shmemE;
	add.s32 	%r705, %r704, %r703;
	st.shared.v2.u32 	[%r705], {%r293, %r344};
$L__BB8_243:
	not.pred 	%p133, %p7;
	@%p133 bra 	$L__BB8_245;
	sub.s32 	%r706, %r345, %r362;
	shl.b32 	%r707, %r706, 3;
	mov.u32 	%r708, _ZN6thrust24THRUST_300001_SM_1000_NS8cuda_cub4core6detail5shmemE;
	add.s32 	%r709, %r708, %r707;
	st.shared.v2.u32 	[%r709], {%r294, %r346};
$L__BB8_245:
	mad.lo.s32 	%r710, %r269, 9, 3;
	setp.ne.s32 	%p134, %r710, %r4;
	setp.eq.s32 	%p135, %r295, %r296;
	and.pred  	%p136, %p134, %p135;
	@%p136 bra 	$L__BB8_247;
	sub.s32 	%r711, %r347, %r362;
	shl.b32 	%r712, %r711, 3;
	mov.u32 	%r713, _ZN6thrust24THRUST_300001_SM_1000_NS8cuda_cub4core6detail5shmemE;
	add.s32 	%r714, %r713, %r712;
	st.shared.v2.u32 	[%r714], {%r295, %r348};
$L__BB8_247:
	not.pred 	%p137, %p9;
	@%p137 bra 	$L__BB8_249;
	sub.s32 	%r715, %r349, %r362;
	shl.b32 	%r716, %r715, 3;
	mov.u32 	%r717, _ZN6thrust24THRUST_300001_SM_1000_NS8cuda_cub4core6detail5shmemE;
	add.s32 	%r718, %r717, %r716;
	st.shared.v2.u32 	[%r718], {%r296, %r350};
$L__BB8_249:
	not.pred 	%p138, %p10;
	@%p138 bra 	$L__BB8_251;
	sub.s32 	%r719, %r351, %r362;
	shl.b32 	%r720, %r719, 3;
	mov.u32 	%r721, _ZN6thrust24THRUST_300001_SM_1000_NS8cuda_cub4core6detail5shmemE;
	add.s32 	%r722, %r721, %r720;
	st.shared.v2.u32 	[%r722], {%r297, %r352};
$L__BB8_251:
	not.pred 	%p139, %p8;
	@%p139 bra 	$L__BB8_253;
	sub.s32 	%r723, %r353, %r362;
	shl.b32 	%r724, %r723, 3;
	mov.u32 	%r725, _ZN6thrust24THRUST_300001_SM_1000_NS8cuda_cub4core6detail5shmemE;
	add.s32 	%r726, %r725, %r724;
	st.shared.v2.u32 	[%r726], {%r298, %r354};
$L__BB8_253:
	not.pred 	%p140, %p11;
	@%p140 bra 	$L__BB8_255;
	sub.s32 	%r727, %r355, %r362;
	shl.b32 	%r728, %r727, 3;
	mov.u32 	%r729, _ZN6thrust24THRUST_300001_SM_1000_NS8cuda_cub4core6detail5shmemE;
	add.s32 	%r730, %r729, %r728;
	st.shared.v2.u32 	[%r730], {%r299, %r356};
$L__BB8_255:
	mad.lo.s32 	%r731, %r269, 9, 8;
	setp.ne.s32 	%p141, %r731, %r4;
	setp.eq.s32 	%p142, %r300, %r301;
	and.pred  	%p143, %p141, %p142;
	@%p143 bra 	$L__BB8_257;
	sub.s32 	%r732, %r357, %r362;
	shl.b32 	%r733, %r732, 3;
	mov.u32 	%r734, _ZN6thrust24THRUST_300001_SM_1000_NS8cuda_cub4core6detail5shmemE;
	add.s32 	%r735, %r734, %r733;
	st.shared.v2.u32 	[%r735], {%r300, %r358};
$L__BB8_257:
	bar.sync 	0;
	setp.ge.s32 	%p144, %r269, %r360;
	@%p144 bra 	$L__BB8_282;
	not.b32 	%r736, %r269;
	add.s32 	%r363, %r360, %r736;
	and.b32  	%r737, %r363, 768;
	setp.eq.s32 	%p145, %r737, 768;
	mov.u32 	%r1857, %r269;
	@%p145 bra 	$L__BB8_261;
	shr.u32 	%r738, %r363, 8;
	add.s32 	%r739, %r738, 1;
	and.b32  	%r740, %r739, 3;
	shl.b32 	%r741, %r269, 3;
	mov.u32 	%r742, _ZN6thrust24THRUST_300001_SM_1000_NS8cuda_cub4core6detail5shmemE;
	add.s32 	%r1853, %r742, %r741;
	add.s32 	%r1852, %r269, %r362;
	neg.s32 	%r1851, %r740;
	shl.b32 	%r743, %r739, 8;
	and.b32  	%r744, %r743, 768;
	add.s32 	%r1857, %r269, %r744;
$L__BB8_260:
	.pragma "nounroll";
	mul.wide.s32 	%rd109, %r1852, 4;
	add.s64 	%rd110, %rd1, %rd109;
	add.s64 	%rd111, %rd2, %rd109;
	ld.shared.v2.u32 	{%r745, %r746}, [%r1853];
	st.global.u32 	[%rd111], %r745;
	st.global.u32 	[%rd110], %r746;
	add.s32 	%r1853, %r1853, 2048;
	add.s32 	%r1852, %r1852, 256;
	add.s32 	%r1851, %r1851, 1;
	setp.ne.s32 	%p146, %r1851, 0;
	@%p146 bra 	$L__BB8_260;
$L__BB8_261:
	setp.lt.u32 	%p147, %r363, 768;
	@%p147 bra 	$L__BB8_282;
	add.s64 	%rd49, %rd2, 2048;
	add.s32 	%r1856, %r1857, %r362;
	add.s64 	%rd50, %rd1, 2048;
	shl.b32 	%r747, %r1857, 3;
	mov.u32 	%r748, _ZN6thrust24THRUST_300001_SM_1000_NS8cuda_cub4core6detail5shmemE;
	add.s32 	%r749, %r747, %r748;
	add.s32 	%r1855, %r749, 4096;
$L__BB8_263:
	mul.wide.s32 	%rd112, %r1856, 4;
	add.s64 	%rd113, %rd49, %rd112;
	add.s64 	%rd114, %rd50, %rd112;
	ld.shared.v2.u32 	{%r750, %r751}, [%r1855+-4096];
	st.global.u32 	[%rd113+-2048], %r750;
	st.global.u32 	[%rd114+-2048], %r751;
	ld.shared.v2.u32 	{%r752, %r753}, [%r1855+-2048];
	st.global.u32 	[%rd113+-1024], %r752;
	st.global.u32 	[%rd114+-1024], %r753;
	ld.shared.v2.u32 	{%r754, %r755}, [%r1855];
	st.global.u32 	[%rd113], %r754;
	st.global.u32 	[%rd114], %r755;
	ld.shared.v2.u32 	{%r756, %r757}, [%r1855+2048];
	st.global.u32 	[%rd113+1024], %r756;
	st.global.u32 	[%rd114+1024], %r757;
	add.s32 	%r1857, %r1857, 1024;
	add.s32 	%r1856, %r1856, 1024;
	add.s32 	%r1855, %r1855, 8192;
	setp.lt.s32 	%p148, %r1857, %r360;
	@%p148 bra 	$L__BB8_263;
	bra.uni 	$L__BB8_282;
$L__BB8_264:
	mul.lo.s32 	%r694, %r269, 9;
	setp.ne.s32 	%p114, %r694, %r4;
	setp.eq.s32 	%p115, %r1843, %r293;
	and.pred  	%p116, %p114, %p115;
	@%p116 bra 	$L__BB8_266;
	mul.wide.s32 	%rd82, %r1847, 4;
	add.s64 	%rd83, %rd2, %rd82;
	st.global.u32 	[%rd83], %r1843;
	add.s64 	%rd84, %rd1, %rd82;
	st.global.u32 	[%rd84], %r1848;
$L__BB8_266:
	not.pred 	%p117, %p6;
	@%p117 bra 	$L__BB8_268;
	mul.wide.s32 	%rd85, %r343, 4;
	add.s64 	%rd86, %rd2, %rd85;
	st.global.u32 	[%rd86], %r293;
	add.s64 	%rd87, %rd1, %rd85;
	st.global.u32 	[%rd87], %r344;
$L__BB8_268:
	not.pred 	%p118, %p7;
	@%p118 bra 	$L__BB8_270;
	mul.wide.s32 	%rd88, %r345, 4;
	add.s64 	%rd89, %rd2, %rd88;
	st.global.u32 	[%rd89], %r294;
	add.s64 	%rd90, %rd1, %rd88;
	st.global.u32 	[%rd90], %r346;
$L__BB8_270:
	mad.lo.s32 	%r695, %r269, 9, 3;
	setp.ne.s32 	%p119, %r695, %r4;
	setp.eq.s32 	%p120, %r295, %r296;
	and.pred  	%p121, %p119, %p120;
	@%p121 bra 	$L__BB8_272;
	mul.wide.s32 	%rd91, %r347, 4;
	add.s64 	%rd92, %rd2, %rd91;
	st.global.u32 	[%rd92], %r295;
	add.s64 	%rd93, %rd1, %rd91;
	st.global.u32 	[%rd93], %r348;
$L__BB8_272:
	not.pred 	%p122, %p9;
	@%p122 bra 	$L__BB8_274;
	mul.wide.s32 	%rd94, %r349, 4;
	add.s64 	%rd95, %rd2, %rd94;
	st.global.u32 	[%rd95], %r296;
	add.s64 	%rd96, %rd1, %rd94;
	st.global.u32 	[%rd96], %r350;
$L__BB8_274:
	not.pred 	%p123, %p10;
	@%p123 bra 	$L__BB8_276;
	mul.wide.s32 	%rd97, %r351, 4;
	add.s64 	%rd98, %rd2, %rd97;
	st.global.u32 	[%rd98], %r297;
	add.s64 	%rd99, %rd1, %rd97;
	st.global.u32 	[%rd99], %r352;
$L__BB8_276:
	not.pred 	%p124, %p8;
	@%p124 bra 	$L__BB8_278;
	mul.wide.s32 	%rd100, %r353, 4;
	add.s64 	%rd101, %rd2, %rd100;
	st.global.u32 	[%rd101], %r298;
	add.s64 	%rd102, %rd1, %rd100;
	st.global.u32 	[%rd102], %r354;
$L__BB8_278:
	not.pred 	%p125, %p11;
	@%p125 bra 	$L__BB8_280;
	mul.wide.s32 	%rd103, %r355, 4;
	add.s64 	%rd104, %rd2, %rd103;
	st.global.u32 	[%rd104], %r299;
	add.s64 	%rd105, %rd1, %rd103;
	st.global.u32 	[%rd105], %r356;
$L__BB8_280:
	mad.lo.s32 	%r696, %r269, 9, 8;
	setp.ne.s32 	%p126, %r696, %r4;
	setp.eq.s32 	%p127, %r300, %r301;
	and.pred  	%p128, %p126, %p127;
	@%p128 bra 	$L__BB8_282;
	mul.wide.s32 	%rd106, %r357, 4;
	add.s64 	%rd107, %rd2, %rd106;
	st.global.u32 	[%rd107], %r300;
	add.s64 	%rd108, %rd1, %rd106;
	st.global.u32 	[%rd108], %r358;
$L__BB8_282:
	setp.ne.s32 	%p149, %r269, 255;
	@%p149 bra 	$L__BB8_286;
	setp.ne.s32 	%p150, %r4, 2304;
	@%p150 bra 	$L__BB8_285;
	mul.wide.s32 	%rd115, %r1858, 4;
	add.s64 	%rd116, %rd2, %rd115;
	st.global.u32 	[%rd116], %r301;
	add.s64 	%rd117, %rd1, %rd115;
	st.global.u32 	[%rd117], %r359;
	add.s32 	%r1858, %r1858, 1;
$L__BB8_285:
	ld.param.u64 	%rd278, [_ZN6thrust24THRUST_300001_SM_1000_NS8cuda_cub4core6detail13_kernel_agentINS1_15__reduce_by_key16ReduceByKeyAgentIPiNS0_17constant_iteratorIiNS0_11use_defaultES9_EES7_S7_N4cuda3std3__48equal_toIiEENSD_4plusIiEES7_iEEJS7_SA_S7_S7_S7_N3cub18CUB_300001_SM_100024ReduceByKeyScanTileStateIiiLb1EEESF_SH_iiEEEvDpT0__param_4];
	cvta.to.global.u64 	%rd118, %rd278;
	st.global.u32 	[%rd118], %r1858;
$L__BB8_286:
	ret;

}
	// .globl	_ZN6thrust24THRUST_300001_SM_1000_NS8cuda_cub4core6detail13_kernel_agentINS1_15__reduce_by_key9InitAgentIN3cub18CUB_300001_SM_100024ReduceByKeyScanTileStateIilLb1EEElPlEEJSA_lSB_EEEvDpT0_
.visible .entry _ZN6thrust24THRUST_300001_SM_1000_NS8cuda_cub4core6detail13_kernel_agentINS1_15__reduce_by_key9InitAgentIN3cub18CUB_300001_SM_100024ReduceByKeyScanTileStateIilLb1EEElPlEEJSA_lSB_EEEvDpT0_(
	.param .align 8 .b8 _ZN6thrust24THRUST_300001_SM_1000_NS8cuda_cub4core6detail13_kernel_agentINS1_15__reduce_by_key9InitAgentIN3cub18CUB_300001_SM_100024ReduceByKeyScanTileStateIilLb1EEElPlEEJSA_lSB_EEEvDpT0__param_0[8],
	.param .u64 _ZN6thrust24THRUST_300001_SM_1000_NS8cuda_cub4core6detail13_kernel_agentINS1_15__reduce_by_key9InitAgentIN3cub18CUB_300001_SM_100024ReduceByKeyScanTileStateIilLb1EEElPlEEJSA_lSB_EEEvDpT0__param_1,
	.param .u64 .ptr .align 1 _ZN6thrust24THRUST_300001_SM_1000_NS8cuda_cub4core6detail13_kernel_agentINS1_15__reduce_by_key9InitAgentIN3cub18CUB_300001_SM_100024ReduceByKeyScanTileStateIilLb1EEElPlEEJSA_lSB_EEEvDpT0__param_2
)
.maxntid 128
{
	.reg .pred 	%p<6>;
	.reg .b32 	%r<16>;
	.reg .b64 	%rd<12>;

	ld.param.u64 	%rd3, [_ZN6thrust24THRUST_300001_SM_1000_NS8cuda_cub4core6detail13_kernel_agentINS1_15__reduce_by_key9InitAgentIN3cub18CUB_300001_SM_100024ReduceByKeyScanTileStateIilLb1EEElPlEEJSA_lSB_EEEvDpT0__param_0];
	ld.param.u32 	%r8, [_ZN6thrust24THRUST_300001_SM_1000_NS8cuda_cub4core6detail13_kernel_agentINS1_15__reduce_by_key9InitAgentIN3cub18CUB_300001_SM_100024ReduceByKeyScanTileStateIilLb1EEElPlEEJSA_lSB_EEEvDpT0__param_1];
	ld.param.u64 	%rd2, [_ZN6thrust24THRUST_300001_SM_1000_NS8cuda_cub4core6detail13_kernel_agentINS1_15__reduce_by_key9InitAgentIN3cub18CUB_300001_SM_100024ReduceByKeyScanTileStateIilLb1EEElPlEEJSA_lSB_EEEvDpT0__param_2];
	cvta.to.global.u64 	%rd1, %rd3;
	mov.u32 	%r1, %ctaid.x;
	mov.u32 	%r9, %ntid.x;
	mov.u32 	%r2, %tid.x;
	mad.lo.s32 	%r3, %r1, %r9, %r2;
	setp.ge.s32 	%p1, %r3, %r8;
	@%p1 bra 	$L__BB9_2;
	mul.wide.s32 	%rd4, %r3, 16;
	add.s64 	%rd5, %rd1, %rd4;
	mov.b64 	%rd6, 0;
	mov.b64 	%rd7, 425201762304;
	st.global.v2.u64 	[%rd5+512], {%rd7, %rd6};
$L__BB9_2:
	mov.b32 	%r15, 0;
	setp.ne.s32 	%p2, %r1, 0;
	setp.gt.u32 	%p3, %r2, 31;
	or.pred  	%p4, %p2, %p3;
	@%p4 bra 	$L__BB9_4;
	mul.wide.u32 	%rd8, %r2, 16;
	add.s64 	%rd9, %rd1, %rd8;
	st.global.v4.u32 	[%rd9], {%r15, %r15, %r15, %r15};
$L__BB9_4:
	or.b32  	%r14, %r1, %r2;
	setp.ne.s32 	%p5, %r14, 0;
	@%p5 bra 	$L__BB9_6;
	cvta.to.global.u64 	%rd10, %rd2;
	mov.b64 	%rd11, 0;
	st.global.u64 	[%rd10], %rd11;
$L__BB9_6:
	ret;

}
	// .globl	_ZN6thrust24THRUST_300001_SM_1000_NS8cuda_cub4core6detail13_kernel_agentINS1_15__reduce_by_key16ReduceByKeyAgentIPiNS0_17constant_iteratorIiNS0_11use_defaultES9_EES7_S7_N4cuda3std3__48equal_toIiEENSD_4plusIiEEPllEEJS7_SA_S7_S7_SI_N3cub18CUB_300001_SM_100024ReduceByKeyScanTileStateIilLb1EEESF_SH_llEEEvDpT0_
.visible .entry _ZN6thrust24THRUST_300001_SM_1000_NS8cuda_cub4core6detail13_kernel_agentINS1_15__reduce_by_key16ReduceByKeyAgentIPiNS0_17constant_iteratorIiNS0_11use_defaultES9_EES7_S7_N4cuda3std3__48equal_toIiEENSD_4plusIiEEPllEEJS7_SA_S7_S7_SI_N3cub18CUB_300001_SM_100024ReduceByKeyScanTileStateIilLb1EEESF_SH_llEEEvDpT0_(
	.param .u64 .ptr .align 1 _ZN6thrust24THRUST_300001_SM_1000_NS8cuda_cub4core6detail13_kernel_agentINS1_15__reduce_by_key16ReduceByKeyAgentIPiNS0_17constant_iteratorIiNS0_11use_defaultES9_EES7_S7_N4cuda3std3__48equal_toIiEENSD_4plusIiEEPllEEJS7_SA_S7_S7_SI_N3cub18CUB_300001_SM_100024ReduceByKeyScanTileStateIilLb1EEESF_SH_llEEEvDpT0__param_0,
	.param .align 8 .b8 _ZN6thrust24THRUST_300001_SM_1000_NS8cuda_cub4core6detail13_kernel_agentINS1_15__reduce_by_key16ReduceByKeyAgentIPiNS0_17constant_iteratorIiNS0_11use_defaultES9_EES7_S7_N4cuda3std3__48equal_toIiEENSD_4plusIiEEPllEEJS7_SA_S7_S7_SI_N3cub18CUB_300001_SM_100024ReduceByKeyScanTileStateIilLb1EEESF_SH_llEEEvDpT0__param_1[16],
	.param .u64 .ptr .align 1 _ZN6thrust24THRUST_300001_SM_1000_NS8cuda_cub4core6detail13_kernel_agentINS1_15__reduce_by_key16ReduceByKeyAgentIPiNS0_17constant_iteratorIiNS0_11use_defaultES9_EES7_S7_N4cuda3std3__48equal_toIiEENSD_4plusIiEEPllEEJS7_SA_S7_S7_SI_N3cub18CUB_300001_SM_100024ReduceByKeyScanTileStateIilLb1EEESF_SH_llEEEvDpT0__param_2,
	.param .u64 .ptr .align 1 _ZN6thrust24THRUST_300001_SM_1000_NS8cuda_cub4core6detail13_kernel_agentINS1_15__reduce_by_key16ReduceByKeyAgentIPiNS0_17constant_iteratorIiNS0_11use_defaultES9_EES7_S7_N4cuda3std3__48equal_toIiEENSD_4plusIiEEPllEEJS7_SA_S7_S7_SI_N3cub18CUB_300001_SM_100024ReduceByKeyScanTileStateIilLb1EEESF_SH_llEEEvDpT0__param_3,
	.param .u64 .ptr .align 1 _ZN6thrust24THRUST_300001_SM_1000_NS8cuda_cub4core6detail13_kernel_agentINS1_15__reduce_by_key16ReduceByKeyAgentIPiNS0_17constant_iteratorIiNS0_11use_defaultES9_EES7_S7_N4cuda3std3__48equal_toIiEENSD_4plusIiEEPllEEJS7_SA_S7_S7_SI_N3cub18CUB_300001_SM_100024ReduceByKeyScanTileStateIilLb1EEESF_SH_llEEEvDpT0__param_4,
	.param .align 8 .b8 _ZN6thrust24THRUST_300001_SM_1000_NS8cuda_cub4core6detail13_kernel_agentINS1_15__reduce_by_key16ReduceByKeyAgentIPiNS0_17constant_iteratorIiNS0_11use_defaultES9_EES7_S7_N4cuda3std3__48equal_toIiEENSD_4plusIiEEPllEEJS7_SA_S7_S7_SI_N3cub18CUB_300001_SM_100024ReduceByKeyScanTileStateIilLb1EEESF_SH_llEEEvDpT0__param_5[8],
	.param .align 1 .b8 _ZN6thrust24THRUST_300001_SM_1000_NS8cuda_cub4core6detail13_kernel_agentINS1_15__reduce_by_key16ReduceByKeyAgentIPiNS0_17constant_iteratorIiNS0_11use_defaultES9_EES7_S7_N4cuda3std3__48equal_toIiEENSD_4plusIiEEPllEEJS7_SA_S7_S7_SI_N3cub18CUB_300001_SM_100024ReduceByKeyScanTileStateIilLb1EEESF_SH_llEEEvDpT0__param_6[1],
	.param .align 1 .b8 _ZN6thrust24THRUST_300001_SM_1000_NS8cuda_cub4core6detail13_kernel_agentINS1_15__reduce_by_key16ReduceByKeyAgentIPiNS0_17constant_iteratorIiNS0_11use_defaultES9_EES7_S7_N4cuda3std3__48equal_toIiEENSD_4plusIiEEPllEEJS7_SA_S7_S7_SI_N3cub18CUB_300001_SM_100024ReduceByKeyScanTileStateIilLb1EEESF_SH_llEEEvDpT0__param_7[1],
	.param .u64 _ZN6thrust24THRUST_300001_SM_1000_NS8cuda_cub4core6detail13_kernel_agentINS1_15__reduce_by_key16ReduceByKeyAgentIPiNS0_17constant_iteratorIiNS0_11use_defaultES9_EES7_S7_N4cuda3std3__48equal_toIiEENSD_4plusIiEEPllEEJS7_SA_S7_S7_SI_N3cub18CUB_300001_SM_100024ReduceByKeyScanTileStateIilLb1EEESF_SH_llEEEvDpT0__param_8,
	.param .u64 _ZN6thrust24THRUST_300001_SM_1000_NS8cuda_cub4core6detail13_kernel_agentINS1_15__reduce_by_key16ReduceByKeyAgentIPiNS0_17constant_iteratorIiNS0_11use_defaultES9_EES7_S7_N4cuda3std3__48equal_toIiEENSD_4plusIiEEPllEEJS7_SA_S7_S7_SI_N3cub18CUB_300001_SM_100024ReduceByKeyScanTileStateIilLb1EEESF_SH_llEEEvDpT0__param_9
)
.maxntid 256
{
	.reg .pred 	%p<442>;
	.reg .b32 	%r<2026>;
	.reg .b64 	%rd<796>;

	ld.param.u64 	%rd210, [_ZN6thrust24THRUST_300001_SM_1000_NS8cuda_cub4core6detail13_kernel_agentINS1_15__reduce_by_key16ReduceByKeyAgentIPiNS0_17constant_iteratorIiNS0_11use_defaultES9_EES7_S7_N4cuda3std3__48equal_toIiEENSD_4plusIiEEPllEEJS7_SA_S7_S7_SI_N3cub18CUB_300001_SM_100024ReduceByKeyScanTileStateIilLb1EEESF_SH_llEEEvDpT0__param_0];
	ld.param.u64 	%rd3, [_ZN6thrust24THRUST_300001_SM_1000_NS8cuda_cub4core6detail13_kernel_agentINS1_15__reduce_by_key16ReduceByKeyAgentIPiNS0_17constant_iteratorIiNS0_11use_defaultES9_EES7_S7_N4cuda3std3__48equal_toIiEENSD_4plusIiEEPllEEJS7_SA_S7_S7_SI_N3cub18CUB_300001_SM_100024ReduceByKeyScanTileStateIilLb1EEESF_SH_llEEEvDpT0__param_5];
	ld.param.u32 	%r1, [_ZN6thrust24THRUST_300001_SM_1000_NS8cuda_cub4core6detail13_kernel_agentINS1_15__reduce_by_key16ReduceByKeyAgentIPiNS0_17constant_iteratorIiNS0_11use_defaultES9_EES7_S7_N4cuda3std3__48equal_toIiEENSD_4plusIiEEPllEEJS7_SA_S7_S7_SI_N3cub18CUB_300001_SM_100024ReduceByKeyScanTileStateIilLb1EEESF_SH_llEEEvDpT0__param_1+8];
	ld.param.u64 	%rd213, [_ZN6thrust24THRUST_300001_SM_1000_NS8cuda_cub4core6detail13_kernel_agentINS1_15__reduce_by_key16ReduceByKeyAgentIPiNS0_17constant_iteratorIiNS0_11use_defaultES9_EES7_S7_N4cuda3std3__48equal_toIiEENSD_4plusIiEEPllEEJS7_SA_S7_S7_SI_N3cub18CUB_300001_SM_100024ReduceByKeyScanTileStateIilLb1EEESF_SH_llEEEvDpT0__param_2];
	ld.param.u64 	%rd214, [_ZN6thrust24THRUST_300001_SM_1000_NS8cuda_cub4core6detail13_kernel_agentINS1_15__reduce_by_key16ReduceByKeyAgentIPiNS0_17constant_iteratorIiNS0_11use_defaultES9_EES7_S7_N4cuda3std3__48equal_toIiEENSD_4plusIiEEPllEEJS7_SA_S7_S7_SI_N3cub18CUB_300001_SM_100024ReduceByKeyScanTileStateIilLb1EEESF_SH_llEEEvDpT0__param_3];
	ld.param.u64 	%rd212, [_ZN6thrust24THRUST_300001_SM_1000_NS8cuda_cub4core6detail13_kernel_agentINS1_15__reduce_by_key16ReduceByKeyAgentIPiNS0_17constant_iteratorIiNS0_11use_defaultES9_EES7_S7_N4cuda3std3__48equal_toIiEENSD_4plusIiEEPllEEJS7_SA_S7_S7_SI_N3cub18CUB_300001_SM_100024ReduceByKeyScanTileStateIilLb1EEESF_SH_llEEEvDpT0__param_8];
	cvta.to.global.u64 	%rd1, %rd214;
	cvta.to.global.u64 	%rd2, %rd213;
	mov.u32 	%r2, %ctaid.x;
	mul.wide.u32 	%rd4, %r2, 2304;
	sub.s64 	%rd5, %rd212, %rd4;
	setp.lt.s64 	%p12, %rd5, 2305;
	@%p12 bra 	$L__BB10_142;
	setp.ne.s32 	%p262, %r2, 0;
	@%p262 bra 	$L__BB10_52;
	mov.u32 	%r3, %tid.x;
	and.b32  	%r1717, %r3, 31;
	and.b32  	%r1718, %r3, 992;
	mul.lo.s32 	%r1719, %r1718, 9;
	or.b32  	%r1720, %r1719, %r1717;
	cvt.u64.u32 	%rd652, %r1720;
	add.s64 	%rd653, %rd4, %rd652;
	shl.b64 	%rd654, %rd653, 2;
	add.s64 	%rd642, %rd210, %rd654;
	// begin inline asm
	ld.global.nc.u32 %r1706, [%rd642];
	// end inline asm
	add.s64 	%rd643, %rd642, 128;
	// begin inline asm
	ld.global.nc.u32 %r1707, [%rd643];
	// end inline asm
	add.s64 	%rd644, %rd642, 256;
	// begin inline asm
	ld.global.nc.u32 %r1708, [%rd644];
	// end inline asm
	add.s64 	%rd645, %rd642, 384;
	// begin inline asm
	ld.global.nc.u32 %r1709, [%rd645];
	// end inline asm
	add.s64 	%rd646, %rd642, 512;
	// begin inline asm
	ld.global.nc.u32 %r1710, [%rd646];
	// end inline asm
	add.s64 	%rd647, %rd642, 640;
	// begin inline asm
	ld.global.nc.u32 %r1711, [%rd647];
	// end inline asm
	add.s64 	%rd648, %rd642, 768;
	// begin inline asm
	ld.global.nc.u32 %r1712, [%rd648];
	// end inline asm
	add.s64 	%rd649, %rd642, 896;
	// begin inline asm
	ld.global.nc.u32 %r1713, [%rd649];
	// end inline asm
	add.s64 	%rd650, %rd642, 1024;
	// begin inline asm
	ld.global.nc.u32 %r1714, [%rd650];
	// end inline asm
	// begin inline asm
	mov.u32 %r1715, %laneid;
	// end inline asm
	shr.u32 	%r5, %r3, 5;
	mad.lo.s32 	%r1721, %r5, 288, %r1715;
	shl.b32 	%r1722, %r1721, 2;
	mov.u32 	%r1723, _ZN6thrust24THRUST_300001_SM_1000_NS8cuda_cub4core6detail5shmemE;
	add.s32 	%r1724, %r1723, %r1722;
	st.shared.u32 	[%r1724], %r1706;
	st.shared.u32 	[%r1724+128], %r1707;
	st.shared.u32 	[%r1724+256], %r1708;
	st.shared.u32 	[%r1724+384], %r1709;
	st.shared.u32 	[%r1724+512], %r1710;
	st.shared.u32 	[%r1724+640], %r1711;
	st.shared.u32 	[%r1724+768], %r1712;
	st.shared.u32 	[%r1724+896], %r1713;
	st.shared.u32 	[%r1724+1024], %r1714;
	bar.warp.sync 	-1;
	shl.b32 	%r1725, %r1715, 5;
	add.s32 	%r1726, %r1724, %r1725;
	ld.shared.u32 	%r6, [%r1726];
	ld.shared.u32 	%r7, [%r1726+4];
	ld.shared.u32 	%r8, [%r1726+8];
	ld.shared.u32 	%r9, [%r1726+12];
	ld.shared.u32 	%r10, [%r1726+16];
	ld.shared.u32 	%r11, [%r1726+20];
	ld.shared.u32 	%r12, [%r1726+24];
	ld.shared.u32 	%r13, [%r1726+28];
	ld.shared.u32 	%r14, [%r1726+32];
	bar.sync 	0;
	st.shared.u32 	[%r1724], %r1;
	st.shared.u32 	[%r1724+128], %r1;
	st.shared.u32 	[%r1724+256], %r1;
	st.shared.u32 	[%r1724+384], %r1;
	st.shared.u32 	[%r1724+512], %r1;
	st.shared.u32 	[%r1724+640], %r1;
	st.shared.u32 	[%r1724+768], %r1;
	st.shared.u32 	[%r1724+896], %r1;
	st.shared.u32 	[%r1724+1024], %r1;
	bar.warp.sync 	-1;
	ld.shared.u32 	%r15, [%r1726];
	ld.shared.u32 	%r16, [%r1726+4];
	ld.shared.u32 	%r17, [%r1726+8];
	ld.shared.u32 	%r18, [%r1726+12];
	ld.shared.u32 	%r19, [%r1726+16];
	ld.shared.u32 	%r20, [%r1726+20];
	ld.shared.u32 	%r21, [%r1726+24];
	ld.shared.u32 	%r22, [%r1726+28];
	ld.shared.u32 	%r23, [%r1726+32];
	bar.sync 	0;
	shl.b32 	%r1727, %r3, 2;
	add.s32 	%r1728, %r1723, %r1727;
	add.s32 	%r24, %r1728, 1240;
	st.shared.u32 	[%r1728+1240], %r14;
	bar.sync 	0;
	setp.eq.s32 	%p372, %r3, 0;
	mov.b64 	%rd746, 0;
	@%p372 bra 	$L__BB10_4;
	ld.shared.u32 	%r1968, [%r24+-4];
	setp.ne.s32 	%p373, %r1968, %r6;
	selp.u64 	%rd746, 1, 0, %p373;
$L__BB10_4:
	setp.ne.s32 	%p374, %r6, %r7;
	selp.u64 	%rd655, 1, 0, %p374;
	setp.ne.s32 	%p375, %r7, %r8;
	selp.u64 	%rd656, 1, 0, %p375;
	setp.ne.s32 	%p376, %r8, %r9;
	selp.u64 	%rd657, 1, 0, %p376;
	setp.ne.s32 	%p377, %r9, %r10;
	selp.u64 	%rd658, 1, 0, %p377;
	setp.ne.s32 	%p378, %r10, %r11;
	selp.u64 	%rd659, 1, 0, %p378;
	setp.ne.s32 	%p379, %r11, %r12;
	selp.u64 	%rd660, 1, 0, %p379;
	setp.ne.s32 	%p380, %r12, %r13;
	selp.u64 	%rd661, 1, 0, %p380;
	setp.ne.s32 	%p381, %r13, %r14;
	selp.u64 	%rd662, 1, 0, %p381;
	add.s64 	%rd8, %rd746, %rd655;
	selp.b32 	%r1849, 0, %r15, %p374;
	add.s32 	%r1850, %r16, %r1849;
	add.s64 	%rd9, %rd8, %rd656;
	selp.b32 	%r1851, 0, %r1850, %p375;
	add.s32 	%r1852, %r17, %r1851;
	add.s64 	%rd10, %rd9, %rd657;
	selp.b32 	%r1853, 0, %r1852, %p376;
	add.s32 	%r1854, %r18, %r1853;
	add.s64 	%rd11, %rd10, %rd658;
	selp.b32 	%r1855, 0, %r1854, %p377;
	add.s32 	%r1856, %r19, %r1855;
	add.s64 	%rd12, %rd11, %rd659;
	selp.b32 	%r1857, 0, %r1856, %p378;
	add.s32 	%r1858, %r20, %r1857;
	add.s64 	%rd13, %rd12, %rd660;
	selp.b32 	%r1859, 0, %r1858, %p379;
	add.s32 	%r1860, %r21, %r1859;
	add.s64 	%rd14, %rd13, %rd661;
	selp.b32 	%r1861, 0, %r1860, %p380;
	add.s32 	%r1862, %r22, %r1861;
	add.s64 	%rd663, %rd14, %rd662;
	mov.b64 	{%r1730, %r1735}, %rd663;
	selp.b32 	%r1863, 0, %r1862, %p381;
	add.s32 	%r1740, %r23, %r1863;
	mov.b32 	%r1846, 1;
	mov.b32 	%r1847, 0;
	mov.b32 	%r1848, -1;
	// begin inline asm
	shfl.sync.up.b32 %r1729, %r1730, %r1846, %r1847, %r1848;
	// end inline asm
	// begin inline asm
	shfl.sync.up.b32 %r1734, %r1735, %r1846, %r1847, %r1848;
	// end inline asm
	mov.b64 	%rd664, {%r1729, %r1734};
	// begin inline asm
	shfl.sync.up.b32 %r1739, %r1740, %r1846, %r1847, %r1848;
	// end inline asm
	// begin inline asm
	shfl.sync.up.b32 %r1744, %r1745, %r1846, %r1847, %r1848;
	// end inline asm
	setp.eq.s64 	%p382, %rd663, 0;
	selp.b32 	%r1864, %r1739, 0, %p382;
	setp.lt.s32 	%p383, %r1715, 1;
	selp.b64 	%rd665, 0, %rd664, %p383;
	add.s64 	%rd666, %rd665, %rd663;
	mov.b64 	{%r1750, %r1755}, %rd666;
	selp.b32 	%r1865, 0, %r1864, %p383;
	add.s32 	%r1760, %r1865, %r1740;
	mov.b32 	%r1766, 2;
	// begin inline asm
	shfl.sync.up.b32 %r1749, %r1750, %r1766, %r1847, %r1848;
	// end inline asm
	// begin inline asm
	shfl.sync.up.b32 %r1754, %r1755, %r1766, %r1847, %r1848;
	// end inline asm
	mov.b64 	%rd667, {%r1749, %r1754};
	// begin inline asm
	shfl.sync.up.b32 %r1759, %r1760, %r1766, %r1847, %r1848;
	// end inline asm
	// begin inline asm
	shfl.sync.up.b32 %r1764, %r1765, %r1766, %r1847, %r1848;
	// end inline asm
	setp.eq.s64 	%p384, %rd666, 0;
	selp.b32 	%r1866, %r1759, 0, %p384;
	setp.lt.s32 	%p385, %r1715, 2;
	selp.b64 	%rd668, 0, %rd667, %p385;
	add.s64 	%rd669, %rd668, %rd666;
	mov.b64 	{%r1770, %r1775}, %rd669;
	selp.b32 	%r1867, 0, %r1866, %p385;
	add.s32 	%r1780, %r1867, %r1760;
	mov.b32 	%r1786, 4;
	// begin inline asm
	shfl.sync.up.b32 %r1769, %r1770, %r1786, %r1847, %r1848;
	// end inline asm
	// begin inline asm
	shfl.sync.up.b32 %r1774, %r1775, %r1786, %r1847, %r1848;
	// end inline asm
	mov.b64 	%rd670, {%r1769, %r1774};
	// begin inline asm
	shfl.sync.up.b32 %r1779, %r1780, %r1786, %r1847, %r1848;
	// end inline asm
	// begin inline asm
	shfl.sync.up.b32 %r1784, %r1785, %r1786, %r1847, %r1848;
	// end inline asm
	setp.eq.s64 	%p386, %rd669, 0;
	selp.b32 	%r1868, %r1779, 0, %p386;
	setp.lt.s32 	%p387, %r1715, 4;
	selp.b64 	%rd671, 0, %rd670, %p387;
	add.s64 	%rd672, %rd671, %rd669;
	mov.b64 	{%r1790, %r1795}, %rd672;
	selp.b32 	%r1869, 0, %r1868, %p387;
	add.s32 	%r1800, %r1869, %r1780;
	mov.b32 	%r1806, 8;
	// begin inline asm
	shfl.sync.up.b32 %r1789, %r1790, %r1806, %r1847, %r1848;
	// end inline asm
	// begin inline asm
	shfl.sync.up.b32 %r1794, %r1795, %r1806, %r1847, %r1848;
	// end inline asm
	mov.b64 	%rd673, {%r1789, %r1794};
	// begin inline asm
	shfl.sync.up.b32 %r1799, %r1800, %r1806, %r1847, %r1848;
	// end inline asm
	// begin inline asm
	shfl.sync.up.b32 %r1804, %r1805, %r1806, %r1847, %r1848;
	// end inline asm
	setp.eq.s64 	%p388, %rd672, 0;
	selp.b32 	%r1870, %r1799, 0, %p388;
	setp.lt.s32 	%p389, %r1715, 8;
	selp.b64 	%rd674, 0, %rd673, %p389;
	add.s64 	%rd675, %rd674, %rd672;
	mov.b64 	{%r1810, %r1815}, %rd675;
	selp.b32 	%r1871, 0, %r1870, %p389;
	add.s32 	%r1820, %r1871, %r1800;
	mov.b32 	%r1826, 16;
	// begin inline asm
	shfl.sync.up.b32 %r1809, %r1810, %r1826, %r1847, %r1848;
	// end inline asm
	// begin inline asm
	shfl.sync.up.b32 %r1814, %r1815, %r1826, %r1847, %r1848;
	// end inline asm
	mov.b64 	%rd676, {%r1809, %r1814};
	// begin inline asm
	shfl.sync.up.b32 %r1819, %r1820, %r1826, %r1847, %r1848;
	// end inline asm
	// begin inline asm
	shfl.sync.up.b32 %r1824, %r1825, %r1826, %r1847, %r1848;
	// end inline asm
	setp.eq.s64 	%p390, %rd675, 0;
	selp.b32 	%r1872, %r1819, 0, %p390;
	setp.lt.s32 	%p391, %r1715, 16;
	selp.b64 	%rd677, 0, %rd676, %p391;
	add.s64 	%rd15, %rd677, %rd675;
	mov.b64 	{%r1830, %r1835}, %rd15;
	selp.b32 	%r1873, 0, %r1872, %p391;
	add.s32 	%r1840, %r1873, %r1820;
	// begin inline asm
	shfl.sync.up.b32 %r1829, %r1830, %r1846, %r1847, %r1848;
	// end inline asm
	// begin inline asm
	shfl.sync.up.b32 %r1834, %r1835, %r1846, %r1847, %r1848;
	// end inline asm
	// begin inline asm
	shfl.sync.up.b32 %r1839, %r1840, %r1846, %r1847, %r1848;
	// end inline asm
	// begin inline asm
	shfl.sync.up.b32 %r1844, %r1845, %r1846, %r1847, %r1848;
	// end inline asm
	setp.ne.s32 	%p392, %r1715, 31;
	@%p392 bra 	$L__BB10_6;
	shl.b32 	%r1874, %r5, 4;
	mov.u32 	%r1875, _ZN6thrust24THRUST_300001_SM_1000_NS8cuda_cub4core6detail5shmemE;
	add.s32 	%r1876, %r1875, %r1874;
	st.shared.u64 	[%r1876], %rd15;
	st.shared.u32 	[%r1876+8], %r1840;
$L__BB10_6:
	mov.b64 	%rd678, {%r1829, %r1834};
	setp.ne.s32 	%p393, %r12, %r13;
	setp.ne.s32 	%p394, %r11, %r12;
	setp.ne.s32 	%p395, %r10, %r11;
	setp.ne.s32 	%p396, %r9, %r10;
	setp.ne.s32 	%p397, %r8, %r9;
	setp.ne.s32 	%p398, %r7, %r8;
	setp.ne.s32 	%p399, %r6, %r7;
	setp.ne.s32 	%p400, %r3, 0;
	bar.sync 	0;
	ld.shared.u64 	%rd679, [_ZN6thrust24THRUST_300001_SM_1000_NS8cuda_cub4core6detail5shmemE];
	ld.shared.u32 	%r1877, [_ZN6thrust24THRUST_300001_SM_1000_NS8cuda_cub4core6detail5shmemE+8];
	ld.shared.u64 	%rd680, [_ZN6thrust24THRUST_300001_SM_1000_NS8cuda_cub4core6detail5shmemE+16];
	ld.shared.u32 	%r1878, [_ZN6thrust24THRUST_300001_SM_1000_NS8cuda_cub4core6detail5shmemE+24];
	add.s64 	%rd681, %rd680, %rd679;
	setp.eq.s64 	%p401, %rd680, 0;
	selp.b32 	%r1879, %r1877, 0, %p401;
	add.s32 	%r1880, %r1879, %r1878;
	setp.eq.s32 	%p402, %r5, 2;
	selp.b64 	%rd682, %rd681, %rd679, %p402;
	selp.b32 	%r1881, %r1880, %r1877, %p402;
	ld.shared.u64 	%rd683, [_ZN6thrust24THRUST_300001_SM_1000_NS8cuda_cub4core6detail5shmemE+32];
	ld.shared.u32 	%r1882, [_ZN6thrust24THRUST_300001_SM_1000_NS8cuda_cub4core6detail5shmemE+40];
	add.s64 	%rd684, %rd683, %rd681;
	setp.eq.s64 	%p403, %rd683, 0;
	selp.b32 	%r1883, %r1880, 0, %p403;
	add.s32 	%r1884, %r1883, %r1882;
	setp.eq.s32 	%p404, %r5, 3;
	selp.b64 	%rd685, %rd684, %rd682, %p404;
	selp.b32 	%r1885, %r1884, %r1881, %p404;
	ld.shared.u64 	%rd686, [_ZN6thrust24THRUST_300001_SM_1000_NS8cuda_cub4core6detail5shmemE+48];
	ld.shared.u32 	%r1886, [_ZN6thrust24THRUST_300001_SM_1000_NS8cuda_cub4core6detail5shmemE+56];
	add.s64 	%rd687, %rd686, %rd684;
	setp.eq.s64 	%p405, %rd686, 0;
	selp.b32 	%r1887, %r1884, 0, %p405;
	add.s32 	%r1888, %r1887, %r1886;
	setp.eq.s32 	%p406, %r5, 4;
	selp.b64 	%rd688, %rd687, %rd685, %p406;
	selp.b32 	%r1889, %r1888, %r1885, %p406;
	ld.shared.u64 	%rd689, [_ZN6thrust24THRUST_300001_SM_1000_NS8cuda_cub4core6detail5shmemE+64];
	ld.shared.u32 	%r1890, [_ZN6thrust24THRUST_300001_SM_1000_NS8cuda_cub4core6detail5shmemE+72];
	add.s64 	%rd690, %rd689, %rd687;
	setp.eq.s64 	%p407, %rd689, 0;
	selp.b32 	%r1891, %r1888, 0, %p407;
	add.s32 	%r1892, %r1891, %r1890;
	setp.eq.s32 	%p408, %r5, 5;
	selp.b64 	%rd691, %rd690, %rd688, %p408;
	selp.b32 	%r1893, %r1892, %r1889, %p408;
	ld.shared.u64 	%rd692, [_ZN6thrust24THRUST_300001_SM_1000_NS8cuda_cub4core6detail5shmemE+80];
	ld.shared.u32 	%r1894, [_ZN6thrust24THRUST_300001_SM_1000_NS8cuda_cub4core6detail5shmemE+88];
	add.s64 	%rd693, %rd692, %rd690;
	setp.eq.s64 	%p409, %rd692, 0;
	selp.b32 	%r1895, %r1892, 0, %p409;
	add.s32 	%r1896, %r1895, %r1894;
	setp.eq.s32 	%p410, %r5, 6;
	selp.b64 	%rd694, %rd693, %rd691, %p410;
	selp.b32 	%r1897, %r1896, %r1893, %p410;
	ld.shared.u64 	%rd695, [_ZN6thrust24THRUST_300001_SM_1000_NS8cuda_cub4core6detail5shmemE+96];
	ld.shared.u32 	%r1898, [_ZN6thrust24THRUST_300001_SM_1000_NS8cuda_cub4core6detail5shmemE+104];
	add.s64 	%rd696, %rd695, %rd693;
	setp.eq.s64 	%p411, %rd695, 0;
	selp.b32 	%r1899, %r1896, 0, %p411;
	add.s32 	%r1900, %r1899, %r1898;
	setp.eq.s32 	%p412, %r5, 7;
	selp.b64 	%rd697, %rd696, %rd694, %p412;
	selp.b32 	%r1901, %r1900, %r1897, %p412;
	ld.shared.u64 	%rd698, [_ZN6thrust24THRUST_300001_SM_1000_NS8cuda_cub4core6detail5shmemE+112];
	ld.shared.u32 	%r1902, [_ZN6thrust24THRUST_300001_SM_1000_NS8cuda_cub4core6detail5shmemE+120];
	add.s64 	%rd16, %rd698, %rd696;
	setp.eq.s64 	%p413, %rd698, 0;
	selp.b32 	%r1903, %r1900, 0, %p413;
	add.s32 	%r31, %r1903, %r1902;
	setp.lt.u32 	%p414, %r3, 32;
	selp.b64 	%rd699, 0, %rd697, %p414;
	selp.b32 	%r1904, 0, %r1901, %p414;
	setp.eq.s64 	%p415, %rd678, 0;
	selp.b32 	%r1905, %r1904, 0, %p415;
	add.s32 	%r1906, %r1905, %r1839;
	setp.eq.s32 	%p416, %r1715, 0;
	selp.b32 	%r32, %r1904, %r1906, %p416;
	selp.b64 	%rd700, 0, %rd678, %p416;
	add.s64 	%rd17, %rd699, %rd700;
	add.s64 	%rd18, %rd17, %rd746;
	setp.eq.s64 	%p417, %rd746, 0;
	selp.b32 	%r1907, %r32, 0, %p417;
	add.s32 	%r33, %r1907, %r15;
	add.s64 	%rd19, %rd8, %rd17;
	selp.b32 	%r1908, 0, %r33, %p399;
	add.s32 	%r34, %r16, %r1908;
	add.s64 	%rd20, %rd9, %rd17;
	selp.b32 	%r1909, 0, %r34, %p398;
	add.s32 	%r35, %r17, %r1909;
	add.s64 	%rd21, %rd10, %rd17;
	selp.b32 	%r1910, 0, %r35, %p397;
	add.s32 	%r36, %r18, %r1910;
	add.s64 	%rd22, %rd11, %rd17;
	selp.b32 	%r1911, 0, %r36, %p396;
	add.s32 	%r37, %r19, %r1911;
	add.s64 	%rd23, %rd12, %rd17;
	selp.b32 	%r1912, 0, %r37, %p395;
	add.s32 	%r38, %r20, %r1912;
	add.s64 	%rd24, %rd13, %rd17;
	selp.b32 	%r1913, 0, %r38, %p394;
	add.s32 	%r39, %r21, %r1913;
	add.s64 	%rd25, %rd14, %rd17;
	selp.b32 	%r1914, 0, %r39, %p393;
	add.s32 	%r40, %r22, %r1914;
	@%p400 bra 	$L__BB10_8;
	mov.b32 	%r1915, 101;
	mov.b64 	%rd702, {%r31, %r1915};
	add.s64 	%rd701, %rd3, 512;
	// begin inline asm
	st.relaxed.gpu.v2.u64 [%rd701], {%rd702, %rd16};
	// end inline asm
$L__BB10_8:
	setp.lt.s64 	%p418, %rd16, 257;
	@%p418 bra 	$L__BB10_34;
	bar.sync 	0;
	@%p417 bra 	$L__BB10_11;
	cvt.u32.u64 	%r1916, %rd17;
	shl.b32 	%r1917, %r1916, 3;
	mov.u32 	%r1918, _ZN6thrust24THRUST_300001_SM_1000_NS8cuda_cub4core6detail5shmemE;
	add.s32 	%r1919, %r1918, %r1917;
	st.shared.v2.u32 	[%r1919], {%r1968, %r32};
$L__BB10_11:
	setp.eq.s32 	%p429, %r6, %r7;
	@%p429 bra 	$L__BB10_13;
	cvt.u32.u64 	%r1920, %rd18;
	shl.b32 	%r1921, %r1920, 3;
	mov.u32 	%r1922, _ZN6thrust24THRUST_300001_SM_1000_NS8cuda_cub4core6detail5shmemE;
	add.s32 	%r1923, %r1922, %r1921;
	st.shared.v2.u32 	[%r1923], {%r6, %r33};
$L__BB10_13:
	setp.eq.s32 	%p430, %r7, %r8;
	@%p430 bra 	$L__BB10_15;
	cvt.u32.u64 	%r1924, %rd19;
	shl.b32 	%r1925, %r1924, 3;
	mov.u32 	%r1926, _ZN6thrust24THRUST_300001_SM_1000_NS8cuda_cub4core6detail5shmemE;
	add.s32 	%r1927, %r1926, %r1925;
	st.shared.v2.u32 	[%r1927], {%r7, %r34};
$L__BB10_15:
	setp.eq.s32 	%p431, %r8, %r9;
	@%p431 bra 	$L__BB10_17;
	cvt.u32.u64 	%r1928, %rd20;
	shl.b32 	%r1929, %r1928, 3;
	mov.u32 	%r1930, _ZN6thrust24THRUST_300001_SM_1000_NS8cuda_cub4core6detail5shmemE;
	add.s32 	%r1931, %r1930, %r1929;
	st.shared.v2.u32 	[%r1931], {%r8, %r35};
$L__BB10_17:
	setp.eq.s32 	%p432, %r9, %r10;
	@%p432 bra 	$L__BB10_19;
	cvt.u32.u64 	%r1932, %rd21;
	shl.b32 	%r1933, %r1932, 3;
	mov.u32 	%r1934, _ZN6thrust24THRUST_300001_SM_1000_NS8cuda_cub4core6detail5shmemE;
	add.s32 	%r1935, %r1934, %r1933;
	st.shared.v2.u32 	[%r1935], {%r9, %r36};
$L__BB10_19:
	setp.eq.s32 	%p433, %r10, %r11;
	@%p433 bra 	$L__BB10_21;
	cvt.u32.u64 	%r1936, %rd22;
	shl.b32 	%r1937, %r1936, 3;
	mov.u32 	%r1938, _ZN6thrust24THRUST_300001_SM_1000_NS8cuda_cub4core6detail5shmemE;
	add.s32 	%r1939, %r1938, %r1937;
	st.shared.v2.u32 	[%r1939], {%r10, %r37};
$L__BB10_21:
	setp.eq.s32 	%p434, %r11, %r12;
	@%p434 bra 	$L__BB10_23;
	cvt.u32.u64 	%r1940, %rd23;
	shl.b32 	%r1941, %r1940, 3;
	mov.u32 	%r1942, _ZN6thrust24THRUST_300001_SM_1000_NS8cuda_cub4core6detail5shmemE;
	add.s32 	%r1943, %r1942, %r1941;
	st.shared.v2.u32 	[%r1943], {%r11, %r38};
$L__BB10_23:
	setp.eq.s32 	%p435, %r12, %r13;
	@%p435 bra 	$L__BB10_25;
	cvt.u32.u64 	%r1944, %rd24;
	shl.b32 	%r1945, %r1944, 3;
	mov.u32 	%r1946, _ZN6thrust24THRUST_300001_SM_1000_NS8cuda_cub4core6detail5shmemE;
	add.s32 	%r1947, %r1946, %r1945;
	st.shared.v2.u32 	[%r1947], {%r12, %r39};
$L__BB10_25:
	setp.eq.s32 	%p436, %r13, %r14;
	@%p436 bra 	$L__BB10_27;
	cvt.u32.u64 	%r1948, %rd25;
	shl.b32 	%r1949, %r1948, 3;
	mov.u32 	%r1950, _ZN6thrust24THRUST_300001_SM_1000_NS8cuda_cub4core6detail5shmemE;
	add.s32 	%r1951, %r1950, %r1949;
	st.shared.v2.u32 	[%r1951], {%r13, %r40};
$L__BB10_27:
	bar.sync 	0;
	cvt.u64.u32 	%rd751, %r3;
	setp.le.u64 	%p437, %rd16, %rd751;
	@%p437 bra 	$L__BB10_326;
	not.b64 	%rd731, %rd751;
	add.s64 	%rd27, %rd16, %rd731;
	shr.u64 	%rd732, %rd27, 8;
	add.s64 	%rd733, %rd732, 1;
	and.b64  	%rd747, %rd733, 3;
	and.b64  	%rd734, %rd27, 768;
	setp.eq.s64 	%p438, %rd734, 768;
	@%p438 bra 	$L__BB10_31;
	shl.b64 	%rd735, %rd751, 2;
	add.s64 	%rd749, %rd1, %rd735;
	add.s64 	%rd748, %rd2, %rd735;
	shl.b32 	%r1952, %r3, 3;
	mov.u32 	%r1953, _ZN6thrust24THRUST_300001_SM_1000_NS8cuda_cub4core6detail5shmemE;
	add.s32 	%r1969, %r1953, %r1952;
	shl.b64 	%rd736, %rd747, 8;
	add.s64 	%rd751, %rd736, %rd751;
$L__BB10_30:
	.pragma "nounroll";
	ld.shared.v2.u32 	{%r1954, %r1955}, [%r1969];
	st.global.u32 	[%rd748], %r1954;
	st.global.u32 	[%rd749], %r1955;
	add.s64 	%rd749, %rd749, 1024;
	add.s64 	%rd748, %rd748, 1024;
	add.s32 	%r1969, %r1969, 2048;
	add.s64 	%rd747, %rd747, -1;
	setp.ne.s64 	%p439, %rd747, 0;
	@%p439 bra 	$L__BB10_30;
$L__BB10_31:
	setp.lt.u64 	%p440, %rd27, 768;
	@%p440 bra 	$L__BB10_326;
	mov.u32 	%r1958, _ZN6thrust24THRUST_300001_SM_1000_NS8cuda_cub4core6detail5shmemE;
$L__BB10_33:
	cvt.u32.u64 	%r1956, %rd751;
	shl.b32 	%r1957, %r1956, 3;
	add.s32 	%r1959, %r1958, %r1957;
	ld.shared.v2.u32 	{%r1960, %r1961}, [%r1959];
	shl.b64 	%rd737, %rd751, 2;
	add.s64 	%rd738, %rd2, %rd737;
	st.global.u32 	[%rd738], %r1960;
	add.s64 	%rd739, %rd1, %rd737;
	st.global.u32 	[%rd739], %r1961;
	ld.shared.v2.u32 	{%r1962, %r1963}, [%r1959+2048];
	and.b64  	%rd740, %rd737, 17179869180;
	add.s64 	%rd741, %rd2, %rd740;
	st.global.u32 	[%rd741+1024], %r1962;
	add.s64 	%rd742, %rd1, %rd740;
	st.global.u32 	[%rd742+1024], %r1963;
	ld.shared.v2.u32 	{%r1964, %r1965}, [%r1959+4096];
	st.global.u32 	[%rd741+2048], %r1964;
	st.global.u32 	[%rd742+2048], %r1965;
	ld.shared.v2.u32 	{%r1966, %r1967}, [%r1959+6144];
	st.global.u32 	[%rd741+3072], %r1966;
	st.global.u32 	[%rd742+3072], %r1967;
	add.s64 	%rd743, %rd751, 1024;
	and.b64  	%rd751, %rd743, 4294967295;
	setp.gt.u64 	%p441, %rd16, %rd751;
	@%p441 bra 	$L__BB10_33;
	bra.uni 	$L__BB10_326;
$L__BB10_34:
	@%p417 bra 	$L__BB10_36;
	shl.b64 	%rd704, %rd17, 2;
	add.s64 	%rd705, %rd2, %rd704;
	st.global.u32 	[%rd705], %r1968;
	add.s64 	%rd706, %rd1, %rd704;
	st.global.u32 	[%rd706], %r32;
$L__BB10_36:
	setp.eq.s32 	%p420, %r6, %r7;
	@%p420 bra 	$L__BB10_38;
	shl.b64 	%rd707, %rd18, 2;
	add.s64 	%rd708, %rd2, %rd707;
	st.global.u32 	[%rd708], %r6;
	add.s64 	%rd709, %rd1, %rd707;
	st.global.u32 	[%rd709], %r33;
$L__BB10_38:
	setp.eq.s32 	%p421, %r7, %r8;
	@%p421 bra 	$L__BB10_40;
	shl.b64 	%rd710, %rd19, 2;
	add.s64 	%rd711, %rd2, %rd710;
	st.global.u32 	[%rd711], %r7;
	add.s64 	%rd712, %rd1, %rd710;
	st.global.u32 	[%rd712], %r34;
$L__BB10_40:
	setp.eq.s32 	%p422, %r8, %r9;
	@%p422 bra 	$L__BB10_42;
	shl.b64 	%rd713, %rd20, 2;
	add.s64 	%rd714, %rd2, %rd713;
	st.global.u32 	[%rd714], %r8;
	add.s64 	%rd715, %rd1, %rd713;
	st.global.u32 	[%rd715], %r35;
$L__BB10_42:
	setp.eq.s32 	%p423, %r9, %r10;
	@%p423 bra 	$L__BB10_44;
	shl.b64 	%rd716, %rd21, 2;
	add.s64 	%rd717, %rd2, %rd716;
	st.global.u32 	[%rd717], %r9;
	add.s64 	%rd718, %rd1, %rd716;
	st.global.u32 	[%rd718], %r36;
$L__BB10_44:
	setp.eq.s32 	%p424, %r10, %r11;
	@%p424 bra 	$L__BB10_46;
	shl.b64 	%rd719, %rd22, 2;
	add.s64 	%rd720, %rd2, %rd719;
	st.global.u32 	[%rd720], %r10;
	add.s64 	%rd721, %rd1, %rd719;
	st.global.u32 	[%rd721], %r37;
$L__BB10_46:
	setp.eq.s32 	%p425, %r11, %r12;
	@%p425 bra 	$L__BB10_48;
	shl.b64 	%rd722, %rd23, 2;
	add.s64 	%rd723, %rd2, %rd722;
	st.global.u32 	[%rd723], %r11;
	add.s64 	%rd724, %rd1, %rd722;
	st.global.u32 	[%rd724], %r38;
$L__BB10_48:
	setp.eq.s32 	%p426, %r12, %r13;
	@%p426 bra 	$L__BB10_50;
	shl.b64 	%rd725, %rd24, 2;
	add.s64 	%rd726, %rd2, %rd725;
	st.global.u32 	[%rd726], %r12;
	add.s64 	%rd727, %rd1, %rd725;
	st.global.u32 	[%rd727], %r39;
$L__BB10_50:
	setp.eq.s32 	%p427, %r13, %r14;
	@%p427 bra 	$L__BB10_326;
	shl.b64 	%rd728, %rd25, 2;
	add.s64 	%rd729, %rd2, %rd728;
	st.global.u32 	[%rd729], %r13;
	add.s64 	%rd730, %rd1, %rd728;
	st.global.u32 	[%rd730], %r40;
	bra.uni 	$L__BB10_326;
$L__BB10_52:
	mov.u32 	%r44, %tid.x;
	and.b32  	%r1201, %r44, 31;
	and.b32  	%r1202, %r44, 992;
	mul.lo.s32 	%r1203, %r1202, 9;
	or.b32  	%r1204, %r1203, %r1201;
	cvt.u64.u32 	%rd514, %r1204;
	add.s64 	%rd515, %rd4, %rd514;
	shl.b64 	%rd516, %rd515, 2;
	add.s64 	%rd505, %rd210, %rd516;
	// begin inline asm
	ld.global.nc.u32 %r1190, [%rd505];
	// end inline asm
	add.s64 	%rd506, %rd505, 128;
	// begin inline asm
	ld.global.nc.u32 %r1191, [%rd506];
	// end inline asm
	add.s64 	%rd507, %rd505, 256;
	// begin inline asm
	ld.global.nc.u32 %r1192, [%rd507];
	// end inline asm
	add.s64 	%rd508, %rd505, 384;
	// begin inline asm
	ld.global.nc.u32 %r1193, [%rd508];
	// end inline asm
	add.s64 	%rd509, %rd505, 512;
	// begin inline asm
	ld.global.nc.u32 %r1194, [%rd509];
	// end inline asm
	add.s64 	%rd510, %rd505, 640;
	// begin inline asm
	ld.global.nc.u32 %r1195, [%rd510];
	// end inline asm
	add.s64 	%rd511, %rd505, 768;
	// begin inline asm
	ld.global.nc.u32 %r1196, [%rd511];
	// end inline asm
	add.s64 	%rd512, %rd505, 896;
	// begin inline asm
	ld.global.nc.u32 %r1197, [%rd512];
	// end inline asm
	add.s64 	%rd513, %rd505, 1024;
	// begin inline asm
	ld.global.nc.u32 %r1198, [%rd513];
	// end inline asm
	// begin inline asm
	mov.u32 %r1199, %laneid;
	// end inline asm
	shr.u32 	%r46, %r44, 5;
	mad.lo.s32 	%r1205, %r46, 288, %r1199;
	shl.b32 	%r1206, %r1205, 2;
	mov.u32 	%r1207, _ZN6thrust24THRUST_300001_SM_1000_NS8cuda_cub4core6detail5shmemE;
	add.s32 	%r47, %r1207, %r1206;
	st.shared.u32 	[%r47], %r1190;
	st.shared.u32 	[%r47+128], %r1191;
	st.shared.u32 	[%r47+256], %r1192;
	st.shared.u32 	[%r47+384], %r1193;
	st.shared.u32 	[%r47+512], %r1194;
	st.shared.u32 	[%r47+640], %r1195;
	st.shared.u32 	[%r47+768], %r1196;
	st.shared.u32 	[%r47+896], %r1197;
	st.shared.u32 	[%r47+1024], %r1198;
	bar.warp.sync 	-1;
	shl.b32 	%r1208, %r1199, 5;
	add.s32 	%r48, %r47, %r1208;
	ld.shared.u32 	%r49, [%r48];
	ld.shared.u32 	%r50, [%r48+4];
	ld.shared.u32 	%r51, [%r48+8];
	ld.shared.u32 	%r52, [%r48+12];
	ld.shared.u32 	%r53, [%r48+16];
	ld.shared.u32 	%r54, [%r48+20];
	ld.shared.u32 	%r55, [%r48+24];
	ld.shared.u32 	%r56, [%r48+28];
	ld.shared.u32 	%r57, [%r48+32];
	setp.ne.s32 	%p263, %r44, 0;
	mov.b32 	%r1971, 0;
	@%p263 bra 	$L__BB10_54;
	shl.b64 	%rd518, %rd4, 2;
	add.s64 	%rd519, %rd210, %rd518;
	add.s64 	%rd517, %rd519, -4;
	// begin inline asm
	ld.global.nc.u32 %r1971, [%rd517];
	// end inline asm
$L__BB10_54:
	setp.eq.s32 	%p264, %r44, 0;
	bar.sync 	0;
	st.shared.u32 	[%r47], %r1;
	st.shared.u32 	[%r47+128], %r1;
	st.shared.u32 	[%r47+256], %r1;
	st.shared.u32 	[%r47+384], %r1;
	st.shared.u32 	[%r47+512], %r1;
	st.shared.u32 	[%r47+640], %r1;
	st.shared.u32 	[%r47+768], %r1;
	st.shared.u32 	[%r47+896], %r1;
	st.shared.u32 	[%r47+1024], %r1;
	bar.warp.sync 	-1;
	ld.shared.u32 	%r60, [%r48];
	ld.shared.u32 	%r61, [%r48+4];
	ld.shared.u32 	%r62, [%r48+8];
	ld.shared.u32 	%r63, [%r48+12];
	ld.shared.u32 	%r64, [%r48+16];
	ld.shared.u32 	%r65, [%r48+20];
	ld.shared.u32 	%r66, [%r48+24];
	ld.shared.u32 	%r67, [%r48+28];
	ld.shared.u32 	%r68, [%r48+32];
	bar.sync 	0;
	shl.b32 	%r1210, %r44, 2;
	add.s32 	%r1212, %r1207, %r1210;
	add.s32 	%r69, %r1212, 1240;
	st.shared.u32 	[%r1212+1240], %r57;
	bar.sync 	0;
	@%p264 bra 	$L__BB10_56;
	ld.shared.u32 	%r1971, [%r69+-4];
$L__BB10_56:
	setp.ne.s32 	%p265, %r1971, %r49;
	selp.u64 	%rd520, 1, 0, %p265;
	setp.ne.s32 	%p266, %r49, %r50;
	selp.u64 	%rd521, 1, 0, %p266;
	setp.ne.s32 	%p267, %r50, %r51;
	selp.u64 	%rd522, 1, 0, %p267;
	setp.ne.s32 	%p268, %r51, %r52;
	selp.u64 	%rd523, 1, 0, %p268;
	setp.ne.s32 	%p269, %r52, %r53;
	selp.u64 	%rd524, 1, 0, %p269;
	setp.ne.s32 	%p270, %r53, %r54;
	selp.u64 	%rd525, 1, 0, %p270;
	setp.ne.s32 	%p271, %r54, %r55;
	selp.u64 	%rd526, 1, 0, %p271;
	setp.ne.s32 	%p272, %r55, %r56;
	selp.u64 	%rd527, 1, 0, %p272;
	setp.ne.s32 	%p273, %r56, %r57;
	selp.u64 	%rd528, 1, 0, %p273;
	add.s64 	%rd529, %rd521, %rd520;
	selp.b32 	%r1333, 0, %r60, %p266;
	add.s32 	%r1334, %r61, %r1333;
	add.s64 	%rd530, %rd529, %rd522;
	selp.b32 	%r1335, 0, %r1334, %p267;
	add.s32 	%r1336, %r62, %r1335;
	add.s64 	%rd41, %rd530, %rd523;
	selp.b32 	%r1337, 0, %r1336, %p268;
	add.s32 	%r1338, %r63, %r1337;
	add.s64 	%rd42, %rd41, %rd524;
	selp.b32 	%r1339, 0, %r1338, %p269;
	add.s32 	%r1340, %r64, %r1339;
	add.s64 	%rd43, %rd42, %rd525;
	selp.b32 	%r1341, 0, %r1340, %p270;
	add.s32 	%r1342, %r65, %r1341;
	add.s64 	%rd44, %rd43, %rd526;
	selp.b32 	%r1343, 0, %r1342, %p271;
	add.s32 	%r1344, %r66, %r1343;
	add.s64 	%rd45, %rd44, %rd527;
	selp.b32 	%r1345, 0, %r1344, %p272;
	add.s32 	%r1346, %r67, %r1345;
	add.s64 	%rd531, %rd45, %rd528;
	mov.b64 	{%r1214, %r1219}, %rd531;
	selp.b32 	%r1347, 0, %r1346, %p273;
	add.s32 	%r1224, %r68, %r1347;
	mov.b32 	%r1330, 1;
	mov.b32 	%r1331, 0;
	mov.b32 	%r1332, -1;
	// begin inline asm
	shfl.sync.up.b32 %r1213, %r1214, %r1330, %r1331, %r1332;
	// end inline asm
	// begin inline asm
	shfl.sync.up.b32 %r1218, %r1219, %r1330, %r1331, %r1332;
	// end inline asm
	mov.b64 	%rd532, {%r1213, %r1218};
	// begin inline asm
	shfl.sync.up.b32 %r1223, %r1224, %r1330, %r1331, %r1332;
	// end inline asm
	// begin inline asm
	shfl.sync.up.b32 %r1228, %r1229, %r1330, %r1331, %r1332;
	// end inline asm
	setp.eq.s64 	%p274, %rd531, 0;
	selp.b32 	%r1348, %r1223, 0, %p274;
	setp.lt.s32 	%p275, %r1199, 1;
	selp.b64 	%rd533, 0, %rd532, %p275;
	add.s64 	%rd534, %rd533, %rd531;
	mov.b64 	{%r1234, %r1239}, %rd534;
	selp.b32 	%r1349, 0, %r1348, %p275;
	add.s32 	%r1244, %r1349, %r1224;
	mov.b32 	%r1250, 2;
	// begin inline asm
	shfl.sync.up.b32 %r1233, %r1234, %r1250, %r1331, %r1332;
	// end inline asm
	// begin inline asm
	shfl.sync.up.b32 %r1238, %r1239, %r1250, %r1331, %r1332;
	// end inline asm
	mov.b64 	%rd535, {%r1233, %r1238};
	// begin inline asm
	shfl.sync.up.b32 %r1243, %r1244, %r1250, %r1331, %r1332;
	// end inline asm
	// begin inline asm
	shfl.sync.up.b32 %r1248, %r1249, %r1250, %r1331, %r1332;
	// end inline asm
	setp.eq.s64 	%p276, %rd534, 0;
	selp.b32 	%r1350, %r1243, 0, %p276;
	setp.lt.s32 	%p277, %r1199, 2;
	selp.b64 	%rd536, 0, %rd535, %p277;
	add.s64 	%rd537, %rd536, %rd534;
	mov.b64 	{%r1254, %r1259}, %rd537;
	selp.b32 	%r1351, 0, %r1350, %p277;
	add.s32 	%r1264, %r1351, %r1244;
	mov.b32 	%r1270, 4;
	// begin inline asm
	shfl.sync.up.b32 %r1253, %r1254, %r1270, %r1331, %r1332;
	// end inline asm
	// begin inline asm
	shfl.sync.up.b32 %r1258, %r1259, %r1270, %r1331, %r1332;
	// end inline asm
	mov.b64 	%rd538, {%r1253, %r1258};
	// begin inline asm
	shfl.sync.up.b32 %r1263, %r1264, %r1270, %r1331, %r1332;
	// end inline asm
	// begin inline asm
	shfl.sync.up.b32 %r1268, %r1269, %r1270, %r1331, %r1332;
	// end inline asm
	setp.eq.s64 	%p278, %rd537, 0;
	selp.b32 	%r1352, %r1263, 0, %p278;
	setp.lt.s32 	%p279, %r1199, 4;
	selp.b64 	%rd539, 0, %rd538, %p279;
	add.s64 	%rd540, %rd539, %rd537;
	mov.b64 	{%r1274, %r1279}, %rd540;
	selp.b32 	%r1353, 0, %r1352, %p279;
	add.s32 	%r1284, %r1353, %r1264;
	mov.b32 	%r1290, 8;
	// begin inline asm
	shfl.sync.up.b32 %r1273, %r1274, %r1290, %r1331, %r1332;
	// end inline asm
	// begin inline asm
	shfl.sync.up.b32 %r1278, %r1279, %r1290, %r1331, %r1332;
	// end inline asm
	mov.b64 	%rd541, {%r1273, %r1278};
	// begin inline asm
	shfl.sync.up.b32 %r1283, %r1284, %r1290, %r1331, %r1332;
	// end inline asm
	// begin inline asm
	shfl.sync.up.b32 %r1288, %r1289, %r1290, %r1331, %r1332;
	// end inline asm
	setp.eq.s64 	%p280, %rd540, 0;
	selp.b32 	%r1354, %r1283, 0, %p280;
	setp.lt.s32 	%p281, %r1199, 8;
	selp.b64 	%rd542, 0, %rd541, %p281;
	add.s64 	%rd543, %rd542, %rd540;
	mov.b64 	{%r1294, %r1299}, %rd543;
	selp.b32 	%r1355, 0, %r1354, %p281;
	add.s32 	%r1304, %r1355, %r1284;
	mov.b32 	%r1310, 16;
	// begin inline asm
	shfl.sync.up.b32 %r1293, %r1294, %r1310, %r1331, %r1332;
	// end inline asm
	// begin inline asm
	shfl.sync.up.b32 %r1298, %r1299, %r1310, %r1331, %r1332;
	// end inline asm
	mov.b64 	%rd544, {%r1293, %r1298};
	// begin inline asm
	shfl.sync.up.b32 %r1303, %r1304, %r1310, %r1331, %r1332;
	// end inline asm
	// begin inline asm
	shfl.sync.up.b32 %r1308, %r1309, %r1310, %r1331, %r1332;
	// end inline asm
	setp.eq.s64 	%p282, %rd543, 0;
	selp.b32 	%r1356, %r1303, 0, %p282;
	setp.lt.s32 	%p283, %r1199, 16;
	selp.b64 	%rd545, 0, %rd544, %p283;
	add.s64 	%rd46, %rd545, %rd543;
	mov.b64 	{%r1314, %r1319}, %rd46;
	selp.b32 	%r1357, 0, %r1356, %p283;
	add.s32 	%r1324, %r1357, %r1304;
	// begin inline asm
	shfl.sync.up.b32 %r1313, %r1314, %r1330, %r1331, %r1332;
	// end inline asm
	// begin inline asm
	shfl.sync.up.b32 %r1318, %r1319, %r1330, %r1331, %r1332;
	// end inline asm
	mov.b64 	%rd763, {%r1313, %r1318};
	// begin inline asm
	shfl.sync.up.b32 %r1985, %r1324, %r1330, %r1331, %r1332;
	// end inline asm
	// begin inline asm
	shfl.sync.up.b32 %r1328, %r1329, %r1330, %r1331, %r1332;
	// end inline asm
	setp.ne.s32 	%p284, %r1199, 31;
	@%p284 bra 	$L__BB10_58;
	shl.b32 	%r1358, %r46, 4;
	mov.u32 	%r1359, _ZN6thrust24THRUST_300001_SM_1000_NS8cuda_cub4core6detail5shmemE;
	add.s32 	%r1360, %r1359, %r1358;
	st.shared.u64 	[%r1360], %rd46;
	st.shared.u32 	[%r1360+8], %r1324;
$L__BB10_58:
	bar.sync 	0;
	ld.shared.u64 	%rd546, [_ZN6thrust24THRUST_300001_SM_1000_NS8cuda_cub4core6detail5shmemE];
	ld.shared.u32 	%r1361, [_ZN6thrust24THRUST_300001_SM_1000_NS8cuda_cub4core6detail5shmemE+8];
	ld.shared.u64 	%rd547, [_ZN6thrust24THRUST_300001_SM_1000_NS8cuda_cub4core6detail5shmemE+16];
	ld.shared.u32 	%r1362, [_ZN6thrust24THRUST_300001_SM_1000_NS8cuda_cub4core6detail5shmemE+24];
	add.s64 	%rd548, %rd547, %rd546;
	setp.eq.s64 	%p285, %rd547, 0;
	selp.b32 	%r1363, %r1361, 0, %p285;
	add.s32 	%r1364, %r1363, %r1362;
	setp.eq.s32 	%p286, %r46, 2;
	selp.b64 	%rd549, %rd548, %rd546, %p286;
	selp.b32 	%r1365, %r1364, %r1361, %p286;
	ld.shared.u64 	%rd550, [_ZN6thrust24THRUST_300001_SM_1000_NS8cuda_cub4core6detail5shmemE+32];
	ld.shared.u32 	%r1366, [_ZN6thrust24THRUST_300001_SM_1000_NS8cuda_cub4core6detail5shmemE+40];
	add.s64 	%rd551, %rd550, %rd548;
	setp.eq.s64 	%p287, %rd550, 0;
	selp.b32 	%r1367, %r1364, 0, %p287;
	add.s32 	%r1368, %r1367, %r1366;
	setp.eq.s32 	%p288, %r46, 3;
	selp.b64 	%rd552, %rd551, %rd549, %p288;
	selp.b32 	%r1369, %r1368, %r1365, %p288;
	ld.shared.u64 	%rd553, [_ZN6thrust24THRUST_300001_SM_1000_NS8cuda_cub4core6detail5shmemE+48];
	ld.shared.u32 	%r1370, [_ZN6thrust24THRUST_300001_SM_1000_NS8cuda_cub4core6detail5shmemE+56];
	add.s64 	%rd554, %rd553, %rd551;
	setp.eq.s64 	%p289, %rd553, 0;
	selp.b32 	%r1371, %r1368, 0, %p289;
	add.s32 	%r1372, %r1371, %r1370;
	setp.eq.s32 	%p290, %r46, 4;
	selp.b64 	%rd555, %rd554, %rd552, %p290;
	selp.b32 	%r1373, %r1372, %r1369, %p290;
	ld.shared.u64 	%rd556, [_ZN6thrust24THRUST_300001_SM_1000_NS8cuda_cub4core6detail5shmemE+64];
	ld.shared.u32 	%r1374, [_ZN6thrust24THRUST_300001_SM_1000_NS8cuda_cub4core6detail5shmemE+72];
	add.s64 	%rd557, %rd556, %rd554;
	setp.eq.s64 	%p291, %rd556, 0;
	selp.b32 	%r1375, %r1372, 0, %p291;
	add.s32 	%r1376, %r1375, %r1374;
	setp.eq.s32 	%p292, %r46, 5;
	selp.b64 	%rd558, %rd557, %rd555, %p292;
	selp.b32 	%r1377, %r1376, %r1373, %p292;
	ld.shared.u64 	%rd559, [_ZN6thrust24THRUST_300001_SM_1000_NS8cuda_cub4core6detail5shmemE+80];
	ld.shared.u32 	%r1378, [_ZN6thrust24THRUST_300001_SM_1000_NS8cuda_cub4core6detail5shmemE+88];
	add.s64 	%rd560, %rd559, %rd557;
	setp.eq.s64 	%p293, %rd559, 0;
	selp.b32 	%r1379, %r1376, 0, %p293;
	add.s32 	%r1380, %r1379, %r1378;
	setp.eq.s32 	%p294, %r46, 6;
	selp.b64 	%rd561, %rd560, %rd558, %p294;
	selp.b32 	%r1381, %r1380, %r1377, %p294;
	ld.shared.u64 	%rd562, [_ZN6thrust24THRUST_300001_SM_1000_NS8cuda_cub4core6detail5shmemE+96];
	ld.shared.u32 	%r1382, [_ZN6thrust24THRUST_300001_SM_1000_NS8cuda_cub4core6detail5shmemE+104];
	add.s64 	%rd563, %rd562, %rd560;
	setp.eq.s64 	%p295, %rd562, 0;
	selp.b32 	%r1383, %r1380, 0, %p295;
	add.s32 	%r1384, %r1383, %r1382;
	setp.eq.s32 	%p296, %r46, 7;
	selp.b64 	%rd48, %rd563, %rd561, %p296;
	selp.b32 	%r74, %r1384, %r1381, %p296;
	ld.shared.u64 	%rd564, [_ZN6thrust24THRUST_300001_SM_1000_NS8cuda_cub4core6detail5shmemE+112];
	ld.shared.u32 	%r1385, [_ZN6thrust24THRUST_300001_SM_1000_NS8cuda_cub4core6detail5shmemE+120];
	add.s64 	%rd49, %rd564, %rd563;
	setp.eq.s64 	%p297, %rd564, 0;
	selp.b32 	%r1386, %r1384, 0, %p297;
	add.s32 	%r75, %r1386, %r1385;
	setp.lt.u32 	%p298, %r44, 32;
	@%p298 bra 	$L__BB10_60;
	setp.eq.s64 	%p299, %rd763, 0;
	selp.b32 	%r1387, %r74, 0, %p299;
	add.s32 	%r1388, %r1387, %r1985;
	setp.eq.s32 	%p300, %r1199, 0;
	selp.b64 	%rd565, 0, %rd763, %p300;
	add.s64 	%rd763, %rd48, %rd565;
	selp.b32 	%r1985, %r74, %r1388, %p300;
	bra.uni 	$L__BB10_96;
$L__BB10_60:
	setp.ne.s32 	%p301, %r44, 0;
	mul.wide.u32 	%rd566, %r2, 16;
	add.s64 	%rd51, %rd3, %rd566;
	@%p301 bra 	$L__BB10_62;
	st.shared.u64 	[_ZN6thrust24THRUST_300001_SM_1000_NS8cuda_cub4core6detail5shmemE+200], %rd49;
	st.shared.u32 	[_ZN6thrust24THRUST_300001_SM_1000_NS8cuda_cub4core6detail5shmemE+208], %r75;
	mov.b32 	%r1389, 100;
	mov.b64 	%rd568, {%r75, %r1389};
	add.s64 	%rd567, %rd51, 512;
	// begin inline asm
	st.relaxed.gpu.v2.u64 [%rd567], {%rd568, %rd49};
	// end inline asm
$L__BB10_62:
	not.b32 	%r77, %r44;
	mov.u32 	%r1390, %nctaid.x;
	setp.gt.u32 	%p302, %r1390, 499;
	@%p302 bra 	$L__BB10_64;
	membar.cta;
	bra.uni 	$L__BB10_65;
$L__BB10_64:
	mov.b32 	%r1391, 450;
	// begin inline asm
	nanosleep.u32 %r1391;
	// end inline asm
$L__BB10_65:
	mul.wide.s32 	%rd570, %r77, 16;
	add.s64 	%rd571, %rd51, %rd570;
	add.s64 	%rd52, %rd571, 512;
$L__BB10_66:
	// begin inline asm
	ld.relaxed.gpu.v2.u64 {%rd572, %rd753}, [%rd52];
	// end inline asm
	mov.b64 	{%r1973, %r1978}, %rd572;
	setp.eq.s32 	%p303, %r1978, 99;
	mov.b32 	%r1392, -1;
	vote.sync.any.pred 	%p304, %p303, %r1392;
	@%p304 bra 	$L__BB10_66;
	setp.eq.s32 	%p305, %r1978, 101;
	mov.b32 	%r1414, -1;
	vote.sync.ballot.b32 	%r1415, %p305, %r1414;
	// begin inline asm
	mov.u32 %r1394, %lanemask_ge;
	// end inline asm
	and.b32  	%r1416, %r1415, %r1394;
	or.b32  	%r1417, %r1416, -2147483648;
	add.s32 	%r1418, %r1417, -1;
	not.b32 	%r1419, %r1417;
	and.b32  	%r1420, %r1419, %r1418;
	popc.b32 	%r81, %r1420;
	mov.b64 	{%r1396, %r1401}, %rd753;
	mov.b32 	%r1412, 1;
	// begin inline asm
	shfl.sync.down.b32 %r1395, %r1396, %r1412, %r81, %r1414;
	// end inline asm
	// begin inline asm
	shfl.sync.down.b32 %r1400, %r1401, %r1412, %r81, %r1414;
	// end inline asm
	// begin inline asm
	shfl.sync.down.b32 %r1405, %r1973, %r1412, %r81, %r1414;
	// end inline asm
	// begin inline asm
	shfl.sync.down.b32 %r1410, %r1411, %r1412, %r81, %r1414;
	// end inline asm
	setp.ge.s32 	%p307, %r1199, %r81;
	@%p307 bra 	$L__BB10_69;
	mov.b64 	%rd575, {%r1395, %r1400};
	add.s64 	%rd54, %rd753, %rd575;
	setp.eq.s64 	%p308, %rd753, 0;
	selp.b32 	%r1421, %r1405, 0, %p308;
	add.s32 	%r1973, %r1421, %r1973;
	mov.u64 	%rd753, %rd54;
$L__BB10_69:
	mov.b64 	{%r1423, %r1428}, %rd753;
	mov.b32 	%r1439, 2;
	mov.b32 	%r1441, -1;
	// begin inline asm
	shfl.sync.down.b32 %r1422, %r1423, %r1439, %r81, %r1441;
	// end inline asm
	// begin inline asm
	shfl.sync.down.b32 %r1427, %r1428, %r1439, %r81, %r1441;
	// end inline asm
	// begin inline asm
	shfl.sync.down.b32 %r1432, %r1973, %r1439, %r81, %r1441;
	// end inline asm
	// begin inline asm
	shfl.sync.down.b32 %r1437, %r1438, %r1439, %r81, %r1441;
	// end inline asm
	add.s32 	%r90, %r1199, 2;
	setp.gt.s32 	%p309, %r90, %r81;
	@%p309 bra 	$L__BB10_71;
	mov.b64 	%rd576, {%r1422, %r1427};
	add.s64 	%rd56, %rd753, %rd576;
	setp.eq.s64 	%p310, %rd753, 0;
	selp.b32 	%r1442, %r1432, 0, %p310;
	add.s32 	%r1973, %r1442, %r1973;
	mov.u64 	%rd753, %rd56;
$L__BB10_71:
	mov.b64 	{%r1444, %r1449}, %rd753;
	mov.b32 	%r1460, 4;
	mov.b32 	%r1462, -1;
	// begin inline asm
	shfl.sync.down.b32 %r1443, %r1444, %r1460, %r81, %r1462;
	// end inline asm
	// begin inline asm
	shfl.sync.down.b32 %r1448, %r1449, %r1460, %r81, %r1462;
	// end inline asm
	// begin inline asm
	shfl.sync.down.b32 %r1453, %r1973, %r1460, %r81, %r1462;
	// end inline asm
	// begin inline asm
	shfl.sync.down.b32 %r1458, %r1459, %r1460, %r81, %r1462;
	// end inline asm
	add.s32 	%r96, %r1199, 4;
	setp.gt.s32 	%p311, %r96, %r81;
	@%p311 bra 	$L__BB10_73;
	mov.b64 	%rd577, {%r1443, %r1448};
	add.s64 	%rd58, %rd753, %rd577;
	setp.eq.s64 	%p312, %rd753, 0;
	selp.b32 	%r1463, %r1453, 0, %p312;
	add.s32 	%r1973, %r1463, %r1973;
	mov.u64 	%rd753, %rd58;
$L__BB10_73:
	mov.b64 	{%r1465, %r1470}, %rd753;
	mov.b32 	%r1481, 8;
	mov.b32 	%r1483, -1;
	// begin inline asm
	shfl.sync.down.b32 %r1464, %r1465, %r1481, %r81, %r1483;
	// end inline asm
	// begin inline asm
	shfl.sync.down.b32 %r1469, %r1470, %r1481, %r81, %r1483;
	// end inline asm
	// begin inline asm
	shfl.sync.down.b32 %r1474, %r1973, %r1481, %r81, %r1483;
	// end inline asm
	// begin inline asm
	shfl.sync.down.b32 %r1479, %r1480, %r1481, %r81, %r1483;
	// end inline asm
	add.s32 	%r102, %r1199, 8;
	setp.gt.s32 	%p313, %r102, %r81;
	@%p313 bra 	$L__BB10_75;
	mov.b64 	%rd578, {%r1464, %r1469};
	add.s64 	%rd60, %rd753, %rd578;
	setp.eq.s64 	%p314, %rd753, 0;
	selp.b32 	%r1484, %r1474, 0, %p314;
	add.s32 	%r1973, %r1484, %r1973;
	mov.u64 	%rd753, %rd60;
$L__BB10_75:
	mov.b64 	{%r1486, %r1491}, %rd753;
	mov.b32 	%r1502, 16;
	mov.b32 	%r1504, -1;
	// begin inline asm
	shfl.sync.down.b32 %r1485, %r1486, %r1502, %r81, %r1504;
	// end inline asm
	// begin inline asm
	shfl.sync.down.b32 %r1490, %r1491, %r1502, %r81, %r1504;
	// end inline asm
	// begin inline asm
	shfl.sync.down.b32 %r1495, %r1973, %r1502, %r81, %r1504;
	// end inline asm
	// begin inline asm
	shfl.sync.down.b32 %r1500, %r1501, %r1502, %r81, %r1504;
	// end inline asm
	add.s32 	%r108, %r1199, 16;
	setp.gt.s32 	%p315, %r108, %r81;
	@%p315 bra 	$L__BB10_77;
	mov.b64 	%rd579, {%r1485, %r1490};
	add.s64 	%rd62, %rd753, %rd579;
	setp.eq.s64 	%p316, %rd753, 0;
	selp.b32 	%r1505, %r1495, 0, %p316;
	add.s32 	%r1973, %r1505, %r1973;
	mov.u64 	%rd753, %rd62;
$L__BB10_77:
	not.b32 	%r1506, %r44;
	add.s32 	%r1979, %r2, %r1506;
	add.s64 	%rd64, %rd3, 512;
$L__BB10_78:
	setp.ne.s32 	%p317, %r1978, 101;
	mov.b32 	%r1507, -1;
	vote.sync.all.pred 	%p318, %p317, %r1507;
	not.pred 	%p319, %p318;
	@%p319 bra 	$L__BB10_92;
	mul.wide.s32 	%rd635, %r1979, 16;
	add.s64 	%rd636, %rd64, %rd635;
	add.s64 	%rd634, %rd636, -512;
$L__BB10_80:
	// begin inline asm
	ld.relaxed.gpu.v2.u64 {%rd632, %rd759}, [%rd634];
	// end inline asm
	mov.b64 	{%r1981, %r1978}, %rd632;
	setp.eq.s32 	%p357, %r1978, 99;
	mov.b32 	%r1592, -1;
	vote.sync.any.pred 	%p358, %p357, %r1592;
	@%p358 bra 	$L__BB10_80;
	setp.eq.s32 	%p359, %r1978, 101;
	mov.b32 	%r1613, -1;
	vote.sync.ballot.b32 	%r1614, %p359, %r1613;
	and.b32  	%r1615, %r1614, %r1394;
	or.b32  	%r1616, %r1615, -2147483648;
	add.s32 	%r1617, %r1616, -1;
	not.b32 	%r1618, %r1616;
	and.b32  	%r1619, %r1618, %r1617;
	popc.b32 	%r117, %r1619;
	mov.b64 	{%r1595, %r1600}, %rd759;
	mov.b32 	%r1611, 1;
	// begin inline asm
	shfl.sync.down.b32 %r1594, %r1595, %r1611, %r117, %r1613;
	// end inline asm
	// begin inline asm
	shfl.sync.down.b32 %r1599, %r1600, %r1611, %r117, %r1613;
	// end inline asm
	// begin inline asm
	shfl.sync.down.b32 %r1604, %r1981, %r1611, %r117, %r1613;
	// end inline asm
	// begin inline asm
	shfl.sync.down.b32 %r1609, %r1610, %r1611, %r117, %r1613;
	// end inline asm
	setp.ge.s32 	%p361, %r1199, %r117;
	@%p361 bra 	$L__BB10_83;
	mov.b64 	%rd637, {%r1594, %r1599};
	add.s64 	%rd67, %rd759, %rd637;
	setp.eq.s64 	%p362, %rd759, 0;
	selp.b32 	%r1620, %r1604, 0, %p362;
	add.s32 	%r1981, %r1620, %r1981;
	mov.u64 	%rd759, %rd67;
$L__BB10_83:
	mov.b64 	{%r1622, %r1627}, %rd759;
	mov.b32 	%r1638, 2;
	mov.b32 	%r1640, -1;
	// begin inline asm
	shfl.sync.down.b32 %r1621, %r1622, %r1638, %r117, %r1640;
	// end inline asm
	// begin inline asm
	shfl.sync.down.b32 %r1626, %r1627, %r1638, %r117, %r1640;
	// end inline asm
	// begin inline asm
	shfl.sync.down.b32 %r1631, %r1981, %r1638, %r117, %r1640;
	// end inline asm
	// begin inline asm
	shfl.sync.down.b32 %r1636, %r1637, %r1638, %r117, %r1640;
	// end inline asm
	setp.gt.s32 	%p363, %r90, %r117;
	@%p363 bra 	$L__BB10_85;
	mov.b64 	%rd638, {%r1621, %r1626};
	add.s64 	%rd69, %rd759, %rd638;
	setp.eq.s64 	%p364, %rd759, 0;
	selp.b32 	%r1641, %r1631, 0, %p364;
	add.s32 	%r1981, %r1641, %r1981;
	mov.u64 	%rd759, %rd69;
$L__BB10_85:
	mov.b64 	{%r1643, %r1648}, %rd759;
	mov.b32 	%r1659, 4;
	mov.b32 	%r1661, -1;
	// begin inline asm
	shfl.sync.down.b32 %r1642, %r1643, %r1659, %r117, %r1661;
	// end inline asm
	// begin inline asm
	shfl.sync.down.b32 %r1647, %r1648, %r1659, %r117, %r1661;
	// end inline asm
	// begin inline asm
	shfl.sync.down.b32 %r1652, %r1981, %r1659, %r117, %r1661;
	// end inline asm
	// begin inline asm
	shfl.sync.down.b32 %r1657, %r1658, %r1659, %r117, %r1661;
	// end inline asm
	setp.gt.s32 	%p365, %r96, %r117;
	@%p365 bra 	$L__BB10_87;
	mov.b64 	%rd639, {%r1642, %r1647};
	add.s64 	%rd71, %rd759, %rd639;
	setp.eq.s64 	%p366, %rd759, 0;
	selp.b32 	%r1662, %r1652, 0, %p366;
	add.s32 	%r1981, %r1662, %r1981;
	mov.u64 	%rd759, %rd71;
$L__BB10_87:
	mov.b64 	{%r1664, %r1669}, %rd759;
	mov.b32 	%r1680, 8;
	mov.b32 	%r1682, -1;
	// begin inline asm
	shfl.sync.down.b32 %r1663, %r1664, %r1680, %r117, %r1682;
	// end inline asm
	// begin inline asm
	shfl.sync.down.b32 %r1668, %r1669, %r1680, %r117, %r1682;
	// end inline asm
	// begin inline asm
	shfl.sync.down.b32 %r1673, %r1981, %r1680, %r117, %r1682;
	// end inline asm
	// begin inline asm
	shfl.sync.down.b32 %r1678, %r1679, %r1680, %r117, %r1682;
	// end inline asm
	setp.gt.s32 	%p367, %r102, %r117;
	@%p367 bra 	$L__BB10_89;
	mov.b64 	%rd640, {%r1663, %r1668};
	add.s64 	%rd73, %rd759, %rd640;
	setp.eq.s64 	%p368, %rd759, 0;
	selp.b32 	%r1683, %r1673, 0, %p368;
	add.s32 	%r1981, %r1683, %r1981;
	mov.u64 	%rd759, %rd73;
$L__BB10_89:
	mov.b64 	{%r1685, %r1690}, %rd759;
	mov.b32 	%r1701, 16;
	mov.b32 	%r1703, -1;
	// begin inline asm
	shfl.sync.down.b32 %r1684, %r1685, %r1701, %r117, %r1703;
	// end inline asm
	// begin inline asm
	shfl.sync.down.b32 %r1689, %r1690, %r1701, %r117, %r1703;
	// end inline asm
	// begin inline asm
	shfl.sync.down.b32 %r1694, %r1981, %r1701, %r117, %r1703;
	// end inline asm
	// begin inline asm
	shfl.sync.down.b32 %r1699, %r1700, %r1701, %r117, %r1703;
	// end inline asm
	setp.gt.s32 	%p369, %r108, %r117;
	@%p369 bra 	$L__BB10_91;
	mov.b64 	%rd641, {%r1684, %r1689};
	add.s64 	%rd75, %rd759, %rd641;
	setp.eq.s64 	%p370, %rd759, 0;
	selp.b32 	%r1704, %r1694, 0, %p370;
	add.s32 	%r1981, %r1704, %r1981;
	mov.u64 	%rd759, %rd75;
$L__BB10_91:
	add.s64 	%rd77, %rd759, %rd753;
	setp.eq.s64 	%p371, %rd753, 0;
	selp.b32 	%r1705, %r1981, 0, %p371;
	add.s32 	%r1973, %r1705, %r1973;
	add.s32 	%r1979, %r1979, -32;
	mov.u64 	%rd753, %rd77;
	bra.uni 	$L__BB10_78;
$L__BB10_92:
	@%p301 bra 	$L__BB10_94;
	add.s64 	%rd582, %rd753, %rd49;
	setp.eq.s64 	%p321, %rd49, 0;
	selp.b32 	%r1509, %r1973, 0, %p321;
	add.s32 	%r1510, %r1509, %r75;
	mov.b32 	%r1511, 101;
	mov.b64 	%rd581, {%r1510, %r1511};
	add.s64 	%rd580, %rd51, 512;
	// begin inline asm
	st.relaxed.gpu.v2.u64 [%rd580], {%rd581, %rd582};
	// end inline asm
	st.shared.u64 	[_ZN6thrust24THRUST_300001_SM_1000_NS8cuda_cub4core6detail5shmemE+168], %rd753;
	st.shared.u32 	[_ZN6thrust24THRUST_300001_SM_1000_NS8cuda_cub4core6detail5shmemE+176], %r1973;
	st.shared.u64 	[_ZN6thrust24THRUST_300001_SM_1000_NS8cuda_cub4core6detail5shmemE+184], %rd582;
	st.shared.u32 	[_ZN6thrust24THRUST_300001_SM_1000_NS8cuda_cub4core6detail5shmemE+192], %r1510;
$L__BB10_94:
	setp.ne.s32 	%p322, %r1199, 0;
	@%p322 bra 	$L__BB10_96;
	st.shared.u64 	[_ZN6thrust24THRUST_300001_SM_1000_NS8cuda_cub4core6detail5shmemE+136], %rd753;
	st.shared.u32 	[_ZN6thrust24THRUST_300001_SM_1000_NS8cuda_cub4core6detail5shmemE+144], %r1973;
	mov.u64 	%rd763, %rd753;
	mov.u32 	%r1985, %r1973;
$L__BB10_96:
	setp.eq.s32 	%p323, %r44, 0;
	bar.sync 	0;
	@%p323 bra 	$L__BB10_98;
	ld.shared.u32 	%r1512, [_ZN6thrust24THRUST_300001_SM_1000_NS8cuda_cub4core6detail5shmemE+144];
	ld.shared.u64 	%rd583, [_ZN6thrust24THRUST_300001_SM_1000_NS8cuda_cub4core6detail5shmemE+136];
	add.s64 	%rd79, %rd583, %rd763;
	setp.eq.s64 	%p324, %rd763, 0;
	selp.b32 	%r1513, %r1512, 0, %p324;
	add.s32 	%r1985, %r1513, %r1985;
	mov.u64 	%rd763, %rd79;
$L__BB10_98:
	setp.ne.s32 	%p325, %r55, %r56;
	setp.ne.s32 	%p326, %r54, %r55;
	setp.ne.s32 	%p327, %r53, %r54;
	setp.ne.s32 	%p328, %r52, %r53;
	setp.ne.s32 	%p329, %r51, %r52;
	setp.ne.s32 	%p330, %r50, %r51;
	setp.ne.s32 	%p331, %r49, %r50;
	setp.ne.s32 	%p332, %r1971, %r49;
	selp.u64 	%rd584, 1, 0, %p332;
	add.s64 	%rd81, %rd763, %rd584;
	selp.b32 	%r1514, 0, %r1985, %p332;
	add.s32 	%r148, %r1514, %r60;
	selp.u64 	%rd585, 1, 0, %p331;
	add.s64 	%rd586, %rd585, %rd584;
	add.s64 	%rd82, %rd586, %rd763;
	selp.b32 	%r1515, 0, %r148, %p331;
	add.s32 	%r149, %r61, %r1515;
	selp.u64 	%rd587, 1, 0, %p330;
	add.s64 	%rd83, %rd82, %rd587;
	selp.b32 	%r1516, 0, %r149, %p330;
	add.s32 	%r150, %r62, %r1516;
	add.s64 	%rd84, %rd41, %rd763;
	selp.b32 	%r1517, 0, %r150, %p329;
	add.s32 	%r151, %r63, %r1517;
	add.s64 	%rd85, %rd42, %rd763;
	selp.b32 	%r1518, 0, %r151, %p328;
	add.s32 	%r152, %r64, %r1518;
	add.s64 	%rd86, %rd43, %rd763;
	selp.b32 	%r1519, 0, %r152, %p327;
	add.s32 	%r153, %r65, %r1519;
	add.s64 	%rd87, %rd44, %rd763;
	selp.b32 	%r1520, 0, %r153, %p326;
	add.s32 	%r154, %r66, %r1520;
	add.s64 	%rd88, %rd45, %rd763;
	selp.b32 	%r1521, 0, %r154, %p325;
	add.s32 	%r155, %r67, %r1521;
	ld.shared.u64 	%rd89, [_ZN6thrust24THRUST_300001_SM_1000_NS8cuda_cub4core6detail5shmemE+200];
	ld.shared.u64 	%rd90, [_ZN6thrust24THRUST_300001_SM_1000_NS8cuda_cub4core6detail5shmemE+168];
	setp.lt.s64 	%p333, %rd89, 257;
	@%p333 bra 	$L__BB10_124;
	setp.eq.s32 	%p343, %r1971, %r49;
	bar.sync 	0;
	@%p343 bra 	$L__BB10_101;
	cvt.u32.u64 	%r1522, %rd90;
	cvt.u32.u64 	%r1523, %rd763;
	sub.s32 	%r1524, %r1523, %r1522;
	shl.b32 	%r1525, %r1524, 3;
	mov.u32 	%r1526, _ZN6thrust24THRUST_300001_SM_1000_NS8cuda_cub4core6detail5shmemE;
	add.s32 	%r1527, %r1526, %r1525;
	st.shared.v2.u32 	[%r1527], {%r1971, %r1985};
$L__BB10_101:
	setp.eq.s32 	%p344, %r49, %r50;
	@%p344 bra 	$L__BB10_103;
	cvt.u32.u64 	%r1528, %rd90;
	cvt.u32.u64 	%r1529, %rd81;
	sub.s32 	%r1530, %r1529, %r1528;
	shl.b32 	%r1531, %r1530, 3;
	mov.u32 	%r1532, _ZN6thrust24THRUST_300001_SM_1000_NS8cuda_cub4core6detail5shmemE;
	add.s32 	%r1533, %r1532, %r1531;
	st.shared.v2.u32 	[%r1533], {%r49, %r148};
$L__BB10_103:
	setp.eq.s32 	%p345, %r50, %r51;
	@%p345 bra 	$L__BB10_105;
	cvt.u32.u64 	%r1534, %rd90;
	cvt.u32.u64 	%r1535, %rd82;
	sub.s32 	%r1536, %r1535, %r1534;
	shl.b32 	%r1537, %r1536, 3;
	mov.u32 	%r1538, _ZN6thrust24THRUST_300001_SM_1000_NS8cuda_cub4core6detail5shmemE;
	add.s32 	%r1539, %r1538, %r1537;
	st.shared.v2.u32 	[%r1539], {%r50, %r149};
$L__BB10_105:
	setp.eq.s32 	%p346, %r51, %r52;
	@%p346 bra 	$L__BB10_107;
	cvt.u32.u64 	%r1540, %rd90;
	cvt.u32.u64 	%r1541, %rd83;
	sub.s32 	%r1542, %r1541, %r1540;
	shl.b32 	%r1543, %r1542, 3;
	mov.u32 	%r1544, _ZN6thrust24THRUST_300001_SM_1000_NS8cuda_cub4core6detail5shmemE;
	add.s32 	%r1545, %r1544, %r1543;
	st.shared.v2.u32 	[%r1545], {%r51, %r150};
$L__BB10_107:
	setp.eq.s32 	%p347, %r52, %r53;
	@%p347 bra 	$L__BB10_109;
	cvt.u32.u64 	%r1546, %rd90;
	cvt.u32.u64 	%r1547, %rd84;
	sub.s32 	%r1548, %r1547, %r1546;
	shl.b32 	%r1549, %r1548, 3;
	mov.u32 	%r1550, _ZN6thrust24THRUST_300001_SM_1000_NS8cuda_cub4core6detail5shmemE;
	add.s32 	%r1551, %r1550, %r1549;
	st.shared.v2.u32 	[%r1551], {%r52, %r151};
$L__BB10_109:
	setp.eq.s32 	%p348, %r53, %r54;
	@%p348 bra 	$L__BB10_111;
	cvt.u32.u64 	%r1552, %rd90;
	cvt.u32.u64 	%r1553, %rd85;
	sub.s32 	%r1554, %r1553, %r1552;
	shl.b32 	%r1555, %r1554, 3;
	mov.u32 	%r1556, _ZN6thrust24THRUST_300001_SM_1000_NS8cuda_cub4core6detail5shmemE;
	add.s32 	%r1557, %r1556, %r1555;
	st.shared.v2.u32 	[%r1557], {%r53, %r152};
$L__BB10_111:
	setp.eq.s32 	%p349, %r54, %r55;
	@%p349 bra 	$L__BB10_113;
	cvt.u32.u64 	%r1558, %rd90;
	cvt.u32.u64 	%r1559, %rd86;
	sub.s32 	%r1560, %r1559, %r1558;
	shl.b32 	%r1561, %r1560, 3;
	mov.u32 	%r1562, _ZN6thrust24THRUST_300001_SM_1000_NS8cuda_cub4core6detail5shmemE;
	add.s32 	%r1563, %r1562, %r1561;
	st.shared.v2.u32 	[%r1563], {%r54, %r153};
$L__BB10_113:
	setp.eq.s32 	%p350, %r55, %r56;
	@%p350 bra 	$L__BB10_115;
	cvt.u32.u64 	%r1564, %rd90;
	cvt.u32.u64 	%r1565, %rd87;
	sub.s32 	%r1566, %r1565, %r1564;
	shl.b32 	%r1567, %r1566, 3;
	mov.u32 	%r1568, _ZN6thrust24THRUST_300001_SM_1000_NS8cuda_cub4core6detail5shmemE;
	add.s32 	%r1569, %r1568, %r1567;
	st.shared.v2.u32 	[%r1569], {%r55, %r154};
$L__BB10_115:
	setp.eq.s32 	%p351, %r56, %r57;
	@%p351 bra 	$L__BB10_117;
	cvt.u32.u64 	%r1570, %rd90;
	cvt.u32.u64 	%r1571, %rd88;
	sub.s32 	%r1572, %r1571, %r1570;
	shl.b32 	%r1573, %r1572, 3;
	mov.u32 	%r1574, _ZN6thrust24THRUST_300001_SM_1000_NS8cuda_cub4core6detail5shmemE;
	add.s32 	%r1575, %r1574, %r1573;
	st.shared.v2.u32 	[%r1575], {%r56, %r155};
$L__BB10_117:
	bar.sync 	0;
	cvt.u64.u32 	%rd769, %r44;
	setp.le.u64 	%p352, %rd89, %rd769;
	@%p352 bra 	$L__BB10_326;
	not.b64 	%rd615, %rd769;
	add.s64 	%rd92, %rd89, %rd615;
	shr.u64 	%rd616, %rd92, 8;
	add.s64 	%rd617, %rd616, 1;
	and.b64  	%rd765, %rd617, 3;
	and.b64  	%rd618, %rd92, 768;
	setp.eq.s64 	%p353, %rd618, 768;
	@%p353 bra 	$L__BB10_121;
	add.s64 	%rd619, %rd90, %rd769;
	shl.b64 	%rd620, %rd619, 2;
	add.s64 	%rd767, %rd1, %rd620;
	add.s64 	%rd766, %rd2, %rd620;
	shl.b32 	%r1576, %r44, 3;
	mov.u32 	%r1577, _ZN6thrust24THRUST_300001_SM_1000_NS8cuda_cub4core6detail5shmemE;
	add.s32 	%r1987, %r1577, %r1576;
	shl.b64 	%rd621, %rd765, 8;
	add.s64 	%rd769, %rd621, %rd769;
$L__BB10_120:
	.pragma "nounroll";
	ld.shared.v2.u32 	{%r1578, %r1579}, [%r1987];
	st.global.u32 	[%rd766], %r1578;
	st.global.u32 	[%rd767], %r1579;
	add.s64 	%rd767, %rd767, 1024;
	add.s64 	%rd766, %rd766, 1024;
	add.s32 	%r1987, %r1987, 2048;
	add.s64 	%rd765, %rd765, -1;
	setp.ne.s64 	%p354, %rd765, 0;
	@%p354 bra 	$L__BB10_120;
$L__BB10_121:
	setp.lt.u64 	%p355, %rd92, 768;
	@%p355 bra 	$L__BB10_326;
	mov.u32 	%r1582, _ZN6thrust24THRUST_300001_SM_1000_NS8cuda_cub4core6detail5shmemE;
$L__BB10_123:
	cvt.u32.u64 	%r1580, %rd769;
	add.s64 	%rd622, %rd769, %rd90;
	shl.b32 	%r1581, %r1580, 3;
	add.s32 	%r1583, %r1582, %r1581;
	ld.shared.v2.u32 	{%r1584, %r1585}, [%r1583];
	shl.b64 	%rd623, %rd622, 2;
	add.s64 	%rd624, %rd2, %rd623;
	st.global.u32 	[%rd624], %r1584;
	add.s64 	%rd625, %rd1, %rd623;
	st.global.u32 	[%rd625], %r1585;
	and.b64  	%rd626, %rd769, 4294967295;
	add.s64 	%rd627, %rd90, %rd626;
	ld.shared.v2.u32 	{%r1586, %r1587}, [%r1583+2048];
	shl.b64 	%rd628, %rd627, 2;
	add.s64 	%rd629, %rd2, %rd628;
	st.global.u32 	[%rd629+1024], %r1586;
	add.s64 	%rd630, %rd1, %rd628;
	st.global.u32 	[%rd630+1024], %r1587;
	ld.shared.v2.u32 	{%r1588, %r1589}, [%r1583+4096];
	st.global.u32 	[%rd629+2048], %r1588;
	st.global.u32 	[%rd630+2048], %r1589;
	ld.shared.v2.u32 	{%r1590, %r1591}, [%r1583+6144];
	st.global.u32 	[%rd629+3072], %r1590;
	st.global.u32 	[%rd630+3072], %r1591;
	add.s64 	%rd631, %rd769, 1024;
	and.b64  	%rd769, %rd631, 4294967295;
	setp.gt.u64 	%p356, %rd89, %rd769;
	@%p356 bra 	$L__BB10_123;
	bra.uni 	$L__BB10_326;
$L__BB10_124:
	setp.eq.s32 	%p334, %r1971, %r49;
	@%p334 bra 	$L__BB10_126;
	shl.b64 	%rd588, %rd763, 2;
	add.s64 	%rd589, %rd2, %rd588;
	st.global.u32 	[%rd589], %r1971;
	add.s64 	%rd590, %rd1, %rd588;
	st.global.u32 	[%rd590], %r1985;
$L__BB10_126:
	setp.eq.s32 	%p335, %r49, %r50;
	@%p335 bra 	$L__BB10_128;
	shl.b64 	%rd591, %rd81, 2;
	add.s64 	%rd592, %rd2, %rd591;
	st.global.u32 	[%rd592], %r49;
	add.s64 	%rd593, %rd1, %rd591;
	st.global.u32 	[%rd593], %r148;
$L__BB10_128:
	setp.eq.s32 	%p336, %r50, %r51;
	@%p336 bra 	$L__BB10_130;
	shl.b64 	%rd594, %rd82, 2;
	add.s64 	%rd595, %rd2, %rd594;
	st.global.u32 	[%rd595], %r50;
	add.s64 	%rd596, %rd1, %rd594;
	st.global.u32 	[%rd596], %r149;
$L__BB10_130:
	setp.eq.s32 	%p337, %r51, %r52;
	@%p337 bra 	$L__BB10_132;
	shl.b64 	%rd597, %rd83, 2;
	add.s64 	%rd598, %rd2, %rd597;
	st.global.u32 	[%rd598], %r51;
	add.s64 	%rd599, %rd1, %rd597;
	st.global.u32 	[%rd599], %r150;
$L__BB10_132:
	setp.eq.s32 	%p338, %r52, %r53;
	@%p338 bra 	$L__BB10_134;
	shl.b64 	%rd600, %rd84, 2;
	add.s64 	%rd601, %rd2, %rd600;
	st.global.u32 	[%rd601], %r52;
	add.s64 	%rd602, %rd1, %rd600;
	st.global.u32 	[%rd602], %r151;
$L__BB10_134:
	setp.eq.s32 	%p339, %r53, %r54;
	@%p339 bra 	$L__BB10_136;
	shl.b64 	%rd603, %rd85, 2;
	add.s64 	%rd604, %rd2, %rd603;
	st.global.u32 	[%rd604], %r53;
	add.s64 	%rd605, %rd1, %rd603;
	st.global.u32 	[%rd605], %r152;
$L__BB10_136:
	setp.eq.s32 	%p340, %r54, %r55;
	@%p340 bra 	$L__BB10_138;
	shl.b64 	%rd606, %rd86, 2;
	add.s64 	%rd607, %rd2, %rd606;
	st.global.u32 	[%rd607], %r54;
	add.s64 	%rd608, %rd1, %rd606;
	st.global.u32 	[%rd608], %r153;
$L__BB10_138:
	setp.eq.s32 	%p341, %r55, %r56;
	@%p341 bra 	$L__BB10_140;
	shl.b64 	%rd609, %rd87, 2;
	add.s64 	%rd610, %rd2, %rd609;
	st.global.u32 	[%rd610], %r55;
	add.s64 	%rd611, %rd1, %rd609;
	st.global.u32 	[%rd611], %r154;
$L__BB10_140:
	setp.eq.s32 	%p342, %r56, %r57;
	@%p342 bra 	$L__BB10_326;
	shl.b64 	%rd612, %rd88, 2;
	add.s64 	%rd613, %rd2, %rd612;
	st.global.u32 	[%rd613], %r56;
	add.s64 	%rd614, %rd1, %rd612;
	st.global.u32 	[%rd614], %r155;
	bra.uni 	$L__BB10_326;
$L__BB10_142:
	setp.lt.s64 	%p13, %rd5, 1;
	@%p13 bra 	$L__BB10_326;
	setp.ne.s32 	%p14, %r2, 0;
	@%p14 bra 	$L__BB10_214;
	cvt.u32.u64 	%r159, %rd212;
	shl.b64 	%rd384, %rd4, 2;
	add.s64 	%rd383, %rd210, %rd384;
	// begin inline asm
	ld.global.nc.u32 %r1996, [%rd383];
	// end inline asm
	mov.u32 	%r161, %tid.x;
	and.b32  	%r901, %r161, 31;
	and.b32  	%r902, %r161, 992;
	mul.lo.s32 	%r903, %r902, 9;
	or.b32  	%r162, %r903, %r901;
	setp.ge.s32 	%p160, %r162, %r159;
	shl.b32 	%r904, %r162, 2;
	cvt.u64.u32 	%rd385, %r904;
	add.s64 	%rd106, %rd383, %rd385;
	mov.u32 	%r1988, %r1996;
	@%p160 bra 	$L__BB10_146;
	// begin inline asm
	ld.global.nc.u32 %r1988, [%rd106];
	// end inline asm
$L__BB10_146:
	add.s32 	%r906, %r162, 32;
	setp.ge.s32 	%p161, %r906, %r159;
	mov.u32 	%r1989, %r1996;
	@%p161 bra 	$L__BB10_148;
	add.s64 	%rd387, %rd106, 128;
	// begin inline asm
	ld.global.nc.u32 %r1989, [%rd387];
	// end inline asm
$L__BB10_148:
	add.s32 	%r908, %r162, 64;
	setp.ge.s32 	%p162, %r908, %r159;
	mov.u32 	%r1990, %r1996;
	@%p162 bra 	$L__BB10_150;
	add.s64 	%rd388, %rd106, 256;
	// begin inline asm
	ld.global.nc.u32 %r1990, [%rd388];
	// end inline asm
$L__BB10_150:
	add.s32 	%r910, %r162, 96;
	setp.ge.s32 	%p163, %r910, %r159;
	mov.u32 	%r1991, %r1996;
	@%p163 bra 	$L__BB10_152;
	add.s64 	%rd389, %rd106, 384;
	// begin inline asm
	ld.global.nc.u32 %r1991, [%rd389];
	// end inline asm
$L__BB10_152:
	add.s32 	%r912, %r162, 128;
	setp.ge.s32 	%p164, %r912, %r159;
	mov.u32 	%r1992, %r1996;
	@%p164 bra 	$L__BB10_154;
	add.s64 	%rd390, %rd106, 512;
	// begin inline asm
	ld.global.nc.u32 %r1992, [%rd390];
	// end inline asm
$L__BB10_154:
	add.s32 	%r914, %r162, 160;
	setp.ge.s32 	%p165, %r914, %r159;
	mov.u32 	%r1993, %r1996;
	@%p165 bra 	$L__BB10_156;
	add.s64 	%rd391, %rd106, 640;
	// begin inline asm
	ld.global.nc.u32 %r1993, [%rd391];
	// end inline asm
$L__BB10_156:
	add.s32 	%r916, %r162, 192;
	setp.ge.s32 	%p166, %r916, %r159;
	mov.u32 	%r1994, %r1996;
	@%p166 bra 	$L__BB10_158;
	add.s64 	%rd392, %rd106, 768;
	// begin inline asm
	ld.global.nc.u32 %r1994, [%rd392];
	// end inline asm
$L__BB10_158:
	add.s32 	%r918, %r162, 224;
	setp.ge.s32 	%p167, %r918, %r159;
	mov.u32 	%r1995, %r1996;
	@%p167 bra 	$L__BB10_160;
	add.s64 	%rd393, %rd106, 896;
	// begin inline asm
	ld.global.nc.u32 %r1995, [%rd393];
	// end inline asm
$L__BB10_160:
	add.s32 	%r920, %r162, 256;
	setp.ge.s32 	%p168, %r920, %r159;
	@%p168 bra 	$L__BB10_162;
	add.s64 	%rd394, %rd106, 1024;
	// begin inline asm
	ld.global.nc.u32 %r1996, [%rd394];
	// end inline asm
$L__BB10_162:
	// begin inline asm
	mov.u32 %r922, %laneid;
	// end inline asm
	shr.u32 	%r182, %r161, 5;
	mad.lo.s32 	%r924, %r182, 288, %r922;
	shl.b32 	%r925, %r924, 2;
	mov.u32 	%r926, _ZN6thrust24THRUST_300001_SM_1000_NS8cuda_cub4core6detail5shmemE;
	add.s32 	%r927, %r926, %r925;
	st.shared.u32 	[%r927], %r1988;
	st.shared.u32 	[%r927+128], %r1989;
	st.shared.u32 	[%r927+256], %r1990;
	st.shared.u32 	[%r927+384], %r1991;
	st.shared.u32 	[%r927+512], %r1992;
	st.shared.u32 	[%r927+640], %r1993;
	st.shared.u32 	[%r927+768], %r1994;
	st.shared.u32 	[%r927+896], %r1995;
	st.shared.u32 	[%r927+1024], %r1996;
	bar.warp.sync 	-1;
	shl.b32 	%r928, %r922, 5;
	add.s32 	%r929, %r927, %r928;
	ld.shared.u32 	%r183, [%r929];
	ld.shared.u32 	%r184, [%r929+4];
	ld.shared.u32 	%r185, [%r929+8];
	ld.shared.u32 	%r186, [%r929+12];
	ld.shared.u32 	%r187, [%r929+16];
	ld.shared.u32 	%r188, [%r929+20];
	ld.shared.u32 	%r189, [%r929+24];
	ld.shared.u32 	%r190, [%r929+28];
	ld.shared.u32 	%r191, [%r929+32];
	bar.sync 	0;
	st.shared.u32 	[%r927], %r1;
	st.shared.u32 	[%r927+128], %r1;
	st.shared.u32 	[%r927+256], %r1;
	st.shared.u32 	[%r927+384], %r1;
	st.shared.u32 	[%r927+512], %r1;
	st.shared.u32 	[%r927+640], %r1;
	st.shared.u32 	[%r927+768], %r1;
	st.shared.u32 	[%r927+896], %r1;
	st.shared.u32 	[%r927+1024], %r1;
	bar.warp.sync 	-1;
	ld.shared.u32 	%r192, [%r929];
	ld.shared.u32 	%r193, [%r929+4];
	ld.shared.u32 	%r194, [%r929+8];
	ld.shared.u32 	%r195, [%r929+12];
	ld.shared.u32 	%r196, [%r929+16];
	ld.shared.u32 	%r197, [%r929+20];
	ld.shared.u32 	%r198, [%r929+24];
	ld.shared.u32 	%r199, [%r929+28];
	ld.shared.u32 	%r200, [%r929+32];
	bar.sync 	0;
	shl.b32 	%r930, %r161, 2;
	add.s32 	%r931, %r926, %r930;
	add.s32 	%r201, %r931, 1240;
	st.shared.u32 	[%r931+1240], %r191;
	bar.sync 	0;
	setp.eq.s32 	%p169, %r161, 0;
	mov.b64 	%rd770, 1;
	@%p169 bra 	$L__BB10_164;
	ld.shared.u32 	%r1997, [%r201+-4];
	setp.ne.s32 	%p170, %r1997, %r183;
	selp.u64 	%rd770, 1, 0, %p170;
$L__BB10_164:
	setp.eq.s32 	%p171, %r161, 0;
	setp.ne.s32 	%p172, %r183, %r184;
	setp.ne.s32 	%p173, %r184, %r185;
	setp.ne.s32 	%p174, %r185, %r186;
	setp.ne.s32 	%p175, %r186, %r187;
	setp.ne.s32 	%p176, %r187, %r188;
	setp.ne.s32 	%p177, %r188, %r189;
	setp.ne.s32 	%p178, %r189, %r190;
	setp.ne.s32 	%p179, %r190, %r191;
	mul.lo.s32 	%r1052, %r161, 9;
	cvt.u64.u32 	%rd396, %r1052;
	setp.eq.s64 	%p180, %rd5, %rd396;
	selp.u64 	%rd397, 1, 0, %p180;
	selp.b64 	%rd398, %rd397, %rd770, %p180;
	selp.b64 	%rd109, %rd397, %rd398, %p171;
	add.s32 	%r1053, %r1052, 1;
	cvt.u64.u32 	%rd399, %r1053;
	setp.eq.s64 	%p181, %rd5, %rd399;
	or.pred  	%p1, %p181, %p172;
	selp.u64 	%rd400, 1, 0, %p1;
	add.s32 	%r1054, %r1052, 2;
	cvt.u64.u32 	%rd401, %r1054;
	setp.eq.s64 	%p182, %rd5, %rd401;
	or.pred  	%p2, %p182, %p173;
	selp.u64 	%rd402, 1, 0, %p2;
	add.s32 	%r1055, %r1052, 3;
	cvt.u64.u32 	%rd403, %r1055;
	setp.eq.s64 	%p183, %rd5, %rd403;
	or.pred  	%p3, %p183, %p174;
	selp.u64 	%rd404, 1, 0, %p3;
	add.s32 	%r1056, %r1052, 4;
	cvt.u64.u32 	%rd405, %r1056;
	setp.eq.s64 	%p184, %rd5, %rd405;
	or.pred  	%p4, %p184, %p175;
	selp.u64 	%rd406, 1, 0, %p4;
	add.s32 	%r1057, %r1052, 5;
	cvt.u64.u32 	%rd407, %r1057;
	setp.eq.s64 	%p185, %rd5, %rd407;
	or.pred  	%p186, %p185, %p176;
	selp.u64 	%rd408, 1, 0, %p186;
	add.s32 	%r1058, %r1052, 6;
	cvt.u64.u32 	%rd409, %r1058;
	setp.eq.s64 	%p187, %rd5, %rd409;
	or.pred  	%p188, %p187, %p177;
	selp.u64 	%rd410, 1, 0, %p188;
	add.s32 	%r1059, %r1052, 7;
	cvt.u64.u32 	%rd411, %r1059;
	setp.eq.s64 	%p189, %rd5, %rd411;
	or.pred  	%p5, %p189, %p178;
	selp.u64 	%rd412, 1, 0, %p5;
	add.s32 	%r1060, %r1052, 8;
	cvt.u64.u32 	%rd413, %r1060;
	setp.eq.s64 	%p190, %rd5, %rd413;
	or.pred  	%p191, %p190, %p179;
	selp.u64 	%rd414, 1, 0, %p191;
	add.s64 	%rd110, %rd109, %rd400;
	selp.b32 	%r1061, 0, %r192, %p1;
	add.s32 	%r1062, %r193, %r1061;
	add.s64 	%rd111, %rd110, %rd402;
	selp.b32 	%r1063, 0, %r1062, %p2;
	add.s32 	%r1064, %r194, %r1063;
	add.s64 	%rd112, %rd111, %rd404;
	selp.b32 	%r1065, 0, %r1064, %p3;
	add.s32 	%r1066, %r195, %r1065;
	add.s64 	%rd113, %rd112, %rd406;
	selp.b32 	%r1067, 0, %r1066, %p4;
	add.s32 	%r1068, %r196, %r1067;
	add.s64 	%rd114, %rd113, %rd408;
	selp.b32 	%r1069, 0, %r1068, %p186;
	add.s32 	%r1070, %r197, %r1069;
	add.s64 	%rd115, %rd114, %rd410;
	selp.b32 	%r1071, 0, %r1070, %p188;
	add.s32 	%r1072, %r198, %r1071;
	add.s64 	%rd116, %rd115, %rd412;
	selp.b32 	%r1073, 0, %r1072, %p5;
	add.s32 	%r1074, %r199, %r1073;
	add.s64 	%rd415, %rd116, %rd414;
	mov.b64 	{%r933, %r938}, %rd415;
	selp.b32 	%r1075, 0, %r1074, %p191;
	add.s32 	%r943, %r200, %r1075;
	mov.b32 	%r1049, 1;
	mov.b32 	%r1050, 0;
	mov.b32 	%r1051, -1;
	// begin inline asm
	shfl.sync.up.b32 %r932, %r933, %r1049, %r1050, %r1051;
	// end inline asm
	// begin inline asm
	shfl.sync.up.b32 %r937, %r938, %r1049, %r1050, %r1051;
	// end inline asm
	mov.b64 	%rd416, {%r932, %r937};
	// begin inline asm
	shfl.sync.up.b32 %r942, %r943, %r1049, %r1050, %r1051;
	// end inline asm
	// begin inline asm
	shfl.sync.up.b32 %r947, %r948, %r1049, %r1050, %r1051;
	// end inline asm
	setp.eq.s64 	%p192, %rd415, 0;
	selp.b32 	%r1076, %r942, 0, %p192;
	setp.lt.s32 	%p193, %r922, 1;
	selp.b64 	%rd417, 0, %rd416, %p193;
	add.s64 	%rd418, %rd417, %rd415;
	mov.b64 	{%r953, %r958}, %rd418;
	selp.b32 	%r1077, 0, %r1076, %p193;
	add.s32 	%r963, %r1077, %r943;
	mov.b32 	%r969, 2;
	// begin inline asm
	shfl.sync.up.b32 %r952, %r953, %r969, %r1050, %r1051;
	// end inline asm
	// begin inline asm
	shfl.sync.up.b32 %r957, %r958, %r969, %r1050, %r1051;
	// end inline asm
	mov.b64 	%rd419, {%r952, %r957};
	// begin inline asm
	shfl.sync.up.b32 %r962, %r963, %r969, %r1050, %r1051;
	// end inline asm
	// begin inline asm
	shfl.sync.up.b32 %r967, %r968, %r969, %r1050, %r1051;
	// end inline asm
	setp.eq.s64 	%p194, %rd418, 0;
	selp.b32 	%r1078, %r962, 0, %p194;
	setp.lt.s32 	%p195, %r922, 2;
	selp.b64 	%rd420, 0, %rd419, %p195;
	add.s64 	%rd421, %rd420, %rd418;
	mov.b64 	{%r973, %r978}, %rd421;
	selp.b32 	%r1079, 0, %r1078, %p195;
	add.s32 	%r983, %r1079, %r963;
	mov.b32 	%r989, 4;
	// begin inline asm
	shfl.sync.up.b32 %r972, %r973, %r989, %r1050, %r1051;
	// end inline asm
	// begin inline asm
	shfl.sync.up.b32 %r977, %r978, %r989, %r1050, %r1051;
	// end inline asm
	mov.b64 	%rd422, {%r972, %r977};
	// begin inline asm
	shfl.sync.up.b32 %r982, %r983, %r989, %r1050, %r1051;
	// end inline asm
	// begin inline asm
	shfl.sync.up.b32 %r987, %r988, %r989, %r1050, %r1051;
	// end inline asm
	setp.eq.s64 	%p196, %rd421, 0;
	selp.b32 	%r1080, %r982, 0, %p196;
	setp.lt.s32 	%p197, %r922, 4;
	selp.b64 	%rd423, 0, %rd422, %p197;
	add.s64 	%rd424, %rd423, %rd421;
	mov.b64 	{%r993, %r998}, %rd424;
	selp.b32 	%r1081, 0, %r1080, %p197;
	add.s32 	%r1003, %r1081, %r983;
	mov.b32 	%r1009, 8;
	// begin inline asm
	shfl.sync.up.b32 %r992, %r993, %r1009, %r1050, %r1051;
	// end inline asm
	// begin inline asm
	shfl.sync.up.b32 %r997, %r998, %r1009, %r1050, %r1051;
	// end inline asm
	mov.b64 	%rd425, {%r992, %r997};
	// begin inline asm
	shfl.sync.up.b32 %r1002, %r1003, %r1009, %r1050, %r1051;
	// end inline asm
	// begin inline asm
	shfl.sync.up.b32 %r1007, %r1008, %r1009, %r1050, %r1051;
	// end inline asm
	setp.eq.s64 	%p198, %rd424, 0;
	selp.b32 	%r1082, %r1002, 0, %p198;
	setp.lt.s32 	%p199, %r922, 8;
	selp.b64 	%rd426, 0, %rd425, %p199;
	add.s64 	%rd427, %rd426, %rd424;
	mov.b64 	{%r1013, %r1018}, %rd427;
	selp.b32 	%r1083, 0, %r1082, %p199;
	add.s32 	%r1023, %r1083, %r1003;
	mov.b32 	%r1029, 16;
	// begin inline asm
	shfl.sync.up.b32 %r1012, %r1013, %r1029, %r1050, %r1051;
	// end inline asm
	// begin inline asm
	shfl.sync.up.b32 %r1017, %r1018, %r1029, %r1050, %r1051;
	// end inline asm
	mov.b64 	%rd428, {%r1012, %r1017};
	// begin inline asm
	shfl.sync.up.b32 %r1022, %r1023, %r1029, %r1050, %r1051;
	// end inline asm
	// begin inline asm
	shfl.sync.up.b32 %r1027, %r1028, %r1029, %r1050, %r1051;
	// end inline asm
	setp.eq.s64 	%p200, %rd427, 0;
	selp.b32 	%r1084, %r1022, 0, %p200;
	setp.lt.s32 	%p201, %r922, 16;
	selp.b64 	%rd429, 0, %rd428, %p201;
	add.s64 	%rd117, %rd429, %rd427;
	mov.b64 	{%r1033, %r1038}, %rd117;
	selp.b32 	%r1085, 0, %r1084, %p201;
	add.s32 	%r1043, %r1085, %r1023;
	// begin inline asm
	shfl.sync.up.b32 %r1032, %r1033, %r1049, %r1050, %r1051;
	// end inline asm
	// begin inline asm
	shfl.sync.up.b32 %r1037, %r1038, %r1049, %r1050, %r1051;
	// end inline asm
	// begin inline asm
	shfl.sync.up.b32 %r1042, %r1043, %r1049, %r1050, %r1051;
	// end inline asm
	// begin inline asm
	shfl.sync.up.b32 %r1047, %r1048, %r1049, %r1050, %r1051;
	// end inline asm
	setp.ne.s32 	%p202, %r922, 31;
	@%p202 bra 	$L__BB10_166;
	shl.b32 	%r1086, %r182, 4;
	mov.u32 	%r1087, _ZN6thrust24THRUST_300001_SM_1000_NS8cuda_cub4core6detail5shmemE;
	add.s32 	%r1088, %r1087, %r1086;
	st.shared.u64 	[%r1088], %rd117;
	st.shared.u32 	[%r1088+8], %r1043;
$L__BB10_166:
	mov.b64 	%rd430, {%r1032, %r1037};
	bar.sync 	0;
	ld.shared.u64 	%rd431, [_ZN6thrust24THRUST_300001_SM_1000_NS8cuda_cub4core6detail5shmemE];
	ld.shared.u32 	%r1089, [_ZN6thrust24THRUST_300001_SM_1000_NS8cuda_cub4core6detail5shmemE+8];
	ld.shared.u64 	%rd432, [_ZN6thrust24THRUST_300001_SM_1000_NS8cuda_cub4core6detail5shmemE+16];
	ld.shared.u32 	%r1090, [_ZN6thrust24THRUST_300001_SM_1000_NS8cuda_cub4core6detail5shmemE+24];
	add.s64 	%rd433, %rd432, %rd431;
	setp.eq.s64 	%p203, %rd432, 0;
	selp.b32 	%r1091, %r1089, 0, %p203;
	add.s32 	%r1092, %r1091, %r1090;
	setp.eq.s32 	%p204, %r182, 2;
	selp.b64 	%rd434, %rd433, %rd431, %p204;
	selp.b32 	%r1093, %r1092, %r1089, %p204;
	ld.shared.u64 	%rd435, [_ZN6thrust24THRUST_300001_SM_1000_NS8cuda_cub4core6detail5shmemE+32];
	ld.shared.u32 	%r1094, [_ZN6thrust24THRUST_300001_SM_1000_NS8cuda_cub4core6detail5shmemE+40];
	add.s64 	%rd436, %rd435, %rd433;
	setp.eq.s64 	%p205, %rd435, 0;
	selp.b32 	%r1095, %r1092, 0, %p205;
	add.s32 	%r1096, %r1095, %r1094;
	setp.eq.s32 	%p206, %r182, 3;
	selp.b64 	%rd437, %rd436, %rd434, %p206;
	selp.b32 	%r1097, %r1096, %r1093, %p206;
	ld.shared.u64 	%rd438, [_ZN6thrust24THRUST_300001_SM_1000_NS8cuda_cub4core6detail5shmemE+48];
	ld.shared.u32 	%r1098, [_ZN6thrust24THRUST_300001_SM_1000_NS8cuda_cub4core6detail5shmemE+56];
	add.s64 	%rd439, %rd438, %rd436;
	setp.eq.s64 	%p207, %rd438, 0;
	selp.b32 	%r1099, %r1096, 0, %p207;
	add.s32 	%r1100, %r1099, %r1098;
	setp.eq.s32 	%p208, %r182, 4;
	selp.b64 	%rd440, %rd439, %rd437, %p208;
	selp.b32 	%r1101, %r1100, %r1097, %p208;
	ld.shared.u64 	%rd441, [_ZN6thrust24THRUST_300001_SM_1000_NS8cuda_cub4core6detail5shmemE+64];
	ld.shared.u32 	%r1102, [_ZN6thrust24THRUST_300001_SM_1000_NS8cuda_cub4core6detail5shmemE+72];
	add.s64 	%rd442, %rd441, %rd439;
	setp.eq.s64 	%p209, %rd441, 0;
	selp.b32 	%r1103, %r1100, 0, %p209;
	add.s32 	%r1104, %r1103, %r1102;
	setp.eq.s32 	%p210, %r182, 5;
	selp.b64 	%rd443, %rd442, %rd440, %p210;
	selp.b32 	%r1105, %r1104, %r1101, %p210;
	ld.shared.u64 	%rd444, [_ZN6thrust24THRUST_300001_SM_1000_NS8cuda_cub4core6detail5shmemE+80];
	ld.shared.u32 	%r1106, [_ZN6thrust24THRUST_300001_SM_1000_NS8cuda_cub4core6detail5shmemE+88];
	add.s64 	%rd445, %rd444, %rd442;
	setp.eq.s64 	%p211, %rd444, 0;
	selp.b32 	%r1107, %r1104, 0, %p211;
	add.s32 	%r1108, %r1107, %r1106;
	setp.eq.s32 	%p212, %r182, 6;
	selp.b64 	%rd446, %rd445, %rd443, %p212;
	selp.b32 	%r1109, %r1108, %r1105, %p212;
	ld.shared.u64 	%rd447, [_ZN6thrust24THRUST_300001_SM_1000_NS8cuda_cub4core6detail5shmemE+96];
	ld.shared.u32 	%r1110, [_ZN6thrust24THRUST_300001_SM_1000_NS8cuda_cub4core6detail5shmemE+104];
	add.s64 	%rd448, %rd447, %rd445;
	setp.eq.s64 	%p213, %rd447, 0;
	selp.b32 	%r1111, %r1108, 0, %p213;
	add.s32 	%r1112, %r1111, %r1110;
	setp.eq.s32 	%p214, %r182, 7;
	selp.b64 	%rd449, %rd448, %rd446, %p214;
	selp.b32 	%r1113, %r1112, %r1109, %p214;
	ld.shared.u64 	%rd450, [_ZN6thrust24THRUST_300001_SM_1000_NS8cuda_cub4core6detail5shmemE+112];
	ld.shared.u32 	%r1114, [_ZN6thrust24THRUST_300001_SM_1000_NS8cuda_cub4core6detail5shmemE+120];
	add.s64 	%rd776, %rd450, %rd448;
	setp.eq.s64 	%p215, %rd450, 0;
	selp.b32 	%r1115, %r1112, 0, %p215;
	add.s32 	%r208, %r1115, %r1114;
	setp.lt.u32 	%p216, %r161, 32;
	selp.b64 	%rd451, 0, %rd449, %p216;
	selp.b32 	%r1116, 0, %r1113, %p216;
	setp.eq.s64 	%p217, %rd430, 0;
	selp.b32 	%r1117, %r1116, 0, %p217;
	add.s32 	%r1118, %r1117, %r1042;
	setp.eq.s32 	%p218, %r922, 0;
	selp.b64 	%rd452, 0, %rd430, %p218;
	add.s64 	%rd119, %rd451, %rd452;
	selp.b32 	%r209, %r1116, %r1118, %p218;
	add.s64 	%rd120, %rd119, %rd109;
	setp.eq.s64 	%p219, %rd109, 0;
	selp.b32 	%r1119, %r209, 0, %p219;
	add.s32 	%r210, %r1119, %r192;
	add.s64 	%rd121, %rd110, %rd119;
	selp.b32 	%r1120, 0, %r210, %p1;
	add.s32 	%r211, %r193, %r1120;
	add.s64 	%rd122, %rd111, %rd119;
	selp.b32 	%r1121, 0, %r211, %p2;
	add.s32 	%r212, %r194, %r1121;
	add.s64 	%rd123, %rd112, %rd119;
	selp.b32 	%r1122, 0, %r212, %p3;
	add.s32 	%r213, %r195, %r1122;
	add.s64 	%rd124, %rd113, %rd119;
	selp.b32 	%r1123, 0, %r213, %p4;
	add.s32 	%r214, %r196, %r1123;
	add.s64 	%rd125, %rd114, %rd119;
	mul.lo.s32 	%r1124, %r161, 9;
	add.s32 	%r1125, %r1124, 5;
	cvt.u64.u32 	%rd453, %r1125;
	setp.eq.s64 	%p220, %rd5, %rd453;
	setp.ne.s32 	%p221, %r187, %r188;
	selp.b32 	%r1126, 0, %r214, %p221;
	selp.b32 	%r1127, 0, %r1126, %p220;
	add.s32 	%r215, %r197, %r1127;
	add.s64 	%rd126, %rd115, %rd119;
	add.s32 	%r1128, %r1124, 6;
	cvt.u64.u32 	%rd454, %r1128;
	setp.eq.s64 	%p222, %rd5, %rd454;
	setp.ne.s32 	%p223, %r188, %r189;
	selp.b32 	%r1129, 0, %r215, %p223;
	selp.b32 	%r1130, 0, %r1129, %p222;
	add.s32 	%r216, %r198, %r1130;
	add.s64 	%rd127, %rd116, %rd119;
	selp.b32 	%r1131, 0, %r216, %p5;
	add.s32 	%r217, %r199, %r1131;
	setp.lt.s64 	%p224, %rd776, 257;
	@%p224 bra 	$L__BB10_192;
	bar.sync 	0;
	@%p219 bra 	$L__BB10_169;
	cvt.u32.u64 	%r1135, %rd119;
	shl.b32 	%r1136, %r1135, 3;
	mov.u32 	%r1137, _ZN6thrust24THRUST_300001_SM_1000_NS8cuda_cub4core6detail5shmemE;
	add.s32 	%r1138, %r1137, %r1136;
	st.shared.v2.u32 	[%r1138], {%r1997, %r209};
$L__BB10_169:
	not.pred 	%p241, %p1;
	@%p241 bra 	$L__BB10_171;
	cvt.u32.u64 	%r1139, %rd120;
	shl.b32 	%r1140, %r1139, 3;
	mov.u32 	%r1141, _ZN6thrust24THRUST_300001_SM_1000_NS8cuda_cub4core6detail5shmemE;
	add.s32 	%r1142, %r1141, %r1140;
	st.shared.v2.u32 	[%r1142], {%r183, %r210};
$L__BB10_171:
	not.pred 	%p242, %p2;
	@%p242 bra 	$L__BB10_173;
	cvt.u32.u64 	%r1143, %rd121;
	shl.b32 	%r1144, %r1143, 3;
	mov.u32 	%r1145, _ZN6thrust24THRUST_300001_SM_1000_NS8cuda_cub4core6detail5shmemE;
	add.s32 	%r1146, %r1145, %r1144;
	st.shared.v2.u32 	[%r1146], {%r184, %r211};
$L__BB10_173:
	not.pred 	%p243, %p3;
	@%p243 bra 	$L__BB10_175;
	cvt.u32.u64 	%r1147, %rd122;
	shl.b32 	%r1148, %r1147, 3;
	mov.u32 	%r1149, _ZN6thrust24THRUST_300001_SM_1000_NS8cuda_cub4core6detail5shmemE;
	add.s32 	%r1150, %r1149, %r1148;
	st.shared.v2.u32 	[%r1150], {%r185, %r212};
$L__BB10_175:
	not.pred 	%p244, %p4;
	@%p244 bra 	$L__BB10_177;
	cvt.u32.u64 	%r1151, %rd123;
	shl.b32 	%r1152, %r1151, 3;
	mov.u32 	%r1153, _ZN6thrust24THRUST_300001_SM_1000_NS8cuda_cub4core6detail5shmemE;
	add.s32 	%r1154, %r1153, %r1152;
	st.shared.v2.u32 	[%r1154], {%r186, %r213};
$L__BB10_177:
	mad.lo.s32 	%r1155, %r161, 9, 5;
	cvt.u64.u32 	%rd485, %r1155;
	setp.ne.s64 	%p245, %rd5, %rd485;
	setp.eq.s32 	%p246, %r187, %r188;
	and.pred  	%p247, %p245, %p246;
	@%p247 bra 	$L__BB10_179;
	cvt.u32.u64 	%r1156, %rd124;
	shl.b32 	%r1157, %r1156, 3;
	mov.u32 	%r1158, _ZN6thrust24THRUST_300001_SM_1000_NS8cuda_cub4core6detail5shmemE;
	add.s32 	%r1159, %r1158, %r1157;
	st.shared.v2.u32 	[%r1159], {%r187, %r214};
$L__BB10_179:
	mad.lo.s32 	%r1160, %r161, 9, 6;
	cvt.u64.u32 	%rd486, %r1160;
	setp.ne.s64 	%p248, %rd5, %rd486;
	setp.eq.s32 	%p249, %r188, %r189;
	and.pred  	%p250, %p248, %p249;
	@%p250 bra 	$L__BB10_181;
	cvt.u32.u64 	%r1161, %rd125;
	shl.b32 	%r1162, %r1161, 3;
	mov.u32 	%r1163, _ZN6thrust24THRUST_300001_SM_1000_NS8cuda_cub4core6detail5shmemE;
	add.s32 	%r1164, %r1163, %r1162;
	st.shared.v2.u32 	[%r1164], {%r188, %r215};
$L__BB10_181:
	not.pred 	%p251, %p5;
	@%p251 bra 	$L__BB10_183;
	cvt.u32.u64 	%r1165, %rd126;
	shl.b32 	%r1166, %r1165, 3;
	mov.u32 	%r1167, _ZN6thrust24THRUST_300001_SM_1000_NS8cuda_cub4core6detail5shmemE;
	add.s32 	%r1168, %r1167, %r1166;
	st.shared.v2.u32 	[%r1168], {%r189, %r216};
$L__BB10_183:
	mad.lo.s32 	%r1169, %r161, 9, 8;
	cvt.u64.u32 	%rd487, %r1169;
	setp.ne.s64 	%p252, %rd5, %rd487;
	setp.eq.s32 	%p253, %r190, %r191;
	and.pred  	%p254, %p252, %p253;
	@%p254 bra 	$L__BB10_185;
	cvt.u32.u64 	%r1170, %rd127;
	shl.b32 	%r1171, %r1170, 3;
	mov.u32 	%r1172, _ZN6thrust24THRUST_300001_SM_1000_NS8cuda_cub4core6detail5shmemE;
	add.s32 	%r1173, %r1172, %r1171;
	st.shared.v2.u32 	[%r1173], {%r190, %r217};
$L__BB10_185:
	bar.sync 	0;
	cvt.u64.u32 	%rd775, %r161;
	setp.le.u64 	%p255, %rd776, %rd775;
	@%p255 bra 	$L__BB10_210;
	not.b64 	%rd488, %rd775;
	add.s64 	%rd129, %rd776, %rd488;
	shr.u64 	%rd489, %rd129, 8;
	add.s64 	%rd490, %rd489, 1;
	and.b64  	%rd771, %rd490, 3;
	and.b64  	%rd491, %rd129, 768;
	setp.eq.s64 	%p256, %rd491, 768;
	@%p256 bra 	$L__BB10_189;
	shl.b64 	%rd492, %rd775, 2;
	add.s64 	%rd773, %rd1, %rd492;
	add.s64 	%rd772, %rd2, %rd492;
	shl.b32 	%r1174, %r161, 3;
	mov.u32 	%r1175, _ZN6thrust24THRUST_300001_SM_1000_NS8cuda_cub4core6detail5shmemE;
	add.s32 	%r1998, %r1175, %r1174;
	shl.b64 	%rd493, %rd771, 8;
	add.s64 	%rd775, %rd493, %rd775;
$L__BB10_188:
	.pragma "nounroll";
	ld.shared.v2.u32 	{%r1176, %r1177}, [%r1998];
	st.global.u32 	[%rd772], %r1176;
	st.global.u32 	[%rd773], %r1177;
	add.s64 	%rd773, %rd773, 1024;
	add.s64 	%rd772, %rd772, 1024;
	add.s32 	%r1998, %r1998, 2048;
	add.s64 	%rd771, %rd771, -1;
	setp.ne.s64 	%p257, %rd771, 0;
	@%p257 bra 	$L__BB10_188;
$L__BB10_189:
	setp.lt.u64 	%p258, %rd129, 768;
	@%p258 bra 	$L__BB10_210;
	mov.u32 	%r1180, _ZN6thrust24THRUST_300001_SM_1000_NS8cuda_cub4core6detail5shmemE;
$L__BB10_191:
	cvt.u32.u64 	%r1178, %rd775;
	shl.b32 	%r1179, %r1178, 3;
	add.s32 	%r1181, %r1180, %r1179;
	ld.shared.v2.u32 	{%r1182, %r1183}, [%r1181];
	shl.b64 	%rd494, %rd775, 2;
	add.s64 	%rd495, %rd2, %rd494;
	st.global.u32 	[%rd495], %r1182;
	add.s64 	%rd496, %rd1, %rd494;
	st.global.u32 	[%rd496], %r1183;
	ld.shared.v2.u32 	{%r1184, %r1185}, [%r1181+2048];
	and.b64  	%rd497, %rd494, 17179869180;
	add.s64 	%rd498, %rd2, %rd497;
	st.global.u32 	[%rd498+1024], %r1184;
	add.s64 	%rd499, %rd1, %rd497;
	st.global.u32 	[%rd499+1024], %r1185;
	ld.shared.v2.u32 	{%r1186, %r1187}, [%r1181+4096];
	st.global.u32 	[%rd498+2048], %r1186;
	st.global.u32 	[%rd499+2048], %r1187;
	ld.shared.v2.u32 	{%r1188, %r1189}, [%r1181+6144];
	st.global.u32 	[%rd498+3072], %r1188;
	st.global.u32 	[%rd499+3072], %r1189;
	add.s64 	%rd500, %rd775, 1024;
	and.b64  	%rd775, %rd500, 4294967295;
	setp.gt.u64 	%p259, %rd776, %rd775;
	@%p259 bra 	$L__BB10_191;
	bra.uni 	$L__BB10_210;
$L__BB10_192:
	@%p219 bra 	$L__BB10_194;
	shl.b64 	%rd455, %rd119, 2;
	add.s64 	%rd456, %rd2, %rd455;
	st.global.u32 	[%rd456], %r1997;
	add.s64 	%rd457, %rd1, %rd455;
	st.global.u32 	[%rd457], %r209;
$L__BB10_194:
	not.pred 	%p226, %p1;
	@%p226 bra 	$L__BB10_196;
	shl.b64 	%rd458, %rd120, 2;
	add.s64 	%rd459, %rd2, %rd458;
	st.global.u32 	[%rd459], %r183;
	add.s64 	%rd460, %rd1, %rd458;
	st.global.u32 	[%rd460], %r210;
$L__BB10_196:
	not.pred 	%p227, %p2;
	@%p227 bra 	$L__BB10_198;
	shl.b64 	%rd461, %rd121, 2;
	add.s64 	%rd462, %rd2, %rd461;
	st.global.u32 	[%rd462], %r184;
	add.s64 	%rd463, %rd1, %rd461;
	st.global.u32 	[%rd463], %r211;
$L__BB10_198:
	not.pred 	%p228, %p3;
	@%p228 bra 	$L__BB10_200;
	shl.b64 	%rd464, %rd122, 2;
	add.s64 	%rd465, %rd2, %rd464;
	st.global.u32 	[%rd465], %r185;
	add.s64 	%rd466, %rd1, %rd464;
	st.global.u32 	[%rd466], %r212;
$L__BB10_200:
	not.pred 	%p229, %p4;
	@%p229 bra 	$L__BB10_202;
	shl.b64 	%rd467, %rd123, 2;
	add.s64 	%rd468, %rd2, %rd467;
	st.global.u32 	[%rd468], %r186;
	add.s64 	%rd469, %rd1, %rd467;
	st.global.u32 	[%rd469], %r213;
$L__BB10_202:
	mad.lo.s32 	%r1132, %r161, 9, 5;
	cvt.u64.u32 	%rd470, %r1132;
	setp.ne.s64 	%p230, %rd5, %rd470;
	setp.eq.s32 	%p231, %r187, %r188;
	and.pred  	%p232, %p230, %p231;
	@%p232 bra 	$L__BB10_204;
	shl.b64 	%rd471, %rd124, 2;
	add.s64 	%rd472, %rd2, %rd471;
	st.global.u32 	[%rd472], %r187;
	add.s64 	%rd473, %rd1, %rd471;
	st.global.u32 	[%rd473], %r214;
$L__BB10_204:
	mad.lo.s32 	%r1133, %r161, 9, 6;
	cvt.u64.u32 	%rd474, %r1133;
	setp.ne.s64 	%p233, %rd5, %rd474;
	setp.eq.s32 	%p234, %r188, %r189;
	and.pred  	%p235, %p233, %p234;
	@%p235 bra 	$L__BB10_206;
	shl.b64 	%rd475, %rd125, 2;
	add.s64 	%rd476, %rd2, %rd475;
	st.global.u32 	[%rd476], %r188;
	add.s64 	%rd477, %rd1, %rd475;
	st.global.u32 	[%rd477], %r215;
$L__BB10_206:
	not.pred 	%p236, %p5;
	@%p236 bra 	$L__BB10_208;
	shl.b64 	%rd478, %rd126, 2;
	add.s64 	%rd479, %rd2, %rd478;
	st.global.u32 	[%rd479], %r189;
	add.s64 	%rd480, %rd1, %rd478;
	st.global.u32 	[%rd480], %r216;
$L__BB10_208:
	mad.lo.s32 	%r1134, %r161, 9, 8;
	cvt.u64.u32 	%rd481, %r1134;
	setp.ne.s64 	%p237, %rd5, %rd481;
	setp.eq.s32 	%p238, %r190, %r191;
	and.pred  	%p239, %p237, %p238;
	@%p239 bra 	$L__BB10_210;
	shl.b64 	%rd482, %rd127, 2;
	add.s64 	%rd483, %rd2, %rd482;
	st.global.u32 	[%rd483], %r190;
	add.s64 	%rd484, %rd1, %rd482;
	st.global.u32 	[%rd484], %r217;
$L__BB10_210:
	setp.ne.s32 	%p260, %r161, 255;
	@%p260 bra 	$L__BB10_326;
	setp.ne.s64 	%p261, %rd5, 2304;
	@%p261 bra 	$L__BB10_213;
	shl.b64 	%rd501, %rd776, 2;
	add.s64 	%rd502, %rd2, %rd501;
	st.global.u32 	[%rd502], %r191;
	add.s64 	%rd503, %rd1, %rd501;
	st.global.u32 	[%rd503], %r208;
	add.s64 	%rd776, %rd776, 1;
$L__BB10_213:
	ld.param.u64 	%rd745, [_ZN6thrust24THRUST_300001_SM_1000_NS8cuda_cub4core6detail13_kernel_agentINS1_15__reduce_by_key16ReduceByKeyAgentIPiNS0_17constant_iteratorIiNS0_11use_defaultES9_EES7_S7_N4cuda3std3__48equal_toIiEENSD_4plusIiEEPllEEJS7_SA_S7_S7_SI_N3cub18CUB_300001_SM_100024ReduceByKeyScanTileStateIilLb1EEESF_SH_llEEEvDpT0__param_4];
	cvta.to.global.u64 	%rd504, %rd745;
	st.global.u64 	[%rd504], %rd776;
	bra.uni 	$L__BB10_326;
$L__BB10_214:
	cvt.u32.u64 	%r221, %rd5;
	shl.b64 	%rd216, %rd4, 2;
	add.s64 	%rd215, %rd210, %rd216;
	// begin inline asm
	ld.global.nc.u32 %r2007, [%rd215];
	// end inline asm
	mov.u32 	%r223, %tid.x;
	and.b32  	%r358, %r223, 31;
	and.b32  	%r359, %r223, 992;
	mul.lo.s32 	%r360, %r359, 9;
	or.b32  	%r224, %r360, %r358;
	setp.ge.u32 	%p15, %r224, %r221;
	shl.b32 	%r361, %r224, 2;
	cvt.u64.u32 	%rd217, %r361;
	add.s64 	%rd146, %rd215, %rd217;
	mov.u32 	%r1999, %r2007;
	@%p15 bra 	$L__BB10_216;
	// begin inline asm
	ld.global.nc.u32 %r1999, [%rd146];
	// end inline asm
$L__BB10_216:
	add.s32 	%r363, %r224, 32;
	setp.ge.u32 	%p16, %r363, %r221;
	mov.u32 	%r2000, %r2007;
	@%p16 bra 	$L__BB10_218;
	add.s64 	%rd219, %rd146, 128;
	// begin inline asm
	ld.global.nc.u32 %r2000, [%rd219];
	// end inline asm
$L__BB10_218:
	add.s32 	%r365, %r224, 64;
	setp.ge.u32 	%p17, %r365, %r221;
	mov.u32 	%r2001, %r2007;
	@%p17 bra 	$L__BB10_220;
	add.s64 	%rd220, %rd146, 256;
	// begin inline asm
	ld.global.nc.u32 %r2001, [%rd220];
	// end inline asm
$L__BB10_220:
	add.s32 	%r367, %r224, 96;
	setp.ge.u32 	%p18, %r367, %r221;
	mov.u32 	%r2002, %r2007;
	@%p18 bra 	$L__BB10_222;
	add.s64 	%rd221, %rd146, 384;
	// begin inline asm
	ld.global.nc.u32 %r2002, [%rd221];
	// end inline asm
$L__BB10_222:
	add.s32 	%r369, %r224, 128;
	setp.ge.u32 	%p19, %r369, %r221;
	mov.u32 	%r2003, %r2007;
	@%p19 bra 	$L__BB10_224;
	add.s64 	%rd222, %rd146, 512;
	// begin inline asm
	ld.global.nc.u32 %r2003, [%rd222];
	// end inline asm
$L__BB10_224:
	add.s32 	%r371, %r224, 160;
	setp.ge.u32 	%p20, %r371, %r221;
	mov.u32 	%r2004, %r2007;
	@%p20 bra 	$L__BB10_226;
	add.s64 	%rd223, %rd146, 640;
	// begin inline asm
	ld.global.nc.u32 %r2004, [%rd223];
	// end inline asm
$L__BB10_226:
	add.s32 	%r373, %r224, 192;
	setp.ge.u32 	%p21, %r373, %r221;
	mov.u32 	%r2005, %r2007;
	@%p21 bra 	$L__BB10_228;
	add.s64 	%rd224, %rd146, 768;
	// begin inline asm
	ld.global.nc.u32 %r2005, [%rd224];
	// end inline asm
$L__BB10_228:
	add.s32 	%r375, %r224, 224;
	setp.ge.u32 	%p22, %r375, %r221;
	mov.u32 	%r2006, %r2007;
	@%p22 bra 	$L__BB10_230;
	add.s64 	%rd225, %rd146, 896;
	// begin inline asm
	ld.global.nc.u32 %r2006, [%rd225];
	// end inline asm
$L__BB10_230:
	add.s32 	%r377, %r224, 256;
	setp.ge.u32 	%p23, %r377, %r221;
	@%p23 bra 	$L__BB10_232;
	add.s64 	%rd226, %rd146, 1024;
	// begin inline asm
	ld.global.nc.u32 %r2007, [%rd226];
	// end inline asm
$L__BB10_232:
	// begin inline asm
	mov.u32 %r379, %laneid;
	// end inline asm
	shr.u32 	%r244, %r223, 5;
	mad.lo.s32 	%r381, %r244, 288, %r379;
	shl.b32 	%r382, %r381, 2;
	mov.u32 	%r383, _ZN6thrust24THRUST_300001_SM_1000_NS8cuda_cub4core6detail5shmemE;
	add.s32 	%r245, %r383, %r382;
	st.shared.u32 	[%r245], %r1999;
	st.shared.u32 	[%r245+128], %r2000;
	st.shared.u32 	[%r245+256], %r2001;
	st.shared.u32 	[%r245+384], %r2002;
	st.shared.u32 	[%r245+512], %r2003;
	st.shared.u32 	[%r245+640], %r2004;
	st.shared.u32 	[%r245+768], %r2005;
	st.shared.u32 	[%r245+896], %r2006;
	st.shared.u32 	[%r245+1024], %r2007;
	bar.warp.sync 	-1;
	shl.b32 	%r384, %r379, 5;
	add.s32 	%r246, %r245, %r384;
	ld.shared.u32 	%r247, [%r246];
	ld.shared.u32 	%r248, [%r246+4];
	ld.shared.u32 	%r249, [%r246+8];
	ld.shared.u32 	%r250, [%r246+12];
	ld.shared.u32 	%r251, [%r246+16];
	ld.shared.u32 	%r252, [%r246+20];
	ld.shared.u32 	%r253, [%r246+24];
	ld.shared.u32 	%r254, [%r246+28];
	ld.shared.u32 	%r255, [%r246+32];
	setp.ne.s32 	%p24, %r223, 0;
	mov.b32 	%r2009, 0;
	@%p24 bra 	$L__BB10_234;
	add.s64 	%rd227, %rd215, -4;
	// begin inline asm
	ld.global.nc.u32 %r2009, [%rd227];
	// end inline asm
$L__BB10_234:
	setp.eq.s32 	%p25, %r223, 0;
	bar.sync 	0;
	st.shared.u32 	[%r245], %r1;
	st.shared.u32 	[%r245+128], %r1;
	st.shared.u32 	[%r245+256], %r1;
	st.shared.u32 	[%r245+384], %r1;
	st.shared.u32 	[%r245+512], %r1;
	st.shared.u32 	[%r245+640], %r1;
	st.shared.u32 	[%r245+768], %r1;
	st.shared.u32 	[%r245+896], %r1;
	st.shared.u32 	[%r245+1024], %r1;
	bar.warp.sync 	-1;
	ld.shared.u32 	%r258, [%r246];
	ld.shared.u32 	%r259, [%r246+4];
	ld.shared.u32 	%r260, [%r246+8];
	ld.shared.u32 	%r261, [%r246+12];
	ld.shared.u32 	%r262, [%r246+16];
	ld.shared.u32 	%r263, [%r246+20];
	ld.shared.u32 	%r264, [%r246+24];
	ld.shared.u32 	%r265, [%r246+28];
	ld.shared.u32 	%r266, [%r246+32];
	bar.sync 	0;
	shl.b32 	%r386, %r223, 2;
	add.s32 	%r388, %r383, %r386;
	add.s32 	%r267, %r388, 1240;
	st.shared.u32 	[%r388+1240], %r255;
	bar.sync 	0;
	@%p25 bra 	$L__BB10_236;
	ld.shared.u32 	%r2009, [%r267+-4];
$L__BB10_236:
	setp.ne.s32 	%p26, %r2009, %r247;
	setp.ne.s32 	%p27, %r247, %r248;
	setp.ne.s32 	%p28, %r248, %r249;
	setp.ne.s32 	%p29, %r249, %r250;
	setp.ne.s32 	%p30, %r250, %r251;
	setp.ne.s32 	%p31, %r251, %r252;
	setp.ne.s32 	%p32, %r252, %r253;
	setp.ne.s32 	%p33, %r253, %r254;
	setp.ne.s32 	%p34, %r254, %r255;
	mul.lo.s32 	%r509, %r223, 9;
	cvt.u64.u32 	%rd228, %r509;
	setp.eq.s64 	%p35, %rd5, %rd228;
	or.pred  	%p36, %p35, %p26;
	selp.u64 	%rd229, 1, 0, %p36;
	add.s32 	%r510, %r509, 1;
	cvt.u64.u32 	%rd230, %r510;
	setp.eq.s64 	%p37, %rd5, %rd230;
	or.pred  	%p6, %p37, %p27;
	selp.u64 	%rd231, 1, 0, %p6;
	add.s32 	%r511, %r509, 2;
	cvt.u64.u32 	%rd232, %r511;
	setp.eq.s64 	%p38, %rd5, %rd232;
	or.pred  	%p7, %p38, %p28;
	selp.u64 	%rd233, 1, 0, %p7;
	add.s32 	%r512, %r509, 3;
	cvt.u64.u32 	%rd234, %r512;
	setp.eq.s64 	%p39, %rd5, %rd234;
	or.pred  	%p40, %p39, %p29;
	selp.u64 	%rd235, 1, 0, %p40;
	add.s32 	%r513, %r509, 4;
	cvt.u64.u32 	%rd236, %r513;
	setp.eq.s64 	%p41, %rd5, %rd236;
	or.pred  	%p8, %p41, %p30;
	selp.u64 	%rd237, 1, 0, %p8;
	add.s32 	%r514, %r509, 5;
	cvt.u64.u32 	%rd238, %r514;
	setp.eq.s64 	%p42, %rd5, %rd238;
	or.pred  	%p9, %p42, %p31;
	selp.u64 	%rd239, 1, 0, %p9;
	add.s32 	%r515, %r509, 6;
	cvt.u64.u32 	%rd240, %r515;
	setp.eq.s64 	%p43, %rd5, %rd240;
	or.pred  	%p10, %p43, %p32;
	selp.u64 	%rd241, 1, 0, %p10;
	add.s32 	%r516, %r509, 7;
	cvt.u64.u32 	%rd242, %r516;
	setp.eq.s64 	%p44, %rd5, %rd242;
	or.pred  	%p45, %p44, %p33;
	selp.u64 	%rd243, 1, 0, %p45;
	add.s32 	%r517, %r509, 8;
	cvt.u64.u32 	%rd244, %r517;
	setp.eq.s64 	%p46, %rd5, %rd244;
	or.pred  	%p47, %p46, %p34;
	selp.u64 	%rd245, 1, 0, %p47;
	add.s64 	%rd246, %rd231, %rd229;
	selp.b32 	%r518, 0, %r258, %p6;
	add.s32 	%r519, %r259, %r518;
	add.s64 	%rd247, %rd246, %rd233;
	selp.b32 	%r520, 0, %r519, %p7;
	add.s32 	%r521, %r260, %r520;
	add.s64 	%rd248, %rd247, %rd235;
	selp.b32 	%r522, 0, %r521, %p40;
	add.s32 	%r523, %r261, %r522;
	add.s64 	%rd249, %rd248, %rd237;
	selp.b32 	%r524, 0, %r523, %p8;
	add.s32 	%r525, %r262, %r524;
	add.s64 	%rd250, %rd249, %rd239;
	selp.b32 	%r526, 0, %r525, %p9;
	add.s32 	%r527, %r263, %r526;
	add.s64 	%rd251, %rd250, %rd241;
	selp.b32 	%r528, 0, %r527, %p10;
	add.s32 	%r529, %r264, %r528;
	add.s64 	%rd252, %rd251, %rd243;
	selp.b32 	%r530, 0, %r529, %p45;
	add.s32 	%r531, %r265, %r530;
	add.s64 	%rd253, %rd252, %rd245;
	mov.b64 	{%r390, %r395}, %rd253;
	selp.b32 	%r532, 0, %r531, %p47;
	add.s32 	%r400, %r266, %r532;
	mov.b32 	%r506, 1;
	mov.b32 	%r507, 0;
	mov.b32 	%r508, -1;
	// begin inline asm
	shfl.sync.up.b32 %r389, %r390, %r506, %r507, %r508;
	// end inline asm
	// begin inline asm
	shfl.sync.up.b32 %r394, %r395, %r506, %r507, %r508;
	// end inline asm
	mov.b64 	%rd254, {%r389, %r394};
	// begin inline asm
	shfl.sync.up.b32 %r399, %r400, %r506, %r507, %r508;
	// end inline asm
	// begin inline asm
	shfl.sync.up.b32 %r404, %r405, %r506, %r507, %r508;
	// end inline asm
	setp.eq.s64 	%p48, %rd253, 0;
	selp.b32 	%r533, %r399, 0, %p48;
	setp.lt.s32 	%p49, %r379, 1;
	selp.b64 	%rd255, 0, %rd254, %p49;
	add.s64 	%rd256, %rd255, %rd253;
	mov.b64 	{%r410, %r415}, %rd256;
	selp.b32 	%r534, 0, %r533, %p49;
	add.s32 	%r420, %r534, %r400;
	mov.b32 	%r426, 2;
	// begin inline asm
	shfl.sync.up.b32 %r409, %r410, %r426, %r507, %r508;
	// end inline asm
	// begin inline asm
	shfl.sync.up.b32 %r414, %r415, %r426, %r507, %r508;
	// end inline asm
	mov.b64 	%rd257, {%r409, %r414};
	// begin inline asm
	shfl.sync.up.b32 %r419, %r420, %r426, %r507, %r508;
	// end inline asm
	// begin inline asm
	shfl.sync.up.b32 %r424, %r425, %r426, %r507, %r508;
	// end inline asm
	setp.eq.s64 	%p50, %rd256, 0;
	selp.b32 	%r535, %r419, 0, %p50;
	setp.lt.s32 	%p51, %r379, 2;
	selp.b64 	%rd258, 0, %rd257, %p51;
	add.s64 	%rd259, %rd258, %rd256;
	mov.b64 	{%r430, %r435}, %rd259;
	selp.b32 	%r536, 0, %r535, %p51;
	add.s32 	%r440, %r536, %r420;
	mov.b32 	%r446, 4;
	// begin inline asm
	shfl.sync.up.b32 %r429, %r430, %r446, %r507, %r508;
	// end inline asm
	// begin inline asm
	shfl.sync.up.b32 %r434, %r435, %r446, %r507, %r508;
	// end inline asm
	mov.b64 	%rd260, {%r429, %r434};
	// begin inline asm
	shfl.sync.up.b32 %r439, %r440, %r446, %r507, %r508;
	// end inline asm
	// begin inline asm
	shfl.sync.up.b32 %r444, %r445, %r446, %r507, %r508;
	// end inline asm
	setp.eq.s64 	%p52, %rd259, 0;
	selp.b32 	%r537, %r439, 0, %p52;
	setp.lt.s32 	%p53, %r379, 4;
	selp.b64 	%rd261, 0, %rd260, %p53;
	add.s64 	%rd262, %rd261, %rd259;
	mov.b64 	{%r450, %r455}, %rd262;
	selp.b32 	%r538, 0, %r537, %p53;
	add.s32 	%r460, %r538, %r440;
	mov.b32 	%r466, 8;
	// begin inline asm
	shfl.sync.up.b32 %r449, %r450, %r466, %r507, %r508;
	// end inline asm
	// begin inline asm
	shfl.sync.up.b32 %r454, %r455, %r466, %r507, %r508;
	// end inline asm
	mov.b64 	%rd263, {%r449, %r454};
	// begin inline asm
	shfl.sync.up.b32 %r459, %r460, %r466, %r507, %r508;
	// end inline asm
	// begin inline asm
	shfl.sync.up.b32 %r464, %r465, %r466, %r507, %r508;
	// end inline asm
	setp.eq.s64 	%p54, %rd262, 0;
	selp.b32 	%r539, %r459, 0, %p54;
	setp.lt.s32 	%p55, %r379, 8;
	selp.b64 	%rd264, 0, %rd263, %p55;
	add.s64 	%rd265, %rd264, %rd262;
	mov.b64 	{%r470, %r475}, %rd265;
	selp.b32 	%r540, 0, %r539, %p55;
	add.s32 	%r480, %r540, %r460;
	mov.b32 	%r486, 16;
	// begin inline asm
	shfl.sync.up.b32 %r469, %r470, %r486, %r507, %r508;
	// end inline asm
	// begin inline asm
	shfl.sync.up.b32 %r474, %r475, %r486, %r507, %r508;
	// end inline asm
	mov.b64 	%rd266, {%r469, %r474};
	// begin inline asm
	shfl.sync.up.b32 %r479, %r480, %r486, %r507, %r508;
	// end inline asm
	// begin inline asm
	shfl.sync.up.b32 %r484, %r485, %r486, %r507, %r508;
	// end inline asm
	setp.eq.s64 	%p56, %rd265, 0;
	selp.b32 	%r541, %r479, 0, %p56;
	setp.lt.s32 	%p57, %r379, 16;
	selp.b64 	%rd267, 0, %rd266, %p57;
	add.s64 	%rd147, %rd267, %rd265;
	mov.b64 	{%r490, %r495}, %rd147;
	selp.b32 	%r542, 0, %r541, %p57;
	add.s32 	%r500, %r542, %r480;
	// begin inline asm
	shfl.sync.up.b32 %r489, %r490, %r506, %r507, %r508;
	// end inline asm
	// begin inline asm
	shfl.sync.up.b32 %r494, %r495, %r506, %r507, %r508;
	// end inline asm
	mov.b64 	%rd788, {%r489, %r494};
	// begin inline asm
	shfl.sync.up.b32 %r2023, %r500, %r506, %r507, %r508;
	// end inline asm
	// begin inline asm
	shfl.sync.up.b32 %r504, %r505, %r506, %r507, %r508;
	// end inline asm
	setp.ne.s32 	%p58, %r379, 31;
	@%p58 bra 	$L__BB10_238;
	shl.b32 	%r543, %r244, 4;
	mov.u32 	%r544, _ZN6thrust24THRUST_300001_SM_1000_NS8cuda_cub4core6detail5shmemE;
	add.s32 	%r545, %r544, %r543;
	st.shared.u64 	[%r545], %rd147;
	st.shared.u32 	[%r545+8], %r500;
$L__BB10_238:
	bar.sync 	0;
	ld.shared.u64 	%rd268, [_ZN6thrust24THRUST_300001_SM_1000_NS8cuda_cub4core6detail5shmemE];
	ld.shared.u32 	%r546, [_ZN6thrust24THRUST_300001_SM_1000_NS8cuda_cub4core6detail5shmemE+8];
	ld.shared.u64 	%rd269, [_ZN6thrust24THRUST_300001_SM_1000_NS8cuda_cub4core6detail5shmemE+16];
	ld.shared.u32 	%r547, [_ZN6thrust24THRUST_300001_SM_1000_NS8cuda_cub4core6detail5shmemE+24];
	add.s64 	%rd270, %rd269, %rd268;
	setp.eq.s64 	%p59, %rd269, 0;
	selp.b32 	%r548, %r546, 0, %p59;
	add.s32 	%r549, %r548, %r547;
	setp.eq.s32 	%p60, %r244, 2;
	selp.b64 	%rd271, %rd270, %rd268, %p60;
	selp.b32 	%r550, %r549, %r546, %p60;
	ld.shared.u64 	%rd272, [_ZN6thrust24THRUST_300001_SM_1000_NS8cuda_cub4core6detail5shmemE+32];
	ld.shared.u32 	%r551, [_ZN6thrust24THRUST_300001_SM_1000_NS8cuda_cub4core6detail5shmemE+40];
	add.s64 	%rd273, %rd272, %rd270;
	setp.eq.s64 	%p61, %rd272, 0;
	selp.b32 	%r552, %r549, 0, %p61;
	add.s32 	%r553, %r552, %r551;
	setp.eq.s32 	%p62, %r244, 3;
	selp.b64 	%rd274, %rd273, %rd271, %p62;
	selp.b32 	%r554, %r553, %r550, %p62;
	ld.shared.u64 	%rd275, [_ZN6thrust24THRUST_300001_SM_1000_NS8cuda_cub4core6detail5shmemE+48];
	ld.shared.u32 	%r555, [_ZN6thrust24THRUST_300001_SM_1000_NS8cuda_cub4core6detail5shmemE+56];
	add.s64 	%rd276, %rd275, %rd273;
	setp.eq.s64 	%p63, %rd275, 0;
	selp.b32 	%r556, %r553, 0, %p63;
	add.s32 	%r557, %r556, %r555;
	setp.eq.s32 	%p64, %r244, 4;
	selp.b64 	%rd277, %rd276, %rd274, %p64;
	selp.b32 	%r558, %r557, %r554, %p64;
	ld.shared.u64 	%rd278, [_ZN6thrust24THRUST_300001_SM_1000_NS8cuda_cub4core6detail5shmemE+64];
	ld.shared.u32 	%r559, [_ZN6thrust24THRUST_300001_SM_1000_NS8cuda_cub4core6detail5shmemE+72];
	add.s64 	%rd279, %rd278, %rd276;
	setp.eq.s64 	%p65, %rd278, 0;
	selp.b32 	%r560, %r557, 0, %p65;
	add.s32 	%r561, %r560, %r559;
	setp.eq.s32 	%p66, %r244, 5;
	selp.b64 	%rd280, %rd279, %rd277, %p66;
	selp.b32 	%r562, %r561, %r558, %p66;
	ld.shared.u64 	%rd281, [_ZN6thrust24THRUST_300001_SM_1000_NS8cuda_cub4core6detail5shmemE+80];
	ld.shared.u32 	%r563, [_ZN6thrust24THRUST_300001_SM_1000_NS8cuda_cub4core6detail5shmemE+88];
	add.s64 	%rd282, %rd281, %rd279;
	setp.eq.s64 	%p67, %rd281, 0;
	selp.b32 	%r564, %r561, 0, %p67;
	add.s32 	%r565, %r564, %r563;
	setp.eq.s32 	%p68, %r244, 6;
	selp.b64 	%rd283, %rd282, %rd280, %p68;
	selp.b32 	%r566, %r565, %r562, %p68;
	ld.shared.u64 	%rd284, [_ZN6thrust24THRUST_300001_SM_1000_NS8cuda_cub4core6detail5shmemE+96];
	ld.shared.u32 	%r567, [_ZN6thrust24THRUST_300001_SM_1000_NS8cuda_cub4core6detail5shmemE+104];
	add.s64 	%rd285, %rd284, %rd282;
	setp.eq.s64 	%p69, %rd284, 0;
	selp.b32 	%r568, %r565, 0, %p69;
	add.s32 	%r569, %r568, %r567;
	setp.eq.s32 	%p70, %r244, 7;
	selp.b64 	%rd149, %rd285, %rd283, %p70;
	selp.b32 	%r272, %r569, %r566, %p70;
	ld.shared.u64 	%rd286, [_ZN6thrust24THRUST_300001_SM_1000_NS8cuda_cub4core6detail5shmemE+112];
	ld.shared.u32 	%r570, [_ZN6thrust24THRUST_300001_SM_1000_NS8cuda_cub4core6detail5shmemE+120];
	add.s64 	%rd150, %rd286, %rd285;
	setp.eq.s64 	%p71, %rd286, 0;
	selp.b32 	%r571, %r569, 0, %p71;
	add.s32 	%r273, %r571, %r570;
	setp.lt.u32 	%p72, %r223, 32;
	@%p72 bra 	$L__BB10_240;
	setp.eq.s64 	%p73, %rd788, 0;
	selp.b32 	%r572, %r272, 0, %p73;
	add.s32 	%r573, %r572, %r2023;
	setp.eq.s32 	%p74, %r379, 0;
	selp.b64 	%rd287, 0, %rd788, %p74;
	add.s64 	%rd788, %rd149, %rd287;
	selp.b32 	%r2023, %r272, %r573, %p74;
	bra.uni 	$L__BB10_276;
$L__BB10_240:
	setp.ne.s32 	%p75, %r223, 0;
	mul.wide.u32 	%rd288, %r2, 16;
	add.s64 	%rd152, %rd3, %rd288;
	@%p75 bra 	$L__BB10_242;
	st.shared.u64 	[_ZN6thrust24THRUST_300001_SM_1000_NS8cuda_cub4core6detail5shmemE+200], %rd150;
	st.shared.u32 	[_ZN6thrust24THRUST_300001_SM_1000_NS8cuda_cub4core6detail5shmemE+208], %r273;
	mov.b32 	%r574, 100;
	mov.b64 	%rd290, {%r273, %r574};
	add.s64 	%rd289, %rd152, 512;
	// begin inline asm
	st.relaxed.gpu.v2.u64 [%rd289], {%rd290, %rd150};
	// end inline asm
$L__BB10_242:
	mov.u32 	%r575, %nctaid.x;
	setp.gt.u32 	%p76, %r575, 499;
	@%p76 bra 	$L__BB10_244;
	membar.cta;
	bra.uni 	$L__BB10_245;
$L__BB10_244:
	mov.b32 	%r576, 450;
	// begin inline asm
	nanosleep.u32 %r576;
	// end inline asm
$L__BB10_245:
	mul.wide.u32 	%rd292, %r223, 16;
	xor.b64  	%rd293, %rd292, -16;
	add.s64 	%rd294, %rd152, %rd293;
	add.s64 	%rd153, %rd294, 512;
$L__BB10_246:
	// begin inline asm
	ld.relaxed.gpu.v2.u64 {%rd295, %rd778}, [%rd153];
	// end inline asm
	mov.b64 	{%r2011, %r2016}, %rd295;
	setp.eq.s32 	%p77, %r2016, 99;
	mov.b32 	%r577, -1;
	vote.sync.any.pred 	%p78, %p77, %r577;
	@%p78 bra 	$L__BB10_246;
	setp.eq.s32 	%p79, %r2016, 101;
	mov.b32 	%r599, -1;
	vote.sync.ballot.b32 	%r600, %p79, %r599;
	// begin inline asm
	mov.u32 %r579, %lanemask_ge;
	// end inline asm
	and.b32  	%r601, %r600, %r579;
	or.b32  	%r602, %r601, -2147483648;
	add.s32 	%r603, %r602, -1;
	not.b32 	%r604, %r602;
	and.b32  	%r605, %r604, %r603;
	popc.b32 	%r278, %r605;
	mov.b64 	{%r581, %r586}, %rd778;
	mov.b32 	%r597, 1;
	// begin inline asm
	shfl.sync.down.b32 %r580, %r581, %r597, %r278, %r599;
	// end inline asm
	// begin inline asm
	shfl.sync.down.b32 %r585, %r586, %r597, %r278, %r599;
	// end inline asm
	// begin inline asm
	shfl.sync.down.b32 %r590, %r2011, %r597, %r278, %r599;
	// end inline asm
	// begin inline asm
	shfl.sync.down.b32 %r595, %r596, %r597, %r278, %r599;
	// end inline asm
	setp.ge.s32 	%p81, %r379, %r278;
	@%p81 bra 	$L__BB10_249;
	mov.b64 	%rd298, {%r580, %r585};
	add.s64 	%rd155, %rd778, %rd298;
	setp.eq.s64 	%p82, %rd778, 0;
	selp.b32 	%r606, %r590, 0, %p82;
	add.s32 	%r2011, %r606, %r2011;
	mov.u64 	%rd778, %rd155;
$L__BB10_249:
	mov.b64 	{%r608, %r613}, %rd778;
	mov.b32 	%r624, 2;
	mov.b32 	%r626, -1;
	// begin inline asm
	shfl.sync.down.b32 %r607, %r608, %r624, %r278, %r626;
	// end inline asm
	// begin inline asm
	shfl.sync.down.b32 %r612, %r613, %r624, %r278, %r626;
	// end inline asm
	// begin inline asm
	shfl.sync.down.b32 %r617, %r2011, %r624, %r278, %r626;
	// end inline asm
	// begin inline asm
	shfl.sync.down.b32 %r622, %r623, %r624, %r278, %r626;
	// end inline asm
	add.s32 	%r287, %r379, 2;
	setp.gt.s32 	%p83, %r287, %r278;
	@%p83 bra 	$L__BB10_251;
	mov.b64 	%rd299, {%r607, %r612};
	add.s64 	%rd157, %rd778, %rd299;
	setp.eq.s64 	%p84, %rd778, 0;
	selp.b32 	%r627, %r617, 0, %p84;
	add.s32 	%r2011, %r627, %r2011;
	mov.u64 	%rd778, %rd157;
$L__BB10_251:
	mov.b64 	{%r629, %r634}, %rd778;
	mov.b32 	%r645, 4;
	mov.b32 	%r647, -1;
	// begin inline asm
	shfl.sync.down.b32 %r628, %r629, %r645, %r278, %r647;
	// end inline asm
	// begin inline asm
	shfl.sync.down.b32 %r633, %r634, %r645, %r278, %r647;
	// end inline asm
	// begin inline asm
	shfl.sync.down.b32 %r638, %r2011, %r645, %r278, %r647;
	// end inline asm
	// begin inline asm
	shfl.sync.down.b32 %r643, %r644, %r645, %r278, %r647;
	// end inline asm
	add.s32 	%r293, %r379, 4;
	setp.gt.s32 	%p85, %r293, %r278;
	@%p85 bra 	$L__BB10_253;
	mov.b64 	%rd300, {%r628, %r633};
	add.s64 	%rd159, %rd778, %rd300;
	setp.eq.s64 	%p86, %rd778, 0;
	selp.b32 	%r648, %r638, 0, %p86;
	add.s32 	%r2011, %r648, %r2011;
	mov.u64 	%rd778, %rd159;
$L__BB10_253:
	mov.b64 	{%r650, %r655}, %rd778;
	mov.b32 	%r666, 8;
	mov.b32 	%r668, -1;
	// begin inline asm
	shfl.sync.down.b32 %r649, %r650, %r666, %r278, %r668;
	// end inline asm
	// begin inline asm
	shfl.sync.down.b32 %r654, %r655, %r666, %r278, %r668;
	// end inline asm
	// begin inline asm
	shfl.sync.down.b32 %r659, %r2011, %r666, %r278, %r668;
	// end inline asm
	// begin inline asm
	shfl.sync.down.b32 %r664, %r665, %r666, %r278, %r668;
	// end inline asm
	add.s32 	%r299, %r379, 8;
	setp.gt.s32 	%p87, %r299, %r278;
	@%p87 bra 	$L__BB10_255;
	mov.b64 	%rd301, {%r649, %r654};
	add.s64 	%rd161, %rd778, %rd301;
	setp.eq.s64 	%p88, %rd778, 0;
	selp.b32 	%r669, %r659, 0, %p88;
	add.s32 	%r2011, %r669, %r2011;
	mov.u64 	%rd778, %rd161;
$L__BB10_255:
	mov.b64 	{%r671, %r676}, %rd778;
	mov.b32 	%r687, 16;
	mov.b32 	%r689, -1;
	// begin inline asm
	shfl.sync.down.b32 %r670, %r671, %r687, %r278, %r689;
	// end inline asm
	// begin inline asm
	shfl.sync.down.b32 %r675, %r676, %r687, %r278, %r689;
	// end inline asm
	// begin inline asm
	shfl.sync.down.b32 %r680, %r2011, %r687, %r278, %r689;
	// end inline asm
	// begin inline asm
	shfl.sync.down.b32 %r685, %r686, %r687, %r278, %r689;
	// end inline asm
	add.s32 	%r305, %r379, 16;
	setp.gt.s32 	%p89, %r305, %r278;
	@%p89 bra 	$L__BB10_257;
	mov.b64 	%rd302, {%r670, %r675};
	add.s64 	%rd163, %rd778, %rd302;
	setp.eq.s64 	%p90, %rd778, 0;
	selp.b32 	%r690, %r680, 0, %p90;
	add.s32 	%r2011, %r690, %r2011;
	mov.u64 	%rd778, %rd163;
$L__BB10_257:
	not.b32 	%r691, %r223;
	add.s32 	%r2017, %r2, %r691;
	add.s64 	%rd165, %rd3, 512;
$L__BB10_258:
	setp.ne.s32 	%p91, %r2016, 101;
	mov.b32 	%r692, -1;
	vote.sync.all.pred 	%p92, %p91, %r692;
	not.pred 	%p93, %p92;
	@%p93 bra 	$L__BB10_272;
	mul.wide.s32 	%rd376, %r2017, 16;
	add.s64 	%rd377, %rd165, %rd376;
	add.s64 	%rd375, %rd377, -512;
$L__BB10_260:
	// begin inline asm
	ld.relaxed.gpu.v2.u64 {%rd373, %rd784}, [%rd375];
	// end inline asm
	mov.b64 	{%r2019, %r2016}, %rd373;
	setp.eq.s32 	%p145, %r2016, 99;
	mov.b32 	%r786, -1;
	vote.sync.any.pred 	%p146, %p145, %r786;
	@%p146 bra 	$L__BB10_260;
	setp.eq.s32 	%p147, %r2016, 101;
	mov.b32 	%r807, -1;
	vote.sync.ballot.b32 	%r808, %p147, %r807;
	and.b32  	%r809, %r808, %r579;
	or.b32  	%r810, %r809, -2147483648;
	add.s32 	%r811, %r810, -1;
	not.b32 	%r812, %r810;
	and.b32  	%r813, %r812, %r811;
	popc.b32 	%r314, %r813;
	mov.b64 	{%r789, %r794}, %rd784;
	mov.b32 	%r805, 1;
	// begin inline asm
	shfl.sync.down.b32 %r788, %r789, %r805, %r314, %r807;
	// end inline asm
	// begin inline asm
	shfl.sync.down.b32 %r793, %r794, %r805, %r314, %r807;
	// end inline asm
	// begin inline asm
	shfl.sync.down.b32 %r798, %r2019, %r805, %r314, %r807;
	// end inline asm
	// begin inline asm
	shfl.sync.down.b32 %r803, %r804, %r805, %r314, %r807;
	// end inline asm
	setp.ge.s32 	%p149, %r379, %r314;
	@%p149 bra 	$L__BB10_263;
	mov.b64 	%rd378, {%r788, %r793};
	add.s64 	%rd168, %rd784, %rd378;
	setp.eq.s64 	%p150, %rd784, 0;
	selp.b32 	%r814, %r798, 0, %p150;
	add.s32 	%r2019, %r814, %r2019;
	mov.u64 	%rd784, %rd168;
$L__BB10_263:
	mov.b64 	{%r816, %r821}, %rd784;
	mov.b32 	%r832, 2;
	mov.b32 	%r834, -1;
	// begin inline asm
	shfl.sync.down.b32 %r815, %r816, %r832, %r314, %r834;
	// end inline asm
	// begin inline asm
	shfl.sync.down.b32 %r820, %r821, %r832, %r314, %r834;
	// end inline asm
	// begin inline asm
	shfl.sync.down.b32 %r825, %r2019, %r832, %r314, %r834;
	// end inline asm
	// begin inline asm
	shfl.sync.down.b32 %r830, %r831, %r832, %r314, %r834;
	// end inline asm
	setp.gt.s32 	%p151, %r287, %r314;
	@%p151 bra 	$L__BB10_265;
	mov.b64 	%rd379, {%r815, %r820};
	add.s64 	%rd170, %rd784, %rd379;
	setp.eq.s64 	%p152, %rd784, 0;
	selp.b32 	%r835, %r825, 0, %p152;
	add.s32 	%r2019, %r835, %r2019;
	mov.u64 	%rd784, %rd170;
$L__BB10_265:
	mov.b64 	{%r837, %r842}, %rd784;
	mov.b32 	%r853, 4;
	mov.b32 	%r855, -1;
	// begin inline asm
	shfl.sync.down.b32 %r836, %r837, %r853, %r314, %r855;
	// end inline asm
	// begin inline asm
	shfl.sync.down.b32 %r841, %r842, %r853, %r314, %r855;
	// end inline asm
	// begin inline asm
	shfl.sync.down.b32 %r846, %r2019, %r853, %r314, %r855;
	// end inline asm
	// begin inline asm
	shfl.sync.down.b32 %r851, %r852, %r853, %r314, %r855;
	// end inline asm
	setp.gt.s32 	%p153, %r293, %r314;
	@%p153 bra 	$L__BB10_267;
	mov.b64 	%rd380, {%r836, %r841};
	add.s64 	%rd172, %rd784, %rd380;
	setp.eq.s64 	%p154, %rd784, 0;
	selp.b32 	%r856, %r846, 0, %p154;
	add.s32 	%r2019, %r856, %r2019;
	mov.u64 	%rd784, %rd172;
$L__BB10_267:
	mov.b64 	{%r858, %r863}, %rd784;
	mov.b32 	%r874, 8;
	mov.b32 	%r876, -1;
	// begin inline asm
	shfl.sync.down.b32 %r857, %r858, %r874, %r314, %r876;
	// end inline asm
	// begin inline asm
	shfl.sync.down.b32 %r862, %r863, %r874, %r314, %r876;
	// end inline asm
	// begin inline asm
	shfl.sync.down.b32 %r867, %r2019, %r874, %r314, %r876;
	// end inline asm
	// begin inline asm
	shfl.sync.down.b32 %r872, %r873, %r874, %r314, %r876;
	// end inline asm
	setp.gt.s32 	%p155, %r299, %r314;
	@%p155 bra 	$L__BB10_269;
	mov.b64 	%rd381, {%r857, %r862};
	add.s64 	%rd174, %rd784, %rd381;
	setp.eq.s64 	%p156, %rd784, 0;
	selp.b32 	%r877, %r867, 0, %p156;
	add.s32 	%r2019, %r877, %r2019;
	mov.u64 	%rd784, %rd174;
$L__BB10_269:
	mov.b64 	{%r879, %r884}, %rd784;
	mov.b32 	%r895, 16;
	mov.b32 	%r897, -1;
	// begin inline asm
	shfl.sync.down.b32 %r878, %r879, %r895, %r314, %r897;
	// end inline asm
	// begin inline asm
	shfl.sync.down.b32 %r883, %r884, %r895, %r314, %r897;
	// end inline asm
	// begin inline asm
	shfl.sync.down.b32 %r888, %r2019, %r895, %r314, %r897;
	// end inline asm
	// begin inline asm
	shfl.sync.down.b32 %r893, %r894, %r895, %r314, %r897;
	// end inline asm
	setp.gt.s32 	%p157, %r305, %r314;
	@%p157 bra 	$L__BB10_271;
	mov.b64 	%rd382, {%r878, %r883};
	add.s64 	%rd176, %rd784, %rd382;
	setp.eq.s64 	%p158, %rd784, 0;
	selp.b32 	%r898, %r888, 0, %p158;
	add.s32 	%r2019, %r898, %r2019;
	mov.u64 	%rd784, %rd176;
$L__BB10_271:
	add.s64 	%rd178, %rd784, %rd778;
	setp.eq.s64 	%p159, %rd778, 0;
	selp.b32 	%r899, %r2019, 0, %p159;
	add.s32 	%r2011, %r899, %r2011;
	add.s32 	%r2017, %r2017, -32;
	mov.u64 	%rd778, %rd178;
	bra.uni 	$L__BB10_258;
$L__BB10_272:
	setp.ne.s32 	%p94, %r223, 0;
	@%p94 bra 	$L__BB10_274;
	add.s64 	%rd305, %rd778, %rd150;
	setp.eq.s64 	%p95, %rd150, 0;
	selp.b32 	%r694, %r2011, 0, %p95;
	add.s32 	%r695, %r694, %r273;
	mov.b32 	%r696, 101;
	mov.b64 	%rd304, {%r695, %r696};
	add.s64 	%rd303, %rd152, 512;
	// begin inline asm
	st.relaxed.gpu.v2.u64 [%rd303], {%rd304, %rd305};
	// end inline asm
	st.shared.u64 	[_ZN6thrust24THRUST_300001_SM_1000_NS8cuda_cub4core6detail5shmemE+168], %rd778;
	st.shared.u32 	[_ZN6thrust24THRUST_300001_SM_1000_NS8cuda_cub4core6detail5shmemE+176], %r2011;
	st.shared.u64 	[_ZN6thrust24THRUST_300001_SM_1000_NS8cuda_cub4core6detail5shmemE+184], %rd305;
	st.shared.u32 	[_ZN6thrust24THRUST_300001_SM_1000_NS8cuda_cub4core6detail5shmemE+192], %r695;
$L__BB10_274:
	setp.ne.s32 	%p96, %r379, 0;
	@%p96 bra 	$L__BB10_276;
	st.shared.u64 	[_ZN6thrust24THRUST_300001_SM_1000_NS8cuda_cub4core6detail5shmemE+136], %rd778;
	st.shared.u32 	[_ZN6thrust24THRUST_300001_SM_1000_NS8cuda_cub4core6detail5shmemE+144], %r2011;
	mov.u64 	%rd788, %rd778;
	mov.u32 	%r2023, %r2011;
$L__BB10_276:
	setp.eq.s32 	%p97, %r223, 0;
	bar.sync 	0;
	@%p97 bra 	$L__BB10_278;
	ld.shared.u32 	%r697, [_ZN6thrust24THRUST_300001_SM_1000_NS8cuda_cub4core6detail5shmemE+144];
	ld.shared.u64 	%rd306, [_ZN6thrust24THRUST_300001_SM_1000_NS8cuda_cub4core6detail5shmemE+136];
	add.s64 	%rd180, %rd306, %rd788;
	setp.eq.s64 	%p98, %rd788, 0;
	selp.b32 	%r698, %r697, 0, %p98;
	add.s32 	%r2023, %r698, %r2023;
	mov.u64 	%rd788, %rd180;
$L__BB10_278:
	mul.lo.s32 	%r699, %r223, 9;
	cvt.u64.u32 	%rd307, %r699;
	setp.eq.s64 	%p99, %rd5, %rd307;
	setp.ne.s32 	%p100, %r2009, %r247;
	or.pred  	%p101, %p99, %p100;
	selp.u64 	%rd308, 1, 0, %p101;
	add.s64 	%rd182, %rd788, %rd308;
	selp.b32 	%r700, 0, %r2023, %p101;
	add.s32 	%r345, %r700, %r258;
	selp.u64 	%rd309, 1, 0, %p6;
	add.s64 	%rd310, %rd309, %rd308;
	add.s64 	%rd183, %rd310, %rd788;
	selp.b32 	%r701, 0, %r345, %p6;
	add.s32 	%r346, %r259, %r701;
	selp.u64 	%rd311, 1, 0, %p7;
	add.s64 	%rd184, %rd183, %rd311;
	selp.b32 	%r702, 0, %r346, %p7;
	add.s32 	%r347, %r260, %r702;
	add.s32 	%r703, %r699, 3;
	cvt.u64.u32 	%rd312, %r703;
	setp.eq.s64 	%p102, %rd5, %rd312;
	setp.ne.s32 	%p103, %r249, %r250;
	or.pred  	%p11, %p102, %p103;
	selp.u64 	%rd313, 1, 0, %p11;
	add.s64 	%rd185, %rd184, %rd313;
	selp.b32 	%r704, 0, %r347, %p11;
	add.s32 	%r348, %r261, %r704;
	selp.u64 	%rd314, 1, 0, %p8;
	add.s64 	%rd186, %rd185, %rd314;
	selp.b32 	%r705, 0, %r348, %p8;
	add.s32 	%r349, %r262, %r705;
	selp.u64 	%rd315, 1, 0, %p9;
	add.s64 	%rd187, %rd186, %rd315;
	selp.b32 	%r706, 0, %r349, %p9;
	add.s32 	%r350, %r263, %r706;
	selp.u64 	%rd316, 1, 0, %p10;
	add.s64 	%rd188, %rd187, %rd316;
	selp.b32 	%r707, 0, %r350, %p10;
	add.s32 	%r351, %r264, %r707;
	add.s32 	%r708, %r699, 7;
	cvt.u64.u32 	%rd317, %r708;
	setp.eq.s64 	%p104, %rd5, %rd317;
	setp.ne.s32 	%p105, %r253, %r254;
	or.pred  	%p106, %p104, %p105;
	selp.u64 	%rd318, 1, 0, %p106;
	add.s64 	%rd189, %rd188, %rd318;
	selp.b32 	%r709, 0, %r351, %p106;
	add.s32 	%r352, %r265, %r709;
	ld.shared.u64 	%rd190, [_ZN6thrust24THRUST_300001_SM_1000_NS8cuda_cub4core6detail5shmemE+200];
	ld.shared.u64 	%rd795, [_ZN6thrust24THRUST_300001_SM_1000_NS8cuda_cub4core6detail5shmemE+184];
	ld.shared.u32 	%r353, [_ZN6thrust24THRUST_300001_SM_1000_NS8cuda_cub4core6detail5shmemE+192];
	ld.shared.u64 	%rd192, [_ZN6thrust24THRUST_300001_SM_1000_NS8cuda_cub4core6detail5shmemE+168];
	setp.lt.s64 	%p107, %rd190, 257;
	@%p107 bra 	$L__BB10_304;
	bar.sync 	0;
	mul.lo.s32 	%r713, %r223, 9;
	cvt.u64.u32 	%rd349, %r713;
	setp.ne.s64 	%p123, %rd5, %rd349;
	setp.eq.s32 	%p124, %r2009, %r247;
	and.pred  	%p125, %p123, %p124;
	@%p125 bra 	$L__BB10_281;
	cvt.u32.u64 	%r714, %rd192;
	cvt.u32.u64 	%r715, %rd788;
	sub.s32 	%r716, %r715, %r714;
	shl.b32 	%r717, %r716, 3;
	mov.u32 	%r718, _ZN6thrust24THRUST_300001_SM_1000_NS8cuda_cub4core6detail5shmemE;
	add.s32 	%r719, %r718, %r717;
	st.shared.v2.u32 	[%r719], {%r2009, %r2023};
$L__BB10_281:
	not.pred 	%p126, %p6;
	@%p126 bra 	$L__BB10_283;
	cvt.u32.u64 	%r720, %rd192;
	cvt.u32.u64 	%r721, %rd182;
	sub.s32 	%r722, %r721, %r720;
	shl.b32 	%r723, %r722, 3;
	mov.u32 	%r724, _ZN6thrust24THRUST_300001_SM_1000_NS8cuda_cub4core6detail5shmemE;
	add.s32 	%r725, %r724, %r723;
	st.shared.v2.u32 	[%r725], {%r247, %r345};
$L__BB10_283:
	not.pred 	%p127, %p7;
	@%p127 bra 	$L__BB10_285;
	cvt.u32.u64 	%r726, %rd192;
	cvt.u32.u64 	%r727, %rd183;
	sub.s32 	%r728, %r727, %r726;
	shl.b32 	%r729, %r728, 3;
	mov.u32 	%r730, _ZN6thrust24THRUST_300001_SM_1000_NS8cuda_cub4core6detail5shmemE;
	add.s32 	%r731, %r730, %r729;
	st.shared.v2.u32 	[%r731], {%r248, %r346};
$L__BB10_285:
	not.pred 	%p128, %p11;
	@%p128 bra 	$L__BB10_287;
	cvt.u32.u64 	%r732, %rd192;
	cvt.u32.u64 	%r733, %rd184;
	sub.s32 	%r734, %r733, %r732;
	shl.b32 	%r735, %r734, 3;
	mov.u32 	%r736, _ZN6thrust24THRUST_300001_SM_1000_NS8cuda_cub4core6detail5shmemE;
	add.s32 	%r737, %r736, %r735;
	st.shared.v2.u32 	[%r737], {%r249, %r347};
$L__BB10_287:
	not.pred 	%p129, %p8;
	@%p129 bra 	$L__BB10_289;
	cvt.u32.u64 	%r738, %rd192;
	cvt.u32.u64 	%r739, %rd185;
	sub.s32 	%r740, %r739, %r738;
	shl.b32 	%r741, %r740, 3;
	mov.u32 	%r742, _ZN6thrust24THRUST_300001_SM_1000_NS8cuda_cub4core6detail5shmemE;
	add.s32 	%r743, %r742, %r741;
	st.shared.v2.u32 	[%r743], {%r250, %r348};
$L__BB10_289:
	not.pred 	%p130, %p9;
	@%p130 bra 	$L__BB10_291;
	cvt.u32.u64 	%r744, %rd192;
	cvt.u32.u64 	%r745, %rd186;
	sub.s32 	%r746, %r745, %r744;
	shl.b32 	%r747, %r746, 3;
	mov.u32 	%r748, _ZN6thrust24THRUST_300001_SM_1000_NS8cuda_cub4core6detail5shmemE;
	add.s32 	%r749, %r748, %r747;
	st.shared.v2.u32 	[%r749], {%r251, %r349};
$L__BB10_291:
	not.pred 	%p131, %p10;
	@%p131 bra 	$L__BB10_293;
	cvt.u32.u64 	%r750, %rd192;
	cvt.u32.u64 	%r751, %rd187;
	sub.s32 	%r752, %r751, %r750;
	shl.b32 	%r753, %r752, 3;
	mov.u32 	%r754, _ZN6thrust24THRUST_300001_SM_1000_NS8cuda_cub4core6detail5shmemE;
	add.s32 	%r755, %r754, %r753;
	st.shared.v2.u32 	[%r755], {%r252, %r350};
$L__BB10_293:
	mad.lo.s32 	%r756, %r223, 9, 7;
	cvt.u64.u32 	%rd350, %r756;
	setp.ne.s64 	%p132, %rd5, %rd350;
	setp.eq.s32 	%p133, %r253, %r254;
	and.pred  	%p134, %p132, %p133;
	@%p134 bra 	$L__BB10_295;
	cvt.u32.u64 	%r757, %rd192;
	cvt.u32.u64 	%r758, %rd188;
	sub.s32 	%r759, %r758, %r757;
	shl.b32 	%r760, %r759, 3;
	mov.u32 	%r761, _ZN6thrust24THRUST_300001_SM_1000_NS8cuda_cub4core6detail5shmemE;
	add.s32 	%r762, %r761, %r760;
	st.shared.v2.u32 	[%r762], {%r253, %r351};
$L__BB10_295:
	mad.lo.s32 	%r763, %r223, 9, 8;
	cvt.u64.u32 	%rd351, %r763;
	setp.ne.s64 	%p135, %rd5, %rd351;
	setp.eq.s32 	%p136, %r254, %r255;
	and.pred  	%p137, %p135, %p136;
	@%p137 bra 	$L__BB10_297;
	cvt.u32.u64 	%r764, %rd192;
	cvt.u32.u64 	%r765, %rd189;
	sub.s32 	%r766, %r765, %r764;
	shl.b32 	%r767, %r766, 3;
	mov.u32 	%r768, _ZN6thrust24THRUST_300001_SM_1000_NS8cuda_cub4core6detail5shmemE;
	add.s32 	%r769, %r768, %r767;
	st.shared.v2.u32 	[%r769], {%r254, %r352};
$L__BB10_297:
	bar.sync 	0;
	cvt.u64.u32 	%rd794, %r223;
	setp.le.u64 	%p138, %rd190, %rd794;
	@%p138 bra 	$L__BB10_322;
	not.b64 	%rd352, %rd794;
	add.s64 	%rd194, %rd190, %rd352;
	shr.u64 	%rd353, %rd194, 8;
	add.s64 	%rd354, %rd353, 1;
	and.b64  	%rd790, %rd354, 3;
	and.b64  	%rd355, %rd194, 768;
	setp.eq.s64 	%p139, %rd355, 768;
	@%p139 bra 	$L__BB10_301;
	add.s64 	%rd356, %rd192, %rd794;
	shl.b64 	%rd357, %rd356, 2;
	add.s64 	%rd792, %rd1, %rd357;
	add.s64 	%rd791, %rd2, %rd357;
	shl.b32 	%r770, %r223, 3;
	mov.u32 	%r771, _ZN6thrust24THRUST_300001_SM_1000_NS8cuda_cub4core6detail5shmemE;
	add.s32 	%r2025, %r771, %r770;
	shl.b64 	%rd358, %rd790, 8;
	add.s64 	%rd794, %rd358, %rd794;
$L__BB10_300:
	.pragma "nounroll";
	ld.shared.v2.u32 	{%r772, %r773}, [%r2025];
	st.global.u32 	[%rd791], %r772;
	st.global.u32 	[%rd792], %r773;
	add.s64 	%rd792, %rd792, 1024;
	add.s64 	%rd791, %rd791, 1024;
	add.s32 	%r2025, %r2025, 2048;
	add.s64 	%rd790, %rd790, -1;
	setp.ne.s64 	%p140, %rd790, 0;
	@%p140 bra 	$L__BB10_300;
$L__BB10_301:
	setp.lt.u64 	%p141, %rd194, 768;
	@%p141 bra 	$L__BB10_322;
	mov.u32 	%r776, _ZN6thrust24THRUST_300001_SM_1000_NS8cuda_cub4core6detail5shmemE;
$L__BB10_303:
	cvt.u32.u64 	%r774, %rd794;
	add.s64 	%rd359, %rd794, %rd192;
	shl.b32 	%r775, %r774, 3;
	add.s32 	%r777, %r776, %r775;
	ld.shared.v2.u32 	{%r778, %r779}, [%r777];
	shl.b64 	%rd360, %rd359, 2;
	add.s64 	%rd361, %rd2, %rd360;
	st.global.u32 	[%rd361], %r778;
	add.s64 	%rd362, %rd1, %rd360;
	st.global.u32 	[%rd362], %r779;
	and.b64  	%rd363, %rd794, 4294967295;
	add.s64 	%rd364, %rd192, %rd363;
	ld.shared.v2.u32 	{%r780, %r781}, [%r777+2048];
	shl.b64 	%rd365, %rd364, 2;
	add.s64 	%rd366, %rd2, %rd365;
	st.global.u32 	[%rd366+1024], %r780;
	add.s64 	%rd367, %rd1, %rd365;
	st.global.u32 	[%rd367+1024], %r781;
	ld.shared.v2.u32 	{%r782, %r783}, [%r777+4096];
	st.global.u32 	[%rd366+2048], %r782;
	st.global.u32 	[%rd367+2048], %r783;
	ld.shared.v2.u32 	{%r784, %r785}, [%r777+6144];
	st.global.u32 	[%rd366+3072], %r784;
	st.global.u32 	[%rd367+3072], %r785;
	add.s64 	%rd368, %rd794, 1024;
	and.b64  	%rd794, %rd368, 4294967295;
	setp.gt.u64 	%p142, %rd190, %rd794;
	@%p142 bra 	$L__BB10_303;
	bra.uni 	$L__BB10_322;
$L__BB10_304:
	mul.lo.s32 	%r710, %r223, 9;
	cvt.u64.u32 	%rd319, %r710;
	setp.ne.s64 	%p108, %rd5, %rd319;
	setp.eq.s32 	%p109, %r2009, %r247;
	and.pred  	%p110, %p108, %p109;
	@%p110 bra 	$L__BB10_306;
	shl.b64 	%rd320, %rd788, 2;
	add.s64 	%rd321, %rd2, %rd320;
	st.global.u32 	[%rd321], %r2009;
	add.s64 	%rd322, %rd1, %rd320;
	st.global.u32 	[%rd322], %r2023;
$L__BB10_306:
	not.pred 	%p111, %p6;
	@%p111 bra 	$L__BB10_308;
	shl.b64 	%rd323, %rd182, 2;
	add.s64 	%rd324, %rd2, %rd323;
	st.global.u32 	[%rd324], %r247;
	add.s64 	%rd325, %rd1, %rd323;
	st.global.u32 	[%rd325], %r345;
$L__BB10_308:
	not.pred 	%p112, %p7;
	@%p112 bra 	$L__BB10_310;
	shl.b64 	%rd326, %rd183, 2;
	add.s64 	%rd327, %rd2, %rd326;
	st.global.u32 	[%rd327], %r248;
	add.s64 	%rd328, %rd1, %rd326;
	st.global.u32 	[%rd328], %r346;
$L__BB10_310:
	not.pred 	%p113, %p11;
	@%p113 bra 	$L__BB10_312;
	shl.b64 	%rd329, %rd184, 2;
	add.s64 	%rd330, %rd2, %rd329;
	st.global.u32 	[%rd330], %r249;
	add.s64 	%rd331, %rd1, %rd329;
	st.global.u32 	[%rd331], %r347;
$L__BB10_312:
	not.pred 	%p114, %p8;
	@%p114 bra 	$L__BB10_314;
	shl.b64 	%rd332, %rd185, 2;
	add.s64 	%rd333, %rd2, %rd332;
	st.global.u32 	[%rd333], %r250;
	add.s64 	%rd334, %rd1, %rd332;
	st.global.u32 	[%rd334], %r348;
$L__BB10_314:
	not.pred 	%p115, %p9;
	@%p115 bra 	$L__BB10_316;
	shl.b64 	%rd335, %rd186, 2;
	add.s64 	%rd336, %rd2, %rd335;
	st.global.u32 	[%rd336], %r251;
	add.s64 	%rd337, %rd1, %rd335;
	st.global.u32 	[%rd337], %r349;
$L__BB10_316:
	not.pred 	%p116, %p10;
	@%p116 bra 	$L__BB10_318;
	shl.b64 	%rd338, %rd187, 2;
	add.s64 	%rd339, %rd2, %rd338;
	st.global.u32 	[%rd339], %r252;
	add.s64 	%rd340, %rd1, %rd338;
	st.global.u32 	[%rd340], %r350;
$L__BB10_318:
	mad.lo.s32 	%r711, %r223, 9, 7;
	cvt.u64.u32 	%rd341, %r711;
	setp.ne.s64 	%p117, %rd5, %rd341;
	setp.eq.s32 	%p118, %r253, %r254;
	and.pred  	%p119, %p117, %p118;
	@%p119 bra 	$L__BB10_320;
	shl.b64 	%rd342, %rd188, 2;
	add.s64 	%rd343, %rd2, %rd342;
	st.global.u32 	[%rd343], %r253;
	add.s64 	%rd344, %rd1, %rd342;
	st.global.u32 	[%rd344], %r351;
$L__BB10_320:
	mad.lo.s32 	%r712, %r223, 9, 8;
	cvt.u64.u32 	%rd345, %r712;
	setp.ne.s64 	%p120, %rd5, %rd345;
	setp.eq.s32 	%p121, %r254, %r255;
	and.pred  	%p122, %p120, %p121;
	@%p122 bra 	$L__BB10_322;
	shl.b64 	%rd346, %rd189, 2;
	add.s64 	%rd347, %rd2, %rd346;
	st.global.u32 	[%rd347], %r254;
	add.s64 	%rd348, %rd1, %rd346;
	st.global.u32 	[%rd348], %r352;
$L__BB10_322:
	setp.ne.s32 	%p143, %r223, 255;
	@%p143 bra 	$L__BB10_326;
	setp.ne.s64 	%p144, %rd5, 2304;
	@%p144 bra 	$L__BB10_325;
	shl.b64 	%rd369, %rd795, 2;
	add.s64 	%rd370, %rd2, %rd369;
	st.global.u32 	[%rd370], %r255;
	add.s64 	%rd371, %rd1, %rd369;
	st.global.u32 	[%rd371], %r353;
	add.s64 	%rd795, %rd795, 1;
$L__BB10_325:
	ld.param.u64 	%rd744, [_ZN6thrust24THRUST_300001_SM_1000_NS8cuda_cub4core6detail13_kernel_agentINS1_15__reduce_by_key16ReduceByKeyAgentIPiNS0_17constant_iteratorIiNS0_11use_defaultES9_EES7_S7_N4cuda3std3__48equal_toIiEENSD_4plusIiEEPllEEJS7_SA_S7_S7_SI_N3cub18CUB_300001_SM_100024ReduceByKeyScanTileStateIilLb1EEESF_SH_llEEEvDpT0__param_4];
	cvta.to.global.u64 	%rd372, %rd744;
	st.global.u64 	[%rd372], %rd795;
$L__BB10_326:
	ret;

}
	// .globl	_ZN3cub18CUB_300001_SM_10006detail11EmptyKernelIvEEvv
.visible .entry _ZN3cub18CUB_300001_SM_10006detail11EmptyKernelIvEEvv()
{


	ret;

}
	// .globl	_ZN3cub18CUB_300001_SM_10006detail6reduce28DeviceReduceSingleTileKernelINS2_10policy_hubIfjN4cuda3std3__44plusIfEEE10Policy1000EPiPfjS9_ffNS7_10__identityEEEvT0_T1_T2_T3_T4_T6_
.visible .entry _ZN3cub18CUB_300001_SM_10006detail6reduce28DeviceReduceSingleTileKernelINS2_10policy_hubIfjN4cuda3std3__44plusIfEEE10Policy1000EPiPfjS9_ffNS7_10__identityEEEvT0_T1_T2_T3_T4_T6_(
	.param .u64 .ptr .align 1 _ZN3cub18CUB_300001_SM_10006detail6reduce28DeviceReduceSingleTileKernelINS2_10policy_hubIfjN4cuda3std3__44plusIfEEE10Policy1000EPiPfjS9_ffNS7_10__identityEEEvT0_T1_T2_T3_T4_T6__param_0,
	.param .u64 .ptr .align 1 _ZN3cub18CUB_300001_SM_10006detail6reduce28DeviceReduceSingleTileKernelINS2_10policy_hubIfjN4cuda3std3__44plusIfEEE10Policy1000EPiPfjS9_ffNS7_10__identityEEEvT0_T1_T2_T3_T4_T6__param_1,
	.param .u32 _ZN3cub18CUB_300001_SM_10006detail6reduce28DeviceReduceSingleTileKernelINS2_10policy_hubIfjN4cuda3std3__44plusIfEEE10Policy1000EPiPfjS9_ffNS7_10__identityEEEvT0_T1_T2_T3_T4_T6__param_2,
	.param .align 1 .b8 _ZN3cub18CUB_300001_SM_10006detail6reduce28DeviceReduceSingleTileKernelINS2_10policy_hubIfjN4cuda3std3__44plusIfEEE10Policy1000EPiPfjS9_ffNS7_10__identityEEEvT0_T1_T2_T3_T4_T6__param_3[1],
	.param .f32 _ZN3cub18CUB_300001_SM_10006detail6reduce28DeviceReduceSingleTileKernelINS2_10policy_hubIfjN4cuda3std3__44plusIfEEE10Policy1000EPiPfjS9_ffNS7_10__identityEEEvT0_T1_T2_T3_T4_T6__param_4,
	.param .align 1 .b8 _ZN3cub18CUB_300001_SM_10006detail6reduce28DeviceReduceSingleTileKernelINS2_10policy_hubIfjN4cuda3std3__44plusIfEEE10Policy1000EPiPfjS9_ffNS7_10__identityEEEvT0_T1_T2_T3_T4_T6__param_5[1]
)
.maxntid 512
.minnctapersm 1
{
	.reg .pred 	%p<113>;
	.reg .b32 	%r<419>;
	.reg .b32 	%f<531>;
	.reg .b64 	%rd<130>;
	// demoted variable
	.shared .align 4 .b8 _ZZN3cub18CUB_300001_SM_10006detail6reduce28DeviceReduceSingleTileKernelINS2_10policy_hubIfjN4cuda3std3__44plusIfEEE10Policy1000EPiPfjS9_ffNS7_10__identityEEEvT0_T1_T2_T3_T4_T6_E12temp_storage[84];
	ld.param.u64 	%rd15, [_ZN3cub18CUB_300001_SM_10006detail6reduce28DeviceReduceSingleTileKernelINS2_10policy_hubIfjN4cuda3std3__44plusIfEEE10Policy1000EPiPfjS9_ffNS7_10__identityEEEvT0_T1_T2_T3_T4_T6__param_0];
	ld.param.u64 	%rd16, [_ZN3cub18CUB_300001_SM_10006detail6reduce28DeviceReduceSingleTileKernelINS2_10policy_hubIfjN4cuda3std3__44plusIfEEE10Policy1000EPiPfjS9_ffNS7_10__identityEEEvT0_T1_T2_T3_T4_T6__param_1];
	ld.param.u32 	%r70, [_ZN3cub18CUB_300001_SM_10006detail6reduce28DeviceReduceSingleTileKernelINS2_10policy_hubIfjN4cuda3std3__44plusIfEEE10Policy1000EPiPfjS9_ffNS7_10__identityEEEvT0_T1_T2_T3_T4_T6__param_2];
	ld.param.f32 	%f58, [_ZN3cub18CUB_300001_SM_10006detail6reduce28DeviceReduceSingleTileKernelINS2_10policy_hubIfjN4cuda3std3__44plusIfEEE10Policy1000EPiPfjS9_ffNS7_10__identityEEEvT0_T1_T2_T3_T4_T6__param_4];
	cvta.to.global.u64 	%rd1, %rd16;
	setp.ne.s32 	%p1, %r70, 0;
	@%p1 bra 	$L__BB12_3;
	mov.u32 	%r392, %tid.x;
	setp.ne.s32 	%p112, %r392, 0;
	@%p112 bra 	$L__BB12_76;
	st.global.f32 	[%rd1], %f58;
	bra.uni 	$L__BB12_76;
$L__BB12_3:
	and.b64  	%rd17, %rd15, 7;
	setp.ne.s64 	%p2, %rd17, 0;
	@%p2 bra 	$L__BB12_39;
	setp.gt.u32 	%p57, %r70, 8191;
	@%p57 bra 	$L__BB12_23;
	mov.u32 	%r1, %tid.x;
	setp.ge.u32 	%p74, %r1, %r70;
	mov.f32 	%f509, 0f00000000;
	mov.u32 	%r396, %r1;
	@%p74 bra 	$L__BB12_7;
	mul.wide.u32 	%rd118, %r1, 4;
	add.s64 	%rd117, %rd15, %rd118;
	// begin inline asm
	ld.global.nc.u32 %r312, [%rd117];
	// end inline asm
	cvt.rn.f32.s32 	%f509, %r312;
	add.s32 	%r396, %r1, 512;
$L__BB12_7:
	setp.ge.u32 	%p75, %r396, %r70;
	@%p75 bra 	$L__BB12_14;
	not.b32 	%r313, %r396;
	add.s32 	%r4, %r70, %r313;
	and.b32  	%r314, %r4, 1536;
	setp.eq.s32 	%p76, %r314, 1536;
	@%p76 bra 	$L__BB12_11;
	mul.wide.u32 	%rd119, %r396, 4;
	add.s64 	%rd126, %rd15, %rd119;
	shr.u32 	%r315, %r4, 9;
	add.s32 	%r316, %r315, 1;
	and.b32  	%r317, %r316, 3;
	neg.s32 	%r394, %r317;
$L__BB12_10:
	.pragma "nounroll";
	// begin inline asm
	ld.global.nc.u32 %r318, [%rd126];
	// end inline asm
	cvt.rn.f32.s32 	%f395, %r318;
	add.f32 	%f509, %f509, %f395;
	add.s32 	%r396, %r396, 512;
	add.s64 	%rd126, %rd126, 2048;
	add.s32 	%r394, %r394, 1;
	setp.ne.s32 	%p77, %r394, 0;
	@%p77 bra 	$L__BB12_10;
$L__BB12_11:
	setp.lt.u32 	%p78, %r4, 1536;
	@%p78 bra 	$L__BB12_14;
	mul.wide.u32 	%rd121, %r396, 4;
	add.s64 	%rd127, %rd15, %rd121;
$L__BB12_13:
	// begin inline asm
	ld.global.nc.u32 %r319, [%rd127];
	// end inline asm
	cvt.rn.f32.s32 	%f396, %r319;
	add.f32 	%f397, %f509, %f396;
	add.s64 	%rd123, %rd127, 2048;
	// begin inline asm
	ld.global.nc.u32 %r320, [%rd123];
	// end inline asm
	cvt.rn.f32.s32 	%f398, %r320;
	add.f32 	%f399, %f397, %f398;
	add.s64 	%rd124, %rd127, 4096;
	// begin inline asm
	ld.global.nc.u32 %r321, [%rd124];
	// end inline asm
	cvt.rn.f32.s32 	%f400, %r321;
	add.f32 	%f401, %f399, %f400;
	add.s64 	%rd125, %rd127, 6144;
	// begin inline asm
	ld.global.nc.u32 %r322, [%rd125];
	// end inline asm
	cvt.rn.f32.s32 	%f402, %r322;
	add.f32 	%f509, %f401, %f402;
	add.s32 	%r396, %r396, 2048;
	add.s64 	%rd127, %rd127, 8192;
	setp.lt.s32 	%p79, %r396, %r70;
	@%p79 bra 	$L__BB12_13;
$L__BB12_14:
	setp.lt.u32 	%p80, %r70, 512;
	@%p80 bra 	$L__BB12_19;
	// begin inline asm
	mov.u32 %r361, %laneid;
	// end inline asm
	mov.b32 	%r363, %f509;
	mov.b32 	%r364, 1;
	mov.b32 	%r385, 31;
	mov.b32 	%r386, -1;
	// begin inline asm
	shfl.sync.down.b32 %r362, %r363, %r364, %r385, %r386;
	// end inline asm
	setp.gt.s32 	%p104, %r361, 30;
	mov.b32 	%f461, %r362;
	add.f32 	%f462, %f509, %f461;
	selp.f32 	%f463, %f509, %f462, %p104;
	mov.b32 	%r368, %f463;
	mov.b32 	%r369, 2;
	// begin inline asm
	shfl.sync.down.b32 %r367, %r368, %r369, %r385, %r386;
	// end inline asm
	setp.gt.s32 	%p105, %r361, 29;
	mov.b32 	%f464, %r367;
	add.f32 	%f465, %f463, %f464;
	selp.f32 	%f466, %f463, %f465, %p105;
	mov.b32 	%r373, %f466;
	mov.b32 	%r374, 4;
	// begin inline asm
	shfl.sync.down.b32 %r372, %r373, %r374, %r385, %r386;
	// end inline asm
	setp.gt.s32 	%p106, %r361, 27;
	mov.b32 	%f467, %r372;
	add.f32 	%f468, %f466, %f467;
	selp.f32 	%f469, %f466, %f468, %p106;
	mov.b32 	%r378, %f469;
	mov.b32 	%r379, 8;
	// begin inline asm
	shfl.sync.down.b32 %r377, %r378, %r379, %r385, %r386;
	// end inline asm
	setp.gt.s32 	%p107, %r361, 23;
	mov.b32 	%f470, %r377;
	add.f32 	%f471, %f469, %f470;
	selp.f32 	%f472, %f469, %f471, %p107;
	mov.b32 	%r383, %f472;
	mov.b32 	%r384, 16;
	// begin inline asm
	shfl.sync.down.b32 %r382, %r383, %r384, %r385, %r386;
	// end inline asm
	setp.gt.s32 	%p108, %r361, 15;
	mov.b32 	%f473, %r382;
	add.f32 	%f10, %f472, %f473;
	selp.f32 	%f530, %f472, %f10, %p108;
	setp.ne.s32 	%p109, %r361, 0;
	@%p109 bra 	$L__BB12_17;
	shr.u32 	%r387, %r1, 3;
	and.b32  	%r388, %r387, 124;
	mov.u32 	%r389, _ZZN3cub18CUB_300001_SM_10006detail6reduce28DeviceReduceSingleTileKernelINS2_10policy_hubIfjN4cuda3std3__44plusIfEEE10Policy1000EPiPfjS9_ffNS7_10__identityEEEvT0_T1_T2_T3_T4_T6_E12temp_storage;
	add.s32 	%r390, %r389, %r388;
	st.shared.f32 	[%r390+16], %f10;
$L__BB12_17:
	bar.sync 	0;
	setp.ne.s32 	%p110, %r1, 0;
	@%p110 bra 	$L__BB12_74;
	ld.shared.f32 	%f474, [_ZZN3cub18CUB_300001_SM_10006detail6reduce28DeviceReduceSingleTileKernelINS2_10policy_hubIfjN4cuda3std3__44plusIfEEE10Policy1000EPiPfjS9_ffNS7_10__identityEEEvT0_T1_T2_T3_T4_T6_E12temp_storage+20];
	add.f32 	%f475, %f530, %f474;
	ld.shared.f32 	%f476, [_ZZN3cub18CUB_300001_SM_10006detail6reduce28DeviceReduceSingleTileKernelINS2_10policy_hubIfjN4cuda3std3__44plusIfEEE10Policy1000EPiPfjS9_ffNS7_10__identityEEEvT0_T1_T2_T3_T4_T6_E12temp_storage+24];
	add.f32 	%f477, %f475, %f476;
	ld.shared.f32 	%f478, [_ZZN3cub18CUB_300001_SM_10006detail6reduce28DeviceReduceSingleTileKernelINS2_10policy_hubIfjN4cuda3std3__44plusIfEEE10Policy1000EPiPfjS9_ffNS7_10__identityEEEvT0_T1_T2_T3_T4_T6_E12temp_storage+28];
	add.f32 	%f479, %f477, %f478;
	ld.shared.f32 	%f480, [_ZZN3cub18CUB_300001_SM_10006detail6reduce28DeviceReduceSingleTileKernelINS2_10policy_hubIfjN4cuda3std3__44plusIfEEE10Policy1000EPiPfjS9_ffNS7_10__identityEEEvT0_T1_T2_T3_T4_T6_E12temp_storage+32];
	add.f32 	%f481, %f479, %f480;
	ld.shared.f32 	%f482, [_ZZN3cub18CUB_300001_SM_10006detail6reduce28DeviceReduceSingleTileKernelINS2_10policy_hubIfjN4cuda3std3__44plusIfEEE10Policy1000EPiPfjS9_ffNS7_10__identityEEEvT0_T1_T2_T3_T4_T6_E12temp_storage+36];
	add.f32 	%f483, %f481, %f482;
	ld.shared.f32 	%f484, [_ZZN3cub18CUB_300001_SM_10006detail6reduce28DeviceReduceSingleTileKernelINS2_10policy_hubIfjN4cuda3std3__44plusIfEEE10Policy1000EPiPfjS9_ffNS7_10__identityEEEvT0_T1_T2_T3_T4_T6_E12temp_storage+40];
	add.f32 	%f485, %f483, %f484;
	ld.shared.f32 	%f486, [_ZZN3cub18CUB_300001_SM_10006detail6reduce28DeviceReduceSingleTileKernelINS2_10policy_hubIfjN4cuda3std3__44plusIfEEE10Policy1000EPiPfjS9_ffNS7_10__identityEEEvT0_T1_T2_T3_T4_T6_E12temp_storage+44];
	add.f32 	%f487, %f485, %f486;
	ld.shared.f32 	%f488, [_ZZN3cub18CUB_300001_SM_10006detail6reduce28DeviceReduceSingleTileKernelINS2_10policy_hubIfjN4cuda3std3__44plusIfEEE10Policy1000EPiPfjS9_ffNS7_10__identityEEEvT0_T1_T2_T3_T4_T6_E12temp_storage+48];
	add.f32 	%f489, %f487, %f488;
	ld.shared.f32 	%f490, [_ZZN3cub18CUB_300001_SM_10006detail6reduce28DeviceReduceSingleTileKernelINS2_10policy_hubIfjN4cuda3std3__44plusIfEEE10Policy1000EPiPfjS9_ffNS7_10__identityEEEvT0_T1_T2_T3_T4_T6_E12temp_storage+52];
	add.f32 	%f491, %f489, %f490;
	ld.shared.f32 	%f492, [_ZZN3cub18CUB_300001_SM_10006detail6reduce28DeviceReduceSingleTileKernelINS2_10policy_hubIfjN4cuda3std3__44plusIfEEE10Policy1000EPiPfjS9_ffNS7_10__identityEEEvT0_T1_T2_T3_T4_T6_E12temp_storage+56];
	add.f32 	%f493, %f491, %f492;
	ld.shared.f32 	%f494, [_ZZN3cub18CUB_300001_SM_10006detail6reduce28DeviceReduceSingleTileKernelINS2_10policy_hubIfjN4cuda3std3__44plusIfEEE10Policy1000EPiPfjS9_ffNS7_10__identityEEEvT0_T1_T2_T3_T4_T6_E12temp_storage+60];
	add.f32 	%f495, %f493, %f494;
	ld.shared.f32 	%f496, [_ZZN3cub18CUB_300001_SM_10006detail6reduce28DeviceReduceSingleTileKernelINS2_10policy_hubIfjN4cuda3std3__44plusIfEEE10Policy1000EPiPfjS9_ffNS7_10__identityEEEvT0_T1_T2_T3_T4_T6_E12temp_storage+64];
	add.f32 	%f497, %f495, %f496;
	ld.shared.f32 	%f498, [_ZZN3cub18CUB_300001_SM_10006detail6reduce28DeviceReduceSingleTileKernelINS2_10policy_hubIfjN4cuda3std3__44plusIfEEE10Policy1000EPiPfjS9_ffNS7_10__identityEEEvT0_T1_T2_T3_T4_T6_E12temp_storage+68];
	add.f32 	%f499, %f497, %f498;
	ld.shared.f32 	%f500, [_ZZN3cub18CUB_300001_SM_10006detail6reduce28DeviceReduceSingleTileKernelINS2_10policy_hubIfjN4cuda3std3__44plusIfEEE10Policy1000EPiPfjS9_ffNS7_10__identityEEEvT0_T1_T2_T3_T4_T6_E12temp_storage+72];
	add.f32 	%f501, %f499, %f500;
	ld.shared.f32 	%f502, [_ZZN3cub18CUB_300001_SM_10006detail6reduce28DeviceReduceSingleTileKernelINS2_10policy_hubIfjN4cuda3std3__44plusIfEEE10Policy1000EPiPfjS9_ffNS7_10__identityEEEvT0_T1_T2_T3_T4_T6_E12temp_storage+76];
	add.f32 	%f530, %f501, %f502;
	bra.uni 	$L__BB12_74;
$L__BB12_19:
	// begin inline asm
	mov.u32 %r323, %laneid;
	// end inline asm
	and.b32  	%r349, %r1, 992;
	add.s32 	%r350, %r349, 32;
	setp.gt.u32 	%p81, %r350, %r70;
	not.b32 	%r351, %r349;
	add.s32 	%r352, %r70, %r351;
	selp.b32 	%r347, %r352, 31, %p81;
	mov.b32 	%r325, %f509;
	mov.b32 	%r326, 1;
	mov.b32 	%r348, -1;
	// begin inline asm
	shfl.sync.down.b32 %r324, %r325, %r326, %r347, %r348;
	// end inline asm
	setp.lt.s32 	%p82, %r323, %r347;
	mov.b32 	%f403, %r324;
	add.f32 	%f404, %f509, %f403;
	selp.f32 	%f405, %f404, %f509, %p82;
	mov.b32 	%r330, %f405;
	mov.b32 	%r331, 2;
	// begin inline asm
	shfl.sync.down.b32 %r329, %r330, %r331, %r347, %r348;
	// end inline asm
	add.s32 	%r353, %r323, 2;
	setp.gt.s32 	%p83, %r353, %r347;
	mov.b32 	%f406, %r329;
	add.f32 	%f407, %f405, %f406;
	selp.f32 	%f408, %f405, %f407, %p83;
	mov.b32 	%r335, %f408;
	mov.b32 	%r336, 4;
	// begin inline asm
	shfl.sync.down.b32 %r334, %r335, %r336, %r347, %r348;
	// end inline asm
	add.s32 	%r354, %r323, 4;
	setp.gt.s32 	%p84, %r354, %r347;
	mov.b32 	%f409, %r334;
	add.f32 	%f410, %f408, %f409;
	selp.f32 	%f411, %f408, %f410, %p84;
	mov.b32 	%r340, %f411;
	mov.b32 	%r341, 8;
	// begin inline asm
	shfl.sync.down.b32 %r339, %r340, %r341, %r347, %r348;
	// end inline asm
	add.s32 	%r355, %r323, 8;
	setp.gt.s32 	%p85, %r355, %r347;
	mov.b32 	%f412, %r339;
	add.f32 	%f413, %f411, %f412;
	selp.f32 	%f414, %f411, %f413, %p85;
	mov.b32 	%r345, %f414;
	mov.b32 	%r346, 16;
	// begin inline asm
	shfl.sync.down.b32 %r344, %r345, %r346, %r347, %r348;
	// end inline asm
	add.s32 	%r356, %r323, 16;
	setp.gt.s32 	%p86, %r356, %r347;
	mov.b32 	%f415, %r344;
	add.f32 	%f416, %f414, %f415;
	selp.f32 	%f530, %f414, %f416, %p86;
	setp.ne.s32 	%p87, %r323, 0;
	@%p87 bra 	$L__BB12_21;
	shr.u32 	%r357, %r1, 3;
	and.b32  	%r358, %r357, 124;
	mov.u32 	%r359, _ZZN3cub18CUB_300001_SM_10006detail6reduce28DeviceReduceSingleTileKernelINS2_10policy_hubIfjN4cuda3std3__44plusIfEEE10Policy1000EPiPfjS9_ffNS7_10__identityEEEvT0_T1_T2_T3_T4_T6_E12temp_storage;
	add.s32 	%r360, %r359, %r358;
	st.shared.f32 	[%r360+16], %f530;
$L__BB12_21:
	bar.sync 	0;
	setp.ne.s32 	%p88, %r1, 0;
	@%p88 bra 	$L__BB12_74;
	setp.gt.u32 	%p89, %r70, 32;
	ld.shared.f32 	%f417, [_ZZN3cub18CUB_300001_SM_10006detail6reduce28DeviceReduceSingleTileKernelINS2_10policy_hubIfjN4cuda3std3__44plusIfEEE10Policy1000EPiPfjS9_ffNS7_10__identityEEEvT0_T1_T2_T3_T4_T6_E12temp_storage+20];
	add.f32 	%f418, %f530, %f417;
	selp.f32 	%f419, %f418, %f530, %p89;
	setp.gt.u32 	%p90, %r70, 64;
	ld.shared.f32 	%f420, [_ZZN3cub18CUB_300001_SM_10006detail6reduce28DeviceReduceSingleTileKernelINS2_10policy_hubIfjN4cuda3std3__44plusIfEEE10Policy1000EPiPfjS9_ffNS7_10__identityEEEvT0_T1_T2_T3_T4_T6_E12temp_storage+24];
	add.f32 	%f421, %f420, %f419;
	selp.f32 	%f422, %f421, %f419, %p90;
	setp.gt.u32 	%p91, %r70, 96;
	ld.shared.f32 	%f423, [_ZZN3cub18CUB_300001_SM_10006detail6reduce28DeviceReduceSingleTileKernelINS2_10policy_hubIfjN4cuda3std3__44plusIfEEE10Policy1000EPiPfjS9_ffNS7_10__identityEEEvT0_T1_T2_T3_T4_T6_E12temp_storage+28];
	add.f32 	%f424, %f423, %f422;
	selp.f32 	%f425, %f424, %f422, %p91;
	setp.gt.u32 	%p92, %r70, 128;
	ld.shared.f32 	%f426, [_ZZN3cub18CUB_300001_SM_10006detail6reduce28DeviceReduceSingleTileKernelINS2_10policy_hubIfjN4cuda3std3__44plusIfEEE10Policy1000EPiPfjS9_ffNS7_10__identityEEEvT0_T1_T2_T3_T4_T6_E12temp_storage+32];
	add.f32 	%f427, %f426, %f425;
	selp.f32 	%f428, %f427, %f425, %p92;
	setp.gt.u32 	%p93, %r70, 160;
	ld.shared.f32 	%f429, [_ZZN3cub18CUB_300001_SM_10006detail6reduce28DeviceReduceSingleTileKernelINS2_10policy_hubIfjN4cuda3std3__44plusIfEEE10Policy1000EPiPfjS9_ffNS7_10__identityEEEvT0_T1_T2_T3_T4_T6_E12temp_storage+36];
	add.f32 	%f430, %f429, %f428;
	selp.f32 	%f431, %f430, %f428, %p93;
	setp.gt.u32 	%p94, %r70, 192;
	ld.shared.f32 	%f432, [_ZZN3cub18CUB_300001_SM_10006detail6reduce28DeviceReduceSingleTileKernelINS2_10policy_hubIfjN4cuda3std3__44plusIfEEE10Policy1000EPiPfjS9_ffNS7_10__identityEEEvT0_T1_T2_T3_T4_T6_E12temp_storage+40];
	add.f32 	%f433, %f432, %f431;
	selp.f32 	%f434, %f433, %f431, %p94;
	setp.gt.u32 	%p95, %r70, 224;
	ld.shared.f32 	%f435, [_ZZN3cub18CUB_300001_SM_10006detail6reduce28DeviceReduceSingleTileKernelINS2_10policy_hubIfjN4cuda3std3__44plusIfEEE10Policy1000EPiPfjS9_ffNS7_10__identityEEEvT0_T1_T2_T3_T4_T6_E12temp_storage+44];
	add.f32 	%f436, %f435, %f434;
	selp.f32 	%f437, %f436, %f434, %p95;
	setp.gt.u32 	%p96, %r70, 256;
	ld.shared.f32 	%f438, [_ZZN3cub18CUB_300001_SM_10006detail6reduce28DeviceReduceSingleTileKernelINS2_10policy_hubIfjN4cuda3std3__44plusIfEEE10Policy1000EPiPfjS9_ffNS7_10__identityEEEvT0_T1_T2_T3_T4_T6_E12temp_storage+48];
	add.f32 	%f439, %f438, %f437;
	selp.f32 	%f440, %f439, %f437, %p96;
	setp.gt.u32 	%p97, %r70, 288;
	ld.shared.f32 	%f441, [_ZZN3cub18CUB_300001_SM_10006detail6reduce28DeviceReduceSingleTileKernelINS2_10policy_hubIfjN4cuda3std3__44plusIfEEE10Policy1000EPiPfjS9_ffNS7_10__identityEEEvT0_T1_T2_T3_T4_T6_E12temp_storage+52];
	add.f32 	%f442, %f441, %f440;
	selp.f32 	%f443, %f442, %f440, %p97;
	setp.gt.u32 	%p98, %r70, 320;
	ld.shared.f32 	%f444, [_ZZN3cub18CUB_300001_SM_10006detail6reduce28DeviceReduceSingleTileKernelINS2_10policy_hubIfjN4cuda3std3__44plusIfEEE10Policy1000EPiPfjS9_ffNS7_10__identityEEEvT0_T1_T2_T3_T4_T6_E12temp_storage+56];
	add.f32 	%f445, %f444, %f443;
	selp.f32 	%f446, %f445, %f443, %p98;
	setp.gt.u32 	%p99, %r70, 352;
	ld.shared.f32 	%f447, [_ZZN3cub18CUB_300001_SM_10006detail6reduce28DeviceReduceSingleTileKernelINS2_10policy_hubIfjN4cuda3std3__44plusIfEEE10Policy1000EPiPfjS9_ffNS7_10__identityEEEvT0_T1_T2_T3_T4_T6_E12temp_storage+60];
	add.f32 	%f448, %f447, %f446;
	selp.f32 	%f449, %f448, %f446, %p99;
	setp.gt.u32 	%p100, %r70, 384;
	ld.shared.f32 	%f450, [_ZZN3cub18CUB_300001_SM_10006detail6reduce28DeviceReduceSingleTileKernelINS2_10policy_hubIfjN4cuda3std3__44plusIfEEE10Policy1000EPiPfjS9_ffNS7_10__identityEEEvT0_T1_T2_T3_T4_T6_E12temp_storage+64];
	add.f32 	%f451, %f450, %f449;
	selp.f32 	%f452, %f451, %f449, %p100;
	setp.gt.u32 	%p101, %r70, 416;
	ld.shared.f32 	%f453, [_ZZN3cub18CUB_300001_SM_10006detail6reduce28DeviceReduceSingleTileKernelINS2_10policy_hubIfjN4cuda3std3__44plusIfEEE10Policy1000EPiPfjS9_ffNS7_10__identityEEEvT0_T1_T2_T3_T4_T6_E12temp_storage+68];
	add.f32 	%f454, %f453, %f452;
	selp.f32 	%f455, %f454, %f452, %p101;
	setp.gt.u32 	%p102, %r70, 448;
	ld.shared.f32 	%f456, [_ZZN3cub18CUB_300001_SM_10006detail6reduce28DeviceReduceSingleTileKernelINS2_10policy_hubIfjN4cuda3std3__44plusIfEEE10Policy1000EPiPfjS9_ffNS7_10__identityEEEvT0_T1_T2_T3_T4_T6_E12temp_storage+72];
	add.f32 	%f457, %f456, %f455;
	selp.f32 	%f458, %f457, %f455, %p102;
	setp.gt.u32 	%p103, %r70, 480;
	ld.shared.f32 	%f459, [_ZZN3cub18CUB_300001_SM_10006detail6reduce28DeviceReduceSingleTileKernelINS2_10policy_hubIfjN4cuda3std3__44plusIfEEE10Policy1000EPiPfjS9_ffNS7_10__identityEEEvT0_T1_T2_T3_T4_T6_E12temp_storage+76];
	add.f32 	%f460, %f459, %f458;
	selp.f32 	%f530, %f460, %f458, %p103;
	bra.uni 	$L__BB12_74;
$L__BB12_23:
	mov.u32 	%r13, %tid.x;
	shl.b32 	%r14, %r13, 1;
	mul.wide.u32 	%rd89, %r14, 4;
	add.s64 	%rd74, %rd15, %rd89;
	// begin inline asm
	ld.global.nc.u64 %rd73, [%rd74];
	// end inline asm
	mov.b64 	{%r232, %r233}, %rd73;
	add.s64 	%rd76, %rd74, 4096;
	// begin inline asm
	ld.global.nc.u64 %rd75, [%rd76];
	// end inline asm
	mov.b64 	{%r234, %r235}, %rd75;
	add.s64 	%rd78, %rd74, 8192;
	// begin inline asm
	ld.global.nc.u64 %rd77, [%rd78];
	// end inline asm
	mov.b64 	{%r236, %r237}, %rd77;
	add.s64 	%rd80, %rd74, 12288;
	// begin inline asm
	ld.global.nc.u64 %rd79, [%rd80];
	// end inline asm
	mov.b64 	{%r238, %r239}, %rd79;
	add.s64 	%rd82, %rd74, 16384;
	// begin inline asm
	ld.global.nc.u64 %rd81, [%rd82];
	// end inline asm
	mov.b64 	{%r240, %r241}, %rd81;
	add.s64 	%rd84, %rd74, 20480;
	// begin inline asm
	ld.global.nc.u64 %rd83, [%rd84];
	// end inline asm
	mov.b64 	{%r242, %r243}, %rd83;
	add.s64 	%rd86, %rd74, 24576;
	// begin inline asm
	ld.global.nc.u64 %rd85, [%rd86];
	// end inline asm
	mov.b64 	{%r244, %r245}, %rd85;
	add.s64 	%rd88, %rd74, 28672;
	// begin inline asm
	ld.global.nc.u64 %rd87, [%rd88];
	// end inline asm
	mov.b64 	{%r246, %r247}, %rd87;
	cvt.rn.f32.s32 	%f281, %r232;
	cvt.rn.f32.s32 	%f282, %r233;
	cvt.rn.f32.s32 	%f283, %r234;
	cvt.rn.f32.s32 	%f284, %r235;
	cvt.rn.f32.s32 	%f285, %r236;
	cvt.rn.f32.s32 	%f286, %r237;
	cvt.rn.f32.s32 	%f287, %r238;
	cvt.rn.f32.s32 	%f288, %r239;
	cvt.rn.f32.s32 	%f289, %r240;
	cvt.rn.f32.s32 	%f290, %r241;
	cvt.rn.f32.s32 	%f291, %r242;
	cvt.rn.f32.s32 	%f292, %r243;
	cvt.rn.f32.s32 	%f293, %r244;
	cvt.rn.f32.s32 	%f294, %r245;
	cvt.rn.f32.s32 	%f295, %r246;
	cvt.rn.f32.s32 	%f296, %r247;
	add.f32 	%f297, %f281, %f282;
	add.f32 	%f298, %f283, %f284;
	add.f32 	%f299, %f285, %f286;
	add.f32 	%f300, %f287, %f288;
	add.f32 	%f301, %f289, %f290;
	add.f32 	%f302, %f291, %f292;
	add.f32 	%f303, %f293, %f294;
	add.f32 	%f304, %f295, %f296;
	add.f32 	%f305, %f297, %f298;
	add.f32 	%f306, %f299, %f300;
	add.f32 	%f307, %f301, %f302;
	add.f32 	%f308, %f303, %f304;
	add.f32 	%f309, %f305, %f306;
	add.f32 	%f310, %f307, %f308;
	add.f32 	%f516, %f309, %f310;
	add.s32 	%r15, %r70, -8192;
	setp.lt.u32 	%p58, %r15, 8192;
	mov.b32 	%r399, 8192;
	@%p58 bra 	$L__BB12_27;
	mov.b32 	%r399, 8192;
$L__BB12_25:
	add.s32 	%r249, %r399, %r14;
	mul.wide.u32 	%rd106, %r249, 4;
	add.s64 	%rd91, %rd15, %rd106;
	// begin inline asm
	ld.global.nc.u64 %rd90, [%rd91];
	// end inline asm
	mov.b64 	{%r250, %r251}, %rd90;
	add.s64 	%rd93, %rd91, 4096;
	// begin inline asm
	ld.global.nc.u64 %rd92, [%rd93];
	// end inline asm
	mov.b64 	{%r252, %r253}, %rd92;
	add.s64 	%rd95, %rd91, 8192;
	// begin inline asm
	ld.global.nc.u64 %rd94, [%rd95];
	// end inline asm
	mov.b64 	{%r254, %r255}, %rd94;
	add.s64 	%rd97, %rd91, 12288;
	// begin inline asm
	ld.global.nc.u64 %rd96, [%rd97];
	// end inline asm
	mov.b64 	{%r256, %r257}, %rd96;
	add.s64 	%rd99, %rd91, 16384;
	// begin inline asm
	ld.global.nc.u64 %rd98, [%rd99];
	// end inline asm
	mov.b64 	{%r258, %r259}, %rd98;
	add.s64 	%rd101, %rd91, 20480;
	// begin inline asm
	ld.global.nc.u64 %rd100, [%rd101];
	// end inline asm
	mov.b64 	{%r260, %r261}, %rd100;
	add.s64 	%rd103, %rd91, 24576;
	// begin inline asm
	ld.global.nc.u64 %rd102, [%rd103];
	// end inline asm
	mov.b64 	{%r262, %r263}, %rd102;
	add.s64 	%rd105, %rd91, 28672;
	// begin inline asm
	ld.global.nc.u64 %rd104, [%rd105];
	// end inline asm
	mov.b64 	{%r264, %r265}, %rd104;
	cvt.rn.f32.s32 	%f311, %r250;
	cvt.rn.f32.s32 	%f312, %r251;
	cvt.rn.f32.s32 	%f313, %r252;
	cvt.rn.f32.s32 	%f314, %r253;
	cvt.rn.f32.s32 	%f315, %r254;
	cvt.rn.f32.s32 	%f316, %r255;
	cvt.rn.f32.s32 	%f317, %r256;
	cvt.rn.f32.s32 	%f318, %r257;
	cvt.rn.f32.s32 	%f319, %r258;
	cvt.rn.f32.s32 	%f320, %r259;
	cvt.rn.f32.s32 	%f321, %r260;
	cvt.rn.f32.s32 	%f322, %r261;
	cvt.rn.f32.s32 	%f323, %r262;
	cvt.rn.f32.s32 	%f324, %r263;
	cvt.rn.f32.s32 	%f325, %r264;
	cvt.rn.f32.s32 	%f326, %r265;
	add.f32 	%f327, %f516, %f311;
	add.f32 	%f328, %f312, %f313;
	add.f32 	%f329, %f314, %f315;
	add.f32 	%f330, %f316, %f317;
	add.f32 	%f331, %f318, %f319;
	add.f32 	%f332, %f320, %f321;
	add.f32 	%f333, %f322, %f323;
	add.f32 	%f334, %f324, %f325;
	add.f32 	%f335, %f327, %f328;
	add.f32 	%f336, %f329, %f330;
	add.f32 	%f337, %f331, %f332;
	add.f32 	%f338, %f333, %f334;
	add.f32 	%f339, %f335, %f336;
	add.f32 	%f340, %f337, %f338;
	add.f32 	%f341, %f339, %f340;
	add.f32 	%f516, %f341, %f326;
	sub.s32 	%r266, %r70, %r399;
	setp.lt.u32 	%p59, %r266, 8192;
	@%p59 bra 	$L__BB12_35;
	add.s32 	%r399, %r399, 8192;
	setp.le.u32 	%p60, %r399, %r15;
	@%p60 bra 	$L__BB12_25;
$L__BB12_27:
	setp.le.u32 	%p61, %r70, %r399;
	@%p61 bra 	$L__BB12_35;
	sub.s32 	%r19, %r70, %r399;
	setp.ge.s32 	%p62, %r13, %r19;
	@%p62 bra 	$L__BB12_35;
	not.b32 	%r267, %r13;
	add.s32 	%r268, %r70, %r267;
	sub.s32 	%r20, %r268, %r399;
	and.b32  	%r269, %r20, 1536;
	setp.eq.s32 	%p63, %r269, 1536;
	mov.u32 	%r403, %r13;
	@%p63 bra 	$L__BB12_32;
	add.s32 	%r401, %r13, %r399;
	shr.u32 	%r270, %r20, 9;
	add.s32 	%r271, %r270, 1;
	and.b32  	%r272, %r271, 3;
	neg.s32 	%r400, %r272;
	mov.u32 	%r403, %r13;
$L__BB12_31:
	.pragma "nounroll";
	mul.wide.u32 	%rd108, %r401, 4;
	add.s64 	%rd107, %rd15, %rd108;
	// begin inline asm
	ld.global.nc.u32 %r273, [%rd107];
	// end inline asm
	cvt.rn.f32.s32 	%f343, %r273;
	add.f32 	%f516, %f516, %f343;
	add.s32 	%r403, %r403, 512;
	add.s32 	%r401, %r401, 512;
	add.s32 	%r400, %r400, 1;
	setp.ne.s32 	%p64, %r400, 0;
	@%p64 bra 	$L__BB12_31;
$L__BB12_32:
	setp.lt.u32 	%p65, %r20, 1536;
	@%p65 bra 	$L__BB12_35;
	add.s32 	%r405, %r403, 1024;
	add.s32 	%r404, %r403, %r399;
$L__BB12_34:
	mul.wide.u32 	%rd113, %r404, 4;
	add.s64 	%rd109, %rd15, %rd113;
	// begin inline asm
	ld.global.nc.u32 %r274, [%rd109];
	// end inline asm
	cvt.rn.f32.s32 	%f344, %r274;
	add.f32 	%f345, %f516, %f344;
	add.s32 	%r278, %r404, 512;
	mul.wide.u32 	%rd114, %r278, 4;
	add.s64 	%rd110, %rd15, %rd114;
	// begin inline asm
	ld.global.nc.u32 %r275, [%rd110];
	// end inline asm
	cvt.rn.f32.s32 	%f346, %r275;
	add.f32 	%f347, %f345, %f346;
	add.s32 	%r279, %r404, 1024;
	mul.wide.u32 	%rd115, %r279, 4;
	add.s64 	%rd111, %rd15, %rd115;
	// begin inline asm
	ld.global.nc.u32 %r276, [%rd111];
	// end inline asm
	cvt.rn.f32.s32 	%f348, %r276;
	add.f32 	%f349, %f347, %f348;
	add.s32 	%r280, %r404, 1536;
	mul.wide.u32 	%rd116, %r280, 4;
	add.s64 	%rd112, %rd15, %rd116;
	// begin inline asm
	ld.global.nc.u32 %r277, [%rd112];
	// end inline asm
	cvt.rn.f32.s32 	%f350, %r277;
	add.f32 	%f516, %f349, %f350;
	add.s32 	%r34, %r405, 2048;
	add.s32 	%r281, %r405, 1024;
	add.s32 	%r404, %r404, 2048;
	setp.lt.s32 	%p66, %r281, %r19;
	mov.u32 	%r405, %r34;
	@%p66 bra 	$L__BB12_34;
$L__BB12_35:
	// begin inline asm
	mov.u32 %r282, %laneid;
	// end inline asm
	mov.b32 	%r284, %f516;
	mov.b32 	%r285, 1;
	mov.b32 	%r306, 31;
	mov.b32 	%r307, -1;
	// begin inline asm
	shfl.sync.down.b32 %r283, %r284, %r285, %r306, %r307;
	// end inline asm
	setp.gt.s32 	%p67, %r282, 30;
	mov.b32 	%f351, %r283;
	add.f32 	%f352, %f516, %f351;
	selp.f32 	%f353, %f516, %f352, %p67;
	mov.b32 	%r289, %f353;
	mov.b32 	%r290, 2;
	// begin inline asm
	shfl.sync.down.b32 %r288, %r289, %r290, %r306, %r307;
	// end inline asm
	setp.gt.s32 	%p68, %r282, 29;
	mov.b32 	%f354, %r288;
	add.f32 	%f355, %f353, %f354;
	selp.f32 	%f356, %f353, %f355, %p68;
	mov.b32 	%r294, %f356;
	mov.b32 	%r295, 4;
	// begin inline asm
	shfl.sync.down.b32 %r293, %r294, %r295, %r306, %r307;
	// end inline asm
	setp.gt.s32 	%p69, %r282, 27;
	mov.b32 	%f357, %r293;
	add.f32 	%f358, %f356, %f357;
	selp.f32 	%f359, %f356, %f358, %p69;
	mov.b32 	%r299, %f359;
	mov.b32 	%r300, 8;
	// begin inline asm
	shfl.sync.down.b32 %r298, %r299, %r300, %r306, %r307;
	// end inline asm
	setp.gt.s32 	%p70, %r282, 23;
	mov.b32 	%f360, %r298;
	add.f32 	%f361, %f359, %f360;
	selp.f32 	%f362, %f359, %f361, %p70;
	mov.b32 	%r304, %f362;
	mov.b32 	%r305, 16;
	// begin inline asm
	shfl.sync.down.b32 %r303, %r304, %r305, %r306, %r307;
	// end inline asm
	setp.gt.s32 	%p71, %r282, 15;
	mov.b32 	%f363, %r303;
	add.f32 	%f26, %f362, %f363;
	selp.f32 	%f530, %f362, %f26, %p71;
	setp.ne.s32 	%p72, %r282, 0;
	@%p72 bra 	$L__BB12_37;
	shr.u32 	%r308, %r13, 3;
	and.b32  	%r309, %r308, 124;
	mov.u32 	%r310, _ZZN3cub18CUB_300001_SM_10006detail6reduce28DeviceReduceSingleTileKernelINS2_10policy_hubIfjN4cuda3std3__44plusIfEEE10Policy1000EPiPfjS9_ffNS7_10__identityEEEvT0_T1_T2_T3_T4_T6_E12temp_storage;
	add.s32 	%r311, %r310, %r309;
	st.shared.f32 	[%r311+16], %f26;
$L__BB12_37:
	bar.sync 	0;
	setp.ne.s32 	%p73, %r13, 0;
	@%p73 bra 	$L__BB12_74;
	ld.shared.f32 	%f364, [_ZZN3cub18CUB_300001_SM_10006detail6reduce28DeviceReduceSingleTileKernelINS2_10policy_hubIfjN4cuda3std3__44plusIfEEE10Policy1000EPiPfjS9_ffNS7_10__identityEEEvT0_T1_T2_T3_T4_T6_E12temp_storage+20];
	add.f32 	%f365, %f530, %f364;
	ld.shared.f32 	%f366, [_ZZN3cub18CUB_300001_SM_10006detail6reduce28DeviceReduceSingleTileKernelINS2_10policy_hubIfjN4cuda3std3__44plusIfEEE10Policy1000EPiPfjS9_ffNS7_10__identityEEEvT0_T1_T2_T3_T4_T6_E12temp_storage+24];
	add.f32 	%f367, %f365, %f366;
	ld.shared.f32 	%f368, [_ZZN3cub18CUB_300001_SM_10006detail6reduce28DeviceReduceSingleTileKernelINS2_10policy_hubIfjN4cuda3std3__44plusIfEEE10Policy1000EPiPfjS9_ffNS7_10__identityEEEvT0_T1_T2_T3_T4_T6_E12temp_storage+28];
	add.f32 	%f369, %f367, %f368;
	ld.shared.f32 	%f370, [_ZZN3cub18CUB_300001_SM_10006detail6reduce28DeviceReduceSingleTileKernelINS2_10policy_hubIfjN4cuda3std3__44plusIfEEE10Policy1000EPiPfjS9_ffNS7_10__identityEEEvT0_T1_T2_T3_T4_T6_E12temp_storage+32];
	add.f32 	%f371, %f369, %f370;
	ld.shared.f32 	%f372, [_ZZN3cub18CUB_300001_SM_10006detail6reduce28DeviceReduceSingleTileKernelINS2_10policy_hubIfjN4cuda3std3__44plusIfEEE10Policy1000EPiPfjS9_ffNS7_10__identityEEEvT0_T1_T2_T3_T4_T6_E12temp_storage+36];
	add.f32 	%f373, %f371, %f372;
	ld.shared.f32 	%f374, [_ZZN3cub18CUB_300001_SM_10006detail6reduce28DeviceReduceSingleTileKernelINS2_10policy_hubIfjN4cuda3std3__44plusIfEEE10Policy1000EPiPfjS9_ffNS7_10__identityEEEvT0_T1_T2_T3_T4_T6_E12temp_storage+40];
	add.f32 	%f375, %f373, %f374;
	ld.shared.f32 	%f376, [_ZZN3cub18CUB_300001_SM_10006detail6reduce28DeviceReduceSingleTileKernelINS2_10policy_hubIfjN4cuda3std3__44plusIfEEE10Policy1000EPiPfjS9_ffNS7_10__identityEEEvT0_T1_T2_T3_T4_T6_E12temp_storage+44];
	add.f32 	%f377, %f375, %f376;
	ld.shared.f32 	%f378, [_ZZN3cub18CUB_300001_SM_10006detail6reduce28DeviceReduceSingleTileKernelINS2_10policy_hubIfjN4cuda3std3__44plusIfEEE10Policy1000EPiPfjS9_ffNS7_10__identityEEEvT0_T1_T2_T3_T4_T6_E12temp_storage+48];
	add.f32 	%f379, %f377, %f378;
	ld.shared.f32 	%f380, [_ZZN3cub18CUB_300001_SM_10006detail6reduce28DeviceReduceSingleTileKernelINS2_10policy_hubIfjN4cuda3std3__44plusIfEEE10Policy1000EPiPfjS9_ffNS7_10__identityEEEvT0_T1_T2_T3_T4_T6_E12temp_storage+52];
	add.f32 	%f381, %f379, %f380;
	ld.shared.f32 	%f382, [_ZZN3cub18CUB_300001_SM_10006detail6reduce28DeviceReduceSingleTileKernelINS2_10policy_hubIfjN4cuda3std3__44plusIfEEE10Policy1000EPiPfjS9_ffNS7_10__identityEEEvT0_T1_T2_T3_T4_T6_E12temp_storage+56];
	add.f32 	%f383, %f381, %f382;
	ld.shared.f32 	%f384, [_ZZN3cub18CUB_300001_SM_10006detail6reduce28DeviceReduceSingleTileKernelINS2_10policy_hubIfjN4cuda3std3__44plusIfEEE10Policy1000EPiPfjS9_ffNS7_10__identityEEEvT0_T1_T2_T3_T4_T6_E12temp_storage+60];
	add.f32 	%f385, %f383, %f384;
	ld.shared.f32 	%f386, [_ZZN3cub18CUB_300001_SM_10006detail6reduce28DeviceReduceSingleTileKernelINS2_10policy_hubIfjN4cuda3std3__44plusIfEEE10Policy1000EPiPfjS9_ffNS7_10__identityEEEvT0_T1_T2_T3_T4_T6_E12temp_storage+64];
	add.f32 	%f387, %f385, %f386;
	ld.shared.f32 	%f388, [_ZZN3cub18CUB_300001_SM_10006detail6reduce28DeviceReduceSingleTileKernelINS2_10policy_hubIfjN4cuda3std3__44plusIfEEE10Policy1000EPiPfjS9_ffNS7_10__identityEEEvT0_T1_T2_T3_T4_T6_E12temp_storage+68];
	add.f32 	%f389, %f387, %f388;
	ld.shared.f32 	%f390, [_ZZN3cub18CUB_300001_SM_10006detail6reduce28DeviceReduceSingleTileKernelINS2_10policy_hubIfjN4cuda3std3__44plusIfEEE10Policy1000EPiPfjS9_ffNS7_10__identityEEEvT0_T1_T2_T3_T4_T6_E12temp_storage+72];
	add.f32 	%f391, %f389, %f390;
	ld.shared.f32 	%f392, [_ZZN3cub18CUB_300001_SM_10006detail6reduce28DeviceReduceSingleTileKernelINS2_10policy_hubIfjN4cuda3std3__44plusIfEEE10Policy1000EPiPfjS9_ffNS7_10__identityEEEvT0_T1_T2_T3_T4_T6_E12temp_storage+76];
	add.f32 	%f530, %f391, %f392;
	bra.uni 	$L__BB12_74;
$L__BB12_39:
	setp.gt.u32 	%p3, %r70, 8191;
	@%p3 bra 	$L__BB12_58;
	mov.u32 	%r36, %tid.x;
	setp.ge.u32 	%p20, %r36, %r70;
	mov.f32 	%f522, 0f00000000;
	mov.u32 	%r409, %r36;
	@%p20 bra 	$L__BB12_42;
	mul.wide.u32 	%rd65, %r36, 4;
	add.s64 	%rd64, %rd15, %rd65;
	// begin inline asm
	ld.global.nc.u32 %r152, [%rd64];
	// end inline asm
	cvt.rn.f32.s32 	%f522, %r152;
	add.s32 	%r409, %r36, 512;
$L__BB12_42:
	setp.ge.u32 	%p21, %r409, %r70;
	@%p21 bra 	$L__BB12_49;
	not.b32 	%r153, %r409;
	add.s32 	%r39, %r70, %r153;
	and.b32  	%r154, %r39, 1536;
	setp.eq.s32 	%p22, %r154, 1536;
	@%p22 bra 	$L__BB12_46;
	mul.wide.u32 	%rd66, %r409, 4;
	add.s64 	%rd128, %rd15, %rd66;
	shr.u32 	%r155, %r39, 9;
	add.s32 	%r156, %r155, 1;
	and.b32  	%r157, %r156, 3;
	neg.s32 	%r407, %r157;
$L__BB12_45:
	.pragma "nounroll";
	// begin inline asm
	ld.global.nc.u32 %r158, [%rd128];
	// end inline asm
	cvt.rn.f32.s32 	%f173, %r158;
	add.f32 	%f522, %f522, %f173;
	add.s32 	%r409, %r409, 512;
	add.s64 	%rd128, %rd128, 2048;
	add.s32 	%r407, %r407, 1;
	setp.ne.s32 	%p23, %r407, 0;
	@%p23 bra 	$L__BB12_45;
$L__BB12_46:
	setp.lt.u32 	%p24, %r39, 1536;
	@%p24 bra 	$L__BB12_49;
	mul.wide.u32 	%rd68, %r409, 4;
	add.s64 	%rd129, %rd15, %rd68;
$L__BB12_48:
	// begin inline asm
	ld.global.nc.u32 %r159, [%rd129];
	// end inline asm
	cvt.rn.f32.s32 	%f174, %r159;
	add.f32 	%f175, %f522, %f174;
	add.s64 	%rd70, %rd129, 2048;
	// begin inline asm
	ld.global.nc.u32 %r160, [%rd70];
	// end inline asm
	cvt.rn.f32.s32 	%f176, %r160;
	add.f32 	%f177, %f175, %f176;
	add.s64 	%rd71, %rd129, 4096;
	// begin inline asm
	ld.global.nc.u32 %r161, [%rd71];
	// end inline asm
	cvt.rn.f32.s32 	%f178, %r161;
	add.f32 	%f179, %f177, %f178;
	add.s64 	%rd72, %rd129, 6144;
	// begin inline asm
	ld.global.nc.u32 %r162, [%rd72];
	// end inline asm
	cvt.rn.f32.s32 	%f180, %r162;
	add.f32 	%f522, %f179, %f180;
	add.s32 	%r409, %r409, 2048;
	add.s64 	%rd129, %rd129, 8192;
	setp.lt.s32 	%p25, %r409, %r70;
	@%p25 bra 	$L__BB12_48;
$L__BB12_49:
	setp.lt.u32 	%p26, %r70, 512;
	@%p26 bra 	$L__BB12_54;
	// begin inline asm
	mov.u32 %r201, %laneid;
	// end inline asm
	mov.b32 	%r203, %f522;
	mov.b32 	%r204, 1;
	mov.b32 	%r225, 31;
	mov.b32 	%r226, -1;
	// begin inline asm
	shfl.sync.down.b32 %r202, %r203, %r204, %r225, %r226;
	// end inline asm
	setp.gt.s32 	%p50, %r201, 30;
	mov.b32 	%f239, %r202;
	add.f32 	%f240, %f522, %f239;
	selp.f32 	%f241, %f522, %f240, %p50;
	mov.b32 	%r208, %f241;
	mov.b32 	%r209, 2;
	// begin inline asm
	shfl.sync.down.b32 %r207, %r208, %r209, %r225, %r226;
	// end inline asm
	setp.gt.s32 	%p51, %r201, 29;
	mov.b32 	%f242, %r207;
	add.f32 	%f243, %f241, %f242;
	selp.f32 	%f244, %f241, %f243, %p51;
	mov.b32 	%r213, %f244;
	mov.b32 	%r214, 4;
	// begin inline asm
	shfl.sync.down.b32 %r212, %r213, %r214, %r225, %r226;
	// end inline asm
	setp.gt.s32 	%p52, %r201, 27;
	mov.b32 	%f245, %r212;
	add.f32 	%f246, %f244, %f245;
	selp.f32 	%f247, %f244, %f246, %p52;
	mov.b32 	%r218, %f247;
	mov.b32 	%r219, 8;
	// begin inline asm
	shfl.sync.down.b32 %r217, %r218, %r219, %r225, %r226;
	// end inline asm
	setp.gt.s32 	%p53, %r201, 23;
	mov.b32 	%f248, %r217;
	add.f32 	%f249, %f247, %f248;
	selp.f32 	%f250, %f247, %f249, %p53;
	mov.b32 	%r223, %f250;
	mov.b32 	%r224, 16;
	// begin inline asm
	shfl.sync.down.b32 %r222, %r223, %r224, %r225, %r226;
	// end inline asm
	setp.gt.s32 	%p54, %r201, 15;
	mov.b32 	%f251, %r222;
	add.f32 	%f38, %f250, %f251;
	selp.f32 	%f530, %f250, %f38, %p54;
	setp.ne.s32 	%p55, %r201, 0;
	@%p55 bra 	$L__BB12_52;
	shr.u32 	%r227, %r36, 3;
	and.b32  	%r228, %r227, 124;
	mov.u32 	%r229, _ZZN3cub18CUB_300001_SM_10006detail6reduce28DeviceReduceSingleTileKernelINS2_10policy_hubIfjN4cuda3std3__44plusIfEEE10Policy1000EPiPfjS9_ffNS7_10__identityEEEvT0_T1_T2_T3_T4_T6_E12temp_storage;
	add.s32 	%r230, %r229, %r228;
	st.shared.f32 	[%r230+16], %f38;
$L__BB12_52:
	bar.sync 	0;
	setp.ne.s32 	%p56, %r36, 0;
	@%p56 bra 	$L__BB12_74;
	ld.shared.f32 	%f252, [_ZZN3cub18CUB_300001_SM_10006detail6reduce28DeviceReduceSingleTileKernelINS2_10policy_hubIfjN4cuda3std3__44plusIfEEE10Policy1000EPiPfjS9_ffNS7_10__identityEEEvT0_T1_T2_T3_T4_T6_E12temp_storage+20];
	add.f32 	%f253, %f530, %f252;
	ld.shared.f32 	%f254, [_ZZN3cub18CUB_300001_SM_10006detail6reduce28DeviceReduceSingleTileKernelINS2_10policy_hubIfjN4cuda3std3__44plusIfEEE10Policy1000EPiPfjS9_ffNS7_10__identityEEEvT0_T1_T2_T3_T4_T6_E12temp_storage+24];
	add.f32 	%f255, %f253, %f254;
	ld.shared.f32 	%f256, [_ZZN3cub18CUB_300001_SM_10006detail6reduce28DeviceReduceSingleTileKernelINS2_10policy_hubIfjN4cuda3std3__44plusIfEEE10Policy1000EPiPfjS9_ffNS7_10__identityEEEvT0_T1_T2_T3_T4_T6_E12temp_storage+28];
	add.f32 	%f257, %f255, %f256;
	ld.shared.f32 	%f258, [_ZZN3cub18CUB_300001_SM_10006detail6reduce28DeviceReduceSingleTileKernelINS2_10policy_hubIfjN4cuda3std3__44plusIfEEE10Policy1000EPiPfjS9_ffNS7_10__identityEEEvT0_T1_T2_T3_T4_T6_E12temp_storage+32];
	add.f32 	%f259, %f257, %f258;
	ld.shared.f32 	%f260, [_ZZN3cub18CUB_300001_SM_10006detail6reduce28DeviceReduceSingleTileKernelINS2_10policy_hubIfjN4cuda3std3__44plusIfEEE10Policy1000EPiPfjS9_ffNS7_10__identityEEEvT0_T1_T2_T3_T4_T6_E12temp_storage+36];
	add.f32 	%f261, %f259, %f260;
	ld.shared.f32 	%f262, [_ZZN3cub18CUB_300001_SM_10006detail6reduce28DeviceReduceSingleTileKernelINS2_10policy_hubIfjN4cuda3std3__44plusIfEEE10Policy1000EPiPfjS9_ffNS7_10__identityEEEvT0_T1_T2_T3_T4_T6_E12temp_storage+40];
	add.f32 	%f263, %f261, %f262;
	ld.shared.f32 	%f264, [_ZZN3cub18CUB_300001_SM_10006detail6reduce28DeviceReduceSingleTileKernelINS2_10policy_hubIfjN4cuda3std3__44plusIfEEE10Policy1000EPiPfjS9_ffNS7_10__identityEEEvT0_T1_T2_T3_T4_T6_E12temp_storage+44];
	add.f32 	%f265, %f263, %f264;
	ld.shared.f32 	%f266, [_ZZN3cub18CUB_300001_SM_10006detail6reduce28DeviceReduceSingleTileKernelINS2_10policy_hubIfjN4cuda3std3__44plusIfEEE10Policy1000EPiPfjS9_ffNS7_10__identityEEEvT0_T1_T2_T3_T4_T6_E12temp_storage+48];
	add.f32 	%f267, %f265, %f266;
	ld.shared.f32 	%f268, [_ZZN3cub18CUB_300001_SM_10006detail6reduce28DeviceReduceSingleTileKernelINS2_10policy_hubIfjN4cuda3std3__44plusIfEEE10Policy1000EPiPfjS9_ffNS7_10__identityEEEvT0_T1_T2_T3_T4_T6_E12temp_storage+52];
	add.f32 	%f269, %f267, %f268;
	ld.shared.f32 	%f270, [_ZZN3cub18CUB_300001_SM_10006detail6reduce28DeviceReduceSingleTileKernelINS2_10policy_hubIfjN4cuda3std3__44plusIfEEE10Policy1000EPiPfjS9_ffNS7_10__identityEEEvT0_T1_T2_T3_T4_T6_E12temp_storage+56];
	add.f32 	%f271, %f269, %f270;
	ld.shared.f32 	%f272, [_ZZN3cub18CUB_300001_SM_10006detail6reduce28DeviceReduceSingleTileKernelINS2_10policy_hubIfjN4cuda3std3__44plusIfEEE10Policy1000EPiPfjS9_ffNS7_10__identityEEEvT0_T1_T2_T3_T4_T6_E12temp_storage+60];
	add.f32 	%f273, %f271, %f272;
	ld.shared.f32 	%f274, [_ZZN3cub18CUB_300001_SM_10006detail6reduce28DeviceReduceSingleTileKernelINS2_10policy_hubIfjN4cuda3std3__44plusIfEEE10Policy1000EPiPfjS9_ffNS7_10__identityEEEvT0_T1_T2_T3_T4_T6_E12temp_storage+64];
	add.f32 	%f275, %f273, %f274;
	ld.shared.f32 	%f276, [_ZZN3cub18CUB_300001_SM_10006detail6reduce28DeviceReduceSingleTileKernelINS2_10policy_hubIfjN4cuda3std3__44plusIfEEE10Policy1000EPiPfjS9_ffNS7_10__identityEEEvT0_T1_T2_T3_T4_T6_E12temp_storage+68];
	add.f32 	%f277, %f275, %f276;
	ld.shared.f32 	%f278, [_ZZN3cub18CUB_300001_SM_10006detail6reduce28DeviceReduceSingleTileKernelINS2_10policy_hubIfjN4cuda3std3__44plusIfEEE10Policy1000EPiPfjS9_ffNS7_10__identityEEEvT0_T1_T2_T3_T4_T6_E12temp_storage+72];
	add.f32 	%f279, %f277, %f278;
	ld.shared.f32 	%f280, [_ZZN3cub18CUB_300001_SM_10006detail6reduce28DeviceReduceSingleTileKernelINS2_10policy_hubIfjN4cuda3std3__44plusIfEEE10Policy1000EPiPfjS9_ffNS7_10__identityEEEvT0_T1_T2_T3_T4_T6_E12temp_storage+76];
	add.f32 	%f530, %f279, %f280;
	bra.uni 	$L__BB12_74;
$L__BB12_54:
	// begin inline asm
	mov.u32 %r163, %laneid;
	// end inline asm
	and.b32  	%r189, %r36, 992;
	add.s32 	%r190, %r189, 32;
	setp.gt.u32 	%p27, %r190, %r70;
	not.b32 	%r191, %r189;
	add.s32 	%r192, %r70, %r191;
	selp.b32 	%r187, %r192, 31, %p27;
	mov.b32 	%r165, %f522;
	mov.b32 	%r166, 1;
	mov.b32 	%r188, -1;
	// begin inline asm
	shfl.sync.down.b32 %r164, %r165, %r166, %r187, %r188;
	// end inline asm
	setp.lt.s32 	%p28, %r163, %r187;
	mov.b32 	%f181, %r164;
	add.f32 	%f182, %f522, %f181;
	selp.f32 	%f183, %f182, %f522, %p28;
	mov.b32 	%r170, %f183;
	mov.b32 	%r171, 2;
	// begin inline asm
	shfl.sync.down.b32 %r169, %r170, %r171, %r187, %r188;
	// end inline asm
	add.s32 	%r193, %r163, 2;
	setp.gt.s32 	%p29, %r193, %r187;
	mov.b32 	%f184, %r169;
	add.f32 	%f185, %f183, %f184;
	selp.f32 	%f186, %f183, %f185, %p29;
	mov.b32 	%r175, %f186;
	mov.b32 	%r176, 4;
	// begin inline asm
	shfl.sync.down.b32 %r174, %r175, %r176, %r187, %r188;
	// end inline asm
	add.s32 	%r194, %r163, 4;
	setp.gt.s32 	%p30, %r194, %r187;
	mov.b32 	%f187, %r174;
	add.f32 	%f188, %f186, %f187;
	selp.f32 	%f189, %f186, %f188, %p30;
	mov.b32 	%r180, %f189;
	mov.b32 	%r181, 8;
	// begin inline asm
	shfl.sync.down.b32 %r179, %r180, %r181, %r187, %r188;
	// end inline asm
	add.s32 	%r195, %r163, 8;
	setp.gt.s32 	%p31, %r195, %r187;
	mov.b32 	%f190, %r179;
	add.f32 	%f191, %f189, %f190;
	selp.f32 	%f192, %f189, %f191, %p31;
	mov.b32 	%r185, %f192;
	mov.b32 	%r186, 16;
	// begin inline asm
	shfl.sync.down.b32 %r184, %r185, %r186, %r187, %r188;
	// end inline asm
	add.s32 	%r196, %r163, 16;
	setp.gt.s32 	%p32, %r196, %r187;
	mov.b32 	%f193, %r184;
	add.f32 	%f194, %f192, %f193;
	selp.f32 	%f530, %f192, %f194, %p32;
	setp.ne.s32 	%p33, %r163, 0;
	@%p33 bra 	$L__BB12_56;
	shr.u32 	%r197, %r36, 3;
	and.b32  	%r198, %r197, 124;
	mov.u32 	%r199, _ZZN3cub18CUB_300001_SM_10006detail6reduce28DeviceReduceSingleTileKernelINS2_10policy_hubIfjN4cuda3std3__44plusIfEEE10Policy1000EPiPfjS9_ffNS7_10__identityEEEvT0_T1_T2_T3_T4_T6_E12temp_storage;
	add.s32 	%r200, %r199, %r198;
	st.shared.f32 	[%r200+16], %f530;
$L__BB12_56:
	bar.sync 	0;
	setp.ne.s32 	%p34, %r36, 0;
	@%p34 bra 	$L__BB12_74;
	setp.gt.u32 	%p35, %r70, 32;
	ld.shared.f32 	%f195, [_ZZN3cub18CUB_300001_SM_10006detail6reduce28DeviceReduceSingleTileKernelINS2_10policy_hubIfjN4cuda3std3__44plusIfEEE10Policy1000EPiPfjS9_ffNS7_10__identityEEEvT0_T1_T2_T3_T4_T6_E12temp_storage+20];
	add.f32 	%f196, %f530, %f195;
	selp.f32 	%f197, %f196, %f530, %p35;
	setp.gt.u32 	%p36, %r70, 64;
	ld.shared.f32 	%f198, [_ZZN3cub18CUB_300001_SM_10006detail6reduce28DeviceReduceSingleTileKernelINS2_10policy_hubIfjN4cuda3std3__44plusIfEEE10Policy1000EPiPfjS9_ffNS7_10__identityEEEvT0_T1_T2_T3_T4_T6_E12temp_storage+24];
	add.f32 	%f199, %f198, %f197;
	selp.f32 	%f200, %f199, %f197, %p36;
	setp.gt.u32 	%p37, %r70, 96;
	ld.shared.f32 	%f201, [_ZZN3cub18CUB_300001_SM_10006detail6reduce28DeviceReduceSingleTileKernelINS2_10policy_hubIfjN4cuda3std3__44plusIfEEE10Policy1000EPiPfjS9_ffNS7_10__identityEEEvT0_T1_T2_T3_T4_T6_E12temp_storage+28];
	add.f32 	%f202, %f201, %f200;
	selp.f32 	%f203, %f202, %f200, %p37;
	setp.gt.u32 	%p38, %r70, 128;
	ld.shared.f32 	%f204, [_ZZN3cub18CUB_300001_SM_10006detail6reduce28DeviceReduceSingleTileKernelINS2_10policy_hubIfjN4cuda3std3__44plusIfEEE10Policy1000EPiPfjS9_ffNS7_10__identityEEEvT0_T1_T2_T3_T4_T6_E12temp_storage+32];
	add.f32 	%f205, %f204, %f203;
	selp.f32 	%f206, %f205, %f203, %p38;
	setp.gt.u32 	%p39, %r70, 160;
	ld.shared.f32 	%f207, [_ZZN3cub18CUB_300001_SM_10006detail6reduce28DeviceReduceSingleTileKernelINS2_10policy_hubIfjN4cuda3std3__44plusIfEEE10Policy1000EPiPfjS9_ffNS7_10__identityEEEvT0_T1_T2_T3_T4_T6_E12temp_storage+36];
	add.f32 	%f208, %f207, %f206;
	selp.f32 	%f209, %f208, %f206, %p39;
	setp.gt.u32 	%p40, %r70, 192;
	ld.shared.f32 	%f210, [_ZZN3cub18CUB_300001_SM_10006detail6reduce28DeviceReduceSingleTileKernelINS2_10policy_hubIfjN4cuda3std3__44plusIfEEE10Policy1000EPiPfjS9_ffNS7_10__identityEEEvT0_T1_T2_T3_T4_T6_E12temp_storage+40];
	add.f32 	%f211, %f210, %f209;
	selp.f32 	%f212, %f211, %f209, %p40;
	setp.gt.u32 	%p41, %r70, 224;
	ld.shared.f32 	%f213, [_ZZN3cub18CUB_300001_SM_10006detail6reduce28DeviceReduceSingleTileKernelINS2_10policy_hubIfjN4cuda3std3__44plusIfEEE10Policy1000EPiPfjS9_ffNS7_10__identityEEEvT0_T1_T2_T3_T4_T6_E12temp_storage+44];
	add.f32 	%f214, %f213, %f212;
	selp.f32 	%f215, %f214, %f212, %p41;
	setp.gt.u32 	%p42, %r70, 256;
	ld.shared.f32 	%f216, [_ZZN3cub18CUB_300001_SM_10006detail6reduce28DeviceReduceSingleTileKernelINS2_10policy_hubIfjN4cuda3std3__44plusIfEEE10Policy1000EPiPfjS9_ffNS7_10__identityEEEvT0_T1_T2_T3_T4_T6_E12temp_storage+48];
	add.f32 	%f217, %f216, %f215;
	selp.f32 	%f218, %f217, %f215, %p42;
	setp.gt.u32 	%p43, %r70, 288;
	ld.shared.f32 	%f219, [_ZZN3cub18CUB_300001_SM_10006detail6reduce28DeviceReduceSingleTileKernelINS2_10policy_hubIfjN4cuda3std3__44plusIfEEE10Policy1000EPiPfjS9_ffNS7_10__identityEEEvT0_T1_T2_T3_T4_T6_E12temp_storage+52];
	add.f32 	%f220, %f219, %f218;
	selp.f32 	%f221, %f220, %f218, %p43;
	setp.gt.u32 	%p44, %r70, 320;
	ld.shared.f32 	%f222, [_ZZN3cub18CUB_300001_SM_10006detail6reduce28DeviceReduceSingleTileKernelINS2_10policy_hubIfjN4cuda3std3__44plusIfEEE10Policy1000EPiPfjS9_ffNS7_10__identityEEEvT0_T1_T2_T3_T4_T6_E12temp_storage+56];
	add.f32 	%f223, %f222, %f221;
	selp.f32 	%f224, %f223, %f221, %p44;
	setp.gt.u32 	%p45, %r70, 352;
	ld.shared.f32 	%f225, [_ZZN3cub18CUB_300001_SM_10006detail6reduce28DeviceReduceSingleTileKernelINS2_10policy_hubIfjN4cuda3std3__44plusIfEEE10Policy1000EPiPfjS9_ffNS7_10__identityEEEvT0_T1_T2_T3_T4_T6_E12temp_storage+60];
	add.f32 	%f226, %f225, %f224;
	selp.f32 	%f227, %f226, %f224, %p45;
	setp.gt.u32 	%p46, %r70, 384;
	ld.shared.f32 	%f228, [_ZZN3cub18CUB_300001_SM_10006detail6reduce28DeviceReduceSingleTileKernelINS2_10policy_hubIfjN4cuda3std3__44plusIfEEE10Policy1000EPiPfjS9_ffNS7_10__identityEEEvT0_T1_T2_T3_T4_T6_E12temp_storage+64];
	add.f32 	%f229, %f228, %f227;
	selp.f32 	%f230, %f229, %f227, %p46;
	setp.gt.u32 	%p47, %r70, 416;
	ld.shared.f32 	%f231, [_ZZN3cub18CUB_300001_SM_10006detail6reduce28DeviceReduceSingleTileKernelINS2_10policy_hubIfjN4cuda3std3__44plusIfEEE10Policy1000EPiPfjS9_ffNS7_10__identityEEEvT0_T1_T2_T3_T4_T6_E12temp_storage+68];
	add.f32 	%f232, %f231, %f230;
	selp.f32 	%f233, %f232, %f230, %p47;
	setp.gt.u32 	%p48, %r70, 448;
	ld.shared.f32 	%f234, [_ZZN3cub18CUB_300001_SM_10006detail6reduce28DeviceReduceSingleTileKernelINS2_10policy_hubIfjN4cuda3std3__44plusIfEEE10Policy1000EPiPfjS9_ffNS7_10__identityEEEvT0_T1_T2_T3_T4_T6_E12temp_storage+72];
	add.f32 	%f235, %f234, %f233;
	selp.f32 	%f236, %f235, %f233, %p48;
	setp.gt.u32 	%p49, %r70, 480;
	ld.shared.f32 	%f237, [_ZZN3cub18CUB_300001_SM_10006detail6reduce28DeviceReduceSingleTileKernelINS2_10policy_hubIfjN4cuda3std3__44plusIfEEE10Policy1000EPiPfjS9_ffNS7_10__identityEEEvT0_T1_T2_T3_T4_T6_E12temp_storage+76];
	add.f32 	%f238, %f237, %f236;
	selp.f32 	%f530, %f238, %f236, %p49;
	bra.uni 	$L__BB12_74;
$L__BB12_58:
	mov.u32 	%r48, %tid.x;
	mul.wide.u32 	%rd34, %r48, 4;
	add.s64 	%rd18, %rd15, %rd34;
	// begin inline asm
	ld.global.nc.u32 %r71, [%rd18];
	// end inline asm
	cvt.rn.f32.s32 	%f59, %r71;
	add.s64 	%rd19, %rd18, 2048;
	// begin inline asm
	ld.global.nc.u32 %r72, [%rd19];
	// end inline asm
	cvt.rn.f32.s32 	%f60, %r72;
	add.s64 	%rd20, %rd18, 4096;
	// begin inline asm
	ld.global.nc.u32 %r73, [%rd20];
	// end inline asm
	cvt.rn.f32.s32 	%f61, %r73;
	add.s64 	%rd21, %rd18, 6144;
	// begin inline asm
	ld.global.nc.u32 %r74, [%rd21];
	// end inline asm
	cvt.rn.f32.s32 	%f62, %r74;
	add.s64 	%rd22, %rd18, 8192;
	// begin inline asm
	ld.global.nc.u32 %r75, [%rd22];
	// end inline asm
	cvt.rn.f32.s32 	%f63, %r75;
	add.s64 	%rd23, %rd18, 10240;
	// begin inline asm
	ld.global.nc.u32 %r76, [%rd23];
	// end inline asm
	cvt.rn.f32.s32 	%f64, %r76;
	add.s64 	%rd24, %rd18, 12288;
	// begin inline asm
	ld.global.nc.u32 %r77, [%rd24];
	// end inline asm
	cvt.rn.f32.s32 	%f65, %r77;
	add.s64 	%rd25, %rd18, 14336;
	// begin inline asm
	ld.global.nc.u32 %r78, [%rd25];
	// end inline asm
	cvt.rn.f32.s32 	%f66, %r78;
	add.s64 	%rd26, %rd18, 16384;
	// begin inline asm
	ld.global.nc.u32 %r79, [%rd26];
	// end inline asm
	cvt.rn.f32.s32 	%f67, %r79;
	add.s64 	%rd27, %rd18, 18432;
	// begin inline asm
	ld.global.nc.u32 %r80, [%rd27];
	// end inline asm
	cvt.rn.f32.s32 	%f68, %r80;
	add.s64 	%rd28, %rd18, 20480;
	// begin inline asm
	ld.global.nc.u32 %r81, [%rd28];
	// end inline asm
	cvt.rn.f32.s32 	%f69, %r81;
	add.s64 	%rd29, %rd18, 22528;
	// begin inline asm
	ld.global.nc.u32 %r82, [%rd29];
	// end inline asm
	cvt.rn.f32.s32 	%f70, %r82;
	add.s64 	%rd30, %rd18, 24576;
	// begin inline asm
	ld.global.nc.u32 %r83, [%rd30];
	// end inline asm
	cvt.rn.f32.s32 	%f71, %r83;
	add.s64 	%rd31, %rd18, 26624;
	// begin inline asm
	ld.global.nc.u32 %r84, [%rd31];
	// end inline asm
	cvt.rn.f32.s32 	%f72, %r84;
	add.s64 	%rd32, %rd18, 28672;
	// begin inline asm
	ld.global.nc.u32 %r85, [%rd32];
	// end inline asm
	cvt.rn.f32.s32 	%f73, %r85;
	add.s64 	%rd33, %rd18, 30720;
	// begin inline asm
	ld.global.nc.u32 %r86, [%rd33];
	// end inline asm
	cvt.rn.f32.s32 	%f74, %r86;
	add.f32 	%f75, %f59, %f60;
	add.f32 	%f76, %f61, %f62;
	add.f32 	%f77, %f63, %f64;
	add.f32 	%f78, %f65, %f66;
	add.f32 	%f79, %f67, %f68;
	add.f32 	%f80, %f69, %f70;
	add.f32 	%f81, %f71, %f72;
	add.f32 	%f82, %f73, %f74;
	add.f32 	%f83, %f75, %f76;
	add.f32 	%f84, %f77, %f78;
	add.f32 	%f85, %f79, %f80;
	add.f32 	%f86, %f81, %f82;
	add.f32 	%f87, %f83, %f84;
	add.f32 	%f88, %f85, %f86;
	add.f32 	%f529, %f87, %f88;
	add.s32 	%r49, %r70, -8192;
	setp.lt.u32 	%p4, %r49, 8192;
	mov.b32 	%r412, 8192;
	@%p4 bra 	$L__BB12_62;
	mov.b32 	%r412, 8192;
$L__BB12_60:
	add.s32 	%r105, %r48, %r412;
	mul.wide.u32 	%rd51, %r105, 4;
	add.s64 	%rd35, %rd15, %rd51;
	// begin inline asm
	ld.global.nc.u32 %r89, [%rd35];
	// end inline asm
	cvt.rn.f32.s32 	%f89, %r89;
	mul.wide.u32 	%rd52, %r412, 4;
	add.s64 	%rd53, %rd18, %rd52;
	add.s64 	%rd36, %rd53, 2048;
	// begin inline asm
	ld.global.nc.u32 %r90, [%rd36];
	// end inline asm
	cvt.rn.f32.s32 	%f90, %r90;
	add.s64 	%rd37, %rd53, 4096;
	// begin inline asm
	ld.global.nc.u32 %r91, [%rd37];
	// end inline asm
	cvt.rn.f32.s32 	%f91, %r91;
	add.s64 	%rd38, %rd53, 6144;
	// begin inline asm
	ld.global.nc.u32 %r92, [%rd38];
	// end inline asm
	cvt.rn.f32.s32 	%f92, %r92;
	add.s64 	%rd39, %rd53, 8192;
	// begin inline asm
	ld.global.nc.u32 %r93, [%rd39];
	// end inline asm
	cvt.rn.f32.s32 	%f93, %r93;
	add.s64 	%rd40, %rd53, 10240;
	// begin inline asm
	ld.global.nc.u32 %r94, [%rd40];
	// end inline asm
	cvt.rn.f32.s32 	%f94, %r94;
	add.s64 	%rd41, %rd53, 12288;
	// begin inline asm
	ld.global.nc.u32 %r95, [%rd41];
	// end inline asm
	cvt.rn.f32.s32 	%f95, %r95;
	add.s64 	%rd42, %rd53, 14336;
	// begin inline asm
	ld.global.nc.u32 %r96, [%rd42];
	// end inline asm
	cvt.rn.f32.s32 	%f96, %r96;
	add.s64 	%rd43, %rd53, 16384;
	// begin inline asm
	ld.global.nc.u32 %r97, [%rd43];
	// end inline asm
	cvt.rn.f32.s32 	%f97, %r97;
	add.s64 	%rd44, %rd53, 18432;
	// begin inline asm
	ld.global.nc.u32 %r98, [%rd44];
	// end inline asm
	cvt.rn.f32.s32 	%f98, %r98;
	add.s64 	%rd45, %rd53, 20480;
	// begin inline asm
	ld.global.nc.u32 %r99, [%rd45];
	// end inline asm
	cvt.rn.f32.s32 	%f99, %r99;
	add.s64 	%rd46, %rd53, 22528;
	// begin inline asm
	ld.global.nc.u32 %r100, [%rd46];
	// end inline asm
	cvt.rn.f32.s32 	%f100, %r100;
	add.s64 	%rd47, %rd53, 24576;
	// begin inline asm
	ld.global.nc.u32 %r101, [%rd47];
	// end inline asm
	cvt.rn.f32.s32 	%f101, %r101;
	add.s64 	%rd48, %rd53, 26624;
	// begin inline asm
	ld.global.nc.u32 %r102, [%rd48];
	// end inline asm
	cvt.rn.f32.s32 	%f102, %r102;
	add.s64 	%rd49, %rd53, 28672;
	// begin inline asm
	ld.global.nc.u32 %r103, [%rd49];
	// end inline asm
	cvt.rn.f32.s32 	%f103, %r103;
	add.s64 	%rd50, %rd53, 30720;
	// begin inline asm
	ld.global.nc.u32 %r104, [%rd50];
	// end inline asm
	cvt.rn.f32.s32 	%f104, %r104;
	add.f32 	%f105, %f529, %f89;
	add.f32 	%f106, %f90, %f91;
	add.f32 	%f107, %f92, %f93;
	add.f32 	%f108, %f94, %f95;
	add.f32 	%f109, %f96, %f97;
	add.f32 	%f110, %f98, %f99;
	add.f32 	%f111, %f100, %f101;
	add.f32 	%f112, %f102, %f103;
	add.f32 	%f113, %f105, %f106;
	add.f32 	%f114, %f107, %f108;
	add.f32 	%f115, %f109, %f110;
	add.f32 	%f116, %f111, %f112;
	add.f32 	%f117, %f113, %f114;
	add.f32 	%f118, %f115, %f116;
	add.f32 	%f119, %f117, %f118;
	add.f32 	%f529, %f119, %f104;
	sub.s32 	%r106, %r70, %r412;
	setp.lt.u32 	%p5, %r106, 8192;
	@%p5 bra 	$L__BB12_70;
	add.s32 	%r412, %r412, 8192;
	setp.le.u32 	%p6, %r412, %r49;
	@%p6 bra 	$L__BB12_60;
$L__BB12_62:
	setp.le.u32 	%p7, %r70, %r412;
	@%p7 bra 	$L__BB12_70;
	sub.s32 	%r53, %r70, %r412;
	setp.ge.s32 	%p8, %r48, %r53;
	@%p8 bra 	$L__BB12_70;
	not.b32 	%r107, %r48;
	add.s32 	%r108, %r70, %r107;
	sub.s32 	%r54, %r108, %r412;
	and.b32  	%r109, %r54, 1536;
	setp.eq.s32 	%p9, %r109, 1536;
	mov.u32 	%r416, %r48;
	@%p9 bra 	$L__BB12_67;
	add.s32 	%r414, %r48, %r412;
	shr.u32 	%r110, %r54, 9;
	add.s32 	%r111, %r110, 1;
	and.b32  	%r112, %r111, 3;
	neg.s32 	%r413, %r112;
	mov.u32 	%r416, %r48;
$L__BB12_66:
	.pragma "nounroll";
	mul.wide.u32 	%rd55, %r414, 4;
	add.s64 	%rd54, %rd15, %rd55;
	// begin inline asm
	ld.global.nc.u32 %r113, [%rd54];
	// end inline asm
	cvt.rn.f32.s32 	%f121, %r113;
	add.f32 	%f529, %f529, %f121;
	add.s32 	%r416, %r416, 512;
	add.s32 	%r414, %r414, 512;
	add.s32 	%r413, %r413, 1;
	setp.ne.s32 	%p10, %r413, 0;
	@%p10 bra 	$L__BB12_66;
$L__BB12_67:
	setp.lt.u32 	%p11, %r54, 1536;
	@%p11 bra 	$L__BB12_70;
	add.s32 	%r418, %r416, 1024;
	add.s32 	%r417, %r416, %r412;
$L__BB12_69:
	mul.wide.u32 	%rd60, %r417, 4;
	add.s64 	%rd56, %rd15, %rd60;
	// begin inline asm
	ld.global.nc.u32 %r114, [%rd56];
	// end inline asm
	cvt.rn.f32.s32 	%f122, %r114;
	add.f32 	%f123, %f529, %f122;
	add.s32 	%r118, %r417, 512;
	mul.wide.u32 	%rd61, %r118, 4;
	add.s64 	%rd57, %rd15, %rd61;
	// begin inline asm
	ld.global.nc.u32 %r115, [%rd57];
	// end inline asm
	cvt.rn.f32.s32 	%f124, %r115;
	add.f32 	%f125, %f123, %f124;
	add.s32 	%r119, %r417, 1024;
	mul.wide.u32 	%rd62, %r119, 4;
	add.s64 	%rd58, %rd15, %rd62;
	// begin inline asm
	ld.global.nc.u32 %r116, [%rd58];
	// end inline asm
	cvt.rn.f32.s32 	%f126, %r116;
	add.f32 	%f127, %f125, %f126;
	add.s32 	%r120, %r417, 1536;
	mul.wide.u32 	%rd63, %r120, 4;
	add.s64 	%rd59, %rd15, %rd63;
	// begin inline asm
	ld.global.nc.u32 %r117, [%rd59];
	// end inline asm
	cvt.rn.f32.s32 	%f128, %r117;
	add.f32 	%f529, %f127, %f128;
	add.s32 	%r68, %r418, 2048;
	add.s32 	%r121, %r418, 1024;
	add.s32 	%r417, %r417, 2048;
	setp.lt.s32 	%p12, %r121, %r53;
	mov.u32 	%r418, %r68;
	@%p12 bra 	$L__BB12_69;
$L__BB12_70:
	// begin inline asm
	mov.u32 %r122, %laneid;
	// end inline asm
	mov.b32 	%r124, %f529;
	mov.b32 	%r125, 1;
	mov.b32 	%r146, 31;
	mov.b32 	%r147, -1;
	// begin inline asm
	shfl.sync.down.b32 %r123, %r124, %r125, %r146, %r147;
	// end inline asm
	setp.gt.s32 	%p13, %r122, 30;
	mov.b32 	%f129, %r123;
	add.f32 	%f130, %f529, %f129;
	selp.f32 	%f131, %f529, %f130, %p13;
	mov.b32 	%r129, %f131;
	mov.b32 	%r130, 2;
	// begin inline asm
	shfl.sync.down.b32 %r128, %r129, %r130, %r146, %r147;
	// end inline asm
	setp.gt.s32 	%p14, %r122, 29;
	mov.b32 	%f132, %r128;
	add.f32 	%f133, %f131, %f132;
	selp.f32 	%f134, %f131, %f133, %p14;
	mov.b32 	%r134, %f134;
	mov.b32 	%r135, 4;
	// begin inline asm
	shfl.sync.down.b32 %r133, %r134, %r135, %r146, %r147;
	// end inline asm
	setp.gt.s32 	%p15, %r122, 27;
	mov.b32 	%f135, %r133;
	add.f32 	%f136, %f134, %f135;
	selp.f32 	%f137, %f134, %f136, %p15;
	mov.b32 	%r139, %f137;
	mov.b32 	%r140, 8;
	// begin inline asm
	shfl.sync.down.b32 %r138, %r139, %r140, %r146, %r147;
	// end inline asm
	setp.gt.s32 	%p16, %r122, 23;
	mov.b32 	%f138, %r138;
	add.f32 	%f139, %f137, %f138;
	selp.f32 	%f140, %f137, %f139, %p16;
	mov.b32 	%r144, %f140;
	mov.b32 	%r145, 16;
	// begin inline asm
	shfl.sync.down.b32 %r143, %r144, %r145, %r146, %r147;
	// end inline asm
	setp.gt.s32 	%p17, %r122, 15;
	mov.b32 	%f141, %r143;
	add.f32 	%f54, %f140, %f141;
	selp.f32 	%f530, %f140, %f54, %p17;
	setp.ne.s32 	%p18, %r122, 0;
	@%p18 bra 	$L__BB12_72;
	shr.u32 	%r148, %r48, 3;
	and.b32  	%r149, %r148, 124;
	mov.u32 	%r150, _ZZN3cub18CUB_300001_SM_10006detail6reduce28DeviceReduceSingleTileKernelINS2_10policy_hubIfjN4cuda3std3__44plusIfEEE10Policy1000EPiPfjS9_ffNS7_10__identityEEEvT0_T1_T2_T3_T4_T6_E12temp_storage;
	add.s32 	%r151, %r150, %r149;
	st.shared.f32 	[%r151+16], %f54;
$L__BB12_72:
	bar.sync 	0;
	setp.ne.s32 	%p19, %r48, 0;
	@%p19 bra 	$L__BB12_74;
	ld.shared.f32 	%f142, [_ZZN3cub18CUB_300001_SM_10006detail6reduce28DeviceReduceSingleTileKernelINS2_10policy_hubIfjN4cuda3std3__44plusIfEEE10Policy1000EPiPfjS9_ffNS7_10__identityEEEvT0_T1_T2_T3_T4_T6_E12temp_storage+20];
	add.f32 	%f143, %f530, %f142;
	ld.shared.f32 	%f144, [_ZZN3cub18CUB_300001_SM_10006detail6reduce28DeviceReduceSingleTileKernelINS2_10policy_hubIfjN4cuda3std3__44plusIfEEE10Policy1000EPiPfjS9_ffNS7_10__identityEEEvT0_T1_T2_T3_T4_T6_E12temp_storage+24];
	add.f32 	%f145, %f143, %f144;
	ld.shared.f32 	%f146, [_ZZN3cub18CUB_300001_SM_10006detail6reduce28DeviceReduceSingleTileKernelINS2_10policy_hubIfjN4cuda3std3__44plusIfEEE10Policy1000EPiPfjS9_ffNS7_10__identityEEEvT0_T1_T2_T3_T4_T6_E12temp_storage+28];
	add.f32 	%f147, %f145, %f146;
	ld.shared.f32 	%f148, [_ZZN3cub18CUB_300001_SM_10006detail6reduce28DeviceReduceSingleTileKernelINS2_10policy_hubIfjN4cuda3std3__44plusIfEEE10Policy1000EPiPfjS9_ffNS7_10__identityEEEvT0_T1_T2_T3_T4_T6_E12temp_storage+32];
	add.f32 	%f149, %f147, %f148;
	ld.shared.f32 	%f150, [_ZZN3cub18CUB_300001_SM_10006detail6reduce28DeviceReduceSingleTileKernelINS2_10policy_hubIfjN4cuda3std3__44plusIfEEE10Policy1000EPiPfjS9_ffNS7_10__identityEEEvT0_T1_T2_T3_T4_T6_E12temp_storage+36];
	add.f32 	%f151, %f149, %f150;
	ld.shared.f32 	%f152, [_ZZN3cub18CUB_300001_SM_10006detail6reduce28DeviceReduceSingleTileKernelINS2_10policy_hubIfjN4cuda3std3__44plusIfEEE10Policy1000EPiPfjS9_ffNS7_10__identityEEEvT0_T1_T2_T3_T4_T6_E12temp_storage+40];
	add.f32 	%f153, %f151, %f152;
	ld.shared.f32 	%f154, [_ZZN3cub18CUB_300001_SM_10006detail6reduce28DeviceReduceSingleTileKernelINS2_10policy_hubIfjN4cuda3std3__44plusIfEEE10Policy1000EPiPfjS9_ffNS7_10__identityEEEvT0_T1_T2_T3_T4_T6_E12temp_storage+44];
	add.f32 	%f155, %f153, %f154;
	ld.shared.f32 	%f156, [_ZZN3cub18CUB_300001_SM_10006detail6reduce28DeviceReduceSingleTileKernelINS2_10policy_hubIfjN4cuda3std3__44plusIfEEE10Policy1000EPiPfjS9_ffNS7_10__identityEEEvT0_T1_T2_T3_T4_T6_E12temp_storage+48];
	add.f32 	%f157, %f155, %f156;
	ld.shared.f32 	%f158, [_ZZN3cub18CUB_300001_SM_10006detail6reduce28DeviceReduceSingleTileKernelINS2_10policy_hubIfjN4cuda3std3__44plusIfEEE10Policy1000EPiPfjS9_ffNS7_10__identityEEEvT0_T1_T2_T3_T4_T6_E12temp_storage+52];
	add.f32 	%f159, %f157, %f158;
	ld.shared.f32 	%f160, [_ZZN3cub18CUB_300001_SM_10006detail6reduce28DeviceReduceSingleTileKernelINS2_10policy_hubIfjN4cuda3std3__44plusIfEEE10Policy1000EPiPfjS9_ffNS7_10__identityEEEvT0_T1_T2_T3_T4_T6_E12temp_storage+56];
	add.f32 	%f161, %f159, %f160;
	ld.shared.f32 	%f162, [_ZZN3cub18CUB_300001_SM_10006detail6reduce28DeviceReduceSingleTileKernelINS2_10policy_hubIfjN4cuda3std3__44plusIfEEE10Policy1000EPiPfjS9_ffNS7_10__identityEEEvT0_T1_T2_T3_T4_T6_E12temp_storage+60];
	add.f32 	%f163, %f161, %f162;
	ld.shared.f32 	%f164, [_ZZN3cub18CUB_300001_SM_10006detail6reduce28DeviceReduceSingleTileKernelINS2_10policy_hubIfjN4cuda3std3__44plusIfEEE10Policy1000EPiPfjS9_ffNS7_10__identityEEEvT0_T1_T2_T3_T4_T6_E12temp_storage+64];
	add.f32 	%f165, %f163, %f164;
	ld.shared.f32 	%f166, [_ZZN3cub18CUB_300001_SM_10006detail6reduce28DeviceReduceSingleTileKernelINS2_10policy_hubIfjN4cuda3std3__44plusIfEEE10Policy1000EPiPfjS9_ffNS7_10__identityEEEvT0_T1_T2_T3_T4_T6_E12temp_storage+68];
	add.f32 	%f167, %f165, %f166;
	ld.shared.f32 	%f168, [_ZZN3cub18CUB_300001_SM_10006detail6reduce28DeviceReduceSingleTileKernelINS2_10policy_hubIfjN4cuda3std3__44plusIfEEE10Policy1000EPiPfjS9_ffNS7_10__identityEEEvT0_T1_T2_T3_T4_T6_E12temp_storage+72];
	add.f32 	%f169, %f167, %f168;
	ld.shared.f32 	%f170, [_ZZN3cub18CUB_300001_SM_10006detail6reduce28DeviceReduceSingleTileKernelINS2_10policy_hubIfjN4cuda3std3__44plusIfEEE10Policy1000EPiPfjS9_ffNS7_10__identityEEEvT0_T1_T2_T3_T4_T6_E12temp_storage+76];
	add.f32 	%f530, %f169, %f170;
$L__BB12_74:
	mov.u32 	%r391, %tid.x;
	setp.ne.s32 	%p111, %r391, 0;
	@%p111 bra 	$L__BB12_76;
	add.f32 	%f503, %f58, %f530;
	st.global.f32 	[%rd1], %f503;
$L__BB12_76:
	ret;

}
	// .globl	_ZN3cub18CUB_300001_SM_10006detail6reduce18DeviceReduceKernelINS2_10policy_hubIfjN4cuda3std3__44plusIfEEE10Policy1000EPijS9_fNS7_10__identityEEEvT0_PT3_T1_NS0_13GridEvenShareISH_EET2_T4_
.visible .entry _ZN3cub18CUB_300001_SM_10006detail6reduce18DeviceReduceKernelINS2_10policy_hubIfjN4cuda3std3__44plusIfEEE10Policy1000EPijS9_fNS7_10__identityEEEvT0_PT3_T1_NS0_13GridEvenShareISH_EET2_T4_(
	.param .u64 .ptr .align 1 _ZN3cub18CUB_300001_SM_10006detail6reduce18DeviceReduceKernelINS2_10policy_hubIfjN4cuda3std3__44plusIfEEE10Policy1000EPijS9_fNS7_10__identityEEEvT0_PT3_T1_NS0_13GridEvenShareISH_EET2_T4__param_0,
	.param .u64 .ptr .align 1 _ZN3cub18CUB_300001_SM_10006detail6reduce18DeviceReduceKernelINS2_10policy_hubIfjN4cuda3std3__44plusIfEEE10Policy1000EPijS9_fNS7_10__identityEEEvT0_PT3_T1_NS0_13GridEvenShareISH_EET2_T4__param_1,
	.param .u32 _ZN3cub18CUB_300001_SM_10006detail6reduce18DeviceReduceKernelINS2_10policy_hubIfjN4cuda3std3__44plusIfEEE10Policy1000EPijS9_fNS7_10__identityEEEvT0_PT3_T1_NS0_13GridEvenShareISH_EET2_T4__param_2,
	.param .align 4 .b8 _ZN3cub18CUB_300001_SM_10006detail6reduce18DeviceReduceKernelINS2_10policy_hubIfjN4cuda3std3__44plusIfEEE10Policy1000EPijS9_fNS7_10__identityEEEvT0_PT3_T1_NS0_13GridEvenShareISH_EET2_T4__param_3[40],
	.param .align 1 .b8 _ZN3cub18CUB_300001_SM_10006detail6reduce18DeviceReduceKernelINS2_10policy_hubIfjN4cuda3std3__44plusIfEEE10Policy1000EPijS9_fNS7_10__identityEEEvT0_PT3_T1_NS0_13GridEvenShareISH_EET2_T4__param_4[1],
	.param .align 1 .b8 _ZN3cub18CUB_300001_SM_10006detail6reduce18DeviceReduceKernelINS2_10policy_hubIfjN4cuda3std3__44plusIfEEE10Policy1000EPijS9_fNS7_10__identityEEEvT0_PT3_T1_NS0_13GridEvenShareISH_EET2_T4__param_5[1]
)
.maxntid 512
{
	.reg .pred 	%p<111>;
	.reg .b32 	%r<478>;
	.reg .b32 	%f<525>;
	.reg .b64 	%rd<120>;
	// demoted variable
	.shared .align 4 .b8 _ZZN3cub18CUB_300001_SM_10006detail6reduce18DeviceReduceKernelINS2_10policy_hubIfjN4cuda3std3__44plusIfEEE10Policy1000EPijS9_fNS7_10__identityEEEvT0_PT3_T1_NS0_13GridEvenShareISH_EET2_T4_E12temp_storage[84];
	ld.param.u32 	%r1, [_ZN3cub18CUB_300001_SM_10006detail6reduce18DeviceReduceKernelINS2_10policy_hubIfjN4cuda3std3__44plusIfEEE10Policy1000EPijS9_fNS7_10__identityEEEvT0_PT3_T1_NS0_13GridEvenShareISH_EET2_T4__param_3+20];
	ld.param.u64 	%rd1, [_ZN3cub18CUB_300001_SM_10006detail6reduce18DeviceReduceKernelINS2_10policy_hubIfjN4cuda3std3__44plusIfEEE10Policy1000EPijS9_fNS7_10__identityEEEvT0_PT3_T1_NS0_13GridEvenShareISH_EET2_T4__param_0];
	ld.param.u32 	%r2, [_ZN3cub18CUB_300001_SM_10006detail6reduce18DeviceReduceKernelINS2_10policy_hubIfjN4cuda3std3__44plusIfEEE10Policy1000EPijS9_fNS7_10__identityEEEvT0_PT3_T1_NS0_13GridEvenShareISH_EET2_T4__param_3+24];
	mov.u32 	%r3, %ctaid.x;
	shl.b32 	%r4, %r2, 13;
	shl.b32 	%r5, %r3, 13;
	and.b64  	%rd3, %rd1, 7;
	setp.ne.s64 	%p1, %rd3, 0;
	@%p1 bra 	$L__BB13_36;
	sub.s32 	%r6, %r1, %r5;
	setp.gt.u32 	%p56, %r6, 8191;
	@%p56 bra 	$L__BB13_20;
	mov.u32 	%r7, %tid.x;
	setp.ge.u32 	%p73, %r7, %r6;
	mov.f32 	%f505, 0f00000000;
	mov.u32 	%r448, %r7;
	@%p73 bra 	$L__BB13_4;
	add.s32 	%r359, %r5, %r7;
	mul.wide.u32 	%rd105, %r359, 4;
	add.s64 	%rd104, %rd1, %rd105;
	// begin inline asm
	ld.global.nc.u32 %r358, [%rd104];
	// end inline asm
	cvt.rn.f32.s32 	%f505, %r358;
	add.s32 	%r448, %r7, 512;
$L__BB13_4:
	setp.ge.u32 	%p74, %r448, %r6;
	@%p74 bra 	$L__BB13_11;
	not.b32 	%r360, %r448;
	add.s32 	%r10, %r1, %r360;
	and.b32  	%r361, %r10, 1536;
	setp.eq.s32 	%p75, %r361, 1536;
	@%p75 bra 	$L__BB13_8;
	add.s32 	%r446, %r448, %r5;
	shr.u32 	%r362, %r10, 9;
	add.s32 	%r363, %r362, 1;
	and.b32  	%r364, %r363, 3;
	neg.s32 	%r445, %r364;
$L__BB13_7:
	.pragma "nounroll";
	mul.wide.u32 	%rd107, %r446, 4;
	add.s64 	%rd106, %rd1, %rd107;
	// begin inline asm
	ld.global.nc.u32 %r365, [%rd106];
	// end inline asm
	cvt.rn.f32.s32 	%f392, %r365;
	add.f32 	%f505, %f505, %f392;
	add.s32 	%r448, %r448, 512;
	add.s32 	%r446, %r446, 512;
	add.s32 	%r445, %r445, 1;
	setp.ne.s32 	%p76, %r445, 0;
	@%p76 bra 	$L__BB13_7;
$L__BB13_8:
	sub.s32 	%r366, %r10, %r5;
	setp.lt.u32 	%p77, %r366, 1536;
	@%p77 bra 	$L__BB13_11;
	add.s32 	%r450, %r448, 1024;
	add.s32 	%r449, %r448, %r5;
$L__BB13_10:
	mul.wide.u32 	%rd112, %r449, 4;
	add.s64 	%rd108, %rd1, %rd112;
	// begin inline asm
	ld.global.nc.u32 %r367, [%rd108];
	// end inline asm
	cvt.rn.f32.s32 	%f393, %r367;
	add.f32 	%f394, %f505, %f393;
	add.s32 	%r371, %r449, 512;
	mul.wide.u32 	%rd113, %r371, 4;
	add.s64 	%rd109, %rd1, %rd113;
	// begin inline asm
	ld.global.nc.u32 %r368, [%rd109];
	// end inline asm
	cvt.rn.f32.s32 	%f395, %r368;
	add.f32 	%f396, %f394, %f395;
	add.s32 	%r372, %r449, 1024;
	mul.wide.u32 	%rd114, %r372, 4;
	add.s64 	%rd110, %rd1, %rd114;
	// begin inline asm
	ld.global.nc.u32 %r369, [%rd110];
	// end inline asm
	cvt.rn.f32.s32 	%f397, %r369;
	add.f32 	%f398, %f396, %f397;
	add.s32 	%r373, %r449, 1536;
	mul.wide.u32 	%rd115, %r373, 4;
	add.s64 	%rd111, %rd1, %rd115;
	// begin inline asm
	ld.global.nc.u32 %r370, [%rd111];
	// end inline asm
	cvt.rn.f32.s32 	%f399, %r370;
	add.f32 	%f505, %f398, %f399;
	add.s32 	%r24, %r450, 2048;
	add.s32 	%r374, %r450, 1024;
	add.s32 	%r449, %r449, 2048;
	setp.lt.s32 	%p78, %r374, %r6;
	mov.u32 	%r450, %r24;
	@%p78 bra 	$L__BB13_10;
$L__BB13_11:
	setp.lt.u32 	%p79, %r6, 512;
	@%p79 bra 	$L__BB13_16;
	// begin inline asm
	mov.u32 %r413, %laneid;
	// end inline asm
	mov.b32 	%r415, %f505;
	mov.b32 	%r416, 1;
	mov.b32 	%r437, 31;
	mov.b32 	%r438, -1;
	// begin inline asm
	shfl.sync.down.b32 %r414, %r415, %r416, %r437, %r438;
	// end inline asm
	setp.gt.s32 	%p103, %r413, 30;
	mov.b32 	%f458, %r414;
	add.f32 	%f459, %f505, %f458;
	selp.f32 	%f460, %f505, %f459, %p103;
	mov.b32 	%r420, %f460;
	mov.b32 	%r421, 2;
	// begin inline asm
	shfl.sync.down.b32 %r419, %r420, %r421, %r437, %r438;
	// end inline asm
	setp.gt.s32 	%p104, %r413, 29;
	mov.b32 	%f461, %r419;
	add.f32 	%f462, %f460, %f461;
	selp.f32 	%f463, %f460, %f462, %p104;
	mov.b32 	%r425, %f463;
	mov.b32 	%r426, 4;
	// begin inline asm
	shfl.sync.down.b32 %r424, %r425, %r426, %r437, %r438;
	// end inline asm
	setp.gt.s32 	%p105, %r413, 27;
	mov.b32 	%f464, %r424;
	add.f32 	%f465, %f463, %f464;
	selp.f32 	%f466, %f463, %f465, %p105;
	mov.b32 	%r430, %f466;
	mov.b32 	%r431, 8;
	// begin inline asm
	shfl.sync.down.b32 %r429, %r430, %r431, %r437, %r438;
	// end inline asm
	setp.gt.s32 	%p106, %r413, 23;
	mov.b32 	%f467, %r429;
	add.f32 	%f468, %f466, %f467;
	selp.f32 	%f469, %f466, %f468, %p106;
	mov.b32 	%r435, %f469;
	mov.b32 	%r436, 16;
	// begin inline asm
	shfl.sync.down.b32 %r434, %r435, %r436, %r437, %r438;
	// end inline asm
	setp.gt.s32 	%p107, %r413, 15;
	mov.b32 	%f470, %r434;
	add.f32 	%f10, %f469, %f470;
	selp.f32 	%f524, %f469, %f10, %p107;
	setp.ne.s32 	%p108, %r413, 0;
	@%p108 bra 	$L__BB13_14;
	shr.u32 	%r439, %r7, 3;
	and.b32  	%r440, %r439, 124;
	mov.u32 	%r441, _ZZN3cub18CUB_300001_SM_10006detail6reduce18DeviceReduceKernelINS2_10policy_hubIfjN4cuda3std3__44plusIfEEE10Policy1000EPijS9_fNS7_10__identityEEEvT0_PT3_T1_NS0_13GridEvenShareISH_EET2_T4_E12temp_storage;
	add.s32 	%r442, %r441, %r440;
	st.shared.f32 	[%r442+16], %f10;
$L__BB13_14:
	bar.sync 	0;
	setp.ne.s32 	%p109, %r7, 0;
	@%p109 bra 	$L__BB13_71;
	ld.shared.f32 	%f471, [_ZZN3cub18CUB_300001_SM_10006detail6reduce18DeviceReduceKernelINS2_10policy_hubIfjN4cuda3std3__44plusIfEEE10Policy1000EPijS9_fNS7_10__identityEEEvT0_PT3_T1_NS0_13GridEvenShareISH_EET2_T4_E12temp_storage+20];
	add.f32 	%f472, %f524, %f471;
	ld.shared.f32 	%f473, [_ZZN3cub18CUB_300001_SM_10006detail6reduce18DeviceReduceKernelINS2_10policy_hubIfjN4cuda3std3__44plusIfEEE10Policy1000EPijS9_fNS7_10__identityEEEvT0_PT3_T1_NS0_13GridEvenShareISH_EET2_T4_E12temp_storage+24];
	add.f32 	%f474, %f472, %f473;
	ld.shared.f32 	%f475, [_ZZN3cub18CUB_300001_SM_10006detail6reduce18DeviceReduceKernelINS2_10policy_hubIfjN4cuda3std3__44plusIfEEE10Policy1000EPijS9_fNS7_10__identityEEEvT0_PT3_T1_NS0_13GridEvenShareISH_EET2_T4_E12temp_storage+28];
	add.f32 	%f476, %f474, %f475;
	ld.shared.f32 	%f477, [_ZZN3cub18CUB_300001_SM_10006detail6reduce18DeviceReduceKernelINS2_10policy_hubIfjN4cuda3std3__44plusIfEEE10Policy1000EPijS9_fNS7_10__identityEEEvT0_PT3_T1_NS0_13GridEvenShareISH_EET2_T4_E12temp_storage+32];
	add.f32 	%f478, %f476, %f477;
	ld.shared.f32 	%f479, [_ZZN3cub18CUB_300001_SM_10006detail6reduce18DeviceReduceKernelINS2_10policy_hubIfjN4cuda3std3__44plusIfEEE10Policy1000EPijS9_fNS7_10__identityEEEvT0_PT3_T1_NS0_13GridEvenShareISH_EET2_T4_E12temp_storage+36];
	add.f32 	%f480, %f478, %f479;
	ld.shared.f32 	%f481, [_ZZN3cub18CUB_300001_SM_10006detail6reduce18DeviceReduceKernelINS2_10policy_hubIfjN4cuda3std3__44plusIfEEE10Policy1000EPijS9_fNS7_10__identityEEEvT0_PT3_T1_NS0_13GridEvenShareISH_EET2_T4_E12temp_storage+40];
	add.f32 	%f482, %f480, %f481;
	ld.shared.f32 	%f483, [_ZZN3cub18CUB_300001_SM_10006detail6reduce18DeviceReduceKernelINS2_10policy_hubIfjN4cuda3std3__44plusIfEEE10Policy1000EPijS9_fNS7_10__identityEEEvT0_PT3_T1_NS0_13GridEvenShareISH_EET2_T4_E12temp_storage+44];
	add.f32 	%f484, %f482, %f483;
	ld.shared.f32 	%f485, [_ZZN3cub18CUB_300001_SM_10006detail6reduce18DeviceReduceKernelINS2_10policy_hubIfjN4cuda3std3__44plusIfEEE10Policy1000EPijS9_fNS7_10__identityEEEvT0_PT3_T1_NS0_13GridEvenShareISH_EET2_T4_E12temp_storage+48];
	add.f32 	%f486, %f484, %f485;
	ld.shared.f32 	%f487, [_ZZN3cub18CUB_300001_SM_10006detail6reduce18DeviceReduceKernelINS2_10policy_hubIfjN4cuda3std3__44plusIfEEE10Policy1000EPijS9_fNS7_10__identityEEEvT0_PT3_T1_NS0_13GridEvenShareISH_EET2_T4_E12temp_storage+52];
	add.f32 	%f488, %f486, %f487;
	ld.shared.f32 	%f489, [_ZZN3cub18CUB_300001_SM_10006detail6reduce18DeviceReduceKernelINS2_10policy_hubIfjN4cuda3std3__44plusIfEEE10Policy1000EPijS9_fNS7_10__identityEEEvT0_PT3_T1_NS0_13GridEvenShareISH_EET2_T4_E12temp_storage+56];
	add.f32 	%f490, %f488, %f489;
	ld.shared.f32 	%f491, [_ZZN3cub18CUB_300001_SM_10006detail6reduce18DeviceReduceKernelINS2_10policy_hubIfjN4cuda3std3__44plusIfEEE10Policy1000EPijS9_fNS7_10__identityEEEvT0_PT3_T1_NS0_13GridEvenShareISH_EET2_T4_E12temp_storage+60];
	add.f32 	%f492, %f490, %f491;
	ld.shared.f32 	%f493, [_ZZN3cub18CUB_300001_SM_10006detail6reduce18DeviceReduceKernelINS2_10policy_hubIfjN4cuda3std3__44plusIfEEE10Policy1000EPijS9_fNS7_10__identityEEEvT0_PT3_T1_NS0_13GridEvenShareISH_EET2_T4_E12temp_storage+64];
	add.f32 	%f494, %f492, %f493;
	ld.shared.f32 	%f495, [_ZZN3cub18CUB_300001_SM_10006detail6reduce18DeviceReduceKernelINS2_10policy_hubIfjN4cuda3std3__44plusIfEEE10Policy1000EPijS9_fNS7_10__identityEEEvT0_PT3_T1_NS0_13GridEvenShareISH_EET2_T4_E12temp_storage+68];
	add.f32 	%f496, %f494, %f495;
	ld.shared.f32 	%f497, [_ZZN3cub18CUB_300001_SM_10006detail6reduce18DeviceReduceKernelINS2_10policy_hubIfjN4cuda3std3__44plusIfEEE10Policy1000EPijS9_fNS7_10__identityEEEvT0_PT3_T1_NS0_13GridEvenShareISH_EET2_T4_E12temp_storage+72];
	add.f32 	%f498, %f496, %f497;
	ld.shared.f32 	%f499, [_ZZN3cub18CUB_300001_SM_10006detail6reduce18DeviceReduceKernelINS2_10policy_hubIfjN4cuda3std3__44plusIfEEE10Policy1000EPijS9_fNS7_10__identityEEEvT0_PT3_T1_NS0_13GridEvenShareISH_EET2_T4_E12temp_storage+76];
	add.f32 	%f524, %f498, %f499;
	bra.uni 	$L__BB13_71;
$L__BB13_16:
	// begin inline asm
	mov.u32 %r375, %laneid;
	// end inline asm
	and.b32  	%r401, %r7, 992;
	add.s32 	%r402, %r401, 32;
	setp.gt.u32 	%p80, %r402, %r6;
	not.b32 	%r403, %r401;
	add.s32 	%r404, %r6, %r403;
	selp.b32 	%r399, %r404, 31, %p80;
	mov.b32 	%r377, %f505;
	mov.b32 	%r378, 1;
	mov.b32 	%r400, -1;
	// begin inline asm
	shfl.sync.down.b32 %r376, %r377, %r378, %r399, %r400;
	// end inline asm
	setp.lt.s32 	%p81, %r375, %r399;
	mov.b32 	%f400, %r376;
	add.f32 	%f401, %f505, %f400;
	selp.f32 	%f402, %f401, %f505, %p81;
	mov.b32 	%r382, %f402;
	mov.b32 	%r383, 2;
	// begin inline asm
	shfl.sync.down.b32 %r381, %r382, %r383, %r399, %r400;
	// end inline asm
	add.s32 	%r405, %r375, 2;
	setp.gt.s32 	%p82, %r405, %r399;
	mov.b32 	%f403, %r381;
	add.f32 	%f404, %f402, %f403;
	selp.f32 	%f405, %f402, %f404, %p82;
	mov.b32 	%r387, %f405;
	mov.b32 	%r388, 4;
	// begin inline asm
	shfl.sync.down.b32 %r386, %r387, %r388, %r399, %r400;
	// end inline asm
	add.s32 	%r406, %r375, 4;
	setp.gt.s32 	%p83, %r406, %r399;
	mov.b32 	%f406, %r386;
	add.f32 	%f407, %f405, %f406;
	selp.f32 	%f408, %f405, %f407, %p83;
	mov.b32 	%r392, %f408;
	mov.b32 	%r393, 8;
	// begin inline asm
	shfl.sync.down.b32 %r391, %r392, %r393, %r399, %r400;
	// end inline asm
	add.s32 	%r407, %r375, 8;
	setp.gt.s32 	%p84, %r407, %r399;
	mov.b32 	%f409, %r391;
	add.f32 	%f410, %f408, %f409;
	selp.f32 	%f411, %f408, %f410, %p84;
	mov.b32 	%r397, %f411;
	mov.b32 	%r398, 16;
	// begin inline asm
	shfl.sync.down.b32 %r396, %r397, %r398, %r399, %r400;
	// end inline asm
	add.s32 	%r408, %r375, 16;
	setp.gt.s32 	%p85, %r408, %r399;
	mov.b32 	%f412, %r396;
	add.f32 	%f413, %f411, %f412;
	selp.f32 	%f524, %f411, %f413, %p85;
	setp.ne.s32 	%p86, %r375, 0;
	@%p86 bra 	$L__BB13_18;
	shr.u32 	%r409, %r7, 3;
	and.b32  	%r410, %r409, 124;
	mov.u32 	%r411, _ZZN3cub18CUB_300001_SM_10006detail6reduce18DeviceReduceKernelINS2_10policy_hubIfjN4cuda3std3__44plusIfEEE10Policy1000EPijS9_fNS7_10__identityEEEvT0_PT3_T1_NS0_13GridEvenShareISH_EET2_T4_E12temp_storage;
	add.s32 	%r412, %r411, %r410;
	st.shared.f32 	[%r412+16], %f524;
$L__BB13_18:
	bar.sync 	0;
	setp.ne.s32 	%p87, %r7, 0;
	@%p87 bra 	$L__BB13_71;
	setp.gt.u32 	%p88, %r6, 32;
	ld.shared.f32 	%f414, [_ZZN3cub18CUB_300001_SM_10006detail6reduce18DeviceReduceKernelINS2_10policy_hubIfjN4cuda3std3__44plusIfEEE10Policy1000EPijS9_fNS7_10__identityEEEvT0_PT3_T1_NS0_13GridEvenShareISH_EET2_T4_E12temp_storage+20];
	add.f32 	%f415, %f524, %f414;
	selp.f32 	%f416, %f415, %f524, %p88;
	setp.gt.u32 	%p89, %r6, 64;
	ld.shared.f32 	%f417, [_ZZN3cub18CUB_300001_SM_10006detail6reduce18DeviceReduceKernelINS2_10policy_hubIfjN4cuda3std3__44plusIfEEE10Policy1000EPijS9_fNS7_10__identityEEEvT0_PT3_T1_NS0_13GridEvenShareISH_EET2_T4_E12temp_storage+24];
	add.f32 	%f418, %f417, %f416;
	selp.f32 	%f419, %f418, %f416, %p89;
	setp.gt.u32 	%p90, %r6, 96;
	ld.shared.f32 	%f420, [_ZZN3cub18CUB_300001_SM_10006detail6reduce18DeviceReduceKernelINS2_10policy_hubIfjN4cuda3std3__44plusIfEEE10Policy1000EPijS9_fNS7_10__identityEEEvT0_PT3_T1_NS0_13GridEvenShareISH_EET2_T4_E12temp_storage+28];
	add.f32 	%f421, %f420, %f419;
	selp.f32 	%f422, %f421, %f419, %p90;
	setp.gt.u32 	%p91, %r6, 128;
	ld.shared.f32 	%f423, [_ZZN3cub18CUB_300001_SM_10006detail6reduce18DeviceReduceKernelINS2_10policy_hubIfjN4cuda3std3__44plusIfEEE10Policy1000EPijS9_fNS7_10__identityEEEvT0_PT3_T1_NS0_13GridEvenShareISH_EET2_T4_E12temp_storage+32];
	add.f32 	%f424, %f423, %f422;
	selp.f32 	%f425, %f424, %f422, %p91;
	setp.gt.u32 	%p92, %r6, 160;
	ld.shared.f32 	%f426, [_ZZN3cub18CUB_300001_SM_10006detail6reduce18DeviceReduceKernelINS2_10policy_hubIfjN4cuda3std3__44plusIfEEE10Policy1000EPijS9_fNS7_10__identityEEEvT0_PT3_T1_NS0_13GridEvenShareISH_EET2_T4_E12temp_storage+36];
	add.f32 	%f427, %f426, %f425;
	selp.f32 	%f428, %f427, %f425, %p92;
	setp.gt.u32 	%p93, %r6, 192;
	ld.shared.f32 	%f429, [_ZZN3cub18CUB_300001_SM_10006detail6reduce18DeviceReduceKernelINS2_10policy_hubIfjN4cuda3std3__44plusIfEEE10Policy1000EPijS9_fNS7_10__identityEEEvT0_PT3_T1_NS0_13GridEvenShareISH_EET2_T4_E12temp_storage+40];
	add.f32 	%f430, %f429, %f428;
	selp.f32 	%f431, %f430, %f428, %p93;
	setp.gt.u32 	%p94, %r6, 224;
	ld.shared.f32 	%f432, [_ZZN3cub18CUB_300001_SM_10006detail6reduce18DeviceReduceKernelINS2_10policy_hubIfjN4cuda3std3__44plusIfEEE10Policy1000EPijS9_fNS7_10__identityEEEvT0_PT3_T1_NS0_13GridEvenShareISH_EET2_T4_E12temp_storage+44];
	add.f32 	%f433, %f432, %f431;
	selp.f32 	%f434, %f433, %f431, %p94;
	setp.gt.u32 	%p95, %r6, 256;
	ld.shared.f32 	%f435, [_ZZN3cub18CUB_300001_SM_10006detail6reduce18DeviceReduceKernelINS2_10policy_hubIfjN4cuda3std3__44plusIfEEE10Policy1000EPijS9_fNS7_10__identityEEEvT0_PT3_T1_NS0_13GridEvenShareISH_EET2_T4_E12temp_storage+48];
	add.f32 	%f436, %f435, %f434;
	selp.f32 	%f437, %f436, %f434, %p95;
	setp.gt.u32 	%p96, %r6, 288;
	ld.shared.f32 	%f438, [_ZZN3cub18CUB_300001_SM_10006detail6reduce18DeviceReduceKernelINS2_10policy_hubIfjN4cuda3std3__44plusIfEEE10Policy1000EPijS9_fNS7_10__identityEEEvT0_PT3_T1_NS0_13GridEvenShareISH_EET2_T4_E12temp_storage+52];
	add.f32 	%f439, %f438, %f437;
	selp.f32 	%f440, %f439, %f437, %p96;
	setp.gt.u32 	%p97, %r6, 320;
	ld.shared.f32 	%f441, [_ZZN3cub18CUB_300001_SM_10006detail6reduce18DeviceReduceKernelINS2_10policy_hubIfjN4cuda3std3__44plusIfEEE10Policy1000EPijS9_fNS7_10__identityEEEvT0_PT3_T1_NS0_13GridEvenShareISH_EET2_T4_E12temp_storage+56];
	add.f32 	%f442, %f441, %f440;
	selp.f32 	%f443, %f442, %f440, %p97;
	setp.gt.u32 	%p98, %r6, 352;
	ld.shared.f32 	%f444, [_ZZN3cub18CUB_300001_SM_10006detail6reduce18DeviceReduceKernelINS2_10policy_hubIfjN4cuda3std3__44plusIfEEE10Policy1000EPijS9_fNS7_10__identityEEEvT0_PT3_T1_NS0_13GridEvenShareISH_EET2_T4_E12temp_storage+60];
	add.f32 	%f445, %f444, %f443;
	selp.f32 	%f446, %f445, %f443, %p98;
	setp.gt.u32 	%p99, %r6, 384;
	ld.shared.f32 	%f447, [_ZZN3cub18CUB_300001_SM_10006detail6reduce18DeviceReduceKernelINS2_10policy_hubIfjN4cuda3std3__44plusIfEEE10Policy1000EPijS9_fNS7_10__identityEEEvT0_PT3_T1_NS0_13GridEvenShareISH_EET2_T4_E12temp_storage+64];
	add.f32 	%f448, %f447, %f446;
	selp.f32 	%f449, %f448, %f446, %p99;
	setp.gt.u32 	%p100, %r6, 416;
	ld.shared.f32 	%f450, [_ZZN3cub18CUB_300001_SM_10006detail6reduce18DeviceReduceKernelINS2_10policy_hubIfjN4cuda3std3__44plusIfEEE10Policy1000EPijS9_fNS7_10__identityEEEvT0_PT3_T1_NS0_13GridEvenShareISH_EET2_T4_E12temp_storage+68];
	add.f32 	%f451, %f450, %f449;
	selp.f32 	%f452, %f451, %f449, %p100;
	setp.gt.u32 	%p101, %r6, 448;
	ld.shared.f32 	%f453, [_ZZN3cub18CUB_300001_SM_10006detail6reduce18DeviceReduceKernelINS2_10policy_hubIfjN4cuda3std3__44plusIfEEE10Policy1000EPijS9_fNS7_10__identityEEEvT0_PT3_T1_NS0_13GridEvenShareISH_EET2_T4_E12temp_storage+72];
	add.f32 	%f454, %f453, %f452;
	selp.f32 	%f455, %f454, %f452, %p101;
	setp.gt.u32 	%p102, %r6, 480;
	ld.shared.f32 	%f456, [_ZZN3cub18CUB_300001_SM_10006detail6reduce18DeviceReduceKernelINS2_10policy_hubIfjN4cuda3std3__44plusIfEEE10Policy1000EPijS9_fNS7_10__identityEEEvT0_PT3_T1_NS0_13GridEvenShareISH_EET2_T4_E12temp_storage+76];
	add.f32 	%f457, %f456, %f455;
	selp.f32 	%f524, %f457, %f455, %p102;
	bra.uni 	$L__BB13_71;
$L__BB13_20:
	mov.u32 	%r26, %tid.x;
	shl.b32 	%r27, %r26, 1;
	add.s32 	%r274, %r5, %r27;
	mul.wide.u32 	%rd76, %r274, 4;
	add.s64 	%rd61, %rd1, %rd76;
	// begin inline asm
	ld.global.nc.u64 %rd60, [%rd61];
	// end inline asm
	mov.b64 	{%r275, %r276}, %rd60;
	add.s64 	%rd63, %rd61, 4096;
	// begin inline asm
	ld.global.nc.u64 %rd62, [%rd63];
	// end inline asm
	mov.b64 	{%r277, %r278}, %rd62;
	add.s64 	%rd65, %rd61, 8192;
	// begin inline asm
	ld.global.nc.u64 %rd64, [%rd65];
	// end inline asm
	mov.b64 	{%r279, %r280}, %rd64;
	add.s64 	%rd67, %rd61, 12288;
	// begin inline asm
	ld.global.nc.u64 %rd66, [%rd67];
	// end inline asm
	mov.b64 	{%r281, %r282}, %rd66;
	add.s64 	%rd69, %rd61, 16384;
	// begin inline asm
	ld.global.nc.u64 %rd68, [%rd69];
	// end inline asm
	mov.b64 	{%r283, %r284}, %rd68;
	add.s64 	%rd71, %rd61, 20480;
	// begin inline asm
	ld.global.nc.u64 %rd70, [%rd71];
	// end inline asm
	mov.b64 	{%r285, %r286}, %rd70;
	add.s64 	%rd73, %rd61, 24576;
	// begin inline asm
	ld.global.nc.u64 %rd72, [%rd73];
	// end inline asm
	mov.b64 	{%r287, %r288}, %rd72;
	add.s64 	%rd75, %rd61, 28672;
	// begin inline asm
	ld.global.nc.u64 %rd74, [%rd75];
	// end inline asm
	mov.b64 	{%r289, %r290}, %rd74;
	cvt.rn.f32.s32 	%f278, %r275;
	cvt.rn.f32.s32 	%f279, %r276;
	cvt.rn.f32.s32 	%f280, %r277;
	cvt.rn.f32.s32 	%f281, %r278;
	cvt.rn.f32.s32 	%f282, %r279;
	cvt.rn.f32.s32 	%f283, %r280;
	cvt.rn.f32.s32 	%f284, %r281;
	cvt.rn.f32.s32 	%f285, %r282;
	cvt.rn.f32.s32 	%f286, %r283;
	cvt.rn.f32.s32 	%f287, %r284;
	cvt.rn.f32.s32 	%f288, %r285;
	cvt.rn.f32.s32 	%f289, %r286;
	cvt.rn.f32.s32 	%f290, %r287;
	cvt.rn.f32.s32 	%f291, %r288;
	cvt.rn.f32.s32 	%f292, %r289;
	cvt.rn.f32.s32 	%f293, %r290;
	add.f32 	%f294, %f278, %f279;
	add.f32 	%f295, %f280, %f281;
	add.f32 	%f296, %f282, %f283;
	add.f32 	%f297, %f284, %f285;
	add.f32 	%f298, %f286, %f287;
	add.f32 	%f299, %f288, %f289;
	add.f32 	%f300, %f290, %f291;
	add.f32 	%f301, %f292, %f293;
	add.f32 	%f302, %f294, %f295;
	add.f32 	%f303, %f296, %f297;
	add.f32 	%f304, %f298, %f299;
	add.f32 	%f305, %f300, %f301;
	add.f32 	%f306, %f302, %f303;
	add.f32 	%f307, %f304, %f305;
	add.f32 	%f511, %f306, %f307;
	setp.lt.u32 	%p57, %r6, %r4;
	@%p57 bra 	$L__BB13_32;
	add.s32 	%r28, %r4, %r5;
	add.s32 	%r452, %r28, 512;
	add.s32 	%r451, %r28, %r26;
	mov.b32 	%r453, 0;
$L__BB13_22:
	add.s32 	%r5, %r5, %r4;
	add.s32 	%r292, %r1, -8192;
	setp.gt.u32 	%p58, %r5, %r292;
	@%p58 bra 	$L__BB13_24;
	add.s32 	%r293, %r5, %r27;
	mul.wide.u32 	%rd93, %r293, 4;
	add.s64 	%rd78, %rd1, %rd93;
	// begin inline asm
	ld.global.nc.u64 %rd77, [%rd78];
	// end inline asm
	mov.b64 	{%r294, %r295}, %rd77;
	add.s64 	%rd80, %rd78, 4096;
	// begin inline asm
	ld.global.nc.u64 %rd79, [%rd80];
	// end inline asm
	mov.b64 	{%r296, %r297}, %rd79;
	add.s64 	%rd82, %rd78, 8192;
	// begin inline asm
	ld.global.nc.u64 %rd81, [%rd82];
	// end inline asm
	mov.b64 	{%r298, %r299}, %rd81;
	add.s64 	%rd84, %rd78, 12288;
	// begin inline asm
	ld.global.nc.u64 %rd83, [%rd84];
	// end inline asm
	mov.b64 	{%r300, %r301}, %rd83;
	add.s64 	%rd86, %rd78, 16384;
	// begin inline asm
	ld.global.nc.u64 %rd85, [%rd86];
	// end inline asm
	mov.b64 	{%r302, %r303}, %rd85;
	add.s64 	%rd88, %rd78, 20480;
	// begin inline asm
	ld.global.nc.u64 %rd87, [%rd88];
	// end inline asm
	mov.b64 	{%r304, %r305}, %rd87;
	add.s64 	%rd90, %rd78, 24576;
	// begin inline asm
	ld.global.nc.u64 %rd89, [%rd90];
	// end inline asm
	mov.b64 	{%r306, %r307}, %rd89;
	add.s64 	%rd92, %rd78, 28672;
	// begin inline asm
	ld.global.nc.u64 %rd91, [%rd92];
	// end inline asm
	mov.b64 	{%r308, %r309}, %rd91;
	cvt.rn.f32.s32 	%f308, %r294;
	cvt.rn.f32.s32 	%f309, %r295;
	cvt.rn.f32.s32 	%f310, %r296;
	cvt.rn.f32.s32 	%f311, %r297;
	cvt.rn.f32.s32 	%f312, %r298;
	cvt.rn.f32.s32 	%f313, %r299;
	cvt.rn.f32.s32 	%f314, %r300;
	cvt.rn.f32.s32 	%f315, %r301;
	cvt.rn.f32.s32 	%f316, %r302;
	cvt.rn.f32.s32 	%f317, %r303;
	cvt.rn.f32.s32 	%f318, %r304;
	cvt.rn.f32.s32 	%f319, %r305;
	cvt.rn.f32.s32 	%f320, %r306;
	cvt.rn.f32.s32 	%f321, %r307;
	cvt.rn.f32.s32 	%f322, %r308;
	cvt.rn.f32.s32 	%f323, %r309;
	add.f32 	%f324, %f511, %f308;
	add.f32 	%f325, %f309, %f310;
	add.f32 	%f326, %f311, %f312;
	add.f32 	%f327, %f313, %f314;
	add.f32 	%f328, %f315, %f316;
	add.f32 	%f329, %f317, %f318;
	add.f32 	%f330, %f319, %f320;
	add.f32 	%f331, %f321, %f322;
	add.f32 	%f332, %f324, %f325;
	add.f32 	%f333, %f326, %f327;
	add.f32 	%f334, %f328, %f329;
	add.f32 	%f335, %f330, %f331;
	add.f32 	%f336, %f332, %f333;
	add.f32 	%f337, %f334, %f335;
	add.f32 	%f338, %f336, %f337;
	add.f32 	%f511, %f338, %f323;
	sub.s32 	%r310, %r1, %r5;
	setp.lt.u32 	%p59, %r310, %r4;
	add.s32 	%r453, %r453, 1;
	add.s32 	%r452, %r452, %r4;
	add.s32 	%r451, %r451, %r4;
	@%p59 bra 	$L__BB13_32;
	bra.uni 	$L__BB13_22;
$L__BB13_24:
	setp.le.u32 	%p60, %r1, %r5;
	@%p60 bra 	$L__BB13_32;
	sub.s32 	%r39, %r1, %r5;
	setp.ge.s32 	%p61, %r26, %r39;
	@%p61 bra 	$L__BB13_32;
	not.b32 	%r311, %r26;
	add.s32 	%r312, %r1, %r311;
	sub.s32 	%r313, %r312, %r28;
	mul.lo.s32 	%r314, %r2, %r453;
	shl.b32 	%r315, %r314, 13;
	sub.s32 	%r40, %r313, %r315;
	shr.u32 	%r316, %r312, 9;
	add.s32 	%r41, %r316, 1;
	and.b32  	%r317, %r312, 1536;
	setp.eq.s32 	%p62, %r317, 1536;
	mov.u32 	%r458, %r26;
	@%p62 bra 	$L__BB13_29;
	and.b32  	%r318, %r41, 3;
	neg.s32 	%r455, %r318;
	mov.u32 	%r458, %r26;
$L__BB13_28:
	.pragma "nounroll";
	mul.wide.u32 	%rd95, %r451, 4;
	add.s64 	%rd94, %rd1, %rd95;
	// begin inline asm
	ld.global.nc.u32 %r319, [%rd94];
	// end inline asm
	cvt.rn.f32.s32 	%f340, %r319;
	add.f32 	%f511, %f511, %f340;
	add.s32 	%r458, %r458, 512;
	add.s32 	%r451, %r451, 512;
	add.s32 	%r455, %r455, 1;
	setp.ne.s32 	%p63, %r455, 0;
	@%p63 bra 	$L__BB13_28;
$L__BB13_29:
	setp.lt.u32 	%p64, %r40, 1536;
	@%p64 bra 	$L__BB13_32;
	add.s32 	%r460, %r458, 1024;
	add.s32 	%r459, %r458, %r452;
$L__BB13_31:
	add.s32 	%r324, %r459, -512;
	mul.wide.u32 	%rd100, %r324, 4;
	add.s64 	%rd96, %rd1, %rd100;
	// begin inline asm
	ld.global.nc.u32 %r320, [%rd96];
	// end inline asm
	cvt.rn.f32.s32 	%f341, %r320;
	add.f32 	%f342, %f511, %f341;
	mul.wide.u32 	%rd101, %r459, 4;
	add.s64 	%rd97, %rd1, %rd101;
	// begin inline asm
	ld.global.nc.u32 %r321, [%rd97];
	// end inline asm
	cvt.rn.f32.s32 	%f343, %r321;
	add.f32 	%f344, %f342, %f343;
	add.s32 	%r325, %r459, 512;
	mul.wide.u32 	%rd102, %r325, 4;
	add.s64 	%rd98, %rd1, %rd102;
	// begin inline asm
	ld.global.nc.u32 %r322, [%rd98];
	// end inline asm
	cvt.rn.f32.s32 	%f345, %r322;
	add.f32 	%f346, %f344, %f345;
	add.s32 	%r326, %r459, 1024;
	mul.wide.u32 	%rd103, %r326, 4;
	add.s64 	%rd99, %rd1, %rd103;
	// begin inline asm
	ld.global.nc.u32 %r323, [%rd99];
	// end inline asm
	cvt.rn.f32.s32 	%f347, %r323;
	add.f32 	%f511, %f346, %f347;
	add.s32 	%r54, %r460, 2048;
	add.s32 	%r327, %r460, 1024;
	add.s32 	%r459, %r459, 2048;
	setp.lt.s32 	%p65, %r327, %r39;
	mov.u32 	%r460, %r54;
	@%p65 bra 	$L__BB13_31;
$L__BB13_32:
	// begin inline asm
	mov.u32 %r328, %laneid;
	// end inline asm
	mov.b32 	%r330, %f511;
	mov.b32 	%r331, 1;
	mov.b32 	%r352, 31;
	mov.b32 	%r353, -1;
	// begin inline asm
	shfl.sync.down.b32 %r329, %r330, %r331, %r352, %r353;
	// end inline asm
	setp.gt.s32 	%p66, %r328, 30;
	mov.b32 	%f348, %r329;
	add.f32 	%f349, %f511, %f348;
	selp.f32 	%f350, %f511, %f349, %p66;
	mov.b32 	%r335, %f350;
	mov.b32 	%r336, 2;
	// begin inline asm
	shfl.sync.down.b32 %r334, %r335, %r336, %r352, %r353;
	// end inline asm
	setp.gt.s32 	%p67, %r328, 29;
	mov.b32 	%f351, %r334;
	add.f32 	%f352, %f350, %f351;
	selp.f32 	%f353, %f350, %f352, %p67;
	mov.b32 	%r340, %f353;
	mov.b32 	%r341, 4;
	// begin inline asm
	shfl.sync.down.b32 %r339, %r340, %r341, %r352, %r353;
	// end inline asm
	setp.gt.s32 	%p68, %r328, 27;
	mov.b32 	%f354, %r339;
	add.f32 	%f355, %f353, %f354;
	selp.f32 	%f356, %f353, %f355, %p68;
	mov.b32 	%r345, %f356;
	mov.b32 	%r346, 8;
	// begin inline asm
	shfl.sync.down.b32 %r344, %r345, %r346, %r352, %r353;
	// end inline asm
	setp.gt.s32 	%p69, %r328, 23;
	mov.b32 	%f357, %r344;
	add.f32 	%f358, %f356, %f357;
	selp.f32 	%f359, %f356, %f358, %p69;
	mov.b32 	%r350, %f359;
	mov.b32 	%r351, 16;
	// begin inline asm
	shfl.sync.down.b32 %r349, %r350, %r351, %r352, %r353;
	// end inline asm
	setp.gt.s32 	%p70, %r328, 15;
	mov.b32 	%f360, %r349;
	add.f32 	%f25, %f359, %f360;
	selp.f32 	%f524, %f359, %f25, %p70;
	setp.ne.s32 	%p71, %r328, 0;
	@%p71 bra 	$L__BB13_34;
	shr.u32 	%r354, %r26, 3;
	and.b32  	%r355, %r354, 124;
	mov.u32 	%r356, _ZZN3cub18CUB_300001_SM_10006detail6reduce18DeviceReduceKernelINS2_10policy_hubIfjN4cuda3std3__44plusIfEEE10Policy1000EPijS9_fNS7_10__identityEEEvT0_PT3_T1_NS0_13GridEvenShareISH_EET2_T4_E12temp_storage;
	add.s32 	%r357, %r356, %r355;
	st.shared.f32 	[%r357+16], %f25;
$L__BB13_34:
	bar.sync 	0;
	setp.ne.s32 	%p72, %r26, 0;
	@%p72 bra 	$L__BB13_71;
	ld.shared.f32 	%f361, [_ZZN3cub18CUB_300001_SM_10006detail6reduce18DeviceReduceKernelINS2_10policy_hubIfjN4cuda3std3__44plusIfEEE10Policy1000EPijS9_fNS7_10__identityEEEvT0_PT3_T1_NS0_13GridEvenShareISH_EET2_T4_E12temp_storage+20];
	add.f32 	%f362, %f524, %f361;
	ld.shared.f32 	%f363, [_ZZN3cub18CUB_300001_SM_10006detail6reduce18DeviceReduceKernelINS2_10policy_hubIfjN4cuda3std3__44plusIfEEE10Policy1000EPijS9_fNS7_10__identityEEEvT0_PT3_T1_NS0_13GridEvenShareISH_EET2_T4_E12temp_storage+24];
	add.f32 	%f364, %f362, %f363;
	ld.shared.f32 	%f365, [_ZZN3cub18CUB_300001_SM_10006detail6reduce18DeviceReduceKernelINS2_10policy_hubIfjN4cuda3std3__44plusIfEEE10Policy1000EPijS9_fNS7_10__identityEEEvT0_PT3_T1_NS0_13GridEvenShareISH_EET2_T4_E12temp_storage+28];
	add.f32 	%f366, %f364, %f365;
	ld.shared.f32 	%f367, [_ZZN3cub18CUB_300001_SM_10006detail6reduce18DeviceReduceKernelINS2_10policy_hubIfjN4cuda3std3__44plusIfEEE10Policy1000EPijS9_fNS7_10__identityEEEvT0_PT3_T1_NS0_13GridEvenShareISH_EET2_T4_E12temp_storage+32];
	add.f32 	%f368, %f366, %f367;
	ld.shared.f32 	%f369, [_ZZN3cub18CUB_300001_SM_10006detail6reduce18DeviceReduceKernelINS2_10policy_hubIfjN4cuda3std3__44plusIfEEE10Policy1000EPijS9_fNS7_10__identityEEEvT0_PT3_T1_NS0_13GridEvenShareISH_EET2_T4_E12temp_storage+36];
	add.f32 	%f370, %f368, %f369;
	ld.shared.f32 	%f371, [_ZZN3cub18CUB_300001_SM_10006detail6reduce18DeviceReduceKernelINS2_10policy_hubIfjN4cuda3std3__44plusIfEEE10Policy1000EPijS9_fNS7_10__identityEEEvT0_PT3_T1_NS0_13GridEvenShareISH_EET2_T4_E12temp_storage+40];
	add.f32 	%f372, %f370, %f371;
	ld.shared.f32 	%f373, [_ZZN3cub18CUB_300001_SM_10006detail6reduce18DeviceReduceKernelINS2_10policy_hubIfjN4cuda3std3__44plusIfEEE10Policy1000EPijS9_fNS7_10__identityEEEvT0_PT3_T1_NS0_13GridEvenShareISH_EET2_T4_E12temp_storage+44];
	add.f32 	%f374, %f372, %f373;
	ld.shared.f32 	%f375, [_ZZN3cub18CUB_300001_SM_10006detail6reduce18DeviceReduceKernelINS2_10policy_hubIfjN4cuda3std3__44plusIfEEE10Policy1000EPijS9_fNS7_10__identityEEEvT0_PT3_T1_NS0_13GridEvenShareISH_EET2_T4_E12temp_storage+48];
	add.f32 	%f376, %f374, %f375;
	ld.shared.f32 	%f377, [_ZZN3cub18CUB_300001_SM_10006detail6reduce18DeviceReduceKernelINS2_10policy_hubIfjN4cuda3std3__44plusIfEEE10Policy1000EPijS9_fNS7_10__identityEEEvT0_PT3_T1_NS0_13GridEvenShareISH_EET2_T4_E12temp_storage+52];
	add.f32 	%f378, %f376, %f377;
	ld.shared.f32 	%f379, [_ZZN3cub18CUB_300001_SM_10006detail6reduce18DeviceReduceKernelINS2_10policy_hubIfjN4cuda3std3__44plusIfEEE10Policy1000EPijS9_fNS7_10__identityEEEvT0_PT3_T1_NS0_13GridEvenShareISH_EET2_T4_E12temp_storage+56];
	add.f32 	%f380, %f378, %f379;
	ld.shared.f32 	%f381, [_ZZN3cub18CUB_300001_SM_10006detail6reduce18DeviceReduceKernelINS2_10policy_hubIfjN4cuda3std3__44plusIfEEE10Policy1000EPijS9_fNS7_10__identityEEEvT0_PT3_T1_NS0_13GridEvenShareISH_EET2_T4_E12temp_storage+60];
	add.f32 	%f382, %f380, %f381;
	ld.shared.f32 	%f383, [_ZZN3cub18CUB_300001_SM_10006detail6reduce18DeviceReduceKernelINS2_10policy_hubIfjN4cuda3std3__44plusIfEEE10Policy1000EPijS9_fNS7_10__identityEEEvT0_PT3_T1_NS0_13GridEvenShareISH_EET2_T4_E12temp_storage+64];
	add.f32 	%f384, %f382, %f383;
	ld.shared.f32 	%f385, [_ZZN3cub18CUB_300001_SM_10006detail6reduce18DeviceReduceKernelINS2_10policy_hubIfjN4cuda3std3__44plusIfEEE10Policy1000EPijS9_fNS7_10__identityEEEvT0_PT3_T1_NS0_13GridEvenShareISH_EET2_T4_E12temp_storage+68];
	add.f32 	%f386, %f384, %f385;
	ld.shared.f32 	%f387, [_ZZN3cub18CUB_300001_SM_10006detail6reduce18DeviceReduceKernelINS2_10policy_hubIfjN4cuda3std3__44plusIfEEE10Policy1000EPijS9_fNS7_10__identityEEEvT0_PT3_T1_NS0_13GridEvenShareISH_EET2_T4_E12temp_storage+72];
	add.f32 	%f388, %f386, %f387;
	ld.shared.f32 	%f389, [_ZZN3cub18CUB_300001_SM_10006detail6reduce18DeviceReduceKernelINS2_10policy_hubIfjN4cuda3std3__44plusIfEEE10Policy1000EPijS9_fNS7_10__identityEEEvT0_PT3_T1_NS0_13GridEvenShareISH_EET2_T4_E12temp_storage+76];
	add.f32 	%f524, %f388, %f389;
	bra.uni 	$L__BB13_71;
$L__BB13_36:
	sub.s32 	%r56, %r1, %r5;
	setp.gt.u32 	%p2, %r56, 8191;
	@%p2 bra 	$L__BB13_55;
	mov.u32 	%r57, %tid.x;
	setp.ge.u32 	%p19, %r57, %r56;
	mov.f32 	%f517, 0f00000000;
	mov.u32 	%r465, %r57;
	@%p19 bra 	$L__BB13_39;
	add.s32 	%r190, %r5, %r57;
	mul.wide.u32 	%rd49, %r190, 4;
	add.s64 	%rd48, %rd1, %rd49;
	// begin inline asm
	ld.global.nc.u32 %r189, [%rd48];
	// end inline asm
	cvt.rn.f32.s32 	%f517, %r189;
	add.s32 	%r465, %r57, 512;
$L__BB13_39:
	setp.ge.u32 	%p20, %r465, %r56;
	@%p20 bra 	$L__BB13_46;
	not.b32 	%r191, %r465;
	add.s32 	%r60, %r1, %r191;
	and.b32  	%r192, %r60, 1536;
	setp.eq.s32 	%p21, %r192, 1536;
	@%p21 bra 	$L__BB13_43;
	add.s32 	%r463, %r465, %r5;
	shr.u32 	%r193, %r60, 9;
	add.s32 	%r194, %r193, 1;
	and.b32  	%r195, %r194, 3;
	neg.s32 	%r462, %r195;
$L__BB13_42:
	.pragma "nounroll";
	mul.wide.u32 	%rd51, %r463, 4;
	add.s64 	%rd50, %rd1, %rd51;
	// begin inline asm
	ld.global.nc.u32 %r196, [%rd50];
	// end inline asm
	cvt.rn.f32.s32 	%f170, %r196;
	add.f32 	%f517, %f517, %f170;
	add.s32 	%r465, %r465, 512;
	add.s32 	%r463, %r463, 512;
	add.s32 	%r462, %r462, 1;
	setp.ne.s32 	%p22, %r462, 0;
	@%p22 bra 	$L__BB13_42;
$L__BB13_43:
	sub.s32 	%r197, %r60, %r5;
	setp.lt.u32 	%p23, %r197, 1536;
	@%p23 bra 	$L__BB13_46;
	add.s32 	%r467, %r465, 1024;
	add.s32 	%r466, %r465, %r5;
$L__BB13_45:
	mul.wide.u32 	%rd56, %r466, 4;
	add.s64 	%rd52, %rd1, %rd56;
	// begin inline asm
	ld.global.nc.u32 %r198, [%rd52];
	// end inline asm
	cvt.rn.f32.s32 	%f171, %r198;
	add.f32 	%f172, %f517, %f171;
	add.s32 	%r202, %r466, 512;
	mul.wide.u32 	%rd57, %r202, 4;
	add.s64 	%rd53, %rd1, %rd57;
	// begin inline asm
	ld.global.nc.u32 %r199, [%rd53];
	// end inline asm
	cvt.rn.f32.s32 	%f173, %r199;
	add.f32 	%f174, %f172, %f173;
	add.s32 	%r203, %r466, 1024;
	mul.wide.u32 	%rd58, %r203, 4;
	add.s64 	%rd54, %rd1, %rd58;
	// begin inline asm
	ld.global.nc.u32 %r200, [%rd54];
	// end inline asm
	cvt.rn.f32.s32 	%f175, %r200;
	add.f32 	%f176, %f174, %f175;
	add.s32 	%r204, %r466, 1536;
	mul.wide.u32 	%rd59, %r204, 4;
	add.s64 	%rd55, %rd1, %rd59;
	// begin inline asm
	ld.global.nc.u32 %r201, [%rd55];
	// end inline asm
	cvt.rn.f32.s32 	%f177, %r201;
	add.f32 	%f517, %f176, %f177;
	add.s32 	%r74, %r467, 2048;
	add.s32 	%r205, %r467, 1024;
	add.s32 	%r466, %r466, 2048;
	setp.lt.s32 	%p24, %r205, %r56;
	mov.u32 	%r467, %r74;
	@%p24 bra 	$L__BB13_45;
$L__BB13_46:
	setp.lt.u32 	%p25, %r56, 512;
	@%p25 bra 	$L__BB13_51;
	// begin inline asm
	mov.u32 %r244, %laneid;
	// end inline asm
	mov.b32 	%r246, %f517;
	mov.b32 	%r247, 1;
	mov.b32 	%r268, 31;
	mov.b32 	%r269, -1;
	// begin inline asm
	shfl.sync.down.b32 %r245, %r246, %r247, %r268, %r269;
	// end inline asm
	setp.gt.s32 	%p49, %r244, 30;
	mov.b32 	%f236, %r245;
	add.f32 	%f237, %f517, %f236;
	selp.f32 	%f238, %f517, %f237, %p49;
	mov.b32 	%r251, %f238;
	mov.b32 	%r252, 2;
	// begin inline asm
	shfl.sync.down.b32 %r250, %r251, %r252, %r268, %r269;
	// end inline asm
	setp.gt.s32 	%p50, %r244, 29;
	mov.b32 	%f239, %r250;
	add.f32 	%f240, %f238, %f239;
	selp.f32 	%f241, %f238, %f240, %p50;
	mov.b32 	%r256, %f241;
	mov.b32 	%r257, 4;
	// begin inline asm
	shfl.sync.down.b32 %r255, %r256, %r257, %r268, %r269;
	// end inline asm
	setp.gt.s32 	%p51, %r244, 27;
	mov.b32 	%f242, %r255;
	add.f32 	%f243, %f241, %f242;
	selp.f32 	%f244, %f241, %f243, %p51;
	mov.b32 	%r261, %f244;
	mov.b32 	%r262, 8;
	// begin inline asm
	shfl.sync.down.b32 %r260, %r261, %r262, %r268, %r269;
	// end inline asm
	setp.gt.s32 	%p52, %r244, 23;
	mov.b32 	%f245, %r260;
	add.f32 	%f246, %f244, %f245;
	selp.f32 	%f247, %f244, %f246, %p52;
	mov.b32 	%r266, %f247;
	mov.b32 	%r267, 16;
	// begin inline asm
	shfl.sync.down.b32 %r265, %r266, %r267, %r268, %r269;
	// end inline asm
	setp.gt.s32 	%p53, %r244, 15;
	mov.b32 	%f248, %r265;
	add.f32 	%f37, %f247, %f248;
	selp.f32 	%f524, %f247, %f37, %p53;
	setp.ne.s32 	%p54, %r244, 0;
	@%p54 bra 	$L__BB13_49;
	shr.u32 	%r270, %r57, 3;
	and.b32  	%r271, %r270, 124;
	mov.u32 	%r272, _ZZN3cub18CUB_300001_SM_10006detail6reduce18DeviceReduceKernelINS2_10policy_hubIfjN4cuda3std3__44plusIfEEE10Policy1000EPijS9_fNS7_10__identityEEEvT0_PT3_T1_NS0_13GridEvenShareISH_EET2_T4_E12temp_storage;
	add.s32 	%r273, %r272, %r271;
	st.shared.f32 	[%r273+16], %f37;
$L__BB13_49:
	bar.sync 	0;
	setp.ne.s32 	%p55, %r57, 0;
	@%p55 bra 	$L__BB13_71;
	ld.shared.f32 	%f249, [_ZZN3cub18CUB_300001_SM_10006detail6reduce18DeviceReduceKernelINS2_10policy_hubIfjN4cuda3std3__44plusIfEEE10Policy1000EPijS9_fNS7_10__identityEEEvT0_PT3_T1_NS0_13GridEvenShareISH_EET2_T4_E12temp_storage+20];
	add.f32 	%f250, %f524, %f249;
	ld.shared.f32 	%f251, [_ZZN3cub18CUB_300001_SM_10006detail6reduce18DeviceReduceKernelINS2_10policy_hubIfjN4cuda3std3__44plusIfEEE10Policy1000EPijS9_fNS7_10__identityEEEvT0_PT3_T1_NS0_13GridEvenShareISH_EET2_T4_E12temp_storage+24];
	add.f32 	%f252, %f250, %f251;
	ld.shared.f32 	%f253, [_ZZN3cub18CUB_300001_SM_10006detail6reduce18DeviceReduceKernelINS2_10policy_hubIfjN4cuda3std3__44plusIfEEE10Policy1000EPijS9_fNS7_10__identityEEEvT0_PT3_T1_NS0_13GridEvenShareISH_EET2_T4_E12temp_storage+28];
	add.f32 	%f254, %f252, %f253;
	ld.shared.f32 	%f255, [_ZZN3cub18CUB_300001_SM_10006detail6reduce18DeviceReduceKernelINS2_10policy_hubIfjN4cuda3std3__44plusIfEEE10Policy1000EPijS9_fNS7_10__identityEEEvT0_PT3_T1_NS0_13GridEvenShareISH_EET2_T4_E12temp_storage+32];
	add.f32 	%f256, %f254, %f255;
	ld.shared.f32 	%f257, [_ZZN3cub18CUB_300001_SM_10006detail6reduce18DeviceReduceKernelINS2_10policy_hubIfjN4cuda3std3__44plusIfEEE10Policy1000EPijS9_fNS7_10__identityEEEvT0_PT3_T1_NS0_13GridEvenShareISH_EET2_T4_E12temp_storage+36];
	add.f32 	%f258, %f256, %f257;
	ld.shared.f32 	%f259, [_ZZN3cub18CUB_300001_SM_10006detail6reduce18DeviceReduceKernelINS2_10policy_hubIfjN4cuda3std3__44plusIfEEE10Policy1000EPijS9_fNS7_10__identityEEEvT0_PT3_T1_NS0_13GridEvenShareISH_EET2_T4_E12temp_storage+40];
	add.f32 	%f260, %f258, %f259;
	ld.shared.f32 	%f261, [_ZZN3cub18CUB_300001_SM_10006detail6reduce18DeviceReduceKernelINS2_10policy_hubIfjN4cuda3std3__44plusIfEEE10Policy1000EPijS9_fNS7_10__identityEEEvT0_PT3_T1_NS0_13GridEvenShareISH_EET2_T4_E12temp_storage+44];
	add.f32 	%f262, %f260, %f261;
	ld.shared.f32 	%f263, [_ZZN3cub18CUB_300001_SM_10006detail6reduce18DeviceReduceKernelINS2_10policy_hubIfjN4cuda3std3__44plusIfEEE10Policy1000EPijS9_fNS7_10__identityEEEvT0_PT3_T1_NS0_13GridEvenShareISH_EET2_T4_E12temp_storage+48];
	add.f32 	%f264, %f262, %f263;
	ld.shared.f32 	%f265, [_ZZN3cub18CUB_300001_SM_10006detail6reduce18DeviceReduceKernelINS2_10policy_hubIfjN4cuda3std3__44plusIfEEE10Policy1000EPijS9_fNS7_10__identityEEEvT0_PT3_T1_NS0_13GridEvenShareISH_EET2_T4_E12temp_storage+52];
	add.f32 	%f266, %f264, %f265;
	ld.shared.f32 	%f267, [_ZZN3cub18CUB_300001_SM_10006detail6reduce18DeviceReduceKernelINS2_10policy_hubIfjN4cuda3std3__44plusIfEEE10Policy1000EPijS9_fNS7_10__identityEEEvT0_PT3_T1_NS0_13GridEvenShareISH_EET2_T4_E12temp_storage+56];
	add.f32 	%f268, %f266, %f267;
	ld.shared.f32 	%f269, [_ZZN3cub18CUB_300001_SM_10006detail6reduce18DeviceReduceKernelINS2_10policy_hubIfjN4cuda3std3__44plusIfEEE10Policy1000EPijS9_fNS7_10__identityEEEvT0_PT3_T1_NS0_13GridEvenShareISH_EET2_T4_E12temp_storage+60];
	add.f32 	%f270, %f268, %f269;
	ld.shared.f32 	%f271, [_ZZN3cub18CUB_300001_SM_10006detail6reduce18DeviceReduceKernelINS2_10policy_hubIfjN4cuda3std3__44plusIfEEE10Policy1000EPijS9_fNS7_10__identityEEEvT0_PT3_T1_NS0_13GridEvenShareISH_EET2_T4_E12temp_storage+64];
	add.f32 	%f272, %f270, %f271;
	ld.shared.f32 	%f273, [_ZZN3cub18CUB_300001_SM_10006detail6reduce18DeviceReduceKernelINS2_10policy_hubIfjN4cuda3std3__44plusIfEEE10Policy1000EPijS9_fNS7_10__identityEEEvT0_PT3_T1_NS0_13GridEvenShareISH_EET2_T4_E12temp_storage+68];
	add.f32 	%f274, %f272, %f273;
	ld.shared.f32 	%f275, [_ZZN3cub18CUB_300001_SM_10006detail6reduce18DeviceReduceKernelINS2_10policy_hubIfjN4cuda3std3__44plusIfEEE10Policy1000EPijS9_fNS7_10__identityEEEvT0_PT3_T1_NS0_13GridEvenShareISH_EET2_T4_E12temp_storage+72];
	add.f32 	%f276, %f274, %f275;
	ld.shared.f32 	%f277, [_ZZN3cub18CUB_300001_SM_10006detail6reduce18DeviceReduceKernelINS2_10policy_hubIfjN4cuda3std3__44plusIfEEE10Policy1000EPijS9_fNS7_10__identityEEEvT0_PT3_T1_NS0_13GridEvenShareISH_EET2_T4_E12temp_storage+76];
	add.f32 	%f524, %f276, %f277;
	bra.uni 	$L__BB13_71;
$L__BB13_51:
	// begin inline asm
	mov.u32 %r206, %laneid;
	// end inline asm
	and.b32  	%r232, %r57, 992;
	add.s32 	%r233, %r232, 32;
	setp.gt.u32 	%p26, %r233, %r56;
	not.b32 	%r234, %r232;
	add.s32 	%r235, %r56, %r234;
	selp.b32 	%r230, %r235, 31, %p26;
	mov.b32 	%r208, %f517;
	mov.b32 	%r209, 1;
	mov.b32 	%r231, -1;
	// begin inline asm
	shfl.sync.down.b32 %r207, %r208, %r209, %r230, %r231;
	// end inline asm
	setp.lt.s32 	%p27, %r206, %r230;
	mov.b32 	%f178, %r207;
	add.f32 	%f179, %f517, %f178;
	selp.f32 	%f180, %f179, %f517, %p27;
	mov.b32 	%r213, %f180;
	mov.b32 	%r214, 2;
	// begin inline asm
	shfl.sync.down.b32 %r212, %r213, %r214, %r230, %r231;
	// end inline asm
	add.s32 	%r236, %r206, 2;
	setp.gt.s32 	%p28, %r236, %r230;
	mov.b32 	%f181, %r212;
	add.f32 	%f182, %f180, %f181;
	selp.f32 	%f183, %f180, %f182, %p28;
	mov.b32 	%r218, %f183;
	mov.b32 	%r219, 4;
	// begin inline asm
	shfl.sync.down.b32 %r217, %r218, %r219, %r230, %r231;
	// end inline asm
	add.s32 	%r237, %r206, 4;
	setp.gt.s32 	%p29, %r237, %r230;
	mov.b32 	%f184, %r217;
	add.f32 	%f185, %f183, %f184;
	selp.f32 	%f186, %f183, %f185, %p29;
	mov.b32 	%r223, %f186;
	mov.b32 	%r224, 8;
	// begin inline asm
	shfl.sync.down.b32 %r222, %r223, %r224, %r230, %r231;
	// end inline asm
	add.s32 	%r238, %r206, 8;
	setp.gt.s32 	%p30, %r238, %r230;
	mov.b32 	%f187, %r222;
	add.f32 	%f188, %f186, %f187;
	selp.f32 	%f189, %f186, %f188, %p30;
	mov.b32 	%r228, %f189;
	mov.b32 	%r229, 16;
	// begin inline asm
	shfl.sync.down.b32 %r227, %r228, %r229, %r230, %r231;
	// end inline asm
	add.s32 	%r239, %r206, 16;
	setp.gt.s32 	%p31, %r239, %r230;
	mov.b32 	%f190, %r227;
	add.f32 	%f191, %f189, %f190;
	selp.f32 	%f524, %f189, %f191, %p31;
	setp.ne.s32 	%p32, %r206, 0;
	@%p32 bra 	$L__BB13_53;
	shr.u32 	%r240, %r57, 3;
	and.b32  	%r241, %r240, 124;
	mov.u32 	%r242, _ZZN3cub18CUB_300001_SM_10006detail6reduce18DeviceReduceKernelINS2_10policy_hubIfjN4cuda3std3__44plusIfEEE10Policy1000EPijS9_fNS7_10__identityEEEvT0_PT3_T1_NS0_13GridEvenShareISH_EET2_T4_E12temp_storage;
	add.s32 	%r243, %r242, %r241;
	st.shared.f32 	[%r243+16], %f524;
$L__BB13_53:
	bar.sync 	0;
	setp.ne.s32 	%p33, %r57, 0;
	@%p33 bra 	$L__BB13_71;
	setp.gt.u32 	%p34, %r56, 32;
	ld.shared.f32 	%f192, [_ZZN3cub18CUB_300001_SM_10006detail6reduce18DeviceReduceKernelINS2_10policy_hubIfjN4cuda3std3__44plusIfEEE10Policy1000EPijS9_fNS7_10__identityEEEvT0_PT3_T1_NS0_13GridEvenShareISH_EET2_T4_E12temp_storage+20];
	add.f32 	%f193, %f524, %f192;
	selp.f32 	%f194, %f193, %f524, %p34;
	setp.gt.u32 	%p35, %r56, 64;
	ld.shared.f32 	%f195, [_ZZN3cub18CUB_300001_SM_10006detail6reduce18DeviceReduceKernelINS2_10policy_hubIfjN4cuda3std3__44plusIfEEE10Policy1000EPijS9_fNS7_10__identityEEEvT0_PT3_T1_NS0_13GridEvenShareISH_EET2_T4_E12temp_storage+24];
	add.f32 	%f196, %f195, %f194;
	selp.f32 	%f197, %f196, %f194, %p35;
	setp.gt.u32 	%p36, %r56, 96;
	ld.shared.f32 	%f198, [_ZZN3cub18CUB_300001_SM_10006detail6reduce18DeviceReduceKernelINS2_10policy_hubIfjN4cuda3std3__44plusIfEEE10Policy1000EPijS9_fNS7_10__identityEEEvT0_PT3_T1_NS0_13GridEvenShareISH_EET2_T4_E12temp_storage+28];
	add.f32 	%f199, %f198, %f197;
	selp.f32 	%f200, %f199, %f197, %p36;
	setp.gt.u32 	%p37, %r56, 128;
	ld.shared.f32 	%f201, [_ZZN3cub18CUB_300001_SM_10006detail6reduce18DeviceReduceKernelINS2_10policy_hubIfjN4cuda3std3__44plusIfEEE10Policy1000EPijS9_fNS7_10__identityEEEvT0_PT3_T1_NS0_13GridEvenShareISH_EET2_T4_E12temp_storage+32];
	add.f32 	%f202, %f201, %f200;
	selp.f32 	%f203, %f202, %f200, %p37;
	setp.gt.u32 	%p38, %r56, 160;
	ld.shared.f32 	%f204, [_ZZN3cub18CUB_300001_SM_10006detail6reduce18DeviceReduceKernelINS2_10policy_hubIfjN4cuda3std3__44plusIfEEE10Policy1000EPijS9_fNS7_10__identityEEEvT0_PT3_T1_NS0_13GridEvenShareISH_EET2_T4_E12temp_storage+36];
	add.f32 	%f205, %f204, %f203;
	selp.f32 	%f206, %f205, %f203, %p38;
	setp.gt.u32 	%p39, %r56, 192;
	ld.shared.f32 	%f207, [_ZZN3cub18CUB_300001_SM_10006detail6reduce18DeviceReduceKernelINS2_10policy_hubIfjN4cuda3std3__44plusIfEEE10Policy1000EPijS9_fNS7_10__identityEEEvT0_PT3_T1_NS0_13GridEvenShareISH_EET2_T4_E12temp_storage+40];
	add.f32 	%f208, %f207, %f206;
	selp.f32 	%f209, %f208, %f206, %p39;
	setp.gt.u32 	%p40, %r56, 224;
	ld.shared.f32 	%f210, [_ZZN3cub18CUB_300001_SM_10006detail6reduce18DeviceReduceKernelINS2_10policy_hubIfjN4cuda3std3__44plusIfEEE10Policy1000EPijS9_fNS7_10__identityEEEvT0_PT3_T1_NS0_13GridEvenShareISH_EET2_T4_E12temp_storage+44];
	add.f32 	%f211, %f210, %f209;
	selp.f32 	%f212, %f211, %f209, %p40;
	setp.gt.u32 	%p41, %r56, 256;
	ld.shared.f32 	%f213, [_ZZN3cub18CUB_300001_SM_10006detail6reduce18DeviceReduceKernelINS2_10policy_hubIfjN4cuda3std3__44plusIfEEE10Policy1000EPijS9_fNS7_10__identityEEEvT0_PT3_T1_NS0_13GridEvenShareISH_EET2_T4_E12temp_storage+48];
	add.f32 	%f214, %f213, %f212;
	selp.f32 	%f215, %f214, %f212, %p41;
	setp.gt.u32 	%p42, %r56, 288;
	ld.shared.f32 	%f216, [_ZZN3cub18CUB_300001_SM_10006detail6reduce18DeviceReduceKernelINS2_10policy_hubIfjN4cuda3std3__44plusIfEEE10Policy1000EPijS9_fNS7_10__identityEEEvT0_PT3_T1_NS0_13GridEvenShareISH_EET2_T4_E12temp_storage+52];
	add.f32 	%f217, %f216, %f215;
	selp.f32 	%f218, %f217, %f215, %p42;
	setp.gt.u32 	%p43, %r56, 320;
	ld.shared.f32 	%f219, [_ZZN3cub18CUB_300001_SM_10006detail6reduce18DeviceReduceKernelINS2_10policy_hubIfjN4cuda3std3__44plusIfEEE10Policy1000EPijS9_fNS7_10__identityEEEvT0_PT3_T1_NS0_13GridEvenShareISH_EET2_T4_E12temp_storage+56];
	add.f32 	%f220, %f219, %f218;
	selp.f32 	%f221, %f220, %f218, %p43;
	setp.gt.u32 	%p44, %r56, 352;
	ld.shared.f32 	%f222, [_ZZN3cub18CUB_300001_SM_10006detail6reduce18DeviceReduceKernelINS2_10policy_hubIfjN4cuda3std3__44plusIfEEE10Policy1000EPijS9_fNS7_10__identityEEEvT0_PT3_T1_NS0_13GridEvenShareISH_EET2_T4_E12temp_storage+60];
	add.f32 	%f223, %f222, %f221;
	selp.f32 	%f224, %f223, %f221, %p44;
	setp.gt.u32 	%p45, %r56, 384;
	ld.shared.f32 	%f225, [_ZZN3cub18CUB_300001_SM_10006detail6reduce18DeviceReduceKernelINS2_10policy_hubIfjN4cuda3std3__44plusIfEEE10Policy1000EPijS9_fNS7_10__identityEEEvT0_PT3_T1_NS0_13GridEvenShareISH_EET2_T4_E12temp_storage+64];
	add.f32 	%f226, %f225, %f224;
	selp.f32 	%f227, %f226, %f224, %p45;
	setp.gt.u32 	%p46, %r56, 416;
	ld.shared.f32 	%f228, [_ZZN3cub18CUB_300001_SM_10006detail6reduce18DeviceReduceKernelINS2_10policy_hubIfjN4cuda3std3__44plusIfEEE10Policy1000EPijS9_fNS7_10__identityEEEvT0_PT3_T1_NS0_13GridEvenShareISH_EET2_T4_E12temp_storage+68];
	add.f32 	%f229, %f228, %f227;
	selp.f32 	%f230, %f229, %f227, %p46;
	setp.gt.u32 	%p47, %r56, 448;
	ld.shared.f32 	%f231, [_ZZN3cub18CUB_300001_SM_10006detail6reduce18DeviceReduceKernelINS2_10policy_hubIfjN4cuda3std3__44plusIfEEE10Policy1000EPijS9_fNS7_10__identityEEEvT0_PT3_T1_NS0_13GridEvenShareISH_EET2_T4_E12temp_storage+72];
	add.f32 	%f232, %f231, %f230;
	selp.f32 	%f233, %f232, %f230, %p47;
	setp.gt.u32 	%p48, %r56, 480;
	ld.shared.f32 	%f234, [_ZZN3cub18CUB_300001_SM_10006detail6reduce18DeviceReduceKernelINS2_10policy_hubIfjN4cuda3std3__44plusIfEEE10Policy1000EPijS9_fNS7_10__identityEEEvT0_PT3_T1_NS0_13GridEvenShareISH_EET2_T4_E12temp_storage+76];
	add.f32 	%f235, %f234, %f233;
	selp.f32 	%f524, %f235, %f233, %p48;
	bra.uni 	$L__BB13_71;
$L__BB13_55:
	mov.u32 	%r76, %tid.x;
	add.s32 	%r121, %r76, %r5;
	mul.wide.u32 	%rd20, %r121, 4;
	add.s64 	%rd4, %rd1, %rd20;
	// begin inline asm
	ld.global.nc.u32 %r105, [%rd4];
	// end inline asm
	cvt.rn.f32.s32 	%f56, %r105;
	add.s64 	%rd5, %rd4, 2048;
	// begin inline asm
	ld.global.nc.u32 %r106, [%rd5];
	// end inline asm
	cvt.rn.f32.s32 	%f57, %r106;
	add.s64 	%rd6, %rd4, 4096;
	// begin inline asm
	ld.global.nc.u32 %r107, [%rd6];
	// end inline asm
	cvt.rn.f32.s32 	%f58, %r107;
	add.s64 	%rd7, %rd4, 6144;
	// begin inline asm
	ld.global.nc.u32 %r108, [%rd7];
	// end inline asm
	cvt.rn.f32.s32 	%f59, %r108;
	add.s64 	%rd8, %rd4, 8192;
	// begin inline asm
	ld.global.nc.u32 %r109, [%rd8];
	// end inline asm
	cvt.rn.f32.s32 	%f60, %r109;
	add.s64 	%rd9, %rd4, 10240;
	// begin inline asm
	ld.global.nc.u32 %r110, [%rd9];
	// end inline asm
	cvt.rn.f32.s32 	%f61, %r110;
	add.s64 	%rd10, %rd4, 12288;
	// begin inline asm
	ld.global.nc.u32 %r111, [%rd10];
	// end inline asm
	cvt.rn.f32.s32 	%f62, %r111;
	add.s64 	%rd11, %rd4, 14336;
	// begin inline asm
	ld.global.nc.u32 %r112, [%rd11];
	// end inline asm
	cvt.rn.f32.s32 	%f63, %r112;
	add.s64 	%rd12, %rd4, 16384;
	// begin inline asm
	ld.global.nc.u32 %r113, [%rd12];
	// end inline asm
	cvt.rn.f32.s32 	%f64, %r113;
	add.s64 	%rd13, %rd4, 18432;
	// begin inline asm
	ld.global.nc.u32 %r114, [%rd13];
	// end inline asm
	cvt.rn.f32.s32 	%f65, %r114;
	add.s64 	%rd14, %rd4, 20480;
	// begin inline asm
	ld.global.nc.u32 %r115, [%rd14];
	// end inline asm
	cvt.rn.f32.s32 	%f66, %r115;
	add.s64 	%rd15, %rd4, 22528;
	// begin inline asm
	ld.global.nc.u32 %r116, [%rd15];
	// end inline asm
	cvt.rn.f32.s32 	%f67, %r116;
	add.s64 	%rd16, %rd4, 24576;
	// begin inline asm
	ld.global.nc.u32 %r117, [%rd16];
	// end inline asm
	cvt.rn.f32.s32 	%f68, %r117;
	add.s64 	%rd17, %rd4, 26624;
	// begin inline asm
	ld.global.nc.u32 %r118, [%rd17];
	// end inline asm
	cvt.rn.f32.s32 	%f69, %r118;
	add.s64 	%rd18, %rd4, 28672;
	// begin inline asm
	ld.global.nc.u32 %r119, [%rd18];
	// end inline asm
	cvt.rn.f32.s32 	%f70, %r119;
	add.s64 	%rd19, %rd4, 30720;
	// begin inline asm
	ld.global.nc.u32 %r120, [%rd19];
	// end inline asm
	cvt.rn.f32.s32 	%f71, %r120;
	add.f32 	%f72, %f56, %f57;
	add.f32 	%f73, %f58, %f59;
	add.f32 	%f74, %f60, %f61;
	add.f32 	%f75, %f62, %f63;
	add.f32 	%f76, %f64, %f65;
	add.f32 	%f77, %f66, %f67;
	add.f32 	%f78, %f68, %f69;
	add.f32 	%f79, %f70, %f71;
	add.f32 	%f80, %f72, %f73;
	add.f32 	%f81, %f74, %f75;
	add.f32 	%f82, %f76, %f77;
	add.f32 	%f83, %f78, %f79;
	add.f32 	%f84, %f80, %f81;
	add.f32 	%f85, %f82, %f83;
	add.f32 	%f523, %f84, %f85;
	setp.lt.u32 	%p3, %r56, %r4;
	@%p3 bra 	$L__BB13_67;
	add.s32 	%r77, %r4, %r5;
	add.s32 	%r469, %r77, 512;
	add.s32 	%r468, %r77, %r76;
	mov.b32 	%r470, 0;
$L__BB13_57:
	add.s32 	%r5, %r5, %r4;
	add.s32 	%r123, %r1, -8192;
	setp.gt.u32 	%p4, %r5, %r123;
	@%p4 bra 	$L__BB13_59;
	add.s32 	%r140, %r76, %r5;
	mul.wide.u32 	%rd37, %r140, 4;
	add.s64 	%rd21, %rd1, %rd37;
	// begin inline asm
	ld.global.nc.u32 %r124, [%rd21];
	// end inline asm
	cvt.rn.f32.s32 	%f86, %r124;
	add.s64 	%rd22, %rd21, 2048;
	// begin inline asm
	ld.global.nc.u32 %r125, [%rd22];
	// end inline asm
	cvt.rn.f32.s32 	%f87, %r125;
	add.s64 	%rd23, %rd21, 4096;
	// begin inline asm
	ld.global.nc.u32 %r126, [%rd23];
	// end inline asm
	cvt.rn.f32.s32 	%f88, %r126;
	add.s64 	%rd24, %rd21, 6144;
	// begin inline asm
	ld.global.nc.u32 %r127, [%rd24];
	// end inline asm
	cvt.rn.f32.s32 	%f89, %r127;
	add.s64 	%rd25, %rd21, 8192;
	// begin inline asm
	ld.global.nc.u32 %r128, [%rd25];
	// end inline asm
	cvt.rn.f32.s32 	%f90, %r128;
	add.s64 	%rd26, %rd21, 10240;
	// begin inline asm
	ld.global.nc.u32 %r129, [%rd26];
	// end inline asm
	cvt.rn.f32.s32 	%f91, %r129;
	add.s64 	%rd27, %rd21, 12288;
	// begin inline asm
	ld.global.nc.u32 %r130, [%rd27];
	// end inline asm
	cvt.rn.f32.s32 	%f92, %r130;
	add.s64 	%rd28, %rd21, 14336;
	// begin inline asm
	ld.global.nc.u32 %r131, [%rd28];
	// end inline asm
	cvt.rn.f32.s32 	%f93, %r131;
	add.s64 	%rd29, %rd21, 16384;
	// begin inline asm
	ld.global.nc.u32 %r132, [%rd29];
	// end inline asm
	cvt.rn.f32.s32 	%f94, %r132;
	add.s64 	%rd30, %rd21, 18432;
	// begin inline asm
	ld.global.nc.u32 %r133, [%rd30];
	// end inline asm
	cvt.rn.f32.s32 	%f95, %r133;
	add.s64 	%rd31, %rd21, 20480;
	// begin inline asm
	ld.global.nc.u32 %r134, [%rd31];
	// end inline asm
	cvt.rn.f32.s32 	%f96, %r134;
	add.s64 	%rd32, %rd21, 22528;
	// begin inline asm
	ld.global.nc.u32 %r135, [%rd32];
	// end inline asm
	cvt.rn.f32.s32 	%f97, %r135;
	add.s64 	%rd33, %rd21, 24576;
	// begin inline asm
	ld.global.nc.u32 %r136, [%rd33];
	// end inline asm
	cvt.rn.f32.s32 	%f98, %r136;
	add.s64 	%rd34, %rd21, 26624;
	// begin inline asm
	ld.global.nc.u32 %r137, [%rd34];
	// end inline asm
	cvt.rn.f32.s32 	%f99, %r137;
	add.s64 	%rd35, %rd21, 28672;
	// begin inline asm
	ld.global.nc.u32 %r138, [%rd35];
	// end inline asm
	cvt.rn.f32.s32 	%f100, %r138;
	add.s64 	%rd36, %rd21, 30720;
	// begin inline asm
	ld.global.nc.u32 %r139, [%rd36];
	// end inline asm
	cvt.rn.f32.s32 	%f101, %r139;
	add.f32 	%f102, %f523, %f86;
	add.f32 	%f103, %f87, %f88;
	add.f32 	%f104, %f89, %f90;
	add.f32 	%f105, %f91, %f92;
	add.f32 	%f106, %f93, %f94;
	add.f32 	%f107, %f95, %f96;
	add.f32 	%f108, %f97, %f98;
	add.f32 	%f109, %f99, %f100;
	add.f32 	%f110, %f102, %f103;
	add.f32 	%f111, %f104, %f105;
	add.f32 	%f112, %f106, %f107;
	add.f32 	%f113, %f108, %f109;
	add.f32 	%f114, %f110, %f111;
	add.f32 	%f115, %f112, %f113;
	add.f32 	%f116, %f114, %f115;
	add.f32 	%f523, %f116, %f101;
	sub.s32 	%r141, %r1, %r5;
	setp.lt.u32 	%p5, %r141, %r4;
	add.s32 	%r470, %r470, 1;
	add.s32 	%r469, %r469, %r4;
	add.s32 	%r468, %r468, %r4;
	@%p5 bra 	$L__BB13_67;
	bra.uni 	$L__BB13_57;
$L__BB13_59:
	setp.le.u32 	%p6, %r1, %r5;
	@%p6 bra 	$L__BB13_67;
	sub.s32 	%r88, %r1, %r5;
	setp.ge.s32 	%p7, %r76, %r88;
	@%p7 bra 	$L__BB13_67;
	not.b32 	%r142, %r76;
	add.s32 	%r143, %r1, %r142;
	sub.s32 	%r144, %r143, %r77;
	mul.lo.s32 	%r145, %r2, %r470;
	shl.b32 	%r146, %r145, 13;
	sub.s32 	%r89, %r144, %r146;
	shr.u32 	%r147, %r143, 9;
	add.s32 	%r90, %r147, 1;
	and.b32  	%r148, %r143, 1536;
	setp.eq.s32 	%p8, %r148, 1536;
	mov.u32 	%r475, %r76;
	@%p8 bra 	$L__BB13_64;
	and.b32  	%r149, %r90, 3;
	neg.s32 	%r472, %r149;
	mov.u32 	%r475, %r76;
$L__BB13_63:
	.pragma "nounroll";
	mul.wide.u32 	%rd39, %r468, 4;
	add.s64 	%rd38, %rd1, %rd39;
	// begin inline asm
	ld.global.nc.u32 %r150, [%rd38];
	// end inline asm
	cvt.rn.f32.s32 	%f118, %r150;
	add.f32 	%f523, %f523, %f118;
	add.s32 	%r475, %r475, 512;
	add.s32 	%r468, %r468, 512;
	add.s32 	%r472, %r472, 1;
	setp.ne.s32 	%p9, %r472, 0;
	@%p9 bra 	$L__BB13_63;
$L__BB13_64:
	setp.lt.u32 	%p10, %r89, 1536;
	@%p10 bra 	$L__BB13_67;
	add.s32 	%r477, %r475, 1024;
	add.s32 	%r476, %r475, %r469;
$L__BB13_66:
	add.s32 	%r155, %r476, -512;
	mul.wide.u32 	%rd44, %r155, 4;
	add.s64 	%rd40, %rd1, %rd44;
	// begin inline asm
	ld.global.nc.u32 %r151, [%rd40];
	// end inline asm
	cvt.rn.f32.s32 	%f119, %r151;
	add.f32 	%f120, %f523, %f119;
	mul.wide.u32 	%rd45, %r476, 4;
	add.s64 	%rd41, %rd1, %rd45;
	// begin inline asm
	ld.global.nc.u32 %r152, [%rd41];
	// end inline asm
	cvt.rn.f32.s32 	%f121, %r152;
	add.f32 	%f122, %f120, %f121;
	add.s32 	%r156, %r476, 512;
	mul.wide.u32 	%rd46, %r156, 4;
	add.s64 	%rd42, %rd1, %rd46;
	// begin inline asm
	ld.global.nc.u32 %r153, [%rd42];
	// end inline asm
	cvt.rn.f32.s32 	%f123, %r153;
	add.f32 	%f124, %f122, %f123;
	add.s32 	%r157, %r476, 1024;
	mul.wide.u32 	%rd47, %r157, 4;
	add.s64 	%rd43, %rd1, %rd47;
	// begin inline asm
	ld.global.nc.u32 %r154, [%rd43];
	// end inline asm
	cvt.rn.f32.s32 	%f125, %r154;
	add.f32 	%f523, %f124, %f125;
	add.s32 	%r103, %r477, 2048;
	add.s32 	%r158, %r477, 1024;
	add.s32 	%r476, %r476, 2048;
	setp.lt.s32 	%p11, %r158, %r88;
	mov.u32 	%r477, %r103;
	@%p11 bra 	$L__BB13_66;
$L__BB13_67:
	// begin inline asm
	mov.u32 %r159, %laneid;
	// end inline asm
	mov.b32 	%r161, %f523;
	mov.b32 	%r162, 1;
	mov.b32 	%r183, 31;
	mov.b32 	%r184, -1;
	// begin inline asm
	shfl.sync.down.b32 %r160, %r161, %r162, %r183, %r184;
	// end inline asm
	setp.gt.s32 	%p12, %r159, 30;
	mov.b32 	%f126, %r160;
	add.f32 	%f127, %f523, %f126;
	selp.f32 	%f128, %f523, %f127, %p12;
	mov.b32 	%r166, %f128;
	mov.b32 	%r167, 2;
	// begin inline asm
	shfl.sync.down.b32 %r165, %r166, %r167, %r183, %r184;
	// end inline asm
	setp.gt.s32 	%p13, %r159, 29;
	mov.b32 	%f129, %r165;
	add.f32 	%f130, %f128, %f129;
	selp.f32 	%f131, %f128, %f130, %p13;
	mov.b32 	%r171, %f131;
	mov.b32 	%r172, 4;
	// begin inline asm
	shfl.sync.down.b32 %r170, %r171, %r172, %r183, %r184;
	// end inline asm
	setp.gt.s32 	%p14, %r159, 27;
	mov.b32 	%f132, %r170;
	add.f32 	%f133, %f131, %f132;
	selp.f32 	%f134, %f131, %f133, %p14;
	mov.b32 	%r176, %f134;
	mov.b32 	%r177, 8;
	// begin inline asm
	shfl.sync.down.b32 %r175, %r176, %r177, %r183, %r184;
	// end inline asm
	setp.gt.s32 	%p15, %r159, 23;
	mov.b32 	%f135, %r175;
	add.f32 	%f136, %f134, %f135;
	selp.f32 	%f137, %f134, %f136, %p15;
	mov.b32 	%r181, %f137;
	mov.b32 	%r182, 16;
	// begin inline asm
	shfl.sync.down.b32 %r180, %r181, %r182, %r183, %r184;
	// end inline asm
	setp.gt.s32 	%p16, %r159, 15;
	mov.b32 	%f138, %r180;
	add.f32 	%f52, %f137, %f138;
	selp.f32 	%f524, %f137, %f52, %p16;
	setp.ne.s32 	%p17, %r159, 0;
	@%p17 bra 	$L__BB13_69;
	shr.u32 	%r185, %r76, 3;
	and.b32  	%r186, %r185, 124;
	mov.u32 	%r187, _ZZN3cub18CUB_300001_SM_10006detail6reduce18DeviceReduceKernelINS2_10policy_hubIfjN4cuda3std3__44plusIfEEE10Policy1000EPijS9_fNS7_10__identityEEEvT0_PT3_T1_NS0_13GridEvenShareISH_EET2_T4_E12temp_storage;
	add.s32 	%r188, %r187, %r186;
	st.shared.f32 	[%r188+16], %f52;
$L__BB13_69:
	bar.sync 	0;
	setp.ne.s32 	%p18, %r76, 0;
	@%p18 bra 	$L__BB13_71;
	ld.shared.f32 	%f139, [_ZZN3cub18CUB_300001_SM_10006detail6reduce18DeviceReduceKernelINS2_10policy_hubIfjN4cuda3std3__44plusIfEEE10Policy1000EPijS9_fNS7_10__identityEEEvT0_PT3_T1_NS0_13GridEvenShareISH_EET2_T4_E12temp_storage+20];
	add.f32 	%f140, %f524, %f139;
	ld.shared.f32 	%f141, [_ZZN3cub18CUB_300001_SM_10006detail6reduce18DeviceReduceKernelINS2_10policy_hubIfjN4cuda3std3__44plusIfEEE10Policy1000EPijS9_fNS7_10__identityEEEvT0_PT3_T1_NS0_13GridEvenShareISH_EET2_T4_E12temp_storage+24];
	add.f32 	%f142, %f140, %f141;
	ld.shared.f32 	%f143, [_ZZN3cub18CUB_300001_SM_10006detail6reduce18DeviceReduceKernelINS2_10policy_hubIfjN4cuda3std3__44plusIfEEE10Policy1000EPijS9_fNS7_10__identityEEEvT0_PT3_T1_NS0_13GridEvenShareISH_EET2_T4_E12temp_storage+28];
	add.f32 	%f144, %f142, %f143;
	ld.shared.f32 	%f145, [_ZZN3cub18CUB_300001_SM_10006detail6reduce18DeviceReduceKernelINS2_10policy_hubIfjN4cuda3std3__44plusIfEEE10Policy1000EPijS9_fNS7_10__identityEEEvT0_PT3_T1_NS0_13GridEvenShareISH_EET2_T4_E12temp_storage+32];
	add.f32 	%f146, %f144, %f145;
	ld.shared.f32 	%f147, [_ZZN3cub18CUB_300001_SM_10006detail6reduce18DeviceReduceKernelINS2_10policy_hubIfjN4cuda3std3__44plusIfEEE10Policy1000EPijS9_fNS7_10__identityEEEvT0_PT3_T1_NS0_13GridEvenShareISH_EET2_T4_E12temp_storage+36];
	add.f32 	%f148, %f146, %f147;
	ld.shared.f32 	%f149, [_ZZN3cub18CUB_300001_SM_10006detail6reduce18DeviceReduceKernelINS2_10policy_hubIfjN4cuda3std3__44plusIfEEE10Policy1000EPijS9_fNS7_10__identityEEEvT0_PT3_T1_NS0_13GridEvenShareISH_EET2_T4_E12temp_storage+40];
	add.f32 	%f150, %f148, %f149;
	ld.shared.f32 	%f151, [_ZZN3cub18CUB_300001_SM_10006detail6reduce18DeviceReduceKernelINS2_10policy_hubIfjN4cuda3std3__44plusIfEEE10Policy1000EPijS9_fNS7_10__identityEEEvT0_PT3_T1_NS0_13GridEvenShareISH_EET2_T4_E12temp_storage+44];
	add.f32 	%f152, %f150, %f151;
	ld.shared.f32 	%f153, [_ZZN3cub18CUB_300001_SM_10006detail6reduce18DeviceReduceKernelINS2_10policy_hubIfjN4cuda3std3__44plusIfEEE10Policy1000EPijS9_fNS7_10__identityEEEvT0_PT3_T1_NS0_13GridEvenShareISH_EET2_T4_E12temp_storage+48];
	add.f32 	%f154, %f152, %f153;
	ld.shared.f32 	%f155, [_ZZN3cub18CUB_300001_SM_10006detail6reduce18DeviceReduceKernelINS2_10policy_hubIfjN4cuda3std3__44plusIfEEE10Policy1000EPijS9_fNS7_10__identityEEEvT0_PT3_T1_NS0_13GridEvenShareISH_EET2_T4_E12temp_storage+52];
	add.f32 	%f156, %f154, %f155;
	ld.shared.f32 	%f157, [_ZZN3cub18CUB_300001_SM_10006detail6reduce18DeviceReduceKernelINS2_10policy_hubIfjN4cuda3std3__44plusIfEEE10Policy1000EPijS9_fNS7_10__identityEEEvT0_PT3_T1_NS0_13GridEvenShareISH_EET2_T4_E12temp_storage+56];
	add.f32 	%f158, %f156, %f157;
	ld.shared.f32 	%f159, [_ZZN3cub18CUB_300001_SM_10006detail6reduce18DeviceReduceKernelINS2_10policy_hubIfjN4cuda3std3__44plusIfEEE10Policy1000EPijS9_fNS7_10__identityEEEvT0_PT3_T1_NS0_13GridEvenShareISH_EET2_T4_E12temp_storage+60];
	add.f32 	%f160, %f158, %f159;
	ld.shared.f32 	%f161, [_ZZN3cub18CUB_300001_SM_10006detail6reduce18DeviceReduceKernelINS2_10policy_hubIfjN4cuda3std3__44plusIfEEE10Policy1000EPijS9_fNS7_10__identityEEEvT0_PT3_T1_NS0_13GridEvenShareISH_EET2_T4_E12temp_storage+64];
	add.f32 	%f162, %f160, %f161;
	ld.shared.f32 	%f163, [_ZZN3cub18CUB_300001_SM_10006detail6reduce18DeviceReduceKernelINS2_10policy_hubIfjN4cuda3std3__44plusIfEEE10Policy1000EPijS9_fNS7_10__identityEEEvT0_PT3_T1_NS0_13GridEvenShareISH_EET2_T4_E12temp_storage+68];
	add.f32 	%f164, %f162, %f163;
	ld.shared.f32 	%f165, [_ZZN3cub18CUB_300001_SM_10006detail6reduce18DeviceReduceKernelINS2_10policy_hubIfjN4cuda3std3__44plusIfEEE10Policy1000EPijS9_fNS7_10__identityEEEvT0_PT3_T1_NS0_13GridEvenShareISH_EET2_T4_E12temp_storage+72];
	add.f32 	%f166, %f164, %f165;
	ld.shared.f32 	%f167, [_ZZN3cub18CUB_300001_SM_10006detail6reduce18DeviceReduceKernelINS2_10policy_hubIfjN4cuda3std3__44plusIfEEE10Policy1000EPijS9_fNS7_10__identityEEEvT0_PT3_T1_NS0_13GridEvenShareISH_EET2_T4_E12temp_storage+76];
	add.f32 	%f524, %f166, %f167;
$L__BB13_71:
	mov.u32 	%r443, %tid.x;
	setp.ne.s32 	%p110, %r443, 0;
	@%p110 bra 	$L__BB13_73;
	ld.param.u64 	%rd119, [_ZN3cub18CUB_300001_SM_10006detail6reduce18DeviceReduceKernelINS2_10policy_hubIfjN4cuda3std3__44plusIfEEE10Policy1000EPijS9_fNS7_10__identityEEEvT0_PT3_T1_NS0_13GridEvenShareISH_EET2_T4__param_1];
	cvta.to.global.u64 	%rd116, %rd119;
	mul.wide.u32 	%rd117, %r3, 4;
	add.s64 	%rd118, %rd116, %rd117;
	st.global.f32 	[%rd118], %f524;
$L__BB13_73:
	ret;

}
	// .globl	_ZN3cub18CUB_300001_SM_10006detail6reduce28DeviceReduceSingleTileKernelINS2_10policy_hubIfjN4cuda3std3__44plusIfEEE10Policy1000EPfSC_iS9_ffNS7_10__identityEEEvT0_T1_T2_T3_T4_T6_
.visible .entry _ZN3cub18CUB_300001_SM_10006detail6reduce28DeviceReduceSingleTileKernelINS2_10policy_hubIfjN4cuda3std3__44plusIfEEE10Policy1000EPfSC_iS9_ffNS7_10__identityEEEvT0_T1_T2_T3_T4_T6_(
	.param .u64 .ptr .align 1 _ZN3cub18CUB_300001_SM_10006detail6reduce28DeviceReduceSingleTileKernelINS2_10policy_hubIfjN4cuda3std3__44plusIfEEE10Policy1000EPfSC_iS9_ffNS7_10__identityEEEvT0_T1_T2_T3_T4_T6__param_0,
	.param .u64 .ptr .align 1 _ZN3cub18CUB_300001_SM_10006detail6reduce28DeviceReduceSingleTileKernelINS2_10policy_hubIfjN4cuda3std3__44plusIfEEE10Policy1000EPfSC_iS9_ffNS7_10__identityEEEvT0_T1_T2_T3_T4_T6__param_1,
	.param .u32 _ZN3cub18CUB_300001_SM_10006detail6reduce28DeviceReduceSingleTileKernelINS2_10policy_hubIfjN4cuda3std3__44plusIfEEE10Policy1000EPfSC_iS9_ffNS7_10__identityEEEvT0_T1_T2_T3_T4_T6__param_2,
	.param .align 1 .b8 _ZN3cub18CUB_300001_SM_10006detail6reduce28DeviceReduceSingleTileKernelINS2_10policy_hubIfjN4cuda3std3__44plusIfEEE10Policy1000EPfSC_iS9_ffNS7_10__identityEEEvT0_T1_T2_T3_T4_T6__param_3[1],
	.param .f32 _ZN3cub18CUB_300001_SM_10006detail6reduce28DeviceReduceSingleTileKernelINS2_10policy_hubIfjN4cuda3std3__44plusIfEEE10Policy1000EPfSC_iS9_ffNS7_10__identityEEEvT0_T1_T2_T3_T4_T6__param_4,
	.param .align 1 .b8 _ZN3cub18CUB_300001_SM_10006detail6reduce28DeviceReduceSingleTileKernelINS2_10policy_hubIfjN4cuda3std3__44plusIfEEE10Policy1000EPfSC_iS9_ffNS7_10__identityEEEvT0_T1_T2_T3_T4_T6__param_5[1]
)
.maxntid 512
.minnctapersm 1
{
	.reg .pred 	%p<113>;
	.reg .b32 	%r<407>;
	.reg .b32 	%f<531>;
	.reg .b64 	%rd<133>;
	// demoted variable
	.shared .align 4 .b8 _ZZN3cub18CUB_300001_SM_10006detail6reduce28DeviceReduceSingleTileKernelINS2_10policy_hubIfjN4cuda3std3__44plusIfEEE10Policy1000EPfSC_iS9_ffNS7_10__identityEEEvT0_T1_T2_T3_T4_T6_E12temp_storage[84];
	ld.param.u64 	%rd16, [_ZN3cub18CUB_300001_SM_10006detail6reduce28DeviceReduceSingleTileKernelINS2_10policy_hubIfjN4cuda3std3__44plusIfEEE10Policy1000EPfSC_iS9_ffNS7_10__identityEEEvT0_T1_T2_T3_T4_T6__param_0];
	ld.param.u64 	%rd17, [_ZN3cub18CUB_300001_SM_10006detail6reduce28DeviceReduceSingleTileKernelINS2_10policy_hubIfjN4cuda3std3__44plusIfEEE10Policy1000EPfSC_iS9_ffNS7_10__identityEEEvT0_T1_T2_T3_T4_T6__param_1];
	ld.param.u32 	%r67, [_ZN3cub18CUB_300001_SM_10006detail6reduce28DeviceReduceSingleTileKernelINS2_10policy_hubIfjN4cuda3std3__44plusIfEEE10Policy1000EPfSC_iS9_ffNS7_10__identityEEEvT0_T1_T2_T3_T4_T6__param_2];
	ld.param.f32 	%f58, [_ZN3cub18CUB_300001_SM_10006detail6reduce28DeviceReduceSingleTileKernelINS2_10policy_hubIfjN4cuda3std3__44plusIfEEE10Policy1000EPfSC_iS9_ffNS7_10__identityEEEvT0_T1_T2_T3_T4_T6__param_4];
	cvta.to.global.u64 	%rd1, %rd17;
	setp.ne.s32 	%p1, %r67, 0;
	@%p1 bra 	$L__BB14_3;
	mov.u32 	%r380, %tid.x;
	setp.ne.s32 	%p112, %r380, 0;
	@%p112 bra 	$L__BB14_74;
	st.global.f32 	[%rd1], %f58;
	bra.uni 	$L__BB14_74;
$L__BB14_3:
	and.b64  	%rd18, %rd16, 7;
	setp.ne.s64 	%p2, %rd18, 0;
	@%p2 bra 	$L__BB14_38;
	setp.gt.s32 	%p57, %r67, 8191;
	@%p57 bra 	$L__BB14_22;
	mov.u32 	%r1, %tid.x;
	setp.ge.s32 	%p74, %r1, %r67;
	mov.f32 	%f509, 0f00000000;
	mov.u32 	%r384, %r1;
	@%p74 bra 	$L__BB14_7;
	mul.wide.u32 	%rd121, %r1, 4;
	add.s64 	%rd120, %rd16, %rd121;
	// begin inline asm
	ld.global.nc.u32 %r300, [%rd120];
	// end inline asm
	mov.b32 	%f509, %r300;
	add.s32 	%r384, %r1, 512;
$L__BB14_7:
	setp.ge.s32 	%p75, %r384, %r67;
	@%p75 bra 	$L__BB14_13;
	not.b32 	%r301, %r384;
	add.s32 	%r4, %r67, %r301;
	and.b32  	%r302, %r4, 1536;
	setp.eq.s32 	%p76, %r302, 1536;
	@%p76 bra 	$L__BB14_11;
	mul.wide.u32 	%rd122, %r384, 4;
	add.s64 	%rd129, %rd16, %rd122;
	shr.u32 	%r303, %r4, 9;
	add.s32 	%r304, %r303, 1;
	and.b32  	%r305, %r304, 3;
	neg.s32 	%r382, %r305;
$L__BB14_10:
	.pragma "nounroll";
	// begin inline asm
	ld.global.nc.u32 %r306, [%rd129];
	// end inline asm
	mov.b32 	%f395, %r306;
	add.f32 	%f509, %f509, %f395;
	add.s32 	%r384, %r384, 512;
	add.s64 	%rd129, %rd129, 2048;
	add.s32 	%r382, %r382, 1;
	setp.ne.s32 	%p77, %r382, 0;
	@%p77 bra 	$L__BB14_10;
$L__BB14_11:
	setp.lt.u32 	%p78, %r4, 1536;
	@%p78 bra 	$L__BB14_13;
$L__BB14_12:
	mul.wide.s32 	%rd128, %r384, 4;
	add.s64 	%rd124, %rd16, %rd128;
	// begin inline asm
	ld.global.nc.u32 %r307, [%rd124];
	// end inline asm
	mov.b32 	%f396, %r307;
	add.f32 	%f397, %f509, %f396;
	add.s64 	%rd125, %rd124, 2048;
	// begin inline asm
	ld.global.nc.u32 %r308, [%rd125];
	// end inline asm
	mov.b32 	%f398, %r308;
	add.f32 	%f399, %f397, %f398;
	add.s64 	%rd126, %rd124, 4096;
	// begin inline asm
	ld.global.nc.u32 %r309, [%rd126];
	// end inline asm
	mov.b32 	%f400, %r309;
	add.f32 	%f401, %f399, %f400;
	add.s64 	%rd127, %rd124, 6144;
	// begin inline asm
	ld.global.nc.u32 %r310, [%rd127];
	// end inline asm
	mov.b32 	%f402, %r310;
	add.f32 	%f509, %f401, %f402;
	add.s32 	%r384, %r384, 2048;
	setp.lt.s32 	%p79, %r384, %r67;
	@%p79 bra 	$L__BB14_12;
$L__BB14_13:
	setp.lt.s32 	%p80, %r67, 512;
	@%p80 bra 	$L__BB14_18;
	// begin inline asm
	mov.u32 %r349, %laneid;
	// end inline asm
	mov.b32 	%r351, %f509;
	mov.b32 	%r352, 1;
	mov.b32 	%r373, 31;
	mov.b32 	%r374, -1;
	// begin inline asm
	shfl.sync.down.b32 %r350, %r351, %r352, %r373, %r374;
	// end inline asm
	setp.gt.s32 	%p104, %r349, 30;
	mov.b32 	%f461, %r350;
	add.f32 	%f462, %f509, %f461;
	selp.f32 	%f463, %f509, %f462, %p104;
	mov.b32 	%r356, %f463;
	mov.b32 	%r357, 2;
	// begin inline asm
	shfl.sync.down.b32 %r355, %r356, %r357, %r373, %r374;
	// end inline asm
	setp.gt.s32 	%p105, %r349, 29;
	mov.b32 	%f464, %r355;
	add.f32 	%f465, %f463, %f464;
	selp.f32 	%f466, %f463, %f465, %p105;
	mov.b32 	%r361, %f466;
	mov.b32 	%r362, 4;
	// begin inline asm
	shfl.sync.down.b32 %r360, %r361, %r362, %r373, %r374;
	// end inline asm
	setp.gt.s32 	%p106, %r349, 27;
	mov.b32 	%f467, %r360;
	add.f32 	%f468, %f466, %f467;
	selp.f32 	%f469, %f466, %f468, %p106;
	mov.b32 	%r366, %f469;
	mov.b32 	%r367, 8;
	// begin inline asm
	shfl.sync.down.b32 %r365, %r366, %r367, %r373, %r374;
	// end inline asm
	setp.gt.s32 	%p107, %r349, 23;
	mov.b32 	%f470, %r365;
	add.f32 	%f471, %f469, %f470;
	selp.f32 	%f472, %f469, %f471, %p107;
	mov.b32 	%r371, %f472;
	mov.b32 	%r372, 16;
	// begin inline asm
	shfl.sync.down.b32 %r370, %r371, %r372, %r373, %r374;
	// end inline asm
	setp.gt.s32 	%p108, %r349, 15;
	mov.b32 	%f473, %r370;
	add.f32 	%f10, %f472, %f473;
	selp.f32 	%f530, %f472, %f10, %p108;
	setp.ne.s32 	%p109, %r349, 0;
	@%p109 bra 	$L__BB14_16;
	shr.u32 	%r375, %r1, 3;
	and.b32  	%r376, %r375, 124;
	mov.u32 	%r377, _ZZN3cub18CUB_300001_SM_10006detail6reduce28DeviceReduceSingleTileKernelINS2_10policy_hubIfjN4cuda3std3__44plusIfEEE10Policy1000EPfSC_iS9_ffNS7_10__identityEEEvT0_T1_T2_T3_T4_T6_E12temp_storage;
	add.s32 	%r378, %r377, %r376;
	st.shared.f32 	[%r378+16], %f10;
$L__BB14_16:
	bar.sync 	0;
	setp.ne.s32 	%p110, %r1, 0;
	@%p110 bra 	$L__BB14_72;
	ld.shared.f32 	%f474, [_ZZN3cub18CUB_300001_SM_10006detail6reduce28DeviceReduceSingleTileKernelINS2_10policy_hubIfjN4cuda3std3__44plusIfEEE10Policy1000EPfSC_iS9_ffNS7_10__identityEEEvT0_T1_T2_T3_T4_T6_E12temp_storage+20];
	add.f32 	%f475, %f530, %f474;
	ld.shared.f32 	%f476, [_ZZN3cub18CUB_300001_SM_10006detail6reduce28DeviceReduceSingleTileKernelINS2_10policy_hubIfjN4cuda3std3__44plusIfEEE10Policy1000EPfSC_iS9_ffNS7_10__identityEEEvT0_T1_T2_T3_T4_T6_E12temp_storage+24];
	add.f32 	%f477, %f475, %f476;
	ld.shared.f32 	%f478, [_ZZN3cub18CUB_300001_SM_10006detail6reduce28DeviceReduceSingleTileKernelINS2_10policy_hubIfjN4cuda3std3__44plusIfEEE10Policy1000EPfSC_iS9_ffNS7_10__identityEEEvT0_T1_T2_T3_T4_T6_E12temp_storage+28];
	add.f32 	%f479, %f477, %f478;
	ld.shared.f32 	%f480, [_ZZN3cub18CUB_300001_SM_10006detail6reduce28DeviceReduceSingleTileKernelINS2_10policy_hubIfjN4cuda3std3__44plusIfEEE10Policy1000EPfSC_iS9_ffNS7_10__identityEEEvT0_T1_T2_T3_T4_T6_E12temp_storage+32];
	add.f32 	%f481, %f479, %f480;
	ld.shared.f32 	%f482, [_ZZN3cub18CUB_300001_SM_10006detail6reduce28DeviceReduceSingleTileKernelINS2_10policy_hubIfjN4cuda3std3__44plusIfEEE10Policy1000EPfSC_iS9_ffNS7_10__identityEEEvT0_T1_T2_T3_T4_T6_E12temp_storage+36];
	add.f32 	%f483, %f481, %f482;
	ld.shared.f32 	%f484, [_ZZN3cub18CUB_300001_SM_10006detail6reduce28DeviceReduceSingleTileKernelINS2_10policy_hubIfjN4cuda3std3__44plusIfEEE10Policy1000EPfSC_iS9_ffNS7_10__identityEEEvT0_T1_T2_T3_T4_T6_E12temp_storage+40];
	add.f32 	%f485, %f483, %f484;
	ld.shared.f32 	%f486, [_ZZN3cub18CUB_300001_SM_10006detail6reduce28DeviceReduceSingleTileKernelINS2_10policy_hubIfjN4cuda3std3__44plusIfEEE10Policy1000EPfSC_iS9_ffNS7_10__identityEEEvT0_T1_T2_T3_T4_T6_E12temp_storage+44];
	add.f32 	%f487, %f485, %f486;
	ld.shared.f32 	%f488, [_ZZN3cub18CUB_300001_SM_10006detail6reduce28DeviceReduceSingleTileKernelINS2_10policy_hubIfjN4cuda3std3__44plusIfEEE10Policy1000EPfSC_iS9_ffNS7_10__identityEEEvT0_T1_T2_T3_T4_T6_E12temp_storage+48];
	add.f32 	%f489, %f487, %f488;
	ld.shared.f32 	%f490, [_ZZN3cub18CUB_300001_SM_10006detail6reduce28DeviceReduceSingleTileKernelINS2_10policy_hubIfjN4cuda3std3__44plusIfEEE10Policy1000EPfSC_iS9_ffNS7_10__identityEEEvT0_T1_T2_T3_T4_T6_E12temp_storage+52];
	add.f32 	%f491, %f489, %f490;
	ld.shared.f32 	%f492, [_ZZN3cub18CUB_300001_SM_10006detail6reduce28DeviceReduceSingleTileKernelINS2_10policy_hubIfjN4cuda3std3__44plusIfEEE10Policy1000EPfSC_iS9_ffNS7_10__identityEEEvT0_T1_T2_T3_T4_T6_E12temp_storage+56];
	add.f32 	%f493, %f491, %f492;
	ld.shared.f32 	%f494, [_ZZN3cub18CUB_300001_SM_10006detail6reduce28DeviceReduceSingleTileKernelINS2_10policy_hubIfjN4cuda3std3__44plusIfEEE10Policy1000EPfSC_iS9_ffNS7_10__identityEEEvT0_T1_T2_T3_T4_T6_E12temp_storage+60];
	add.f32 	%f495, %f493, %f494;
	ld.shared.f32 	%f496, [_ZZN3cub18CUB_300001_SM_10006detail6reduce28DeviceReduceSingleTileKernelINS2_10policy_hubIfjN4cuda3std3__44plusIfEEE10Policy1000EPfSC_iS9_ffNS7_10__identityEEEvT0_T1_T2_T3_T4_T6_E12temp_storage+64];
	add.f32 	%f497, %f495, %f496;
	ld.shared.f32 	%f498, [_ZZN3cub18CUB_300001_SM_10006detail6reduce28DeviceReduceSingleTileKernelINS2_10policy_hubIfjN4cuda3std3__44plusIfEEE10Policy1000EPfSC_iS9_ffNS7_10__identityEEEvT0_T1_T2_T3_T4_T6_E12temp_storage+68];
	add.f32 	%f499, %f497, %f498;
	ld.shared.f32 	%f500, [_ZZN3cub18CUB_300001_SM_10006detail6reduce28DeviceReduceSingleTileKernelINS2_10policy_hubIfjN4cuda3std3__44plusIfEEE10Policy1000EPfSC_iS9_ffNS7_10__identityEEEvT0_T1_T2_T3_T4_T6_E12temp_storage+72];
	add.f32 	%f501, %f499, %f500;
	ld.shared.f32 	%f502, [_ZZN3cub18CUB_300001_SM_10006detail6reduce28DeviceReduceSingleTileKernelINS2_10policy_hubIfjN4cuda3std3__44plusIfEEE10Policy1000EPfSC_iS9_ffNS7_10__identityEEEvT0_T1_T2_T3_T4_T6_E12temp_storage+76];
	add.f32 	%f530, %f501, %f502;
	bra.uni 	$L__BB14_72;
$L__BB14_18:
	// begin inline asm
	mov.u32 %r311, %laneid;
	// end inline asm
	and.b32  	%r337, %r1, 992;
	add.s32 	%r338, %r337, 32;
	setp.gt.s32 	%p81, %r338, %r67;
	not.b32 	%r339, %r337;
	add.s32 	%r340, %r67, %r339;
	selp.b32 	%r335, %r340, 31, %p81;
	mov.b32 	%r313, %f509;
	mov.b32 	%r314, 1;
	mov.b32 	%r336, -1;
	// begin inline asm
	shfl.sync.down.b32 %r312, %r313, %r314, %r335, %r336;
	// end inline asm
	setp.lt.s32 	%p82, %r311, %r335;
	mov.b32 	%f403, %r312;
	add.f32 	%f404, %f509, %f403;
	selp.f32 	%f405, %f404, %f509, %p82;
	mov.b32 	%r318, %f405;
	mov.b32 	%r319, 2;
	// begin inline asm
	shfl.sync.down.b32 %r317, %r318, %r319, %r335, %r336;
	// end inline asm
	add.s32 	%r341, %r311, 2;
	setp.gt.s32 	%p83, %r341, %r335;
	mov.b32 	%f406, %r317;
	add.f32 	%f407, %f405, %f406;
	selp.f32 	%f408, %f405, %f407, %p83;
	mov.b32 	%r323, %f408;
	mov.b32 	%r324, 4;
	// begin inline asm
	shfl.sync.down.b32 %r322, %r323, %r324, %r335, %r336;
	// end inline asm
	add.s32 	%r342, %r311, 4;
	setp.gt.s32 	%p84, %r342, %r335;
	mov.b32 	%f409, %r322;
	add.f32 	%f410, %f408, %f409;
	selp.f32 	%f411, %f408, %f410, %p84;
	mov.b32 	%r328, %f411;
	mov.b32 	%r329, 8;
	// begin inline asm
	shfl.sync.down.b32 %r327, %r328, %r329, %r335, %r336;
	// end inline asm
	add.s32 	%r343, %r311, 8;
	setp.gt.s32 	%p85, %r343, %r335;
	mov.b32 	%f412, %r327;
	add.f32 	%f413, %f411, %f412;
	selp.f32 	%f414, %f411, %f413, %p85;
	mov.b32 	%r333, %f414;
	mov.b32 	%r334, 16;
	// begin inline asm
	shfl.sync.down.b32 %r332, %r333, %r334, %r335, %r336;
	// end inline asm
	add.s32 	%r344, %r311, 16;
	setp.gt.s32 	%p86, %r344, %r335;
	mov.b32 	%f415, %r332;
	add.f32 	%f416, %f414, %f415;
	selp.f32 	%f530, %f414, %f416, %p86;
	setp.ne.s32 	%p87, %r311, 0;
	@%p87 bra 	$L__BB14_20;
	shr.u32 	%r345, %r1, 3;
	and.b32  	%r346, %r345, 124;
	mov.u32 	%r347, _ZZN3cub18CUB_300001_SM_10006detail6reduce28DeviceReduceSingleTileKernelINS2_10policy_hubIfjN4cuda3std3__44plusIfEEE10Policy1000EPfSC_iS9_ffNS7_10__identityEEEvT0_T1_T2_T3_T4_T6_E12temp_storage;
	add.s32 	%r348, %r347, %r346;
	st.shared.f32 	[%r348+16], %f530;
$L__BB14_20:
	bar.sync 	0;
	setp.ne.s32 	%p88, %r1, 0;
	@%p88 bra 	$L__BB14_72;
	setp.gt.s32 	%p89, %r67, 32;
	ld.shared.f32 	%f417, [_ZZN3cub18CUB_300001_SM_10006detail6reduce28DeviceReduceSingleTileKernelINS2_10policy_hubIfjN4cuda3std3__44plusIfEEE10Policy1000EPfSC_iS9_ffNS7_10__identityEEEvT0_T1_T2_T3_T4_T6_E12temp_storage+20];
	add.f32 	%f418, %f530, %f417;
	selp.f32 	%f419, %f418, %f530, %p89;
	setp.gt.s32 	%p90, %r67, 64;
	ld.shared.f32 	%f420, [_ZZN3cub18CUB_300001_SM_10006detail6reduce28DeviceReduceSingleTileKernelINS2_10policy_hubIfjN4cuda3std3__44plusIfEEE10Policy1000EPfSC_iS9_ffNS7_10__identityEEEvT0_T1_T2_T3_T4_T6_E12temp_storage+24];
	add.f32 	%f421, %f420, %f419;
	selp.f32 	%f422, %f421, %f419, %p90;
	setp.gt.s32 	%p91, %r67, 96;
	ld.shared.f32 	%f423, [_ZZN3cub18CUB_300001_SM_10006detail6reduce28DeviceReduceSingleTileKernelINS2_10policy_hubIfjN4cuda3std3__44plusIfEEE10Policy1000EPfSC_iS9_ffNS7_10__identityEEEvT0_T1_T2_T3_T4_T6_E12temp_storage+28];
	add.f32 	%f424, %f423, %f422;
	selp.f32 	%f425, %f424, %f422, %p91;
	setp.gt.s32 	%p92, %r67, 128;
	ld.shared.f32 	%f426, [_ZZN3cub18CUB_300001_SM_10006detail6reduce28DeviceReduceSingleTileKernelINS2_10policy_hubIfjN4cuda3std3__44plusIfEEE10Policy1000EPfSC_iS9_ffNS7_10__identityEEEvT0_T1_T2_T3_T4_T6_E12temp_storage+32];
	add.f32 	%f427, %f426, %f425;
	selp.f32 	%f428, %f427, %f425, %p92;
	setp.gt.s32 	%p93, %r67, 160;
	ld.shared.f32 	%f429, [_ZZN3cub18CUB_300001_SM_10006detail6reduce28DeviceReduceSingleTileKernelINS2_10policy_hubIfjN4cuda3std3__44plusIfEEE10Policy1000EPfSC_iS9_ffNS7_10__identityEEEvT0_T1_T2_T3_T4_T6_E12temp_storage+36];
	add.f32 	%f430, %f429, %f428;
	selp.f32 	%f431, %f430, %f428, %p93;
	setp.gt.s32 	%p94, %r67, 192;
	ld.shared.f32 	%f432, [_ZZN3cub18CUB_300001_SM_10006detail6reduce28DeviceReduceSingleTileKernelINS2_10policy_hubIfjN4cuda3std3__44plusIfEEE10Policy1000EPfSC_iS9_ffNS7_10__identityEEEvT0_T1_T2_T3_T4_T6_E12temp_storage+40];
	add.f32 	%f433, %f432, %f431;
	selp.f32 	%f434, %f433, %f431, %p94;
	setp.gt.s32 	%p95, %r67, 224;
	ld.shared.f32 	%f435, [_ZZN3cub18CUB_300001_SM_10006detail6reduce28DeviceReduceSingleTileKernelINS2_10policy_hubIfjN4cuda3std3__44plusIfEEE10Policy1000EPfSC_iS9_ffNS7_10__identityEEEvT0_T1_T2_T3_T4_T6_E12temp_storage+44];
	add.f32 	%f436, %f435, %f434;
	selp.f32 	%f437, %f436, %f434, %p95;
	setp.gt.s32 	%p96, %r67, 256;
	ld.shared.f32 	%f438, [_ZZN3cub18CUB_300001_SM_10006detail6reduce28DeviceReduceSingleTileKernelINS2_10policy_hubIfjN4cuda3std3__44plusIfEEE10Policy1000EPfSC_iS9_ffNS7_10__identityEEEvT0_T1_T2_T3_T4_T6_E12temp_storage+48];
	add.f32 	%f439, %f438, %f437;
	selp.f32 	%f440, %f439, %f437, %p96;
	setp.gt.s32 	%p97, %r67, 288;
	ld.shared.f32 	%f441, [_ZZN3cub18CUB_300001_SM_10006detail6reduce28DeviceReduceSingleTileKernelINS2_10policy_hubIfjN4cuda3std3__44plusIfEEE10Policy1000EPfSC_iS9_ffNS7_10__identityEEEvT0_T1_T2_T3_T4_T6_E12temp_storage+52];
	add.f32 	%f442, %f441, %f440;
	selp.f32 	%f443, %f442, %f440, %p97;
	setp.gt.s32 	%p98, %r67, 320;
	ld.shared.f32 	%f444, [_ZZN3cub18CUB_300001_SM_10006detail6reduce28DeviceReduceSingleTileKernelINS2_10policy_hubIfjN4cuda3std3__44plusIfEEE10Policy1000EPfSC_iS9_ffNS7_10__identityEEEvT0_T1_T2_T3_T4_T6_E12temp_storage+56];
	add.f32 	%f445, %f444, %f443;
	selp.f32 	%f446, %f445, %f443, %p98;
	setp.gt.s32 	%p99, %r67, 352;
	ld.shared.f32 	%f447, [_ZZN3cub18CUB_300001_SM_10006detail6reduce28DeviceReduceSingleTileKernelINS2_10policy_hubIfjN4cuda3std3__44plusIfEEE10Policy1000EPfSC_iS9_ffNS7_10__identityEEEvT0_T1_T2_T3_T4_T6_E12temp_storage+60];
	add.f32 	%f448, %f447, %f446;
	selp.f32 	%f449, %f448, %f446, %p99;
	setp.gt.s32 	%p100, %r67, 384;
	ld.shared.f32 	%f450, [_ZZN3cub18CUB_300001_SM_10006detail6reduce28DeviceReduceSingleTileKernelINS2_10policy_hubIfjN4cuda3std3__44plusIfEEE10Policy1000EPfSC_iS9_ffNS7_10__identityEEEvT0_T1_T2_T3_T4_T6_E12temp_storage+64];
	add.f32 	%f451, %f450, %f449;
	selp.f32 	%f452, %f451, %f449, %p100;
	setp.gt.s32 	%p101, %r67, 416;
	ld.shared.f32 	%f453, [_ZZN3cub18CUB_300001_SM_10006detail6reduce28DeviceReduceSingleTileKernelINS2_10policy_hubIfjN4cuda3std3__44plusIfEEE10Policy1000EPfSC_iS9_ffNS7_10__identityEEEvT0_T1_T2_T3_T4_T6_E12temp_storage+68];
	add.f32 	%f454, %f453, %f452;
	selp.f32 	%f455, %f454, %f452, %p101;
	setp.gt.s32 	%p102, %r67, 448;
	ld.shared.f32 	%f456, [_ZZN3cub18CUB_300001_SM_10006detail6reduce28DeviceReduceSingleTileKernelINS2_10policy_hubIfjN4cuda3std3__44plusIfEEE10Policy1000EPfSC_iS9_ffNS7_10__identityEEEvT0_T1_T2_T3_T4_T6_E12temp_storage+72];
	add.f32 	%f457, %f456, %f455;
	selp.f32 	%f458, %f457, %f455, %p102;
	setp.gt.s32 	%p103, %r67, 480;
	ld.shared.f32 	%f459, [_ZZN3cub18CUB_300001_SM_10006detail6reduce28DeviceReduceSingleTileKernelINS2_10policy_hubIfjN4cuda3std3__44plusIfEEE10Policy1000EPfSC_iS9_ffNS7_10__identityEEEvT0_T1_T2_T3_T4_T6_E12temp_storage+76];
	add.f32 	%f460, %f459, %f458;
	selp.f32 	%f530, %f460, %f458, %p103;
	bra.uni 	$L__BB14_72;
$L__BB14_22:
	mov.u32 	%r13, %tid.x;
	shl.b32 	%r224, %r13, 1;
	mul.wide.u32 	%rd90, %r224, 4;
	add.s64 	%rd75, %rd16, %rd90;
	// begin inline asm
	ld.global.nc.u64 %rd74, [%rd75];
	// end inline asm
	mov.b64 	{%r225, %r226}, %rd74;
	mov.b32 	%f281, %r226;
	mov.b32 	%f282, %r225;
	add.s64 	%rd77, %rd75, 4096;
	// begin inline asm
	ld.global.nc.u64 %rd76, [%rd77];
	// end inline asm
	mov.b64 	{%r227, %r228}, %rd76;
	mov.b32 	%f283, %r228;
	mov.b32 	%f284, %r227;
	add.s64 	%rd79, %rd75, 8192;
	// begin inline asm
	ld.global.nc.u64 %rd78, [%rd79];
	// end inline asm
	mov.b64 	{%r229, %r230}, %rd78;
	mov.b32 	%f285, %r230;
	mov.b32 	%f286, %r229;
	add.s64 	%rd81, %rd75, 12288;
	// begin inline asm
	ld.global.nc.u64 %rd80, [%rd81];
	// end inline asm
	mov.b64 	{%r231, %r232}, %rd80;
	mov.b32 	%f287, %r232;
	mov.b32 	%f288, %r231;
	add.s64 	%rd83, %rd75, 16384;
	// begin inline asm
	ld.global.nc.u64 %rd82, [%rd83];
	// end inline asm
	mov.b64 	{%r233, %r234}, %rd82;
	mov.b32 	%f289, %r234;
	mov.b32 	%f290, %r233;
	add.s64 	%rd85, %rd75, 20480;
	// begin inline asm
	ld.global.nc.u64 %rd84, [%rd85];
	// end inline asm
	mov.b64 	{%r235, %r236}, %rd84;
	mov.b32 	%f291, %r236;
	mov.b32 	%f292, %r235;
	add.s64 	%rd87, %rd75, 24576;
	// begin inline asm
	ld.global.nc.u64 %rd86, [%rd87];
	// end inline asm
	mov.b64 	{%r237, %r238}, %rd86;
	mov.b32 	%f293, %r238;
	mov.b32 	%f294, %r237;
	add.s64 	%rd89, %rd75, 28672;
	// begin inline asm
	ld.global.nc.u64 %rd88, [%rd89];
	// end inline asm
	mov.b64 	{%r239, %r240}, %rd88;
	mov.b32 	%f295, %r240;
	mov.b32 	%f296, %r239;
	add.f32 	%f297, %f282, %f281;
	add.f32 	%f298, %f284, %f283;
	add.f32 	%f299, %f286, %f285;
	add.f32 	%f300, %f288, %f287;
	add.f32 	%f301, %f290, %f289;
	add.f32 	%f302, %f292, %f291;
	add.f32 	%f303, %f294, %f293;
	add.f32 	%f304, %f296, %f295;
	add.f32 	%f305, %f297, %f298;
	add.f32 	%f306, %f299, %f300;
	add.f32 	%f307, %f301, %f302;
	add.f32 	%f308, %f303, %f304;
	add.f32 	%f309, %f305, %f306;
	add.f32 	%f310, %f307, %f308;
	add.f32 	%f516, %f309, %f310;
	setp.lt.u32 	%p58, %r67, 16384;
	mov.b32 	%r387, 8192;
	@%p58 bra 	$L__BB14_26;
	add.s32 	%r14, %r67, -8192;
	mov.b32 	%r387, 8192;
$L__BB14_24:
	mul.wide.s32 	%rd107, %r387, 4;
	add.s64 	%rd92, %rd75, %rd107;
	// begin inline asm
	ld.global.nc.u64 %rd91, [%rd92];
	// end inline asm
	mov.b64 	{%r242, %r243}, %rd91;
	mov.b32 	%f311, %r243;
	mov.b32 	%f312, %r242;
	add.s64 	%rd94, %rd92, 4096;
	// begin inline asm
	ld.global.nc.u64 %rd93, [%rd94];
	// end inline asm
	mov.b64 	{%r244, %r245}, %rd93;
	mov.b32 	%f313, %r245;
	mov.b32 	%f314, %r244;
	add.s64 	%rd96, %rd92, 8192;
	// begin inline asm
	ld.global.nc.u64 %rd95, [%rd96];
	// end inline asm
	mov.b64 	{%r246, %r247}, %rd95;
	mov.b32 	%f315, %r247;
	mov.b32 	%f316, %r246;
	add.s64 	%rd98, %rd92, 12288;
	// begin inline asm
	ld.global.nc.u64 %rd97, [%rd98];
	// end inline asm
	mov.b64 	{%r248, %r249}, %rd97;
	mov.b32 	%f317, %r249;
	mov.b32 	%f318, %r248;
	add.s64 	%rd100, %rd92, 16384;
	// begin inline asm
	ld.global.nc.u64 %rd99, [%rd100];
	// end inline asm
	mov.b64 	{%r250, %r251}, %rd99;
	mov.b32 	%f319, %r251;
	mov.b32 	%f320, %r250;
	add.s64 	%rd102, %rd92, 20480;
	// begin inline asm
	ld.global.nc.u64 %rd101, [%rd102];
	// end inline asm
	mov.b64 	{%r252, %r253}, %rd101;
	mov.b32 	%f321, %r253;
	mov.b32 	%f322, %r252;
	add.s64 	%rd104, %rd92, 24576;
	// begin inline asm
	ld.global.nc.u64 %rd103, [%rd104];
	// end inline asm
	mov.b64 	{%r254, %r255}, %rd103;
	mov.b32 	%f323, %r255;
	mov.b32 	%f324, %r254;
	add.s64 	%rd106, %rd92, 28672;
	// begin inline asm
	ld.global.nc.u64 %rd105, [%rd106];
	// end inline asm
	mov.b64 	{%r256, %r257}, %rd105;
	mov.b32 	%f325, %r257;
	mov.b32 	%f326, %r256;
	add.f32 	%f327, %f516, %f312;
	add.f32 	%f328, %f311, %f314;
	add.f32 	%f329, %f313, %f316;
	add.f32 	%f330, %f315, %f318;
	add.f32 	%f331, %f317, %f320;
	add.f32 	%f332, %f319, %f322;
	add.f32 	%f333, %f321, %f324;
	add.f32 	%f334, %f323, %f326;
	add.f32 	%f335, %f327, %f328;
	add.f32 	%f336, %f329, %f330;
	add.f32 	%f337, %f331, %f332;
	add.f32 	%f338, %f333, %f334;
	add.f32 	%f339, %f335, %f336;
	add.f32 	%f340, %f337, %f338;
	add.f32 	%f341, %f339, %f340;
	add.f32 	%f516, %f341, %f325;
	sub.s32 	%r258, %r67, %r387;
	setp.lt.s32 	%p59, %r258, 8192;
	@%p59 bra 	$L__BB14_34;
	add.s32 	%r387, %r387, 8192;
	setp.le.s32 	%p60, %r387, %r14;
	@%p60 bra 	$L__BB14_24;
$L__BB14_26:
	setp.le.s32 	%p61, %r67, %r387;
	@%p61 bra 	$L__BB14_34;
	sub.s32 	%r18, %r67, %r387;
	setp.ge.s32 	%p62, %r13, %r18;
	@%p62 bra 	$L__BB14_34;
	not.b32 	%r259, %r13;
	add.s32 	%r260, %r67, %r259;
	sub.s32 	%r19, %r260, %r387;
	and.b32  	%r261, %r19, 1536;
	setp.eq.s32 	%p63, %r261, 1536;
	mov.u32 	%r391, %r13;
	@%p63 bra 	$L__BB14_31;
	add.s32 	%r389, %r13, %r387;
	shr.u32 	%r262, %r19, 9;
	add.s32 	%r263, %r262, 1;
	and.b32  	%r264, %r263, 3;
	neg.s32 	%r388, %r264;
	mov.u32 	%r391, %r13;
$L__BB14_30:
	.pragma "nounroll";
	mul.wide.u32 	%rd109, %r389, 4;
	add.s64 	%rd108, %rd16, %rd109;
	// begin inline asm
	ld.global.nc.u32 %r265, [%rd108];
	// end inline asm
	mov.b32 	%f343, %r265;
	add.f32 	%f516, %f516, %f343;
	add.s32 	%r391, %r391, 512;
	add.s32 	%r389, %r389, 512;
	add.s32 	%r388, %r388, 1;
	setp.ne.s32 	%p64, %r388, 0;
	@%p64 bra 	$L__BB14_30;
$L__BB14_31:
	setp.lt.u32 	%p65, %r19, 1536;
	@%p65 bra 	$L__BB14_34;
	cvt.u64.u32 	%rd110, %r391;
	cvt.u64.u32 	%rd111, %r387;
	add.s64 	%rd112, %rd110, %rd111;
	shl.b64 	%rd113, %rd112, 2;
	add.s64 	%rd114, %rd113, %rd16;
	add.s64 	%rd130, %rd114, 4096;
	add.s32 	%r392, %r391, %r387;
$L__BB14_33:
	mul.wide.u32 	%rd119, %r392, 4;
	add.s64 	%rd115, %rd16, %rd119;
	// begin inline asm
	ld.global.nc.u32 %r266, [%rd115];
	// end inline asm
	mov.b32 	%f344, %r266;
	add.f32 	%f345, %f516, %f344;
	add.s64 	%rd116, %rd130, -2048;
	// begin inline asm
	ld.global.nc.u32 %r267, [%rd116];
	// end inline asm
	mov.b32 	%f346, %r267;
	add.f32 	%f347, %f345, %f346;
	// begin inline asm
	ld.global.nc.u32 %r268, [%rd130];
	// end inline asm
	mov.b32 	%f348, %r268;
	add.f32 	%f349, %f347, %f348;
	add.s64 	%rd118, %rd130, 2048;
	// begin inline asm
	ld.global.nc.u32 %r269, [%rd118];
	// end inline asm
	mov.b32 	%f350, %r269;
	add.f32 	%f516, %f349, %f350;
	add.s32 	%r391, %r391, 2048;
	add.s64 	%rd130, %rd130, 8192;
	add.s32 	%r392, %r392, 2048;
	setp.lt.s32 	%p66, %r391, %r18;
	@%p66 bra 	$L__BB14_33;
$L__BB14_34:
	// begin inline asm
	mov.u32 %r270, %laneid;
	// end inline asm
	mov.b32 	%r272, %f516;
	mov.b32 	%r273, 1;
	mov.b32 	%r294, 31;
	mov.b32 	%r295, -1;
	// begin inline asm
	shfl.sync.down.b32 %r271, %r272, %r273, %r294, %r295;
	// end inline asm
	setp.gt.s32 	%p67, %r270, 30;
	mov.b32 	%f351, %r271;
	add.f32 	%f352, %f516, %f351;
	selp.f32 	%f353, %f516, %f352, %p67;
	mov.b32 	%r277, %f353;
	mov.b32 	%r278, 2;
	// begin inline asm
	shfl.sync.down.b32 %r276, %r277, %r278, %r294, %r295;
	// end inline asm
	setp.gt.s32 	%p68, %r270, 29;
	mov.b32 	%f354, %r276;
	add.f32 	%f355, %f353, %f354;
	selp.f32 	%f356, %f353, %f355, %p68;
	mov.b32 	%r282, %f356;
	mov.b32 	%r283, 4;
	// begin inline asm
	shfl.sync.down.b32 %r281, %r282, %r283, %r294, %r295;
	// end inline asm
	setp.gt.s32 	%p69, %r270, 27;
	mov.b32 	%f357, %r281;
	add.f32 	%f358, %f356, %f357;
	selp.f32 	%f359, %f356, %f358, %p69;
	mov.b32 	%r287, %f359;
	mov.b32 	%r288, 8;
	// begin inline asm
	shfl.sync.down.b32 %r286, %r287, %r288, %r294, %r295;
	// end inline asm
	setp.gt.s32 	%p70, %r270, 23;
	mov.b32 	%f360, %r286;
	add.f32 	%f361, %f359, %f360;
	selp.f32 	%f362, %f359, %f361, %p70;
	mov.b32 	%r292, %f362;
	mov.b32 	%r293, 16;
	// begin inline asm
	shfl.sync.down.b32 %r291, %r292, %r293, %r294, %r295;
	// end inline asm
	setp.gt.s32 	%p71, %r270, 15;
	mov.b32 	%f363, %r291;
	add.f32 	%f26, %f362, %f363;
	selp.f32 	%f530, %f362, %f26, %p71;
	setp.ne.s32 	%p72, %r270, 0;
	@%p72 bra 	$L__BB14_36;
	shr.u32 	%r296, %r13, 3;
	and.b32  	%r297, %r296, 124;
	mov.u32 	%r298, _ZZN3cub18CUB_300001_SM_10006detail6reduce28DeviceReduceSingleTileKernelINS2_10policy_hubIfjN4cuda3std3__44plusIfEEE10Policy1000EPfSC_iS9_ffNS7_10__identityEEEvT0_T1_T2_T3_T4_T6_E12temp_storage;
	add.s32 	%r299, %r298, %r297;
	st.shared.f32 	[%r299+16], %f26;
$L__BB14_36:
	bar.sync 	0;
	setp.ne.s32 	%p73, %r13, 0;
	@%p73 bra 	$L__BB14_72;
	ld.shared.f32 	%f364, [_ZZN3cub18CUB_300001_SM_10006detail6reduce28DeviceReduceSingleTileKernelINS2_10policy_hubIfjN4cuda3std3__44plusIfEEE10Policy1000EPfSC_iS9_ffNS7_10__identityEEEvT0_T1_T2_T3_T4_T6_E12temp_storage+20];
	add.f32 	%f365, %f530, %f364;
	ld.shared.f32 	%f366, [_ZZN3cub18CUB_300001_SM_10006detail6reduce28DeviceReduceSingleTileKernelINS2_10policy_hubIfjN4cuda3std3__44plusIfEEE10Policy1000EPfSC_iS9_ffNS7_10__identityEEEvT0_T1_T2_T3_T4_T6_E12temp_storage+24];
	add.f32 	%f367, %f365, %f366;
	ld.shared.f32 	%f368, [_ZZN3cub18CUB_300001_SM_10006detail6reduce28DeviceReduceSingleTileKernelINS2_10policy_hubIfjN4cuda3std3__44plusIfEEE10Policy1000EPfSC_iS9_ffNS7_10__identityEEEvT0_T1_T2_T3_T4_T6_E12temp_storage+28];
	add.f32 	%f369, %f367, %f368;
	ld.shared.f32 	%f370, [_ZZN3cub18CUB_300001_SM_10006detail6reduce28DeviceReduceSingleTileKernelINS2_10policy_hubIfjN4cuda3std3__44plusIfEEE10Policy1000EPfSC_iS9_ffNS7_10__identityEEEvT0_T1_T2_T3_T4_T6_E12temp_storage+32];
	add.f32 	%f371, %f369, %f370;
	ld.shared.f32 	%f372, [_ZZN3cub18CUB_300001_SM_10006detail6reduce28DeviceReduceSingleTileKernelINS2_10policy_hubIfjN4cuda3std3__44plusIfEEE10Policy1000EPfSC_iS9_ffNS7_10__identityEEEvT0_T1_T2_T3_T4_T6_E12temp_storage+36];
	add.f32 	%f373, %f371, %f372;
	ld.shared.f32 	%f374, [_ZZN3cub18CUB_300001_SM_10006detail6reduce28DeviceReduceSingleTileKernelINS2_10policy_hubIfjN4cuda3std3__44plusIfEEE10Policy1000EPfSC_iS9_ffNS7_10__identityEEEvT0_T1_T2_T3_T4_T6_E12temp_storage+40];
	add.f32 	%f375, %f373, %f374;
	ld.shared.f32 	%f376, [_ZZN3cub18CUB_300001_SM_10006detail6reduce28DeviceReduceSingleTileKernelINS2_10policy_hubIfjN4cuda3std3__44plusIfEEE10Policy1000EPfSC_iS9_ffNS7_10__identityEEEvT0_T1_T2_T3_T4_T6_E12temp_storage+44];
	add.f32 	%f377, %f375, %f376;
	ld.shared.f32 	%f378, [_ZZN3cub18CUB_300001_SM_10006detail6reduce28DeviceReduceSingleTileKernelINS2_10policy_hubIfjN4cuda3std3__44plusIfEEE10Policy1000EPfSC_iS9_ffNS7_10__identityEEEvT0_T1_T2_T3_T4_T6_E12temp_storage+48];
	add.f32 	%f379, %f377, %f378;
	ld.shared.f32 	%f380, [_ZZN3cub18CUB_300001_SM_10006detail6reduce28DeviceReduceSingleTileKernelINS2_10policy_hubIfjN4cuda3std3__44plusIfEEE10Policy1000EPfSC_iS9_ffNS7_10__identityEEEvT0_T1_T2_T3_T4_T6_E12temp_storage+52];
	add.f32 	%f381, %f379, %f380;
	ld.shared.f32 	%f382, [_ZZN3cub18CUB_300001_SM_10006detail6reduce28DeviceReduceSingleTileKernelINS2_10policy_hubIfjN4cuda3std3__44plusIfEEE10Policy1000EPfSC_iS9_ffNS7_10__identityEEEvT0_T1_T2_T3_T4_T6_E12temp_storage+56];
	add.f32 	%f383, %f381, %f382;
	ld.shared.f32 	%f384, [_ZZN3cub18CUB_300001_SM_10006detail6reduce28DeviceReduceSingleTileKernelINS2_10policy_hubIfjN4cuda3std3__44plusIfEEE10Policy1000EPfSC_iS9_ffNS7_10__identityEEEvT0_T1_T2_T3_T4_T6_E12temp_storage+60];
	add.f32 	%f385, %f383, %f384;
	ld.shared.f32 	%f386, [_ZZN3cub18CUB_300001_SM_10006detail6reduce28DeviceReduceSingleTileKernelINS2_10policy_hubIfjN4cuda3std3__44plusIfEEE10Policy1000EPfSC_iS9_ffNS7_10__identityEEEvT0_T1_T2_T3_T4_T6_E12temp_storage+64];
	add.f32 	%f387, %f385, %f386;
	ld.shared.f32 	%f388, [_ZZN3cub18CUB_300001_SM_10006detail6reduce28DeviceReduceSingleTileKernelINS2_10policy_hubIfjN4cuda3std3__44plusIfEEE10Policy1000EPfSC_iS9_ffNS7_10__identityEEEvT0_T1_T2_T3_T4_T6_E12temp_storage+68];
	add.f32 	%f389, %f387, %f388;
	ld.shared.f32 	%f390, [_ZZN3cub18CUB_300001_SM_10006detail6reduce28DeviceReduceSingleTileKernelINS2_10policy_hubIfjN4cuda3std3__44plusIfEEE10Policy1000EPfSC_iS9_ffNS7_10__identityEEEvT0_T1_T2_T3_T4_T6_E12temp_storage+72];
	add.f32 	%f391, %f389, %f390;
	ld.shared.f32 	%f392, [_ZZN3cub18CUB_300001_SM_10006detail6reduce28DeviceReduceSingleTileKernelINS2_10policy_hubIfjN4cuda3std3__44plusIfEEE10Policy1000EPfSC_iS9_ffNS7_10__identityEEEvT0_T1_T2_T3_T4_T6_E12temp_storage+76];
	add.f32 	%f530, %f391, %f392;
	bra.uni 	$L__BB14_72;
$L__BB14_38:
	setp.gt.s32 	%p3, %r67, 8191;
	@%p3 bra 	$L__BB14_56;
	mov.u32 	%r34, %tid.x;
	setp.ge.s32 	%p20, %r34, %r67;
	mov.f32 	%f522, 0f00000000;
	mov.u32 	%r397, %r34;
	@%p20 bra 	$L__BB14_41;
	mul.wide.u32 	%rd66, %r34, 4;
	add.s64 	%rd65, %rd16, %rd66;
	// begin inline asm
	ld.global.nc.u32 %r144, [%rd65];
	// end inline asm
	mov.b32 	%f522, %r144;
	add.s32 	%r397, %r34, 512;
$L__BB14_41:
	setp.ge.s32 	%p21, %r397, %r67;
	@%p21 bra 	$L__BB14_47;
	not.b32 	%r145, %r397;
	add.s32 	%r37, %r67, %r145;
	and.b32  	%r146, %r37, 1536;
	setp.eq.s32 	%p22, %r146, 1536;
	@%p22 bra 	$L__BB14_45;
	mul.wide.u32 	%rd67, %r397, 4;
	add.s64 	%rd131, %rd16, %rd67;
	shr.u32 	%r147, %r37, 9;
	add.s32 	%r148, %r147, 1;
	and.b32  	%r149, %r148, 3;
	neg.s32 	%r395, %r149;
$L__BB14_44:
	.pragma "nounroll";
	// begin inline asm
	ld.global.nc.u32 %r150, [%rd131];
	// end inline asm
	mov.b32 	%f173, %r150;
	add.f32 	%f522, %f522, %f173;
	add.s32 	%r397, %r397, 512;
	add.s64 	%rd131, %rd131, 2048;
	add.s32 	%r395, %r395, 1;
	setp.ne.s32 	%p23, %r395, 0;
	@%p23 bra 	$L__BB14_44;
$L__BB14_45:
	setp.lt.u32 	%p24, %r37, 1536;
	@%p24 bra 	$L__BB14_47;
$L__BB14_46:
	mul.wide.s32 	%rd73, %r397, 4;
	add.s64 	%rd69, %rd16, %rd73;
	// begin inline asm
	ld.global.nc.u32 %r151, [%rd69];
	// end inline asm
	mov.b32 	%f174, %r151;
	add.f32 	%f175, %f522, %f174;
	add.s64 	%rd70, %rd69, 2048;
	// begin inline asm
	ld.global.nc.u32 %r152, [%rd70];
	// end inline asm
	mov.b32 	%f176, %r152;
	add.f32 	%f177, %f175, %f176;
	add.s64 	%rd71, %rd69, 4096;
	// begin inline asm
	ld.global.nc.u32 %r153, [%rd71];
	// end inline asm
	mov.b32 	%f178, %r153;
	add.f32 	%f179, %f177, %f178;
	add.s64 	%rd72, %rd69, 6144;
	// begin inline asm
	ld.global.nc.u32 %r154, [%rd72];
	// end inline asm
	mov.b32 	%f180, %r154;
	add.f32 	%f522, %f179, %f180;
	add.s32 	%r397, %r397, 2048;
	setp.lt.s32 	%p25, %r397, %r67;
	@%p25 bra 	$L__BB14_46;
$L__BB14_47:
	setp.lt.s32 	%p26, %r67, 512;
	@%p26 bra 	$L__BB14_52;
	// begin inline asm
	mov.u32 %r193, %laneid;
	// end inline asm
	mov.b32 	%r195, %f522;
	mov.b32 	%r196, 1;
	mov.b32 	%r217, 31;
	mov.b32 	%r218, -1;
	// begin inline asm
	shfl.sync.down.b32 %r194, %r195, %r196, %r217, %r218;
	// end inline asm
	setp.gt.s32 	%p50, %r193, 30;
	mov.b32 	%f239, %r194;
	add.f32 	%f240, %f522, %f239;
	selp.f32 	%f241, %f522, %f240, %p50;
	mov.b32 	%r200, %f241;
	mov.b32 	%r201, 2;
	// begin inline asm
	shfl.sync.down.b32 %r199, %r200, %r201, %r217, %r218;
	// end inline asm
	setp.gt.s32 	%p51, %r193, 29;
	mov.b32 	%f242, %r199;
	add.f32 	%f243, %f241, %f242;
	selp.f32 	%f244, %f241, %f243, %p51;
	mov.b32 	%r205, %f244;
	mov.b32 	%r206, 4;
	// begin inline asm
	shfl.sync.down.b32 %r204, %r205, %r206, %r217, %r218;
	// end inline asm
	setp.gt.s32 	%p52, %r193, 27;
	mov.b32 	%f245, %r204;
	add.f32 	%f246, %f244, %f245;
	selp.f32 	%f247, %f244, %f246, %p52;
	mov.b32 	%r210, %f247;
	mov.b32 	%r211, 8;
	// begin inline asm
	shfl.sync.down.b32 %r209, %r210, %r211, %r217, %r218;
	// end inline asm
	setp.gt.s32 	%p53, %r193, 23;
	mov.b32 	%f248, %r209;
	add.f32 	%f249, %f247, %f248;
	selp.f32 	%f250, %f247, %f249, %p53;
	mov.b32 	%r215, %f250;
	mov.b32 	%r216, 16;
	// begin inline asm
	shfl.sync.down.b32 %r214, %r215, %r216, %r217, %r218;
	// end inline asm
	setp.gt.s32 	%p54, %r193, 15;
	mov.b32 	%f251, %r214;
	add.f32 	%f38, %f250, %f251;
	selp.f32 	%f530, %f250, %f38, %p54;
	setp.ne.s32 	%p55, %r193, 0;
	@%p55 bra 	$L__BB14_50;
	shr.u32 	%r219, %r34, 3;
	and.b32  	%r220, %r219, 124;
	mov.u32 	%r221, _ZZN3cub18CUB_300001_SM_10006detail6reduce28DeviceReduceSingleTileKernelINS2_10policy_hubIfjN4cuda3std3__44plusIfEEE10Policy1000EPfSC_iS9_ffNS7_10__identityEEEvT0_T1_T2_T3_T4_T6_E12temp_storage;
	add.s32 	%r222, %r221, %r220;
	st.shared.f32 	[%r222+16], %f38;
$L__BB14_50:
	bar.sync 	0;
	setp.ne.s32 	%p56, %r34, 0;
	@%p56 bra 	$L__BB14_72;
	ld.shared.f32 	%f252, [_ZZN3cub18CUB_300001_SM_10006detail6reduce28DeviceReduceSingleTileKernelINS2_10policy_hubIfjN4cuda3std3__44plusIfEEE10Policy1000EPfSC_iS9_ffNS7_10__identityEEEvT0_T1_T2_T3_T4_T6_E12temp_storage+20];
	add.f32 	%f253, %f530, %f252;
	ld.shared.f32 	%f254, [_ZZN3cub18CUB_300001_SM_10006detail6reduce28DeviceReduceSingleTileKernelINS2_10policy_hubIfjN4cuda3std3__44plusIfEEE10Policy1000EPfSC_iS9_ffNS7_10__identityEEEvT0_T1_T2_T3_T4_T6_E12temp_storage+24];
	add.f32 	%f255, %f253, %f254;
	ld.shared.f32 	%f256, [_ZZN3cub18CUB_300001_SM_10006detail6reduce28DeviceReduceSingleTileKernelINS2_10policy_hubIfjN4cuda3std3__44plusIfEEE10Policy1000EPfSC_iS9_ffNS7_10__identityEEEvT0_T1_T2_T3_T4_T6_E12temp_storage+28];
	add.f32 	%f257, %f255, %f256;
	ld.shared.f32 	%f258, [_ZZN3cub18CUB_300001_SM_10006detail6reduce28DeviceReduceSingleTileKernelINS2_10policy_hubIfjN4cuda3std3__44plusIfEEE10Policy1000EPfSC_iS9_ffNS7_10__identityEEEvT0_T1_T2_T3_T4_T6_E12temp_storage+32];
	add.f32 	%f259, %f257, %f258;
	ld.shared.f32 	%f260, [_ZZN3cub18CUB_300001_SM_10006detail6reduce28DeviceReduceSingleTileKernelINS2_10policy_hubIfjN4cuda3std3__44plusIfEEE10Policy1000EPfSC_iS9_ffNS7_10__identityEEEvT0_T1_T2_T3_T4_T6_E12temp_storage+36];
	add.f32 	%f261, %f259, %f260;
	ld.shared.f32 	%f262, [_ZZN3cub18CUB_300001_SM_10006detail6reduce28DeviceReduceSingleTileKernelINS2_10policy_hubIfjN4cuda3std3__44plusIfEEE10Policy1000EPfSC_iS9_ffNS7_10__identityEEEvT0_T1_T2_T3_T4_T6_E12temp_storage+40];
	add.f32 	%f263, %f261, %f262;
	ld.shared.f32 	%f264, [_ZZN3cub18CUB_300001_SM_10006detail6reduce28DeviceReduceSingleTileKernelINS2_10policy_hubIfjN4cuda3std3__44plusIfEEE10Policy1000EPfSC_iS9_ffNS7_10__identityEEEvT0_T1_T2_T3_T4_T6_E12temp_storage+44];
	add.f32 	%f265, %f263, %f264;
	ld.shared.f32 	%f266, [_ZZN3cub18CUB_300001_SM_10006detail6reduce28DeviceReduceSingleTileKernelINS2_10policy_hubIfjN4cuda3std3__44plusIfEEE10Policy1000EPfSC_iS9_ffNS7_10__identityEEEvT0_T1_T2_T3_T4_T6_E12temp_storage+48];
	add.f32 	%f267, %f265, %f266;
	ld.shared.f32 	%f268, [_ZZN3cub18CUB_300001_SM_10006detail6reduce28DeviceReduceSingleTileKernelINS2_10policy_hubIfjN4cuda3std3__44plusIfEEE10Policy1000EPfSC_iS9_ffNS7_10__identityEEEvT0_T1_T2_T3_T4_T6_E12temp_storage+52];
	add.f32 	%f269, %f267, %f268;
	ld.shared.f32 	%f270, [_ZZN3cub18CUB_300001_SM_10006detail6reduce28DeviceReduceSingleTileKernelINS2_10policy_hubIfjN4cuda3std3__44plusIfEEE10Policy1000EPfSC_iS9_ffNS7_10__identityEEEvT0_T1_T2_T3_T4_T6_E12temp_storage+56];
	add.f32 	%f271, %f269, %f270;
	ld.shared.f32 	%f272, [_ZZN3cub18CUB_300001_SM_10006detail6reduce28DeviceReduceSingleTileKernelINS2_10policy_hubIfjN4cuda3std3__44plusIfEEE10Policy1000EPfSC_iS9_ffNS7_10__identityEEEvT0_T1_T2_T3_T4_T6_E12temp_storage+60];
	add.f32 	%f273, %f271, %f272;
	ld.shared.f32 	%f274, [_ZZN3cub18CUB_300001_SM_10006detail6reduce28DeviceReduceSingleTileKernelINS2_10policy_hubIfjN4cuda3std3__44plusIfEEE10Policy1000EPfSC_iS9_ffNS7_10__identityEEEvT0_T1_T2_T3_T4_T6_E12temp_storage+64];
	add.f32 	%f275, %f273, %f274;
	ld.shared.f32 	%f276, [_ZZN3cub18CUB_300001_SM_10006detail6reduce28DeviceReduceSingleTileKernelINS2_10policy_hubIfjN4cuda3std3__44plusIfEEE10Policy1000EPfSC_iS9_ffNS7_10__identityEEEvT0_T1_T2_T3_T4_T6_E12temp_storage+68];
	add.f32 	%f277, %f275, %f276;
	ld.shared.f32 	%f278, [_ZZN3cub18CUB_300001_SM_10006detail6reduce28DeviceReduceSingleTileKernelINS2_10policy_hubIfjN4cuda3std3__44plusIfEEE10Policy1000EPfSC_iS9_ffNS7_10__identityEEEvT0_T1_T2_T3_T4_T6_E12temp_storage+72];
	add.f32 	%f279, %f277, %f278;
	ld.shared.f32 	%f280, [_ZZN3cub18CUB_300001_SM_10006detail6reduce28DeviceReduceSingleTileKernelINS2_10policy_hubIfjN4cuda3std3__44plusIfEEE10Policy1000EPfSC_iS9_ffNS7_10__identityEEEvT0_T1_T2_T3_T4_T6_E12temp_storage+76];
	add.f32 	%f530, %f279, %f280;
	bra.uni 	$L__BB14_72;
$L__BB14_52:
	// begin inline asm
	mov.u32 %r155, %laneid;
	// end inline asm
	and.b32  	%r181, %r34, 992;
	add.s32 	%r182, %r181, 32;
	setp.gt.s32 	%p27, %r182, %r67;
	not.b32 	%r183, %r181;
	add.s32 	%r184, %r67, %r183;
	selp.b32 	%r179, %r184, 31, %p27;
	mov.b32 	%r157, %f522;
	mov.b32 	%r158, 1;
	mov.b32 	%r180, -1;
	// begin inline asm
	shfl.sync.down.b32 %r156, %r157, %r158, %r179, %r180;
	// end inline asm
	setp.lt.s32 	%p28, %r155, %r179;
	mov.b32 	%f181, %r156;
	add.f32 	%f182, %f522, %f181;
	selp.f32 	%f183, %f182, %f522, %p28;
	mov.b32 	%r162, %f183;
	mov.b32 	%r163, 2;
	// begin inline asm
	shfl.sync.down.b32 %r161, %r162, %r163, %r179, %r180;
	// end inline asm
	add.s32 	%r185, %r155, 2;
	setp.gt.s32 	%p29, %r185, %r179;
	mov.b32 	%f184, %r161;
	add.f32 	%f185, %f183, %f184;
	selp.f32 	%f186, %f183, %f185, %p29;
	mov.b32 	%r167, %f186;
	mov.b32 	%r168, 4;
	// begin inline asm
	shfl.sync.down.b32 %r166, %r167, %r168, %r179, %r180;
	// end inline asm
	add.s32 	%r186, %r155, 4;
	setp.gt.s32 	%p30, %r186, %r179;
	mov.b32 	%f187, %r166;
	add.f32 	%f188, %f186, %f187;
	selp.f32 	%f189, %f186, %f188, %p30;
	mov.b32 	%r172, %f189;
	mov.b32 	%r173, 8;
	// begin inline asm
	shfl.sync.down.b32 %r171, %r172, %r173, %r179, %r180;
	// end inline asm
	add.s32 	%r187, %r155, 8;
	setp.gt.s32 	%p31, %r187, %r179;
	mov.b32 	%f190, %r171;
	add.f32 	%f191, %f189, %f190;
	selp.f32 	%f192, %f189, %f191, %p31;
	mov.b32 	%r177, %f192;
	mov.b32 	%r178, 16;
	// begin inline asm
	shfl.sync.down.b32 %r176, %r177, %r178, %r179, %r180;
	// end inline asm
	add.s32 	%r188, %r155, 16;
	setp.gt.s32 	%p32, %r188, %r179;
	mov.b32 	%f193, %r176;
	add.f32 	%f194, %f192, %f193;
	selp.f32 	%f530, %f192, %f194, %p32;
	setp.ne.s32 	%p33, %r155, 0;
	@%p33 bra 	$L__BB14_54;
	shr.u32 	%r189, %r34, 3;
	and.b32  	%r190, %r189, 124;
	mov.u32 	%r191, _ZZN3cub18CUB_300001_SM_10006detail6reduce28DeviceReduceSingleTileKernelINS2_10policy_hubIfjN4cuda3std3__44plusIfEEE10Policy1000EPfSC_iS9_ffNS7_10__identityEEEvT0_T1_T2_T3_T4_T6_E12temp_storage;
	add.s32 	%r192, %r191, %r190;
	st.shared.f32 	[%r192+16], %f530;
$L__BB14_54:
	bar.sync 	0;
	setp.ne.s32 	%p34, %r34, 0;
	@%p34 bra 	$L__BB14_72;
	setp.gt.s32 	%p35, %r67, 32;
	ld.shared.f32 	%f195, [_ZZN3cub18CUB_300001_SM_10006detail6reduce28DeviceReduceSingleTileKernelINS2_10policy_hubIfjN4cuda3std3__44plusIfEEE10Policy1000EPfSC_iS9_ffNS7_10__identityEEEvT0_T1_T2_T3_T4_T6_E12temp_storage+20];
	add.f32 	%f196, %f530, %f195;
	selp.f32 	%f197, %f196, %f530, %p35;
	setp.gt.s32 	%p36, %r67, 64;
	ld.shared.f32 	%f198, [_ZZN3cub18CUB_300001_SM_10006detail6reduce28DeviceReduceSingleTileKernelINS2_10policy_hubIfjN4cuda3std3__44plusIfEEE10Policy1000EPfSC_iS9_ffNS7_10__identityEEEvT0_T1_T2_T3_T4_T6_E12temp_storage+24];
	add.f32 	%f199, %f198, %f197;
	selp.f32 	%f200, %f199, %f197, %p36;
	setp.gt.s32 	%p37, %r67, 96;
	ld.shared.f32 	%f201, [_ZZN3cub18CUB_300001_SM_10006detail6reduce28DeviceReduceSingleTileKernelINS2_10policy_hubIfjN4cuda3std3__44plusIfEEE10Policy1000EPfSC_iS9_ffNS7_10__identityEEEvT0_T1_T2_T3_T4_T6_E12temp_storage+28];
	add.f32 	%f202, %f201, %f200;
	selp.f32 	%f203, %f202, %f200, %p37;
	setp.gt.s32 	%p38, %r67, 128;
	ld.shared.f32 	%f204, [_ZZN3cub18CUB_300001_SM_10006detail6reduce28DeviceReduceSingleTileKernelINS2_10policy_hubIfjN4cuda3std3__44plusIfEEE10Policy1000EPfSC_iS9_ffNS7_10__identityEEEvT0_T1_T2_T3_T4_T6_E12temp_storage+32];
	add.f32 	%f205, %f204, %f203;
	selp.f32 	%f206, %f205, %f203, %p38;
	setp.gt.s32 	%p39, %r67, 160;
	ld.shared.f32 	%f207, [_ZZN3cub18CUB_300001_SM_10006detail6reduce28DeviceReduceSingleTileKernelINS2_10policy_hubIfjN4cuda3std3__44plusIfEEE10Policy1000EPfSC_iS9_ffNS7_10__identityEEEvT0_T1_T2_T3_T4_T6_E12temp_storage+36];
	add.f32 	%f208, %f207, %f206;
	selp.f32 	%f209, %f208, %f206, %p39;
	setp.gt.s32 	%p40, %r67, 192;
	ld.shared.f32 	%f210, [_ZZN3cub18CUB_300001_SM_10006detail6reduce28DeviceReduceSingleTileKernelINS2_10policy_hubIfjN4cuda3std3__44plusIfEEE10Policy1000EPfSC_iS9_ffNS7_10__identityEEEvT0_T1_T2_T3_T4_T6_E12temp_storage+40];
	add.f32 	%f211, %f210, %f209;
	selp.f32 	%f212, %f211, %f209, %p40;
	setp.gt.s32 	%p41, %r67, 224;
	ld.shared.f32 	%f213, [_ZZN3cub18CUB_300001_SM_10006detail6reduce28DeviceReduceSingleTileKernelINS2_10policy_hubIfjN4cuda3std3__44plusIfEEE10Policy1000EPfSC_iS9_ffNS7_10__identityEEEvT0_T1_T2_T3_T4_T6_E12temp_storage+44];
	add.f32 	%f214, %f213, %f212;
	selp.f32 	%f215, %f214, %f212, %p41;
	setp.gt.s32 	%p42, %r67, 256;
	ld.shared.f32 	%f216, [_ZZN3cub18CUB_300001_SM_10006detail6reduce28DeviceReduceSingleTileKernelINS2_10policy_hubIfjN4cuda3std3__44plusIfEEE10Policy1000EPfSC_iS9_ffNS7_10__identityEEEvT0_T1_T2_T3_T4_T6_E12temp_storage+48];
	add.f32 	%f217, %f216, %f215;
	selp.f32 	%f218, %f217, %f215, %p42;
	setp.gt.s32 	%p43, %r67, 288;
	ld.shared.f32 	%f219, [_ZZN3cub18CUB_300001_SM_10006detail6reduce28DeviceReduceSingleTileKernelINS2_10policy_hubIfjN4cuda3std3__44plusIfEEE10Policy1000EPfSC_iS9_ffNS7_10__identityEEEvT0_T1_T2_T3_T4_T6_E12temp_storage+52];
	add.f32 	%f220, %f219, %f218;
	selp.f32 	%f221, %f220, %f218, %p43;
	setp.gt.s32 	%p44, %r67, 320;
	ld.shared.f32 	%f222, [_ZZN3cub18CUB_300001_SM_10006detail6reduce28DeviceReduceSingleTileKernelINS2_10policy_hubIfjN4cuda3std3__44plusIfEEE10Policy1000EPfSC_iS9_ffNS7_10__identityEEEvT0_T1_T2_T3_T4_T6_E12temp_storage+56];
	add.f32 	%f223, %f222, %f221;
	selp.f32 	%f224, %f223, %f221, %p44;
	setp.gt.s32 	%p45, %r67, 352;
	ld.shared.f32 	%f225, [_ZZN3cub18CUB_300001_SM_10006detail6reduce28DeviceReduceSingleTileKernelINS2_10policy_hubIfjN4cuda3std3__44plusIfEEE10Policy1000EPfSC_iS9_ffNS7_10__identityEEEvT0_T1_T2_T3_T4_T6_E12temp_storage+60];
	add.f32 	%f226, %f225, %f224;
	selp.f32 	%f227, %f226, %f224, %p45;
	setp.gt.s32 	%p46, %r67, 384;
	ld.shared.f32 	%f228, [_ZZN3cub18CUB_300001_SM_10006detail6reduce28DeviceReduceSingleTileKernelINS2_10policy_hubIfjN4cuda3std3__44plusIfEEE10Policy1000EPfSC_iS9_ffNS7_10__identityEEEvT0_T1_T2_T3_T4_T6_E12temp_storage+64];
	add.f32 	%f229, %f228, %f227;
	selp.f32 	%f230, %f229, %f227, %p46;
	setp.gt.s32 	%p47, %r67, 416;
	ld.shared.f32 	%f231, [_ZZN3cub18CUB_300001_SM_10006detail6reduce28DeviceReduceSingleTileKernelINS2_10policy_hubIfjN4cuda3std3__44plusIfEEE10Policy1000EPfSC_iS9_ffNS7_10__identityEEEvT0_T1_T2_T3_T4_T6_E12temp_storage+68];
	add.f32 	%f232, %f231, %f230;
	selp.f32 	%f233, %f232, %f230, %p47;
	setp.gt.s32 	%p48, %r67, 448;
	ld.shared.f32 	%f234, [_ZZN3cub18CUB_300001_SM_10006detail6reduce28DeviceReduceSingleTileKernelINS2_10policy_hubIfjN4cuda3std3__44plusIfEEE10Policy1000EPfSC_iS9_ffNS7_10__identityEEEvT0_T1_T2_T3_T4_T6_E12temp_storage+72];
	add.f32 	%f235, %f234, %f233;
	selp.f32 	%f236, %f235, %f233, %p48;
	setp.gt.s32 	%p49, %r67, 480;
	ld.shared.f32 	%f237, [_ZZN3cub18CUB_300001_SM_10006detail6reduce28DeviceReduceSingleTileKernelINS2_10policy_hubIfjN4cuda3std3__44plusIfEEE10Policy1000EPfSC_iS9_ffNS7_10__identityEEEvT0_T1_T2_T3_T4_T6_E12temp_storage+76];
	add.f32 	%f238, %f237, %f236;
	selp.f32 	%f530, %f238, %f236, %p49;
	bra.uni 	$L__BB14_72;
$L__BB14_56:
	mov.u32 	%r46, %tid.x;
	mul.wide.u32 	%rd35, %r46, 4;
	add.s64 	%rd19, %rd16, %rd35;
	// begin inline asm
	ld.global.nc.u32 %r68, [%rd19];
	// end inline asm
	mov.b32 	%f59, %r68;
	add.s64 	%rd20, %rd19, 2048;
	// begin inline asm
	ld.global.nc.u32 %r69, [%rd20];
	// end inline asm
	mov.b32 	%f60, %r69;
	add.s64 	%rd21, %rd19, 4096;
	// begin inline asm
	ld.global.nc.u32 %r70, [%rd21];
	// end inline asm
	mov.b32 	%f61, %r70;
	add.s64 	%rd22, %rd19, 6144;
	// begin inline asm
	ld.global.nc.u32 %r71, [%rd22];
	// end inline asm
	mov.b32 	%f62, %r71;
	add.s64 	%rd23, %rd19, 8192;
	// begin inline asm
	ld.global.nc.u32 %r72, [%rd23];
	// end inline asm
	mov.b32 	%f63, %r72;
	add.s64 	%rd24, %rd19, 10240;
	// begin inline asm
	ld.global.nc.u32 %r73, [%rd24];
	// end inline asm
	mov.b32 	%f64, %r73;
	add.s64 	%rd25, %rd19, 12288;
	// begin inline asm
	ld.global.nc.u32 %r74, [%rd25];
	// end inline asm
	mov.b32 	%f65, %r74;
	add.s64 	%rd26, %rd19, 14336;
	// begin inline asm
	ld.global.nc.u32 %r75, [%rd26];
	// end inline asm
	mov.b32 	%f66, %r75;
	add.s64 	%rd27, %rd19, 16384;
	// begin inline asm
	ld.global.nc.u32 %r76, [%rd27];
	// end inline asm
	mov.b32 	%f67, %r76;
	add.s64 	%rd28, %rd19, 18432;
	// begin inline asm
	ld.global.nc.u32 %r77, [%rd28];
	// end inline asm
	mov.b32 	%f68, %r77;
	add.s64 	%rd29, %rd19, 20480;
	// begin inline asm
	ld.global.nc.u32 %r78, [%rd29];
	// end inline asm
	mov.b32 	%f69, %r78;
	add.s64 	%rd30, %rd19, 22528;
	// begin inline asm
	ld.global.nc.u32 %r79, [%rd30];
	// end inline asm
	mov.b32 	%f70, %r79;
	add.s64 	%rd31, %rd19, 24576;
	// begin inline asm
	ld.global.nc.u32 %r80, [%rd31];
	// end inline asm
	mov.b32 	%f71, %r80;
	add.s64 	%rd32, %rd19, 26624;
	// begin inline asm
	ld.global.nc.u32 %r81, [%rd32];
	// end inline asm
	mov.b32 	%f72, %r81;
	add.s64 	%rd33, %rd19, 28672;
	// begin inline asm
	ld.global.nc.u32 %r82, [%rd33];
	// end inline asm
	mov.b32 	%f73, %r82;
	add.s64 	%rd34, %rd19, 30720;
	// begin inline asm
	ld.global.nc.u32 %r83, [%rd34];
	// end inline asm
	mov.b32 	%f74, %r83;
	add.f32 	%f75, %f59, %f60;
	add.f32 	%f76, %f61, %f62;
	add.f32 	%f77, %f63, %f64;
	add.f32 	%f78, %f65, %f66;
	add.f32 	%f79, %f67, %f68;
	add.f32 	%f80, %f69, %f70;
	add.f32 	%f81, %f71, %f72;
	add.f32 	%f82, %f73, %f74;
	add.f32 	%f83, %f75, %f76;
	add.f32 	%f84, %f77, %f78;
	add.f32 	%f85, %f79, %f80;
	add.f32 	%f86, %f81, %f82;
	add.f32 	%f87, %f83, %f84;
	add.f32 	%f88, %f85, %f86;
	add.f32 	%f529, %f87, %f88;
	setp.lt.u32 	%p4, %r67, 16384;
	mov.b32 	%r400, 8192;
	@%p4 bra 	$L__BB14_60;
	add.s32 	%r47, %r67, -8192;
	mov.b32 	%r400, 8192;
$L__BB14_58:
	mul.wide.s32 	%rd52, %r400, 4;
	add.s64 	%rd36, %rd19, %rd52;
	// begin inline asm
	ld.global.nc.u32 %r86, [%rd36];
	// end inline asm
	mov.b32 	%f89, %r86;
	add.s64 	%rd37, %rd36, 2048;
	// begin inline asm
	ld.global.nc.u32 %r87, [%rd37];
	// end inline asm
	mov.b32 	%f90, %r87;
	add.s64 	%rd38, %rd36, 4096;
	// begin inline asm
	ld.global.nc.u32 %r88, [%rd38];
	// end inline asm
	mov.b32 	%f91, %r88;
	add.s64 	%rd39, %rd36, 6144;
	// begin inline asm
	ld.global.nc.u32 %r89, [%rd39];
	// end inline asm
	mov.b32 	%f92, %r89;
	add.s64 	%rd40, %rd36, 8192;
	// begin inline asm
	ld.global.nc.u32 %r90, [%rd40];
	// end inline asm
	mov.b32 	%f93, %r90;
	add.s64 	%rd41, %rd36, 10240;
	// begin inline asm
	ld.global.nc.u32 %r91, [%rd41];
	// end inline asm
	mov.b32 	%f94, %r91;
	add.s64 	%rd42, %rd36, 12288;
	// begin inline asm
	ld.global.nc.u32 %r92, [%rd42];
	// end inline asm
	mov.b32 	%f95, %r92;
	add.s64 	%rd43, %rd36, 14336;
	// begin inline asm
	ld.global.nc.u32 %r93, [%rd43];
	// end inline asm
	mov.b32 	%f96, %r93;
	add.s64 	%rd44, %rd36, 16384;
	// begin inline asm
	ld.global.nc.u32 %r94, [%rd44];
	// end inline asm
	mov.b32 	%f97, %r94;
	add.s64 	%rd45, %rd36, 18432;
	// begin inline asm
	ld.global.nc.u32 %r95, [%rd45];
	// end inline asm
	mov.b32 	%f98, %r95;
	add.s64 	%rd46, %rd36, 20480;
	// begin inline asm
	ld.global.nc.u32 %r96, [%rd46];
	// end inline asm
	mov.b32 	%f99, %r96;
	add.s64 	%rd47, %rd36, 22528;
	// begin inline asm
	ld.global.nc.u32 %r97, [%rd47];
	// end inline asm
	mov.b32 	%f100, %r97;
	add.s64 	%rd48, %rd36, 24576;
	// begin inline asm
	ld.global.nc.u32 %r98, [%rd48];
	// end inline asm
	mov.b32 	%f101, %r98;
	add.s64 	%rd49, %rd36, 26624;
	// begin inline asm
	ld.global.nc.u32 %r99, [%rd49];
	// end inline asm
	mov.b32 	%f102, %r99;
	add.s64 	%rd50, %rd36, 28672;
	// begin inline asm
	ld.global.nc.u32 %r100, [%rd50];
	// end inline asm
	mov.b32 	%f103, %r100;
	add.s64 	%rd51, %rd36, 30720;
	// begin inline asm
	ld.global.nc.u32 %r101, [%rd51];
	// end inline asm
	mov.b32 	%f104, %r101;
	add.f32 	%f105, %f529, %f89;
	add.f32 	%f106, %f90, %f91;
	add.f32 	%f107, %f92, %f93;
	add.f32 	%f108, %f94, %f95;
	add.f32 	%f109, %f96, %f97;
	add.f32 	%f110, %f98, %f99;
	add.f32 	%f111, %f100, %f101;
	add.f32 	%f112, %f102, %f103;
	add.f32 	%f113, %f105, %f106;
	add.f32 	%f114, %f107, %f108;
	add.f32 	%f115, %f109, %f110;
	add.f32 	%f116, %f111, %f112;
	add.f32 	%f117, %f113, %f114;
	add.f32 	%f118, %f115, %f116;
	add.f32 	%f119, %f117, %f118;
	add.f32 	%f529, %f119, %f104;
	sub.s32 	%r102, %r67, %r400;
	setp.lt.s32 	%p5, %r102, 8192;
	@%p5 bra 	$L__BB14_68;
	add.s32 	%r400, %r400, 8192;
	setp.le.s32 	%p6, %r400, %r47;
	@%p6 bra 	$L__BB14_58;
$L__BB14_60:
	setp.le.s32 	%p7, %r67, %r400;
	@%p7 bra 	$L__BB14_68;
	sub.s32 	%r51, %r67, %r400;
	setp.ge.s32 	%p8, %r46, %r51;
	@%p8 bra 	$L__BB14_68;
	not.b32 	%r103, %r46;
	add.s32 	%r104, %r67, %r103;
	sub.s32 	%r52, %r104, %r400;
	and.b32  	%r105, %r52, 1536;
	setp.eq.s32 	%p9, %r105, 1536;
	mov.u32 	%r404, %r46;
	@%p9 bra 	$L__BB14_65;
	add.s32 	%r402, %r46, %r400;
	shr.u32 	%r106, %r52, 9;
	add.s32 	%r107, %r106, 1;
	and.b32  	%r108, %r107, 3;
	neg.s32 	%r401, %r108;
	mov.u32 	%r404, %r46;
$L__BB14_64:
	.pragma "nounroll";
	mul.wide.u32 	%rd54, %r402, 4;
	add.s64 	%rd53, %rd16, %rd54;
	// begin inline asm
	ld.global.nc.u32 %r109, [%rd53];
	// end inline asm
	mov.b32 	%f121, %r109;
	add.f32 	%f529, %f529, %f121;
	add.s32 	%r404, %r404, 512;
	add.s32 	%r402, %r402, 512;
	add.s32 	%r401, %r401, 1;
	setp.ne.s32 	%p10, %r401, 0;
	@%p10 bra 	$L__BB14_64;
$L__BB14_65:
	setp.lt.u32 	%p11, %r52, 1536;
	@%p11 bra 	$L__BB14_68;
	cvt.u64.u32 	%rd55, %r404;
	cvt.u64.u32 	%rd56, %r400;
	add.s64 	%rd57, %rd55, %rd56;
	shl.b64 	%rd58, %rd57, 2;
	add.s64 	%rd59, %rd58, %rd16;
	add.s64 	%rd132, %rd59, 4096;
	add.s32 	%r405, %r404, %r400;
$L__BB14_67:
	mul.wide.u32 	%rd64, %r405, 4;
	add.s64 	%rd60, %rd16, %rd64;
	// begin inline asm
	ld.global.nc.u32 %r110, [%rd60];
	// end inline asm
	mov.b32 	%f122, %r110;
	add.f32 	%f123, %f529, %f122;
	add.s64 	%rd61, %rd132, -2048;
	// begin inline asm
	ld.global.nc.u32 %r111, [%rd61];
	// end inline asm
	mov.b32 	%f124, %r111;
	add.f32 	%f125, %f123, %f124;
	// begin inline asm
	ld.global.nc.u32 %r112, [%rd132];
	// end inline asm
	mov.b32 	%f126, %r112;
	add.f32 	%f127, %f125, %f126;
	add.s64 	%rd63, %rd132, 2048;
	// begin inline asm
	ld.global.nc.u32 %r113, [%rd63];
	// end inline asm
	mov.b32 	%f128, %r113;
	add.f32 	%f529, %f127, %f128;
	add.s32 	%r404, %r404, 2048;
	add.s64 	%rd132, %rd132, 8192;
	add.s32 	%r405, %r405, 2048;
	setp.lt.s32 	%p12, %r404, %r51;
	@%p12 bra 	$L__BB14_67;
$L__BB14_68:
	// begin inline asm
	mov.u32 %r114, %laneid;
	// end inline asm
	mov.b32 	%r116, %f529;
	mov.b32 	%r117, 1;
	mov.b32 	%r138, 31;
	mov.b32 	%r139, -1;
	// begin inline asm
	shfl.sync.down.b32 %r115, %r116, %r117, %r138, %r139;
	// end inline asm
	setp.gt.s32 	%p13, %r114, 30;
	mov.b32 	%f129, %r115;
	add.f32 	%f130, %f529, %f129;
	selp.f32 	%f131, %f529, %f130, %p13;
	mov.b32 	%r121, %f131;
	mov.b32 	%r122, 2;
	// begin inline asm
	shfl.sync.down.b32 %r120, %r121, %r122, %r138, %r139;
	// end inline asm
	setp.gt.s32 	%p14, %r114, 29;
	mov.b32 	%f132, %r120;
	add.f32 	%f133, %f131, %f132;
	selp.f32 	%f134, %f131, %f133, %p14;
	mov.b32 	%r126, %f134;
	mov.b32 	%r127, 4;
	// begin inline asm
	shfl.sync.down.b32 %r125, %r126, %r127, %r138, %r139;
	// end inline asm
	setp.gt.s32 	%p15, %r114, 27;
	mov.b32 	%f135, %r125;
	add.f32 	%f136, %f134, %f135;
	selp.f32 	%f137, %f134, %f136, %p15;
	mov.b32 	%r131, %f137;
	mov.b32 	%r132, 8;
	// begin inline asm
	shfl.sync.down.b32 %r130, %r131, %r132, %r138, %r139;
	// end inline asm
	setp.gt.s32 	%p16, %r114, 23;
	mov.b32 	%f138, %r130;
	add.f32 	%f139, %f137, %f138;
	selp.f32 	%f140, %f137, %f139, %p16;
	mov.b32 	%r136, %f140;
	mov.b32 	%r137, 16;
	// begin inline asm
	shfl.sync.down.b32 %r135, %r136, %r137, %r138, %r139;
	// end inline asm
	setp.gt.s32 	%p17, %r114, 15;
	mov.b32 	%f141, %r135;
	add.f32 	%f54, %f140, %f141;
	selp.f32 	%f530, %f140, %f54, %p17;
	setp.ne.s32 	%p18, %r114, 0;
	@%p18 bra 	$L__BB14_70;
	shr.u32 	%r140, %r46, 3;
	and.b32  	%r141, %r140, 124;
	mov.u32 	%r142, _ZZN3cub18CUB_300001_SM_10006detail6reduce28DeviceReduceSingleTileKernelINS2_10policy_hubIfjN4cuda3std3__44plusIfEEE10Policy1000EPfSC_iS9_ffNS7_10__identityEEEvT0_T1_T2_T3_T4_T6_E12temp_storage;
	add.s32 	%r143, %r142, %r141;
	st.shared.f32 	[%r143+16], %f54;
$L__BB14_70:
	bar.sync 	0;
	setp.ne.s32 	%p19, %r46, 0;
	@%p19 bra 	$L__BB14_72;
	ld.shared.f32 	%f142, [_ZZN3cub18CUB_300001_SM_10006detail6reduce28DeviceReduceSingleTileKernelINS2_10policy_hubIfjN4cuda3std3__44plusIfEEE10Policy1000EPfSC_iS9_ffNS7_10__identityEEEvT0_T1_T2_T3_T4_T6_E12temp_storage+20];
	add.f32 	%f143, %f530, %f142;
	ld.shared.f32 	%f144, [_ZZN3cub18CUB_300001_SM_10006detail6reduce28DeviceReduceSingleTileKernelINS2_10policy_hubIfjN4cuda3std3__44plusIfEEE10Policy1000EPfSC_iS9_ffNS7_10__identityEEEvT0_T1_T2_T3_T4_T6_E12temp_storage+24];
	add.f32 	%f145, %f143, %f144;
	ld.shared.f32 	%f146, [_ZZN3cub18CUB_300001_SM_10006detail6reduce28DeviceReduceSingleTileKernelINS2_10policy_hubIfjN4cuda3std3__44plusIfEEE10Policy1000EPfSC_iS9_ffNS7_10__identityEEEvT0_T1_T2_T3_T4_T6_E12temp_storage+28];
	add.f32 	%f147, %f145, %f146;
	ld.shared.f32 	%f148, [_ZZN3cub18CUB_300001_SM_10006detail6reduce28DeviceReduceSingleTileKernelINS2_10policy_hubIfjN4cuda3std3__44plusIfEEE10Policy1000EPfSC_iS9_ffNS7_10__identityEEEvT0_T1_T2_T3_T4_T6_E12temp_storage+32];
	add.f32 	%f149, %f147, %f148;
	ld.shared.f32 	%f150, [_ZZN3cub18CUB_300001_SM_10006detail6reduce28DeviceReduceSingleTileKernelINS2_10policy_hubIfjN4cuda3std3__44plusIfEEE10Policy1000EPfSC_iS9_ffNS7_10__identityEEEvT0_T1_T2_T3_T4_T6_E12temp_storage+36];
	add.f32 	%f151, %f149, %f150;
	ld.shared.f32 	%f152, [_ZZN3cub18CUB_300001_SM_10006detail6reduce28DeviceReduceSingleTileKernelINS2_10policy_hubIfjN4cuda3std3__44plusIfEEE10Policy1000EPfSC_iS9_ffNS7_10__identityEEEvT0_T1_T2_T3_T4_T6_E12temp_storage+40];
	add.f32 	%f153, %f151, %f152;
	ld.shared.f32 	%f154, [_ZZN3cub18CUB_300001_SM_10006detail6reduce28DeviceReduceSingleTileKernelINS2_10policy_hubIfjN4cuda3std3__44plusIfEEE10Policy1000EPfSC_iS9_ffNS7_10__identityEEEvT0_T1_T2_T3_T4_T6_E12temp_storage+44];
	add.f32 	%f155, %f153, %f154;
	ld.shared.f32 	%f156, [_ZZN3cub18CUB_300001_SM_10006detail6reduce28DeviceReduceSingleTileKernelINS2_10policy_hubIfjN4cuda3std3__44plusIfEEE10Policy1000EPfSC_iS9_ffNS7_10__identityEEEvT0_T1_T2_T3_T4_T6_E12temp_storage+48];
	add.f32 	%f157, %f155, %f156;
	ld.shared.f32 	%f158, [_ZZN3cub18CUB_300001_SM_10006detail6reduce28DeviceReduceSingleTileKernelINS2_10policy_hubIfjN4cuda3std3__44plusIfEEE10Policy1000EPfSC_iS9_ffNS7_10__identityEEEvT0_T1_T2_T3_T4_T6_E12temp_storage+52];
	add.f32 	%f159, %f157, %f158;
	ld.shared.f32 	%f160, [_ZZN3cub18CUB_300001_SM_10006detail6reduce28DeviceReduceSingleTileKernelINS2_10policy_hubIfjN4cuda3std3__44plusIfEEE10Policy1000EPfSC_iS9_ffNS7_10__identityEEEvT0_T1_T2_T3_T4_T6_E12temp_storage+56];
	add.f32 	%f161, %f159, %f160;
	ld.shared.f32 	%f162, [_ZZN3cub18CUB_300001_SM_10006detail6reduce28DeviceReduceSingleTileKernelINS2_10policy_hubIfjN4cuda3std3__44plusIfEEE10Policy1000EPfSC_iS9_ffNS7_10__identityEEEvT0_T1_T2_T3_T4_T6_E12temp_storage+60];
	add.f32 	%f163, %f161, %f162;
	ld.shared.f32 	%f164, [_ZZN3cub18CUB_300001_SM_10006detail6reduce28DeviceReduceSingleTileKernelINS2_10policy_hubIfjN4cuda3std3__44plusIfEEE10Policy1000EPfSC_iS9_ffNS7_10__identityEEEvT0_T1_T2_T3_T4_T6_E12temp_storage+64];
	add.f32 	%f165, %f163, %f164;
	ld.shared.f32 	%f166, [_ZZN3cub18CUB_300001_SM_10006detail6reduce28DeviceReduceSingleTileKernelINS2_10policy_hubIfjN4cuda3std3__44plusIfEEE10Policy1000EPfSC_iS9_ffNS7_10__identityEEEvT0_T1_T2_T3_T4_T6_E12temp_storage+68];
	add.f32 	%f167, %f165, %f166;
	ld.shared.f32 	%f168, [_ZZN3cub18CUB_300001_SM_10006detail6reduce28DeviceReduceSingleTileKernelINS2_10policy_hubIfjN4cuda3std3__44plusIfEEE10Policy1000EPfSC_iS9_ffNS7_10__identityEEEvT0_T1_T2_T3_T4_T6_E12temp_storage+72];
	add.f32 	%f169, %f167, %f168;
	ld.shared.f32 	%f170, [_ZZN3cub18CUB_300001_SM_10006detail6reduce28DeviceReduceSingleTileKernelINS2_10policy_hubIfjN4cuda3std3__44plusIfEEE10Policy1000EPfSC_iS9_ffNS7_10__identityEEEvT0_T1_T2_T3_T4_T6_E12temp_storage+76];
	add.f32 	%f530, %f169, %f170;
$L__BB14_72:
	mov.u32 	%r379, %tid.x;
	setp.ne.s32 	%p111, %r379, 0;
	@%p111 bra 	$L__BB14_74;
	add.f32 	%f503, %f58, %f530;
	st.global.f32 	[%rd1], %f503;
$L__BB14_74:
	ret;

}
	// .globl	_ZN3cub18CUB_300001_SM_10006detail6reduce28DeviceReduceSingleTileKernelINS2_10policy_hubIfyN4cuda3std3__44plusIfEEE10Policy1000EPiPfyS9_ffNS7_10__identityEEEvT0_T1_T2_T3_T4_T6_
.visible .entry _ZN3cub18CUB_300001_SM_10006detail6reduce28DeviceReduceSingleTileKernelINS2_10policy_hubIfyN4cuda3std3__44plusIfEEE10Policy1000EPiPfyS9_ffNS7_10__identityEEEvT0_T1_T2_T3_T4_T6_(
	.param .u64 .ptr .align 1 _ZN3cub18CUB_300001_SM_10006detail6reduce28DeviceReduceSingleTileKernelINS2_10policy_hubIfyN4cuda3std3__44plusIfEEE10Policy1000EPiPfyS9_ffNS7_10__identityEEEvT0_T1_T2_T3_T4_T6__param_0,
	.param .u64 .ptr .align 1 _ZN3cub18CUB_300001_SM_10006detail6reduce28DeviceReduceSingleTileKernelINS2_10policy_hubIfyN4cuda3std3__44plusIfEEE10Policy1000EPiPfyS9_ffNS7_10__identityEEEvT0_T1_T2_T3_T4_T6__param_1,
	.param .u64 _ZN3cub18CUB_300001_SM_10006detail6reduce28DeviceReduceSingleTileKernelINS2_10policy_hubIfyN4cuda3std3__44plusIfEEE10Policy1000EPiPfyS9_ffNS7_10__identityEEEvT0_T1_T2_T3_T4_T6__param_2,
	.param .align 1 .b8 _ZN3cub18CUB_300001_SM_10006detail6reduce28DeviceReduceSingleTileKernelINS2_10policy_hubIfyN4cuda3std3__44plusIfEEE10Policy1000EPiPfyS9_ffNS7_10__identityEEEvT0_T1_T2_T3_T4_T6__param_3[1],
	.param .f32 _ZN3cub18CUB_300001_SM_10006detail6reduce28DeviceReduceSingleTileKernelINS2_10policy_hubIfyN4cuda3std3__44plusIfEEE10Policy1000EPiPfyS9_ffNS7_10__identityEEEvT0_T1_T2_T3_T4_T6__param_4,
	.param .align 1 .b8 _ZN3cub18CUB_300001_SM_10006detail6reduce28DeviceReduceSingleTileKernelINS2_10policy_hubIfyN4cuda3std3__44plusIfEEE10Policy1000EPiPfyS9_ffNS7_10__identityEEEvT0_T1_T2_T3_T4_T6__param_5[1]
)
.maxntid 256
.minnctapersm 1
{
	.reg .pred 	%p<97>;
	.reg .b32 	%r<382>;
	.reg .b32 	%f<419>;
	.reg .b64 	%rd<150>;
	// demoted variable
	.shared .align 4 .b8 _ZZN3cub18CUB_300001_SM_10006detail6reduce28DeviceReduceSingleTileKernelINS2_10policy_hubIfyN4cuda3std3__44plusIfEEE10Policy1000EPiPfyS9_ffNS7_10__identityEEEvT0_T1_T2_T3_T4_T6_E12temp_storage[44];
	ld.param.u64 	%rd31, [_ZN3cub18CUB_300001_SM_10006detail6reduce28DeviceReduceSingleTileKernelINS2_10policy_hubIfyN4cuda3std3__44plusIfEEE10Policy1000EPiPfyS9_ffNS7_10__identityEEEvT0_T1_T2_T3_T4_T6__param_0];
	ld.param.u64 	%rd33, [_ZN3cub18CUB_300001_SM_10006detail6reduce28DeviceReduceSingleTileKernelINS2_10policy_hubIfyN4cuda3std3__44plusIfEEE10Policy1000EPiPfyS9_ffNS7_10__identityEEEvT0_T1_T2_T3_T4_T6__param_1];
	ld.param.u64 	%rd32, [_ZN3cub18CUB_300001_SM_10006detail6reduce28DeviceReduceSingleTileKernelINS2_10policy_hubIfyN4cuda3std3__44plusIfEEE10Policy1000EPiPfyS9_ffNS7_10__identityEEEvT0_T1_T2_T3_T4_T6__param_2];
	ld.param.f32 	%f58, [_ZN3cub18CUB_300001_SM_10006detail6reduce28DeviceReduceSingleTileKernelINS2_10policy_hubIfyN4cuda3std3__44plusIfEEE10Policy1000EPiPfyS9_ffNS7_10__identityEEEvT0_T1_T2_T3_T4_T6__param_4];
	cvta.to.global.u64 	%rd1, %rd33;
	setp.ne.s64 	%p1, %rd32, 0;
	@%p1 bra 	$L__BB15_3;
	mov.u32 	%r363, %tid.x;
	setp.ne.s32 	%p96, %r363, 0;
	@%p96 bra 	$L__BB15_74;
	st.global.f32 	[%rd1], %f58;
	bra.uni 	$L__BB15_74;
$L__BB15_3:
	and.b64  	%rd34, %rd31, 15;
	setp.ne.s64 	%p2, %rd34, 0;
	@%p2 bra 	$L__BB15_38;
	setp.gt.u64 	%p49, %rd32, 4095;
	@%p49 bra 	$L__BB15_22;
	cvt.u32.u64 	%r1, %rd32;
	mov.u32 	%r2, %tid.x;
	setp.ge.u32 	%p66, %r2, %r1;
	mov.f32 	%f397, 0f00000000;
	mov.u32 	%r367, %r2;
	@%p66 bra 	$L__BB15_7;
	mul.wide.u32 	%rd132, %r2, 4;
	add.s64 	%rd131, %rd31, %rd132;
	// begin inline asm
	ld.global.nc.u32 %r283, [%rd131];
	// end inline asm
	cvt.rn.f32.s32 	%f397, %r283;
	add.s32 	%r367, %r2, 256;
$L__BB15_7:
	setp.ge.u32 	%p67, %r367, %r1;
	@%p67 bra 	$L__BB15_13;
	not.b32 	%r284, %r367;
	add.s32 	%r5, %r284, %r1;
	and.b32  	%r285, %r5, 768;
	setp.eq.s32 	%p68, %r285, 768;
	@%p68 bra 	$L__BB15_11;
	mul.wide.u32 	%rd133, %r367, 4;
	add.s64 	%rd140, %rd31, %rd133;
	shr.u32 	%r286, %r5, 8;
	add.s32 	%r287, %r286, 1;
	and.b32  	%r288, %r287, 3;
	neg.s32 	%r365, %r288;
$L__BB15_10:
	.pragma "nounroll";
	// begin inline asm
	ld.global.nc.u32 %r289, [%rd140];
	// end inline asm
	cvt.rn.f32.s32 	%f323, %r289;
	add.f32 	%f397, %f397, %f323;
	add.s32 	%r367, %r367, 256;
	add.s64 	%rd140, %rd140, 1024;
	add.s32 	%r365, %r365, 1;
	setp.ne.s32 	%p69, %r365, 0;
	@%p69 bra 	$L__BB15_10;
$L__BB15_11:
	setp.lt.u32 	%p70, %r5, 768;
	@%p70 bra 	$L__BB15_13;
$L__BB15_12:
	mul.wide.s32 	%rd139, %r367, 4;
	add.s64 	%rd135, %rd31, %rd139;
	// begin inline asm
	ld.global.nc.u32 %r290, [%rd135];
	// end inline asm
	cvt.rn.f32.s32 	%f324, %r290;
	add.f32 	%f325, %f397, %f324;
	add.s64 	%rd136, %rd135, 1024;
	// begin inline asm
	ld.global.nc.u32 %r291, [%rd136];
	// end inline asm
	cvt.rn.f32.s32 	%f326, %r291;
	add.f32 	%f327, %f325, %f326;
	add.s64 	%rd137, %rd135, 2048;
	// begin inline asm
	ld.global.nc.u32 %r292, [%rd137];
	// end inline asm
	cvt.rn.f32.s32 	%f328, %r292;
	add.f32 	%f329, %f327, %f328;
	add.s64 	%rd138, %rd135, 3072;
	// begin inline asm
	ld.global.nc.u32 %r293, [%rd138];
	// end inline asm
	cvt.rn.f32.s32 	%f330, %r293;
	add.f32 	%f397, %f329, %f330;
	add.s32 	%r367, %r367, 1024;
	setp.lt.s32 	%p71, %r367, %r1;
	@%p71 bra 	$L__BB15_12;
$L__BB15_13:
	setp.lt.u64 	%p72, %rd32, 256;
	@%p72 bra 	$L__BB15_18;
	// begin inline asm
	mov.u32 %r332, %laneid;
	// end inline asm
	mov.b32 	%r334, %f397;
	mov.b32 	%r335, 1;
	mov.b32 	%r356, 31;
	mov.b32 	%r357, -1;
	// begin inline asm
	shfl.sync.down.b32 %r333, %r334, %r335, %r356, %r357;
	// end inline asm
	setp.gt.s32 	%p88, %r332, 30;
	mov.b32 	%f365, %r333;
	add.f32 	%f366, %f397, %f365;
	selp.f32 	%f367, %f397, %f366, %p88;
	mov.b32 	%r339, %f367;
	mov.b32 	%r340, 2;
	// begin inline asm
	shfl.sync.down.b32 %r338, %r339, %r340, %r356, %r357;
	// end inline asm
	setp.gt.s32 	%p89, %r332, 29;
	mov.b32 	%f368, %r338;
	add.f32 	%f369, %f367, %f368;
	selp.f32 	%f370, %f367, %f369, %p89;
	mov.b32 	%r344, %f370;
	mov.b32 	%r345, 4;
	// begin inline asm
	shfl.sync.down.b32 %r343, %r344, %r345, %r356, %r357;
	// end inline asm
	setp.gt.s32 	%p90, %r332, 27;
	mov.b32 	%f371, %r343;
	add.f32 	%f372, %f370, %f371;
	selp.f32 	%f373, %f370, %f372, %p90;
	mov.b32 	%r349, %f373;
	mov.b32 	%r350, 8;
	// begin inline asm
	shfl.sync.down.b32 %r348, %r349, %r350, %r356, %r357;
	// end inline asm
	setp.gt.s32 	%p91, %r332, 23;
	mov.b32 	%f374, %r348;
	add.f32 	%f375, %f373, %f374;
	selp.f32 	%f376, %f373, %f375, %p91;
	mov.b32 	%r354, %f376;
	mov.b32 	%r355, 16;
	// begin inline asm
	shfl.sync.down.b32 %r353, %r354, %r355, %r356, %r357;
	// end inline asm
	setp.gt.s32 	%p92, %r332, 15;
	mov.b32 	%f377, %r353;
	add.f32 	%f10, %f376, %f377;
	selp.f32 	%f418, %f376, %f10, %p92;
	setp.ne.s32 	%p93, %r332, 0;
	@%p93 bra 	$L__BB15_16;
	shr.u32 	%r358, %r2, 3;
	and.b32  	%r359, %r358, 124;
	mov.u32 	%r360, _ZZN3cub18CUB_300001_SM_10006detail6reduce28DeviceReduceSingleTileKernelINS2_10policy_hubIfyN4cuda3std3__44plusIfEEE10Policy1000EPiPfyS9_ffNS7_10__identityEEEvT0_T1_T2_T3_T4_T6_E12temp_storage;
	add.s32 	%r361, %r360, %r359;
	st.shared.f32 	[%r361+8], %f10;
$L__BB15_16:
	bar.sync 	0;
	setp.ne.s32 	%p94, %r2, 0;
	@%p94 bra 	$L__BB15_72;
	ld.shared.f32 	%f378, [_ZZN3cub18CUB_300001_SM_10006detail6reduce28DeviceReduceSingleTileKernelINS2_10policy_hubIfyN4cuda3std3__44plusIfEEE10Policy1000EPiPfyS9_ffNS7_10__identityEEEvT0_T1_T2_T3_T4_T6_E12temp_storage+12];
	add.f32 	%f379, %f418, %f378;
	ld.shared.f32 	%f380, [_ZZN3cub18CUB_300001_SM_10006detail6reduce28DeviceReduceSingleTileKernelINS2_10policy_hubIfyN4cuda3std3__44plusIfEEE10Policy1000EPiPfyS9_ffNS7_10__identityEEEvT0_T1_T2_T3_T4_T6_E12temp_storage+16];
	add.f32 	%f381, %f379, %f380;
	ld.shared.f32 	%f382, [_ZZN3cub18CUB_300001_SM_10006detail6reduce28DeviceReduceSingleTileKernelINS2_10policy_hubIfyN4cuda3std3__44plusIfEEE10Policy1000EPiPfyS9_ffNS7_10__identityEEEvT0_T1_T2_T3_T4_T6_E12temp_storage+20];
	add.f32 	%f383, %f381, %f382;
	ld.shared.f32 	%f384, [_ZZN3cub18CUB_300001_SM_10006detail6reduce28DeviceReduceSingleTileKernelINS2_10policy_hubIfyN4cuda3std3__44plusIfEEE10Policy1000EPiPfyS9_ffNS7_10__identityEEEvT0_T1_T2_T3_T4_T6_E12temp_storage+24];
	add.f32 	%f385, %f383, %f384;
	ld.shared.f32 	%f386, [_ZZN3cub18CUB_300001_SM_10006detail6reduce28DeviceReduceSingleTileKernelINS2_10policy_hubIfyN4cuda3std3__44plusIfEEE10Policy1000EPiPfyS9_ffNS7_10__identityEEEvT0_T1_T2_T3_T4_T6_E12temp_storage+28];
	add.f32 	%f387, %f385, %f386;
	ld.shared.f32 	%f388, [_ZZN3cub18CUB_300001_SM_10006detail6reduce28DeviceReduceSingleTileKernelINS2_10policy_hubIfyN4cuda3std3__44plusIfEEE10Policy1000EPiPfyS9_ffNS7_10__identityEEEvT0_T1_T2_T3_T4_T6_E12temp_storage+32];
	add.f32 	%f389, %f387, %f388;
	ld.shared.f32 	%f390, [_ZZN3cub18CUB_300001_SM_10006detail6reduce28DeviceReduceSingleTileKernelINS2_10policy_hubIfyN4cuda3std3__44plusIfEEE10Policy1000EPiPfyS9_ffNS7_10__identityEEEvT0_T1_T2_T3_T4_T6_E12temp_storage+36];
	add.f32 	%f418, %f389, %f390;
	bra.uni 	$L__BB15_72;
$L__BB15_18:
	// begin inline asm
	mov.u32 %r294, %laneid;
	// end inline asm
	and.b32  	%r320, %r2, 992;
	add.s32 	%r321, %r320, 32;
	setp.gt.u32 	%p73, %r321, %r1;
	not.b32 	%r322, %r320;
	add.s32 	%r323, %r1, %r322;
	selp.b32 	%r318, %r323, 31, %p73;
	mov.b32 	%r296, %f397;
	mov.b32 	%r297, 1;
	mov.b32 	%r319, -1;
	// begin inline asm
	shfl.sync.down.b32 %r295, %r296, %r297, %r318, %r319;
	// end inline asm
	setp.lt.s32 	%p74, %r294, %r318;
	mov.b32 	%f331, %r295;
	add.f32 	%f332, %f397, %f331;
	selp.f32 	%f333, %f332, %f397, %p74;
	mov.b32 	%r301, %f333;
	mov.b32 	%r302, 2;
	// begin inline asm
	shfl.sync.down.b32 %r300, %r301, %r302, %r318, %r319;
	// end inline asm
	add.s32 	%r324, %r294, 2;
	setp.gt.s32 	%p75, %r324, %r318;
	mov.b32 	%f334, %r300;
	add.f32 	%f335, %f333, %f334;
	selp.f32 	%f336, %f333, %f335, %p75;
	mov.b32 	%r306, %f336;
	mov.b32 	%r307, 4;
	// begin inline asm
	shfl.sync.down.b32 %r305, %r306, %r307, %r318, %r319;
	// end inline asm
	add.s32 	%r325, %r294, 4;
	setp.gt.s32 	%p76, %r325, %r318;
	mov.b32 	%f337, %r305;
	add.f32 	%f338, %f336, %f337;
	selp.f32 	%f339, %f336, %f338, %p76;
	mov.b32 	%r311, %f339;
	mov.b32 	%r312, 8;
	// begin inline asm
	shfl.sync.down.b32 %r310, %r311, %r312, %r318, %r319;
	// end inline asm
	add.s32 	%r326, %r294, 8;
	setp.gt.s32 	%p77, %r326, %r318;
	mov.b32 	%f340, %r310;
	add.f32 	%f341, %f339, %f340;
	selp.f32 	%f342, %f339, %f341, %p77;
	mov.b32 	%r316, %f342;
	mov.b32 	%r317, 16;
	// begin inline asm
	shfl.sync.down.b32 %r315, %r316, %r317, %r318, %r319;
	// end inline asm
	add.s32 	%r327, %r294, 16;
	setp.gt.s32 	%p78, %r327, %r318;
	mov.b32 	%f343, %r315;
	add.f32 	%f344, %f342, %f343;
	selp.f32 	%f418, %f342, %f344, %p78;
	setp.ne.s32 	%p79, %r294, 0;
	@%p79 bra 	$L__BB15_20;
	shr.u32 	%r328, %r2, 3;
	and.b32  	%r329, %r328, 124;
	mov.u32 	%r330, _ZZN3cub18CUB_300001_SM_10006detail6reduce28DeviceReduceSingleTileKernelINS2_10policy_hubIfyN4cuda3std3__44plusIfEEE10Policy1000EPiPfyS9_ffNS7_10__identityEEEvT0_T1_T2_T3_T4_T6_E12temp_storage;
	add.s32 	%r331, %r330, %r329;
	st.shared.f32 	[%r331+8], %f418;
$L__BB15_20:
	bar.sync 	0;
	setp.ne.s32 	%p80, %r2, 0;
	@%p80 bra 	$L__BB15_72;
	setp.gt.u64 	%p81, %rd32, 32;
	ld.shared.f32 	%f345, [_ZZN3cub18CUB_300001_SM_10006detail6reduce28DeviceReduceSingleTileKernelINS2_10policy_hubIfyN4cuda3std3__44plusIfEEE10Policy1000EPiPfyS9_ffNS7_10__identityEEEvT0_T1_T2_T3_T4_T6_E12temp_storage+12];
	add.f32 	%f346, %f418, %f345;
	selp.f32 	%f347, %f346, %f418, %p81;
	setp.gt.u64 	%p82, %rd32, 64;
	ld.shared.f32 	%f348, [_ZZN3cub18CUB_300001_SM_10006detail6reduce28DeviceReduceSingleTileKernelINS2_10policy_hubIfyN4cuda3std3__44plusIfEEE10Policy1000EPiPfyS9_ffNS7_10__identityEEEvT0_T1_T2_T3_T4_T6_E12temp_storage+16];
	add.f32 	%f349, %f348, %f347;
	selp.f32 	%f350, %f349, %f347, %p82;
	setp.gt.u64 	%p83, %rd32, 96;
	ld.shared.f32 	%f351, [_ZZN3cub18CUB_300001_SM_10006detail6reduce28DeviceReduceSingleTileKernelINS2_10policy_hubIfyN4cuda3std3__44plusIfEEE10Policy1000EPiPfyS9_ffNS7_10__identityEEEvT0_T1_T2_T3_T4_T6_E12temp_storage+20];
	add.f32 	%f352, %f351, %f350;
	selp.f32 	%f353, %f352, %f350, %p83;
	setp.gt.u64 	%p84, %rd32, 128;
	ld.shared.f32 	%f354, [_ZZN3cub18CUB_300001_SM_10006detail6reduce28DeviceReduceSingleTileKernelINS2_10policy_hubIfyN4cuda3std3__44plusIfEEE10Policy1000EPiPfyS9_ffNS7_10__identityEEEvT0_T1_T2_T3_T4_T6_E12temp_storage+24];
	add.f32 	%f355, %f354, %f353;
	selp.f32 	%f356, %f355, %f353, %p84;
	setp.gt.u64 	%p85, %rd32, 160;
	ld.shared.f32 	%f357, [_ZZN3cub18CUB_300001_SM_10006detail6reduce28DeviceReduceSingleTileKernelINS2_10policy_hubIfyN4cuda3std3__44plusIfEEE10Policy1000EPiPfyS9_ffNS7_10__identityEEEvT0_T1_T2_T3_T4_T6_E12temp_storage+28];
	add.f32 	%f358, %f357, %f356;
	selp.f32 	%f359, %f358, %f356, %p85;
	setp.gt.u64 	%p86, %rd32, 192;
	ld.shared.f32 	%f360, [_ZZN3cub18CUB_300001_SM_10006detail6reduce28DeviceReduceSingleTileKernelINS2_10policy_hubIfyN4cuda3std3__44plusIfEEE10Policy1000EPiPfyS9_ffNS7_10__identityEEEvT0_T1_T2_T3_T4_T6_E12temp_storage+32];
	add.f32 	%f361, %f360, %f359;
	selp.f32 	%f362, %f361, %f359, %p86;
	setp.gt.u64 	%p87, %rd32, 224;
	ld.shared.f32 	%f363, [_ZZN3cub18CUB_300001_SM_10006detail6reduce28DeviceReduceSingleTileKernelINS2_10policy_hubIfyN4cuda3std3__44plusIfEEE10Policy1000EPiPfyS9_ffNS7_10__identityEEEvT0_T1_T2_T3_T4_T6_E12temp_storage+36];
	add.f32 	%f364, %f363, %f362;
	selp.f32 	%f418, %f364, %f362, %p87;
	bra.uni 	$L__BB15_72;
$L__BB15_22:
	mov.u32 	%r14, %tid.x;
	shl.b32 	%r205, %r14, 2;
	mul.wide.u32 	%rd104, %r205, 4;
	add.s64 	%rd93, %rd31, %rd104;
	// begin inline asm
	ld.global.nc.v2.u64 {%rd91, %rd92}, [%rd93];
	// end inline asm
	mov.b64 	{%r206, %r207}, %rd92;
	mov.b64 	{%r208, %r209}, %rd91;
	add.s64 	%rd96, %rd93, 4096;
	// begin inline asm
	ld.global.nc.v2.u64 {%rd94, %rd95}, [%rd96];
	// end inline asm
	mov.b64 	{%r210, %r211}, %rd95;
	mov.b64 	{%r212, %r213}, %rd94;
	add.s64 	%rd99, %rd93, 8192;
	// begin inline asm
	ld.global.nc.v2.u64 {%rd97, %rd98}, [%rd99];
	// end inline asm
	mov.b64 	{%r214, %r215}, %rd98;
	mov.b64 	{%r216, %r217}, %rd97;
	add.s64 	%rd102, %rd93, 12288;
	// begin inline asm
	ld.global.nc.v2.u64 {%rd100, %rd101}, [%rd102];
	// end inline asm
	mov.b64 	{%r218, %r219}, %rd101;
	mov.b64 	{%r220, %r221}, %rd100;
	cvt.rn.f32.s32 	%f225, %r208;
	cvt.rn.f32.s32 	%f226, %r209;
	cvt.rn.f32.s32 	%f227, %r206;
	cvt.rn.f32.s32 	%f228, %r207;
	cvt.rn.f32.s32 	%f229, %r212;
	cvt.rn.f32.s32 	%f230, %r213;
	cvt.rn.f32.s32 	%f231, %r210;
	cvt.rn.f32.s32 	%f232, %r211;
	cvt.rn.f32.s32 	%f233, %r216;
	cvt.rn.f32.s32 	%f234, %r217;
	cvt.rn.f32.s32 	%f235, %r214;
	cvt.rn.f32.s32 	%f236, %r215;
	cvt.rn.f32.s32 	%f237, %r220;
	cvt.rn.f32.s32 	%f238, %r221;
	cvt.rn.f32.s32 	%f239, %r218;
	cvt.rn.f32.s32 	%f240, %r219;
	add.f32 	%f241, %f225, %f226;
	add.f32 	%f242, %f227, %f228;
	add.f32 	%f243, %f229, %f230;
	add.f32 	%f244, %f231, %f232;
	add.f32 	%f245, %f233, %f234;
	add.f32 	%f246, %f235, %f236;
	add.f32 	%f247, %f237, %f238;
	add.f32 	%f248, %f239, %f240;
	add.f32 	%f249, %f241, %f242;
	add.f32 	%f250, %f243, %f244;
	add.f32 	%f251, %f245, %f246;
	add.f32 	%f252, %f247, %f248;
	add.f32 	%f253, %f249, %f250;
	add.f32 	%f254, %f251, %f252;
	add.f32 	%f404, %f253, %f254;
	add.s64 	%rd6, %rd32, -4096;
	setp.lt.u64 	%p50, %rd6, 4096;
	mov.b64 	%rd142, 4096;
	@%p50 bra 	$L__BB15_26;
	mov.b64 	%rd142, 4096;
$L__BB15_24:
	shl.b64 	%rd118, %rd142, 2;
	add.s64 	%rd108, %rd93, %rd118;
	// begin inline asm
	ld.global.nc.v2.u64 {%rd106, %rd107}, [%rd108];
	// end inline asm
	mov.b64 	{%r222, %r223}, %rd107;
	mov.b64 	{%r224, %r225}, %rd106;
	add.s64 	%rd111, %rd108, 4096;
	// begin inline asm
	ld.global.nc.v2.u64 {%rd109, %rd110}, [%rd111];
	// end inline asm
	mov.b64 	{%r226, %r227}, %rd110;
	mov.b64 	{%r228, %r229}, %rd109;
	add.s64 	%rd114, %rd108, 8192;
	// begin inline asm
	ld.global.nc.v2.u64 {%rd112, %rd113}, [%rd114];
	// end inline asm
	mov.b64 	{%r230, %r231}, %rd113;
	mov.b64 	{%r232, %r233}, %rd112;
	add.s64 	%rd117, %rd108, 12288;
	// begin inline asm
	ld.global.nc.v2.u64 {%rd115, %rd116}, [%rd117];
	// end inline asm
	mov.b64 	{%r234, %r235}, %rd116;
	mov.b64 	{%r236, %r237}, %rd115;
	cvt.rn.f32.s32 	%f255, %r224;
	cvt.rn.f32.s32 	%f256, %r225;
	cvt.rn.f32.s32 	%f257, %r222;
	cvt.rn.f32.s32 	%f258, %r223;
	cvt.rn.f32.s32 	%f259, %r228;
	cvt.rn.f32.s32 	%f260, %r229;
	cvt.rn.f32.s32 	%f261, %r226;
	cvt.rn.f32.s32 	%f262, %r227;
	cvt.rn.f32.s32 	%f263, %r232;
	cvt.rn.f32.s32 	%f264, %r233;
	cvt.rn.f32.s32 	%f265, %r230;
	cvt.rn.f32.s32 	%f266, %r231;
	cvt.rn.f32.s32 	%f267, %r236;
	cvt.rn.f32.s32 	%f268, %r237;
	cvt.rn.f32.s32 	%f269, %r234;
	cvt.rn.f32.s32 	%f270, %r235;
	add.f32 	%f271, %f404, %f255;
	add.f32 	%f272, %f256, %f257;
	add.f32 	%f273, %f258, %f259;
	add.f32 	%f274, %f260, %f261;
	add.f32 	%f275, %f262, %f263;
	add.f32 	%f276, %f264, %f265;
	add.f32 	%f277, %f266, %f267;
	add.f32 	%f278, %f268, %f269;
	add.f32 	%f279, %f271, %f272;
	add.f32 	%f280, %f273, %f274;
	add.f32 	%f281, %f275, %f276;
	add.f32 	%f282, %f277, %f278;
	add.f32 	%f283, %f279, %f280;
	add.f32 	%f284, %f281, %f282;
	add.f32 	%f285, %f283, %f284;
	add.f32 	%f404, %f285, %f270;
	sub.s64 	%rd119, %rd32, %rd142;
	setp.lt.u64 	%p51, %rd119, 4096;
	@%p51 bra 	$L__BB15_34;
	add.s64 	%rd142, %rd142, 4096;
	setp.le.u64 	%p52, %rd142, %rd6;
	@%p52 bra 	$L__BB15_24;
$L__BB15_26:
	setp.le.u64 	%p53, %rd32, %rd142;
	@%p53 bra 	$L__BB15_34;
	cvt.u32.u64 	%r238, %rd142;
	cvt.u32.u64 	%r239, %rd32;
	sub.s32 	%r15, %r239, %r238;
	setp.ge.s32 	%p54, %r14, %r15;
	@%p54 bra 	$L__BB15_34;
	not.b32 	%r241, %r14;
	add.s32 	%r242, %r241, %r239;
	sub.s32 	%r16, %r242, %r238;
	and.b32  	%r244, %r16, 768;
	setp.eq.s32 	%p55, %r244, 768;
	mov.u32 	%r371, %r14;
	@%p55 bra 	$L__BB15_31;
	cvt.u64.u32 	%rd120, %r14;
	add.s64 	%rd121, %rd142, %rd120;
	shl.b64 	%rd122, %rd121, 2;
	add.s64 	%rd143, %rd31, %rd122;
	shr.u32 	%r245, %r16, 8;
	add.s32 	%r246, %r245, 1;
	and.b32  	%r247, %r246, 3;
	neg.s32 	%r369, %r247;
	mov.u32 	%r371, %r14;
$L__BB15_30:
	.pragma "nounroll";
	// begin inline asm
	ld.global.nc.u32 %r248, [%rd143];
	// end inline asm
	cvt.rn.f32.s32 	%f287, %r248;
	add.f32 	%f404, %f404, %f287;
	add.s32 	%r371, %r371, 256;
	add.s64 	%rd143, %rd143, 1024;
	add.s32 	%r369, %r369, 1;
	setp.ne.s32 	%p56, %r369, 0;
	@%p56 bra 	$L__BB15_30;
$L__BB15_31:
	setp.lt.u32 	%p57, %r16, 768;
	@%p57 bra 	$L__BB15_34;
	cvt.u64.u32 	%rd124, %r371;
	add.s64 	%rd125, %rd142, %rd124;
	shl.b64 	%rd126, %rd125, 2;
	add.s64 	%rd144, %rd31, %rd126;
$L__BB15_33:
	// begin inline asm
	ld.global.nc.u32 %r249, [%rd144];
	// end inline asm
	cvt.rn.f32.s32 	%f288, %r249;
	add.f32 	%f289, %f404, %f288;
	add.s64 	%rd128, %rd144, 1024;
	// begin inline asm
	ld.global.nc.u32 %r250, [%rd128];
	// end inline asm
	cvt.rn.f32.s32 	%f290, %r250;
	add.f32 	%f291, %f289, %f290;
	add.s64 	%rd129, %rd144, 2048;
	// begin inline asm
	ld.global.nc.u32 %r251, [%rd129];
	// end inline asm
	cvt.rn.f32.s32 	%f292, %r251;
	add.f32 	%f293, %f291, %f292;
	add.s64 	%rd130, %rd144, 3072;
	// begin inline asm
	ld.global.nc.u32 %r252, [%rd130];
	// end inline asm
	cvt.rn.f32.s32 	%f294, %r252;
	add.f32 	%f404, %f293, %f294;
	add.s32 	%r371, %r371, 1024;
	add.s64 	%rd144, %rd144, 4096;
	setp.lt.s32 	%p58, %r371, %r15;
	@%p58 bra 	$L__BB15_33;
$L__BB15_34:
	// begin inline asm
	mov.u32 %r253, %laneid;
	// end inline asm
	mov.b32 	%r255, %f404;
	mov.b32 	%r256, 1;
	mov.b32 	%r277, 31;
	mov.b32 	%r278, -1;
	// begin inline asm
	shfl.sync.down.b32 %r254, %r255, %r256, %r277, %r278;
	// end inline asm
	setp.gt.s32 	%p59, %r253, 30;
	mov.b32 	%f295, %r254;
	add.f32 	%f296, %f404, %f295;
	selp.f32 	%f297, %f404, %f296, %p59;
	mov.b32 	%r260, %f297;
	mov.b32 	%r261, 2;
	// begin inline asm
	shfl.sync.down.b32 %r259, %r260, %r261, %r277, %r278;
	// end inline asm
	setp.gt.s32 	%p60, %r253, 29;
	mov.b32 	%f298, %r259;
	add.f32 	%f299, %f297, %f298;
	selp.f32 	%f300, %f297, %f299, %p60;
	mov.b32 	%r265, %f300;
	mov.b32 	%r266, 4;
	// begin inline asm
	shfl.sync.down.b32 %r264, %r265, %r266, %r277, %r278;
	// end inline asm
	setp.gt.s32 	%p61, %r253, 27;
	mov.b32 	%f301, %r264;
	add.f32 	%f302, %f300, %f301;
	selp.f32 	%f303, %f300, %f302, %p61;
	mov.b32 	%r270, %f303;
	mov.b32 	%r271, 8;
	// begin inline asm
	shfl.sync.down.b32 %r269, %r270, %r271, %r277, %r278;
	// end inline asm
	setp.gt.s32 	%p62, %r253, 23;
	mov.b32 	%f304, %r269;
	add.f32 	%f305, %f303, %f304;
	selp.f32 	%f306, %f303, %f305, %p62;
	mov.b32 	%r275, %f306;
	mov.b32 	%r276, 16;
	// begin inline asm
	shfl.sync.down.b32 %r274, %r275, %r276, %r277, %r278;
	// end inline asm
	setp.gt.s32 	%p63, %r253, 15;
	mov.b32 	%f307, %r274;
	add.f32 	%f26, %f306, %f307;
	selp.f32 	%f418, %f306, %f26, %p63;
	setp.ne.s32 	%p64, %r253, 0;
	@%p64 bra 	$L__BB15_36;
	shr.u32 	%r279, %r14, 3;
	and.b32  	%r280, %r279, 124;
	mov.u32 	%r281, _ZZN3cub18CUB_300001_SM_10006detail6reduce28DeviceReduceSingleTileKernelINS2_10policy_hubIfyN4cuda3std3__44plusIfEEE10Policy1000EPiPfyS9_ffNS7_10__identityEEEvT0_T1_T2_T3_T4_T6_E12temp_storage;
	add.s32 	%r282, %r281, %r280;
	st.shared.f32 	[%r282+8], %f26;
$L__BB15_36:
	bar.sync 	0;
	setp.ne.s32 	%p65, %r14, 0;
	@%p65 bra 	$L__BB15_72;
	ld.shared.f32 	%f308, [_ZZN3cub18CUB_300001_SM_10006detail6reduce28DeviceReduceSingleTileKernelINS2_10policy_hubIfyN4cuda3std3__44plusIfEEE10Policy1000EPiPfyS9_ffNS7_10__identityEEEvT0_T1_T2_T3_T4_T6_E12temp_storage+12];
	add.f32 	%f309, %f418, %f308;
	ld.shared.f32 	%f310, [_ZZN3cub18CUB_300001_SM_10006detail6reduce28DeviceReduceSingleTileKernelINS2_10policy_hubIfyN4cuda3std3__44plusIfEEE10Policy1000EPiPfyS9_ffNS7_10__identityEEEvT0_T1_T2_T3_T4_T6_E12temp_storage+16];
	add.f32 	%f311, %f309, %f310;
	ld.shared.f32 	%f312, [_ZZN3cub18CUB_300001_SM_10006detail6reduce28DeviceReduceSingleTileKernelINS2_10policy_hubIfyN4cuda3std3__44plusIfEEE10Policy1000EPiPfyS9_ffNS7_10__identityEEEvT0_T1_T2_T3_T4_T6_E12temp_storage+20];
	add.f32 	%f313, %f311, %f312;
	ld.shared.f32 	%f314, [_ZZN3cub18CUB_300001_SM_10006detail6reduce28DeviceReduceSingleTileKernelINS2_10policy_hubIfyN4cuda3std3__44plusIfEEE10Policy1000EPiPfyS9_ffNS7_10__identityEEEvT0_T1_T2_T3_T4_T6_E12temp_storage+24];
	add.f32 	%f315, %f313, %f314;
	ld.shared.f32 	%f316, [_ZZN3cub18CUB_300001_SM_10006detail6reduce28DeviceReduceSingleTileKernelINS2_10policy_hubIfyN4cuda3std3__44plusIfEEE10Policy1000EPiPfyS9_ffNS7_10__identityEEEvT0_T1_T2_T3_T4_T6_E12temp_storage+28];
	add.f32 	%f317, %f315, %f316;
	ld.shared.f32 	%f318, [_ZZN3cub18CUB_300001_SM_10006detail6reduce28DeviceReduceSingleTileKernelINS2_10policy_hubIfyN4cuda3std3__44plusIfEEE10Policy1000EPiPfyS9_ffNS7_10__identityEEEvT0_T1_T2_T3_T4_T6_E12temp_storage+32];
	add.f32 	%f319, %f317, %f318;
	ld.shared.f32 	%f320, [_ZZN3cub18CUB_300001_SM_10006detail6reduce28DeviceReduceSingleTileKernelINS2_10policy_hubIfyN4cuda3std3__44plusIfEEE10Policy1000EPiPfyS9_ffNS7_10__identityEEEvT0_T1_T2_T3_T4_T6_E12temp_storage+36];
	add.f32 	%f418, %f319, %f320;
	bra.uni 	$L__BB15_72;
$L__BB15_38:
	setp.gt.u64 	%p3, %rd32, 4095;
	@%p3 bra 	$L__BB15_56;
	cvt.u32.u64 	%r25, %rd32;
	mov.u32 	%r26, %tid.x;
	setp.ge.u32 	%p20, %r26, %r25;
	mov.f32 	%f410, 0f00000000;
	mov.u32 	%r376, %r26;
	@%p20 bra 	$L__BB15_41;
	mul.wide.u32 	%rd83, %r26, 4;
	add.s64 	%rd82, %rd31, %rd83;
	// begin inline asm
	ld.global.nc.u32 %r126, [%rd82];
	// end inline asm
	cvt.rn.f32.s32 	%f410, %r126;
	add.s32 	%r376, %r26, 256;
$L__BB15_41:
	setp.ge.u32 	%p21, %r376, %r25;
	@%p21 bra 	$L__BB15_47;
	not.b32 	%r127, %r376;
	add.s32 	%r29, %r127, %r25;
	and.b32  	%r128, %r29, 768;
	setp.eq.s32 	%p22, %r128, 768;
	@%p22 bra 	$L__BB15_45;
	mul.wide.u32 	%rd84, %r376, 4;
	add.s64 	%rd145, %rd31, %rd84;
	shr.u32 	%r129, %r29, 8;
	add.s32 	%r130, %r129, 1;
	and.b32  	%r131, %r130, 3;
	neg.s32 	%r374, %r131;
$L__BB15_44:
	.pragma "nounroll";
	// begin inline asm
	ld.global.nc.u32 %r132, [%rd145];
	// end inline asm
	cvt.rn.f32.s32 	%f157, %r132;
	add.f32 	%f410, %f410, %f157;
	add.s32 	%r376, %r376, 256;
	add.s64 	%rd145, %rd145, 1024;
	add.s32 	%r374, %r374, 1;
	setp.ne.s32 	%p23, %r374, 0;
	@%p23 bra 	$L__BB15_44;
$L__BB15_45:
	setp.lt.u32 	%p24, %r29, 768;
	@%p24 bra 	$L__BB15_47;
$L__BB15_46:
	mul.wide.s32 	%rd90, %r376, 4;
	add.s64 	%rd86, %rd31, %rd90;
	// begin inline asm
	ld.global.nc.u32 %r133, [%rd86];
	// end inline asm
	cvt.rn.f32.s32 	%f158, %r133;
	add.f32 	%f159, %f410, %f158;
	add.s64 	%rd87, %rd86, 1024;
	// begin inline asm
	ld.global.nc.u32 %r134, [%rd87];
	// end inline asm
	cvt.rn.f32.s32 	%f160, %r134;
	add.f32 	%f161, %f159, %f160;
	add.s64 	%rd88, %rd86, 2048;
	// begin inline asm
	ld.global.nc.u32 %r135, [%rd88];
	// end inline asm
	cvt.rn.f32.s32 	%f162, %r135;
	add.f32 	%f163, %f161, %f162;
	add.s64 	%rd89, %rd86, 3072;
	// begin inline asm
	ld.global.nc.u32 %r136, [%rd89];
	// end inline asm
	cvt.rn.f32.s32 	%f164, %r136;
	add.f32 	%f410, %f163, %f164;
	add.s32 	%r376, %r376, 1024;
	setp.lt.s32 	%p25, %r376, %r25;
	@%p25 bra 	$L__BB15_46;
$L__BB15_47:
	setp.lt.u64 	%p26, %rd32, 256;
	@%p26 bra 	$L__BB15_52;
	// begin inline asm
	mov.u32 %r175, %laneid;
	// end inline asm
	mov.b32 	%r177, %f410;
	mov.b32 	%r178, 1;
	mov.b32 	%r199, 31;
	mov.b32 	%r200, -1;
	// begin inline asm
	shfl.sync.down.b32 %r176, %r177, %r178, %r199, %r200;
	// end inline asm
	setp.gt.s32 	%p42, %r175, 30;
	mov.b32 	%f199, %r176;
	add.f32 	%f200, %f410, %f199;
	selp.f32 	%f201, %f410, %f200, %p42;
	mov.b32 	%r182, %f201;
	mov.b32 	%r183, 2;
	// begin inline asm
	shfl.sync.down.b32 %r181, %r182, %r183, %r199, %r200;
	// end inline asm
	setp.gt.s32 	%p43, %r175, 29;
	mov.b32 	%f202, %r181;
	add.f32 	%f203, %f201, %f202;
	selp.f32 	%f204, %f201, %f203, %p43;
	mov.b32 	%r187, %f204;
	mov.b32 	%r188, 4;
	// begin inline asm
	shfl.sync.down.b32 %r186, %r187, %r188, %r199, %r200;
	// end inline asm
	setp.gt.s32 	%p44, %r175, 27;
	mov.b32 	%f205, %r186;
	add.f32 	%f206, %f204, %f205;
	selp.f32 	%f207, %f204, %f206, %p44;
	mov.b32 	%r192, %f207;
	mov.b32 	%r193, 8;
	// begin inline asm
	shfl.sync.down.b32 %r191, %r192, %r193, %r199, %r200;
	// end inline asm
	setp.gt.s32 	%p45, %r175, 23;
	mov.b32 	%f208, %r191;
	add.f32 	%f209, %f207, %f208;
	selp.f32 	%f210, %f207, %f209, %p45;
	mov.b32 	%r197, %f210;
	mov.b32 	%r198, 16;
	// begin inline asm
	shfl.sync.down.b32 %r196, %r197, %r198, %r199, %r200;
	// end inline asm
	setp.gt.s32 	%p46, %r175, 15;
	mov.b32 	%f211, %r196;
	add.f32 	%f38, %f210, %f211;
	selp.f32 	%f418, %f210, %f38, %p46;
	setp.ne.s32 	%p47, %r175, 0;
	@%p47 bra 	$L__BB15_50;
	shr.u32 	%r201, %r26, 3;
	and.b32  	%r202, %r201, 124;
	mov.u32 	%r203, _ZZN3cub18CUB_300001_SM_10006detail6reduce28DeviceReduceSingleTileKernelINS2_10policy_hubIfyN4cuda3std3__44plusIfEEE10Policy1000EPiPfyS9_ffNS7_10__identityEEEvT0_T1_T2_T3_T4_T6_E12temp_storage;
	add.s32 	%r204, %r203, %r202;
	st.shared.f32 	[%r204+8], %f38;
$L__BB15_50:
	bar.sync 	0;
	setp.ne.s32 	%p48, %r26, 0;
	@%p48 bra 	$L__BB15_72;
	ld.shared.f32 	%f212, [_ZZN3cub18CUB_300001_SM_10006detail6reduce28DeviceReduceSingleTileKernelINS2_10policy_hubIfyN4cuda3std3__44plusIfEEE10Policy1000EPiPfyS9_ffNS7_10__identityEEEvT0_T1_T2_T3_T4_T6_E12temp_storage+12];
	add.f32 	%f213, %f418, %f212;
	ld.shared.f32 	%f214, [_ZZN3cub18CUB_300001_SM_10006detail6reduce28DeviceReduceSingleTileKernelINS2_10policy_hubIfyN4cuda3std3__44plusIfEEE10Policy1000EPiPfyS9_ffNS7_10__identityEEEvT0_T1_T2_T3_T4_T6_E12temp_storage+16];
	add.f32 	%f215, %f213, %f214;
	ld.shared.f32 	%f216, [_ZZN3cub18CUB_300001_SM_10006detail6reduce28DeviceReduceSingleTileKernelINS2_10policy_hubIfyN4cuda3std3__44plusIfEEE10Policy1000EPiPfyS9_ffNS7_10__identityEEEvT0_T1_T2_T3_T4_T6_E12temp_storage+20];
	add.f32 	%f217, %f215, %f216;
	ld.shared.f32 	%f218, [_ZZN3cub18CUB_300001_SM_10006detail6reduce28DeviceReduceSingleTileKernelINS2_10policy_hubIfyN4cuda3std3__44plusIfEEE10Policy1000EPiPfyS9_ffNS7_10__identityEEEvT0_T1_T2_T3_T4_T6_E12temp_storage+24];
	add.f32 	%f219, %f217, %f218;
	ld.shared.f32 	%f220, [_ZZN3cub18CUB_300001_SM_10006detail6reduce28DeviceReduceSingleTileKernelINS2_10policy_hubIfyN4cuda3std3__44plusIfEEE10Policy1000EPiPfyS9_ffNS7_10__identityEEEvT0_T1_T2_T3_T4_T6_E12temp_storage+28];
	add.f32 	%f221, %f219, %f220;
	ld.shared.f32 	%f222, [_ZZN3cub18CUB_300001_SM_10006detail6reduce28DeviceReduceSingleTileKernelINS2_10policy_hubIfyN4cuda3std3__44plusIfEEE10Policy1000EPiPfyS9_ffNS7_10__identityEEEvT0_T1_T2_T3_T4_T6_E12temp_storage+32];
	add.f32 	%f223, %f221, %f222;
	ld.shared.f32 	%f224, [_ZZN3cub18CUB_300001_SM_10006detail6reduce28DeviceReduceSingleTileKernelINS2_10policy_hubIfyN4cuda3std3__44plusIfEEE10Policy1000EPiPfyS9_ffNS7_10__identityEEEvT0_T1_T2_T3_T4_T6_E12temp_storage+36];
	add.f32 	%f418, %f223, %f224;
	bra.uni 	$L__BB15_72;
$L__BB15_52:
	// begin inline asm
	mov.u32 %r137, %laneid;
	// end inline asm
	and.b32  	%r163, %r26, 992;
	add.s32 	%r164, %r163, 32;
	setp.gt.u32 	%p27, %r164, %r25;
	not.b32 	%r165, %r163;
	add.s32 	%r166, %r25, %r165;
	selp.b32 	%r161, %r166, 31, %p27;
	mov.b32 	%r139, %f410;
	mov.b32 	%r140, 1;
	mov.b32 	%r162, -1;
	// begin inline asm
	shfl.sync.down.b32 %r138, %r139, %r140, %r161, %r162;
	// end inline asm
	setp.lt.s32 	%p28, %r137, %r161;
	mov.b32 	%f165, %r138;
	add.f32 	%f166, %f410, %f165;
	selp.f32 	%f167, %f166, %f410, %p28;
	mov.b32 	%r144, %f167;
	mov.b32 	%r145, 2;
	// begin inline asm
	shfl.sync.down.b32 %r143, %r144, %r145, %r161, %r162;
	// end inline asm
	add.s32 	%r167, %r137, 2;
	setp.gt.s32 	%p29, %r167, %r161;
	mov.b32 	%f168, %r143;
	add.f32 	%f169, %f167, %f168;
	selp.f32 	%f170, %f167, %f169, %p29;
	mov.b32 	%r149, %f170;
	mov.b32 	%r150, 4;
	// begin inline asm
	shfl.sync.down.b32 %r148, %r149, %r150, %r161, %r162;
	// end inline asm
	add.s32 	%r168, %r137, 4;
	setp.gt.s32 	%p30, %r168, %r161;
	mov.b32 	%f171, %r148;
	add.f32 	%f172, %f170, %f171;
	selp.f32 	%f173, %f170, %f172, %p30;
	mov.b32 	%r154, %f173;
	mov.b32 	%r155, 8;
	// begin inline asm
	shfl.sync.down.b32 %r153, %r154, %r155, %r161, %r162;
	// end inline asm
	add.s32 	%r169, %r137, 8;
	setp.gt.s32 	%p31, %r169, %r161;
	mov.b32 	%f174, %r153;
	add.f32 	%f175, %f173, %f174;
	selp.f32 	%f176, %f173, %f175, %p31;
	mov.b32 	%r159, %f176;
	mov.b32 	%r160, 16;
	// begin inline asm
	shfl.sync.down.b32 %r158, %r159, %r160, %r161, %r162;
	// end inline asm
	add.s32 	%r170, %r137, 16;
	setp.gt.s32 	%p32, %r170, %r161;
	mov.b32 	%f177, %r158;
	add.f32 	%f178, %f176, %f177;
	selp.f32 	%f418, %f176, %f178, %p32;
	setp.ne.s32 	%p33, %r137, 0;
	@%p33 bra 	$L__BB15_54;
	shr.u32 	%r171, %r26, 3;
	and.b32  	%r172, %r171, 124;
	mov.u32 	%r173, _ZZN3cub18CUB_300001_SM_10006detail6reduce28DeviceReduceSingleTileKernelINS2_10policy_hubIfyN4cuda3std3__44plusIfEEE10Policy1000EPiPfyS9_ffNS7_10__identityEEEvT0_T1_T2_T3_T4_T6_E12temp_storage;
	add.s32 	%r174, %r173, %r172;
	st.shared.f32 	[%r174+8], %f418;
$L__BB15_54:
	bar.sync 	0;
	setp.ne.s32 	%p34, %r26, 0;
	@%p34 bra 	$L__BB15_72;
	setp.gt.u64 	%p35, %rd32, 32;
	ld.shared.f32 	%f179, [_ZZN3cub18CUB_300001_SM_10006detail6reduce28DeviceReduceSingleTileKernelINS2_10policy_hubIfyN4cuda3std3__44plusIfEEE10Policy1000EPiPfyS9_ffNS7_10__identityEEEvT0_T1_T2_T3_T4_T6_E12temp_storage+12];
	add.f32 	%f180, %f418, %f179;
	selp.f32 	%f181, %f180, %f418, %p35;
	setp.gt.u64 	%p36, %rd32, 64;
	ld.shared.f32 	%f182, [_ZZN3cub18CUB_300001_SM_10006detail6reduce28DeviceReduceSingleTileKernelINS2_10policy_hubIfyN4cuda3std3__44plusIfEEE10Policy1000EPiPfyS9_ffNS7_10__identityEEEvT0_T1_T2_T3_T4_T6_E12temp_storage+16];
	add.f32 	%f183, %f182, %f181;
	selp.f32 	%f184, %f183, %f181, %p36;
	setp.gt.u64 	%p37, %rd32, 96;
	ld.shared.f32 	%f185, [_ZZN3cub18CUB_300001_SM_10006detail6reduce28DeviceReduceSingleTileKernelINS2_10policy_hubIfyN4cuda3std3__44plusIfEEE10Policy1000EPiPfyS9_ffNS7_10__identityEEEvT0_T1_T2_T3_T4_T6_E12temp_storage+20];
	add.f32 	%f186, %f185, %f184;
	selp.f32 	%f187, %f186, %f184, %p37;
	setp.gt.u64 	%p38, %rd32, 128;
	ld.shared.f32 	%f188, [_ZZN3cub18CUB_300001_SM_10006detail6reduce28DeviceReduceSingleTileKernelINS2_10policy_hubIfyN4cuda3std3__44plusIfEEE10Policy1000EPiPfyS9_ffNS7_10__identityEEEvT0_T1_T2_T3_T4_T6_E12temp_storage+24];
	add.f32 	%f189, %f188, %f187;
	selp.f32 	%f190, %f189, %f187, %p38;
	setp.gt.u64 	%p39, %rd32, 160;
	ld.shared.f32 	%f191, [_ZZN3cub18CUB_300001_SM_10006detail6reduce28DeviceReduceSingleTileKernelINS2_10policy_hubIfyN4cuda3std3__44plusIfEEE10Policy1000EPiPfyS9_ffNS7_10__identityEEEvT0_T1_T2_T3_T4_T6_E12temp_storage+28];
	add.f32 	%f192, %f191, %f190;
	selp.f32 	%f193, %f192, %f190, %p39;
	setp.gt.u64 	%p40, %rd32, 192;
	ld.shared.f32 	%f194, [_ZZN3cub18CUB_300001_SM_10006detail6reduce28DeviceReduceSingleTileKernelINS2_10policy_hubIfyN4cuda3std3__44plusIfEEE10Policy1000EPiPfyS9_ffNS7_10__identityEEEvT0_T1_T2_T3_T4_T6_E12temp_storage+32];
	add.f32 	%f195, %f194, %f193;
	selp.f32 	%f196, %f195, %f193, %p40;
	setp.gt.u64 	%p41, %rd32, 224;
	ld.shared.f32 	%f197, [_ZZN3cub18CUB_300001_SM_10006detail6reduce28DeviceReduceSingleTileKernelINS2_10policy_hubIfyN4cuda3std3__44plusIfEEE10Policy1000EPiPfyS9_ffNS7_10__identityEEEvT0_T1_T2_T3_T4_T6_E12temp_storage+36];
	add.f32 	%f198, %f197, %f196;
	selp.f32 	%f418, %f198, %f196, %p41;
	bra.uni 	$L__BB15_72;
$L__BB15_56:
	mov.u32 	%r38, %tid.x;
	cvt.u64.u32 	%rd19, %r38;
	mul.wide.u32 	%rd52, %r38, 4;
	add.s64 	%rd35, %rd31, %rd52;
	// begin inline asm
	ld.global.nc.u32 %r49, [%rd35];
	// end inline asm
	cvt.rn.f32.s32 	%f59, %r49;
	add.s64 	%rd36, %rd35, 1024;
	// begin inline asm
	ld.global.nc.u32 %r50, [%rd36];
	// end inline asm
	cvt.rn.f32.s32 	%f60, %r50;
	add.s64 	%rd37, %rd35, 2048;
	// begin inline asm
	ld.global.nc.u32 %r51, [%rd37];
	// end inline asm
	cvt.rn.f32.s32 	%f61, %r51;
	add.s64 	%rd38, %rd35, 3072;
	// begin inline asm
	ld.global.nc.u32 %r52, [%rd38];
	// end inline asm
	cvt.rn.f32.s32 	%f62, %r52;
	add.s64 	%rd39, %rd35, 4096;
	// begin inline asm
	ld.global.nc.u32 %r53, [%rd39];
	// end inline asm
	cvt.rn.f32.s32 	%f63, %r53;
	add.s64 	%rd40, %rd35, 5120;
	// begin inline asm
	ld.global.nc.u32 %r54, [%rd40];
	// end inline asm
	cvt.rn.f32.s32 	%f64, %r54;
	add.s64 	%rd41, %rd35, 6144;
	// begin inline asm
	ld.global.nc.u32 %r55, [%rd41];
	// end inline asm
	cvt.rn.f32.s32 	%f65, %r55;
	add.s64 	%rd42, %rd35, 7168;
	// begin inline asm
	ld.global.nc.u32 %r56, [%rd42];
	// end inline asm
	cvt.rn.f32.s32 	%f66, %r56;
	add.s64 	%rd43, %rd35, 8192;
	// begin inline asm
	ld.global.nc.u32 %r57, [%rd43];
	// end inline asm
	cvt.rn.f32.s32 	%f67, %r57;
	add.s64 	%rd44, %rd35, 9216;
	// begin inline asm
	ld.global.nc.u32 %r58, [%rd44];
	// end inline asm
	cvt.rn.f32.s32 	%f68, %r58;
	add.s64 	%rd45, %rd35, 10240;
	// begin inline asm
	ld.global.nc.u32 %r59, [%rd45];
	// end inline asm
	cvt.rn.f32.s32 	%f69, %r59;
	add.s64 	%rd46, %rd35, 11264;
	// begin inline asm
	ld.global.nc.u32 %r60, [%rd46];
	// end inline asm
	cvt.rn.f32.s32 	%f70, %r60;
	add.s64 	%rd47, %rd35, 12288;
	// begin inline asm
	ld.global.nc.u32 %r61, [%rd47];
	// end inline asm
	cvt.rn.f32.s32 	%f71, %r61;
	add.s64 	%rd48, %rd35, 13312;
	// begin inline asm
	ld.global.nc.u32 %r62, [%rd48];
	// end inline asm
	cvt.rn.f32.s32 	%f72, %r62;
	add.s64 	%rd49, %rd35, 14336;
	// begin inline asm
	ld.global.nc.u32 %r63, [%rd49];
	// end inline asm
	cvt.rn.f32.s32 	%f73, %r63;
	add.s64 	%rd50, %rd35, 15360;
	// begin inline asm
	ld.global.nc.u32 %r64, [%rd50];
	// end inline asm
	cvt.rn.f32.s32 	%f74, %r64;
	add.f32 	%f75, %f59, %f60;
	add.f32 	%f76, %f61, %f62;
	add.f32 	%f77, %f63, %f64;
	add.f32 	%f78, %f65, %f66;
	add.f32 	%f79, %f67, %f68;
	add.f32 	%f80, %f69, %f70;
	add.f32 	%f81, %f71, %f72;
	add.f32 	%f82, %f73, %f74;
	add.f32 	%f83, %f75, %f76;
	add.f32 	%f84, %f77, %f78;
	add.f32 	%f85, %f79, %f80;
	add.f32 	%f86, %f81, %f82;
	add.f32 	%f87, %f83, %f84;
	add.f32 	%f88, %f85, %f86;
	add.f32 	%f417, %f87, %f88;
	add.s64 	%rd21, %rd32, -4096;
	setp.lt.u64 	%p4, %rd21, 4096;
	mov.b64 	%rd147, 4096;
	@%p4 bra 	$L__BB15_60;
	mov.b64 	%rd147, 4096;
$L__BB15_58:
	shl.b64 	%rd70, %rd147, 2;
	add.s64 	%rd54, %rd35, %rd70;
	// begin inline asm
	ld.global.nc.u32 %r65, [%rd54];
	// end inline asm
	cvt.rn.f32.s32 	%f89, %r65;
	add.s64 	%rd55, %rd54, 1024;
	// begin inline asm
	ld.global.nc.u32 %r66, [%rd55];
	// end inline asm
	cvt.rn.f32.s32 	%f90, %r66;
	add.s64 	%rd56, %rd54, 2048;
	// begin inline asm
	ld.global.nc.u32 %r67, [%rd56];
	// end inline asm
	cvt.rn.f32.s32 	%f91, %r67;
	add.s64 	%rd57, %rd54, 3072;
	// begin inline asm
	ld.global.nc.u32 %r68, [%rd57];
	// end inline asm
	cvt.rn.f32.s32 	%f92, %r68;
	add.s64 	%rd58, %rd54, 4096;
	// begin inline asm
	ld.global.nc.u32 %r69, [%rd58];
	// end inline asm
	cvt.rn.f32.s32 	%f93, %r69;
	add.s64 	%rd59, %rd54, 5120;
	// begin inline asm
	ld.global.nc.u32 %r70, [%rd59];
	// end inline asm
	cvt.rn.f32.s32 	%f94, %r70;
	add.s64 	%rd60, %rd54, 6144;
	// begin inline asm
	ld.global.nc.u32 %r71, [%rd60];
	// end inline asm
	cvt.rn.f32.s32 	%f95, %r71;
	add.s64 	%rd61, %rd54, 7168;
	// begin inline asm
	ld.global.nc.u32 %r72, [%rd61];
	// end inline asm
	cvt.rn.f32.s32 	%f96, %r72;
	add.s64 	%rd62, %rd54, 8192;
	// begin inline asm
	ld.global.nc.u32 %r73, [%rd62];
	// end inline asm
	cvt.rn.f32.s32 	%f97, %r73;
	add.s64 	%rd63, %rd54, 9216;
	// begin inline asm
	ld.global.nc.u32 %r74, [%rd63];
	// end inline asm
	cvt.rn.f32.s32 	%f98, %r74;
	add.s64 	%rd64, %rd54, 10240;
	// begin inline asm
	ld.global.nc.u32 %r75, [%rd64];
	// end inline asm
	cvt.rn.f32.s32 	%f99, %r75;
	add.s64 	%rd65, %rd54, 11264;
	// begin inline asm
	ld.global.nc.u32 %r76, [%rd65];
	// end inline asm
	cvt.rn.f32.s32 	%f100, %r76;
	add.s64 	%rd66, %rd54, 12288;
	// begin inline asm
	ld.global.nc.u32 %r77, [%rd66];
	// end inline asm
	cvt.rn.f32.s32 	%f101, %r77;
	add.s64 	%rd67, %rd54, 13312;
	// begin inline asm
	ld.global.nc.u32 %r78, [%rd67];
	// end inline asm
	cvt.rn.f32.s32 	%f102, %r78;
	add.s64 	%rd68, %rd54, 14336;
	// begin inline asm
	ld.global.nc.u32 %r79, [%rd68];
	// end inline asm
	cvt.rn.f32.s32 	%f103, %r79;
	add.s64 	%rd69, %rd54, 15360;
	// begin inline asm
	ld.global.nc.u32 %r80, [%rd69];
	// end inline asm
	cvt.rn.f32.s32 	%f104, %r80;
	add.f32 	%f105, %f417, %f89;
	add.f32 	%f106, %f90, %f91;
	add.f32 	%f107, %f92, %f93;
	add.f32 	%f108, %f94, %f95;
	add.f32 	%f109, %f96, %f97;
	add.f32 	%f110, %f98, %f99;
	add.f32 	%f111, %f100, %f101;
	add.f32 	%f112, %f102, %f103;
	add.f32 	%f113, %f105, %f106;
	add.f32 	%f114, %f107, %f108;
	add.f32 	%f115, %f109, %f110;
	add.f32 	%f116, %f111, %f112;
	add.f32 	%f117, %f113, %f114;
	add.f32 	%f118, %f115, %f116;
	add.f32 	%f119, %f117, %f118;
	add.f32 	%f417, %f119, %f104;
	sub.s64 	%rd71, %rd32, %rd147;
	setp.lt.u64 	%p5, %rd71, 4096;
	@%p5 bra 	$L__BB15_68;
	add.s64 	%rd147, %rd147, 4096;
	setp.le.u64 	%p6, %rd147, %rd21;
	@%p6 bra 	$L__BB15_58;
$L__BB15_60:
	setp.le.u64 	%p7, %rd32, %rd147;
	@%p7 bra 	$L__BB15_68;
	cvt.u32.u64 	%r81, %rd147;
	cvt.u32.u64 	%r82, %rd32;
	sub.s32 	%r39, %r82, %r81;
	setp.ge.s32 	%p8, %r38, %r39;
	@%p8 bra 	$L__BB15_68;
	not.b32 	%r84, %r38;
	add.s32 	%r85, %r84, %r82;
	sub.s32 	%r40, %r85, %r81;
	and.b32  	%r87, %r40, 768;
	setp.eq.s32 	%p9, %r87, 768;
	mov.u32 	%r380, %r38;
	@%p9 bra 	$L__BB15_65;
	add.s64 	%rd72, %rd147, %rd19;
	shl.b64 	%rd73, %rd72, 2;
	add.s64 	%rd148, %rd31, %rd73;
	shr.u32 	%r88, %r40, 8;
	add.s32 	%r89, %r88, 1;
	and.b32  	%r90, %r89, 3;
	neg.s32 	%r378, %r90;
	mov.u32 	%r380, %r38;
$L__BB15_64:
	.pragma "nounroll";
	// begin inline asm
	ld.global.nc.u32 %r91, [%rd148];
	// end inline asm
	cvt.rn.f32.s32 	%f121, %r91;
	add.f32 	%f417, %f417, %f121;
	add.s32 	%r380, %r380, 256;
	add.s64 	%rd148, %rd148, 1024;
	add.s32 	%r378, %r378, 1;
	setp.ne.s32 	%p10, %r378, 0;
	@%p10 bra 	$L__BB15_64;
$L__BB15_65:
	setp.lt.u32 	%p11, %r40, 768;
	@%p11 bra 	$L__BB15_68;
	cvt.u64.u32 	%rd75, %r380;
	add.s64 	%rd76, %rd147, %rd75;
	shl.b64 	%rd77, %rd76, 2;
	add.s64 	%rd149, %rd31, %rd77;
$L__BB15_67:
	// begin inline asm
	ld.global.nc.u32 %r92, [%rd149];
	// end inline asm
	cvt.rn.f32.s32 	%f122, %r92;
	add.f32 	%f123, %f417, %f122;
	add.s64 	%rd79, %rd149, 1024;
	// begin inline asm
	ld.global.nc.u32 %r93, [%rd79];
	// end inline asm
	cvt.rn.f32.s32 	%f124, %r93;
	add.f32 	%f125, %f123, %f124;
	add.s64 	%rd80, %rd149, 2048;
	// begin inline asm
	ld.global.nc.u32 %r94, [%rd80];
	// end inline asm
	cvt.rn.f32.s32 	%f126, %r94;
	add.f32 	%f127, %f125, %f126;
	add.s64 	%rd81, %rd149, 3072;
	// begin inline asm
	ld.global.nc.u32 %r95, [%rd81];
	// end inline asm
	cvt.rn.f32.s32 	%f128, %r95;
	add.f32 	%f417, %f127, %f128;
	add.s32 	%r380, %r380, 1024;
	add.s64 	%rd149, %rd149, 4096;
	setp.lt.s32 	%p12, %r380, %r39;
	@%p12 bra 	$L__BB15_67;
$L__BB15_68:
	// begin inline asm
	mov.u32 %r96, %laneid;
	// end inline asm
	mov.b32 	%r98, %f417;
	mov.b32 	%r99, 1;
	mov.b32 	%r120, 31;
	mov.b32 	%r121, -1;
	// begin inline asm
	shfl.sync.down.b32 %r97, %r98, %r99, %r120, %r121;
	// end inline asm
	setp.gt.s32 	%p13, %r96, 30;
	mov.b32 	%f129, %r97;
	add.f32 	%f130, %f417, %f129;
	selp.f32 	%f131, %f417, %f130, %p13;
	mov.b32 	%r103, %f131;
	mov.b32 	%r104, 2;
	// begin inline asm
	shfl.sync.down.b32 %r102, %r103, %r104, %r120, %r121;
	// end inline asm
	setp.gt.s32 	%p14, %r96, 29;
	mov.b32 	%f132, %r102;
	add.f32 	%f133, %f131, %f132;
	selp.f32 	%f134, %f131, %f133, %p14;
	mov.b32 	%r108, %f134;
	mov.b32 	%r109, 4;
	// begin inline asm
	shfl.sync.down.b32 %r107, %r108, %r109, %r120, %r121;
	// end inline asm
	setp.gt.s32 	%p15, %r96, 27;
	mov.b32 	%f135, %r107;
	add.f32 	%f136, %f134, %f135;
	selp.f32 	%f137, %f134, %f136, %p15;
	mov.b32 	%r113, %f137;
	mov.b32 	%r114, 8;
	// begin inline asm
	shfl.sync.down.b32 %r112, %r113, %r114, %r120, %r121;
	// end inline asm
	setp.gt.s32 	%p16, %r96, 23;
	mov.b32 	%f138, %r112;
	add.f32 	%f139, %f137, %f138;
	selp.f32 	%f140, %f137, %f139, %p16;
	mov.b32 	%r118, %f140;
	mov.b32 	%r119, 16;
	// begin inline asm
	shfl.sync.down.b32 %r117, %r118, %r119, %r120, %r121;
	// end inline asm
	setp.gt.s32 	%p17, %r96, 15;
	mov.b32 	%f141, %r117;
	add.f32 	%f54, %f140, %f141;
	selp.f32 	%f418, %f140, %f54, %p17;
	setp.ne.s32 	%p18, %r96, 0;
	@%p18 bra 	$L__BB15_70;
	shr.u32 	%r122, %r38, 3;
	and.b32  	%r123, %r122, 124;
	mov.u32 	%r124, _ZZN3cub18CUB_300001_SM_10006detail6reduce28DeviceReduceSingleTileKernelINS2_10policy_hubIfyN4cuda3std3__44plusIfEEE10Policy1000EPiPfyS9_ffNS7_10__identityEEEvT0_T1_T2_T3_T4_T6_E12temp_storage;
	add.s32 	%r125, %r124, %r123;
	st.shared.f32 	[%r125+8], %f54;
$L__BB15_70:
	bar.sync 	0;
	setp.ne.s32 	%p19, %r38, 0;
	@%p19 bra 	$L__BB15_72;
	ld.shared.f32 	%f142, [_ZZN3cub18CUB_300001_SM_10006detail6reduce28DeviceReduceSingleTileKernelINS2_10policy_hubIfyN4cuda3std3__44plusIfEEE10Policy1000EPiPfyS9_ffNS7_10__identityEEEvT0_T1_T2_T3_T4_T6_E12temp_storage+12];
	add.f32 	%f143, %f418, %f142;
	ld.shared.f32 	%f144, [_ZZN3cub18CUB_300001_SM_10006detail6reduce28DeviceReduceSingleTileKernelINS2_10policy_hubIfyN4cuda3std3__44plusIfEEE10Policy1000EPiPfyS9_ffNS7_10__identityEEEvT0_T1_T2_T3_T4_T6_E12temp_storage+16];
	add.f32 	%f145, %f143, %f144;
	ld.shared.f32 	%f146, [_ZZN3cub18CUB_300001_SM_10006detail6reduce28DeviceReduceSingleTileKernelINS2_10policy_hubIfyN4cuda3std3__44plusIfEEE10Policy1000EPiPfyS9_ffNS7_10__identityEEEvT0_T1_T2_T3_T4_T6_E12temp_storage+20];
	add.f32 	%f147, %f145, %f146;
	ld.shared.f32 	%f148, [_ZZN3cub18CUB_300001_SM_10006detail6reduce28DeviceReduceSingleTileKernelINS2_10policy_hubIfyN4cuda3std3__44plusIfEEE10Policy1000EPiPfyS9_ffNS7_10__identityEEEvT0_T1_T2_T3_T4_T6_E12temp_storage+24];
	add.f32 	%f149, %f147, %f148;
	ld.shared.f32 	%f150, [_ZZN3cub18CUB_300001_SM_10006detail6reduce28DeviceReduceSingleTileKernelINS2_10policy_hubIfyN4cuda3std3__44plusIfEEE10Policy1000EPiPfyS9_ffNS7_10__identityEEEvT0_T1_T2_T3_T4_T6_E12temp_storage+28];
	add.f32 	%f151, %f149, %f150;
	ld.shared.f32 	%f152, [_ZZN3cub18CUB_300001_SM_10006detail6reduce28DeviceReduceSingleTileKernelINS2_10policy_hubIfyN4cuda3std3__44plusIfEEE10Policy1000EPiPfyS9_ffNS7_10__identityEEEvT0_T1_T2_T3_T4_T6_E12temp_storage+32];
	add.f32 	%f153, %f151, %f152;
	ld.shared.f32 	%f154, [_ZZN3cub18CUB_300001_SM_10006detail6reduce28DeviceReduceSingleTileKernelINS2_10policy_hubIfyN4cuda3std3__44plusIfEEE10Policy1000EPiPfyS9_ffNS7_10__identityEEEvT0_T1_T2_T3_T4_T6_E12temp_storage+36];
	add.f32 	%f418, %f153, %f154;
$L__BB15_72:
	mov.u32 	%r362, %tid.x;
	setp.ne.s32 	%p95, %r362, 0;
	@%p95 bra 	$L__BB15_74;
	add.f32 	%f391, %f58, %f418;
	st.global.f32 	[%rd1], %f391;
$L__BB15_74:
	ret;

}
	// .globl	_ZN3cub18CUB_300001_SM_10006detail6reduce18DeviceReduceKernelINS2_10policy_hubIfyN4cuda3std3__44plusIfEEE10Policy1000EPiyS9_fNS7_10__identityEEEvT0_PT3_T1_NS0_13GridEvenShareISH_EET2_T4_
.visible .entry _ZN3cub18CUB_300001_SM_10006detail6reduce18DeviceReduceKernelINS2_10policy_hubIfyN4cuda3std3__44plusIfEEE10Policy1000EPiyS9_fNS7_10__identityEEEvT0_PT3_T1_NS0_13GridEvenShareISH_EET2_T4_(
	.param .u64 .ptr .align 1 _ZN3cub18CUB_300001_SM_10006detail6reduce18DeviceReduceKernelINS2_10policy_hubIfyN4cuda3std3__44plusIfEEE10Policy1000EPiyS9_fNS7_10__identityEEEvT0_PT3_T1_NS0_13GridEvenShareISH_EET2_T4__param_0,
	.param .u64 .ptr .align 1 _ZN3cub18CUB_300001_SM_10006detail6reduce18DeviceReduceKernelINS2_10policy_hubIfyN4cuda3std3__44plusIfEEE10Policy1000EPiyS9_fNS7_10__identityEEEvT0_PT3_T1_NS0_13GridEvenShareISH_EET2_T4__param_1,
	.param .u64 _ZN3cub18CUB_300001_SM_10006detail6reduce18DeviceReduceKernelINS2_10policy_hubIfyN4cuda3std3__44plusIfEEE10Policy1000EPiyS9_fNS7_10__identityEEEvT0_PT3_T1_NS0_13GridEvenShareISH_EET2_T4__param_2,
	.param .align 8 .b8 _ZN3cub18CUB_300001_SM_10006detail6reduce18DeviceReduceKernelINS2_10policy_hubIfyN4cuda3std3__44plusIfEEE10Policy1000EPiyS9_fNS7_10__identityEEEvT0_PT3_T1_NS0_13GridEvenShareISH_EET2_T4__param_3[72],
	.param .align 1 .b8 _ZN3cub18CUB_300001_SM_10006detail6reduce18DeviceReduceKernelINS2_10policy_hubIfyN4cuda3std3__44plusIfEEE10Policy1000EPiyS9_fNS7_10__identityEEEvT0_PT3_T1_NS0_13GridEvenShareISH_EET2_T4__param_4[1],
	.param .align 1 .b8 _ZN3cub18CUB_300001_SM_10006detail6reduce18DeviceReduceKernelINS2_10policy_hubIfyN4cuda3std3__44plusIfEEE10Policy1000EPiyS9_fNS7_10__identityEEEvT0_PT3_T1_NS0_13GridEvenShareISH_EET2_T4__param_5[1]
)
.maxntid 256
{
	.reg .pred 	%p<95>;
	.reg .b32 	%r<420>;
	.reg .b32 	%f<413>;
	.reg .b64 	%rd<174>;
	// demoted variable
	.shared .align 4 .b8 _ZZN3cub18CUB_300001_SM_10006detail6reduce18DeviceReduceKernelINS2_10policy_hubIfyN4cuda3std3__44plusIfEEE10Policy1000EPiyS9_fNS7_10__identityEEEvT0_PT3_T1_NS0_13GridEvenShareISH_EET2_T4_E12temp_storage[44];
	ld.param.u64 	%rd1, [_ZN3cub18CUB_300001_SM_10006detail6reduce18DeviceReduceKernelINS2_10policy_hubIfyN4cuda3std3__44plusIfEEE10Policy1000EPiyS9_fNS7_10__identityEEEvT0_PT3_T1_NS0_13GridEvenShareISH_EET2_T4__param_3+32];
	ld.param.u64 	%rd39, [_ZN3cub18CUB_300001_SM_10006detail6reduce18DeviceReduceKernelINS2_10policy_hubIfyN4cuda3std3__44plusIfEEE10Policy1000EPiyS9_fNS7_10__identityEEEvT0_PT3_T1_NS0_13GridEvenShareISH_EET2_T4__param_0];
	ld.param.u32 	%r1, [_ZN3cub18CUB_300001_SM_10006detail6reduce18DeviceReduceKernelINS2_10policy_hubIfyN4cuda3std3__44plusIfEEE10Policy1000EPiyS9_fNS7_10__identityEEEvT0_PT3_T1_NS0_13GridEvenShareISH_EET2_T4__param_3+40];
	mov.u32 	%r2, %ctaid.x;
	shl.b32 	%r59, %r1, 12;
	cvt.s64.s32 	%rd2, %r59;
	shl.b32 	%r60, %r2, 12;
	cvt.u64.u32 	%rd3, %r60;
	and.b64  	%rd41, %rd39, 15;
	setp.ne.s64 	%p1, %rd41, 0;
	@%p1 bra 	$L__BB16_35;
	sub.s64 	%rd4, %rd1, %rd3;
	setp.gt.u64 	%p48, %rd4, 4095;
	@%p48 bra 	$L__BB16_19;
	cvt.u32.u64 	%r315, %rd3;
	cvt.u32.u64 	%r3, %rd1;
	sub.s32 	%r4, %r3, %r315;
	mov.u32 	%r5, %tid.x;
	setp.ge.s32 	%p65, %r5, %r4;
	mov.f32 	%f393, 0f00000000;
	mov.u32 	%r403, %r5;
	@%p65 bra 	$L__BB16_4;
	add.s32 	%r318, %r315, %r5;
	mul.wide.u32 	%rd146, %r318, 4;
	add.s64 	%rd145, %rd39, %rd146;
	// begin inline asm
	ld.global.nc.u32 %r316, [%rd145];
	// end inline asm
	cvt.rn.f32.s32 	%f393, %r316;
	add.s32 	%r403, %r5, 256;
$L__BB16_4:
	setp.ge.s32 	%p66, %r403, %r4;
	@%p66 bra 	$L__BB16_10;
	not.b32 	%r319, %r403;
	add.s32 	%r8, %r319, %r3;
	and.b32  	%r320, %r8, 768;
	setp.eq.s32 	%p67, %r320, 768;
	@%p67 bra 	$L__BB16_8;
	cvt.u64.u32 	%rd147, %r403;
	add.s64 	%rd148, %rd147, %rd3;
	shl.b64 	%rd149, %rd148, 2;
	add.s64 	%rd162, %rd39, %rd149;
	shr.u32 	%r321, %r8, 8;
	add.s32 	%r322, %r321, 1;
	and.b32  	%r323, %r322, 3;
	neg.s32 	%r401, %r323;
$L__BB16_7:
	.pragma "nounroll";
	// begin inline asm
	ld.global.nc.u32 %r324, [%rd162];
	// end inline asm
	cvt.rn.f32.s32 	%f320, %r324;
	add.f32 	%f393, %f393, %f320;
	add.s32 	%r403, %r403, 256;
	add.s64 	%rd162, %rd162, 1024;
	add.s32 	%r401, %r401, 1;
	setp.ne.s32 	%p68, %r401, 0;
	@%p68 bra 	$L__BB16_7;
$L__BB16_8:
	sub.s32 	%r326, %r8, %r315;
	setp.lt.u32 	%p69, %r326, 768;
	@%p69 bra 	$L__BB16_10;
$L__BB16_9:
	cvt.s64.s32 	%rd155, %r403;
	add.s64 	%rd156, %rd3, %rd155;
	shl.b64 	%rd157, %rd156, 2;
	add.s64 	%rd151, %rd39, %rd157;
	// begin inline asm
	ld.global.nc.u32 %r327, [%rd151];
	// end inline asm
	cvt.rn.f32.s32 	%f321, %r327;
	add.f32 	%f322, %f393, %f321;
	add.s64 	%rd152, %rd151, 1024;
	// begin inline asm
	ld.global.nc.u32 %r328, [%rd152];
	// end inline asm
	cvt.rn.f32.s32 	%f323, %r328;
	add.f32 	%f324, %f322, %f323;
	add.s64 	%rd153, %rd151, 2048;
	// begin inline asm
	ld.global.nc.u32 %r329, [%rd153];
	// end inline asm
	cvt.rn.f32.s32 	%f325, %r329;
	add.f32 	%f326, %f324, %f325;
	add.s64 	%rd154, %rd151, 3072;
	// begin inline asm
	ld.global.nc.u32 %r330, [%rd154];
	// end inline asm
	cvt.rn.f32.s32 	%f327, %r330;
	add.f32 	%f393, %f326, %f327;
	add.s32 	%r403, %r403, 1024;
	setp.lt.s32 	%p70, %r403, %r4;
	@%p70 bra 	$L__BB16_9;
$L__BB16_10:
	setp.lt.s32 	%p71, %r4, 256;
	@%p71 bra 	$L__BB16_15;
	// begin inline asm
	mov.u32 %r369, %laneid;
	// end inline asm
	mov.b32 	%r371, %f393;
	mov.b32 	%r372, 1;
	mov.b32 	%r393, 31;
	mov.b32 	%r394, -1;
	// begin inline asm
	shfl.sync.down.b32 %r370, %r371, %r372, %r393, %r394;
	// end inline asm
	setp.gt.s32 	%p87, %r369, 30;
	mov.b32 	%f362, %r370;
	add.f32 	%f363, %f393, %f362;
	selp.f32 	%f364, %f393, %f363, %p87;
	mov.b32 	%r376, %f364;
	mov.b32 	%r377, 2;
	// begin inline asm
	shfl.sync.down.b32 %r375, %r376, %r377, %r393, %r394;
	// end inline asm
	setp.gt.s32 	%p88, %r369, 29;
	mov.b32 	%f365, %r375;
	add.f32 	%f366, %f364, %f365;
	selp.f32 	%f367, %f364, %f366, %p88;
	mov.b32 	%r381, %f367;
	mov.b32 	%r382, 4;
	// begin inline asm
	shfl.sync.down.b32 %r380, %r381, %r382, %r393, %r394;
	// end inline asm
	setp.gt.s32 	%p89, %r369, 27;
	mov.b32 	%f368, %r380;
	add.f32 	%f369, %f367, %f368;
	selp.f32 	%f370, %f367, %f369, %p89;
	mov.b32 	%r386, %f370;
	mov.b32 	%r387, 8;
	// begin inline asm
	shfl.sync.down.b32 %r385, %r386, %r387, %r393, %r394;
	// end inline asm
	setp.gt.s32 	%p90, %r369, 23;
	mov.b32 	%f371, %r385;
	add.f32 	%f372, %f370, %f371;
	selp.f32 	%f373, %f370, %f372, %p90;
	mov.b32 	%r391, %f373;
	mov.b32 	%r392, 16;
	// begin inline asm
	shfl.sync.down.b32 %r390, %r391, %r392, %r393, %r394;
	// end inline asm
	setp.gt.s32 	%p91, %r369, 15;
	mov.b32 	%f374, %r390;
	add.f32 	%f10, %f373, %f374;
	selp.f32 	%f412, %f373, %f10, %p91;
	setp.ne.s32 	%p92, %r369, 0;
	@%p92 bra 	$L__BB16_13;
	shr.u32 	%r395, %r5, 3;
	and.b32  	%r396, %r395, 124;
	mov.u32 	%r397, _ZZN3cub18CUB_300001_SM_10006detail6reduce18DeviceReduceKernelINS2_10policy_hubIfyN4cuda3std3__44plusIfEEE10Policy1000EPiyS9_fNS7_10__identityEEEvT0_PT3_T1_NS0_13GridEvenShareISH_EET2_T4_E12temp_storage;
	add.s32 	%r398, %r397, %r396;
	st.shared.f32 	[%r398+8], %f10;
$L__BB16_13:
	bar.sync 	0;
	setp.ne.s32 	%p93, %r5, 0;
	@%p93 bra 	$L__BB16_69;
	ld.shared.f32 	%f375, [_ZZN3cub18CUB_300001_SM_10006detail6reduce18DeviceReduceKernelINS2_10policy_hubIfyN4cuda3std3__44plusIfEEE10Policy1000EPiyS9_fNS7_10__identityEEEvT0_PT3_T1_NS0_13GridEvenShareISH_EET2_T4_E12temp_storage+12];
	add.f32 	%f376, %f412, %f375;
	ld.shared.f32 	%f377, [_ZZN3cub18CUB_300001_SM_10006detail6reduce18DeviceReduceKernelINS2_10policy_hubIfyN4cuda3std3__44plusIfEEE10Policy1000EPiyS9_fNS7_10__identityEEEvT0_PT3_T1_NS0_13GridEvenShareISH_EET2_T4_E12temp_storage+16];
	add.f32 	%f378, %f376, %f377;
	ld.shared.f32 	%f379, [_ZZN3cub18CUB_300001_SM_10006detail6reduce18DeviceReduceKernelINS2_10policy_hubIfyN4cuda3std3__44plusIfEEE10Policy1000EPiyS9_fNS7_10__identityEEEvT0_PT3_T1_NS0_13GridEvenShareISH_EET2_T4_E12temp_storage+20];
	add.f32 	%f380, %f378, %f379;
	ld.shared.f32 	%f381, [_ZZN3cub18CUB_300001_SM_10006detail6reduce18DeviceReduceKernelINS2_10policy_hubIfyN4cuda3std3__44plusIfEEE10Policy1000EPiyS9_fNS7_10__identityEEEvT0_PT3_T1_NS0_13GridEvenShareISH_EET2_T4_E12temp_storage+24];
	add.f32 	%f382, %f380, %f381;
	ld.shared.f32 	%f383, [_ZZN3cub18CUB_300001_SM_10006detail6reduce18DeviceReduceKernelINS2_10policy_hubIfyN4cuda3std3__44plusIfEEE10Policy1000EPiyS9_fNS7_10__identityEEEvT0_PT3_T1_NS0_13GridEvenShareISH_EET2_T4_E12temp_storage+28];
	add.f32 	%f384, %f382, %f383;
	ld.shared.f32 	%f385, [_ZZN3cub18CUB_300001_SM_10006detail6reduce18DeviceReduceKernelINS2_10policy_hubIfyN4cuda3std3__44plusIfEEE10Policy1000EPiyS9_fNS7_10__identityEEEvT0_PT3_T1_NS0_13GridEvenShareISH_EET2_T4_E12temp_storage+32];
	add.f32 	%f386, %f384, %f385;
	ld.shared.f32 	%f387, [_ZZN3cub18CUB_300001_SM_10006detail6reduce18DeviceReduceKernelINS2_10policy_hubIfyN4cuda3std3__44plusIfEEE10Policy1000EPiyS9_fNS7_10__identityEEEvT0_PT3_T1_NS0_13GridEvenShareISH_EET2_T4_E12temp_storage+36];
	add.f32 	%f412, %f386, %f387;
	bra.uni 	$L__BB16_69;
$L__BB16_15:
	// begin inline asm
	mov.u32 %r331, %laneid;
	// end inline asm
	and.b32  	%r357, %r5, 992;
	add.s32 	%r358, %r357, 32;
	setp.gt.s32 	%p72, %r358, %r4;
	not.b32 	%r359, %r357;
	add.s32 	%r360, %r4, %r359;
	selp.b32 	%r355, %r360, 31, %p72;
	mov.b32 	%r333, %f393;
	mov.b32 	%r334, 1;
	mov.b32 	%r356, -1;
	// begin inline asm
	shfl.sync.down.b32 %r332, %r333, %r334, %r355, %r356;
	// end inline asm
	setp.lt.s32 	%p73, %r331, %r355;
	mov.b32 	%f328, %r332;
	add.f32 	%f329, %f393, %f328;
	selp.f32 	%f330, %f329, %f393, %p73;
	mov.b32 	%r338, %f330;
	mov.b32 	%r339, 2;
	// begin inline asm
	shfl.sync.down.b32 %r337, %r338, %r339, %r355, %r356;
	// end inline asm
	add.s32 	%r361, %r331, 2;
	setp.gt.s32 	%p74, %r361, %r355;
	mov.b32 	%f331, %r337;
	add.f32 	%f332, %f330, %f331;
	selp.f32 	%f333, %f330, %f332, %p74;
	mov.b32 	%r343, %f333;
	mov.b32 	%r344, 4;
	// begin inline asm
	shfl.sync.down.b32 %r342, %r343, %r344, %r355, %r356;
	// end inline asm
	add.s32 	%r362, %r331, 4;
	setp.gt.s32 	%p75, %r362, %r355;
	mov.b32 	%f334, %r342;
	add.f32 	%f335, %f333, %f334;
	selp.f32 	%f336, %f333, %f335, %p75;
	mov.b32 	%r348, %f336;
	mov.b32 	%r349, 8;
	// begin inline asm
	shfl.sync.down.b32 %r347, %r348, %r349, %r355, %r356;
	// end inline asm
	add.s32 	%r363, %r331, 8;
	setp.gt.s32 	%p76, %r363, %r355;
	mov.b32 	%f337, %r347;
	add.f32 	%f338, %f336, %f337;
	selp.f32 	%f339, %f336, %f338, %p76;
	mov.b32 	%r353, %f339;
	mov.b32 	%r354, 16;
	// begin inline asm
	shfl.sync.down.b32 %r352, %r353, %r354, %r355, %r356;
	// end inline asm
	add.s32 	%r364, %r331, 16;
	setp.gt.s32 	%p77, %r364, %r355;
	mov.b32 	%f340, %r352;
	add.f32 	%f341, %f339, %f340;
	selp.f32 	%f412, %f339, %f341, %p77;
	setp.ne.s32 	%p78, %r331, 0;
	@%p78 bra 	$L__BB16_17;
	shr.u32 	%r365, %r5, 3;
	and.b32  	%r366, %r365, 124;
	mov.u32 	%r367, _ZZN3cub18CUB_300001_SM_10006detail6reduce18DeviceReduceKernelINS2_10policy_hubIfyN4cuda3std3__44plusIfEEE10Policy1000EPiyS9_fNS7_10__identityEEEvT0_PT3_T1_NS0_13GridEvenShareISH_EET2_T4_E12temp_storage;
	add.s32 	%r368, %r367, %r366;
	st.shared.f32 	[%r368+8], %f412;
$L__BB16_17:
	bar.sync 	0;
	setp.ne.s32 	%p79, %r5, 0;
	@%p79 bra 	$L__BB16_69;
	setp.gt.s32 	%p80, %r4, 32;
	ld.shared.f32 	%f342, [_ZZN3cub18CUB_300001_SM_10006detail6reduce18DeviceReduceKernelINS2_10policy_hubIfyN4cuda3std3__44plusIfEEE10Policy1000EPiyS9_fNS7_10__identityEEEvT0_PT3_T1_NS0_13GridEvenShareISH_EET2_T4_E12temp_storage+12];
	add.f32 	%f343, %f412, %f342;
	selp.f32 	%f344, %f343, %f412, %p80;
	setp.gt.s32 	%p81, %r4, 64;
	ld.shared.f32 	%f345, [_ZZN3cub18CUB_300001_SM_10006detail6reduce18DeviceReduceKernelINS2_10policy_hubIfyN4cuda3std3__44plusIfEEE10Policy1000EPiyS9_fNS7_10__identityEEEvT0_PT3_T1_NS0_13GridEvenShareISH_EET2_T4_E12temp_storage+16];
	add.f32 	%f346, %f345, %f344;
	selp.f32 	%f347, %f346, %f344, %p81;
	setp.gt.s32 	%p82, %r4, 96;
	ld.shared.f32 	%f348, [_ZZN3cub18CUB_300001_SM_10006detail6reduce18DeviceReduceKernelINS2_10policy_hubIfyN4cuda3std3__44plusIfEEE10Policy1000EPiyS9_fNS7_10__identityEEEvT0_PT3_T1_NS0_13GridEvenShareISH_EET2_T4_E12temp_storage+20];
	add.f32 	%f349, %f348, %f347;
	selp.f32 	%f350, %f349, %f347, %p82;
	setp.gt.s32 	%p83, %r4, 128;
	ld.shared.f32 	%f351, [_ZZN3cub18CUB_300001_SM_10006detail6reduce18DeviceReduceKernelINS2_10policy_hubIfyN4cuda3std3__44plusIfEEE10Policy1000EPiyS9_fNS7_10__identityEEEvT0_PT3_T1_NS0_13GridEvenShareISH_EET2_T4_E12temp_storage+24];
	add.f32 	%f352, %f351, %f350;
	selp.f32 	%f353, %f352, %f350, %p83;
	setp.gt.s32 	%p84, %r4, 160;
	ld.shared.f32 	%f354, [_ZZN3cub18CUB_300001_SM_10006detail6reduce18DeviceReduceKernelINS2_10policy_hubIfyN4cuda3std3__44plusIfEEE10Policy1000EPiyS9_fNS7_10__identityEEEvT0_PT3_T1_NS0_13GridEvenShareISH_EET2_T4_E12temp_storage+28];
	add.f32 	%f355, %f354, %f353;
	selp.f32 	%f356, %f355, %f353, %p84;
	setp.gt.s32 	%p85, %r4, 192;
	ld.shared.f32 	%f357, [_ZZN3cub18CUB_300001_SM_10006detail6reduce18DeviceReduceKernelINS2_10policy_hubIfyN4cuda3std3__44plusIfEEE10Policy1000EPiyS9_fNS7_10__identityEEEvT0_PT3_T1_NS0_13GridEvenShareISH_EET2_T4_E12temp_storage+32];
	add.f32 	%f358, %f357, %f356;
	selp.f32 	%f359, %f358, %f356, %p85;
	setp.gt.s32 	%p86, %r4, 224;
	ld.shared.f32 	%f360, [_ZZN3cub18CUB_300001_SM_10006detail6reduce18DeviceReduceKernelINS2_10policy_hubIfyN4cuda3std3__44plusIfEEE10Policy1000EPiyS9_fNS7_10__identityEEEvT0_PT3_T1_NS0_13GridEvenShareISH_EET2_T4_E12temp_storage+36];
	add.f32 	%f361, %f360, %f359;
	selp.f32 	%f412, %f361, %f359, %p86;
	bra.uni 	$L__BB16_69;
$L__BB16_19:
	cvt.u32.u64 	%r229, %rd3;
	mov.u32 	%r17, %tid.x;
	shl.b32 	%r230, %r17, 2;
	add.s32 	%r231, %r229, %r230;
	mul.wide.u32 	%rd115, %r231, 4;
	add.s64 	%rd105, %rd39, %rd115;
	// begin inline asm
	ld.global.nc.v2.u64 {%rd103, %rd104}, [%rd105];
	// end inline asm
	mov.b64 	{%r232, %r233}, %rd104;
	mov.b64 	{%r234, %r235}, %rd103;
	add.s64 	%rd108, %rd105, 4096;
	// begin inline asm
	ld.global.nc.v2.u64 {%rd106, %rd107}, [%rd108];
	// end inline asm
	mov.b64 	{%r236, %r237}, %rd107;
	mov.b64 	{%r238, %r239}, %rd106;
	add.s64 	%rd111, %rd105, 8192;
	// begin inline asm
	ld.global.nc.v2.u64 {%rd109, %rd110}, [%rd111];
	// end inline asm
	mov.b64 	{%r240, %r241}, %rd110;
	mov.b64 	{%r242, %r243}, %rd109;
	add.s64 	%rd114, %rd105, 12288;
	// begin inline asm
	ld.global.nc.v2.u64 {%rd112, %rd113}, [%rd114];
	// end inline asm
	mov.b64 	{%r244, %r245}, %rd113;
	mov.b64 	{%r246, %r247}, %rd112;
	cvt.rn.f32.s32 	%f222, %r234;
	cvt.rn.f32.s32 	%f223, %r235;
	cvt.rn.f32.s32 	%f224, %r232;
	cvt.rn.f32.s32 	%f225, %r233;
	cvt.rn.f32.s32 	%f226, %r238;
	cvt.rn.f32.s32 	%f227, %r239;
	cvt.rn.f32.s32 	%f228, %r236;
	cvt.rn.f32.s32 	%f229, %r237;
	cvt.rn.f32.s32 	%f230, %r242;
	cvt.rn.f32.s32 	%f231, %r243;
	cvt.rn.f32.s32 	%f232, %r240;
	cvt.rn.f32.s32 	%f233, %r241;
	cvt.rn.f32.s32 	%f234, %r246;
	cvt.rn.f32.s32 	%f235, %r247;
	cvt.rn.f32.s32 	%f236, %r244;
	cvt.rn.f32.s32 	%f237, %r245;
	add.f32 	%f238, %f222, %f223;
	add.f32 	%f239, %f224, %f225;
	add.f32 	%f240, %f226, %f227;
	add.f32 	%f241, %f228, %f229;
	add.f32 	%f242, %f230, %f231;
	add.f32 	%f243, %f232, %f233;
	add.f32 	%f244, %f234, %f235;
	add.f32 	%f245, %f236, %f237;
	add.f32 	%f246, %f238, %f239;
	add.f32 	%f247, %f240, %f241;
	add.f32 	%f248, %f242, %f243;
	add.f32 	%f249, %f244, %f245;
	add.f32 	%f250, %f246, %f247;
	add.f32 	%f251, %f248, %f249;
	add.f32 	%f399, %f250, %f251;
	setp.lt.u64 	%p49, %rd4, %rd2;
	@%p49 bra 	$L__BB16_31;
	add.s64 	%rd164, %rd2, %rd3;
	cvt.u64.u32 	%rd116, %r17;
	add.s64 	%rd117, %rd164, %rd116;
	shl.b64 	%rd118, %rd117, 2;
	add.s64 	%rd163, %rd39, %rd118;
	mov.b32 	%r405, 0;
$L__BB16_21:
	add.s64 	%rd3, %rd3, %rd2;
	add.s64 	%rd119, %rd1, -4096;
	setp.gt.u64 	%p50, %rd3, %rd119;
	@%p50 bra 	$L__BB16_23;
	cvt.u64.u32 	%rd132, %r230;
	add.s64 	%rd133, %rd3, %rd132;
	shl.b64 	%rd134, %rd133, 2;
	add.s64 	%rd122, %rd39, %rd134;
	// begin inline asm
	ld.global.nc.v2.u64 {%rd120, %rd121}, [%rd122];
	// end inline asm
	mov.b64 	{%r250, %r251}, %rd121;
	mov.b64 	{%r252, %r253}, %rd120;
	add.s64 	%rd125, %rd122, 4096;
	// begin inline asm
	ld.global.nc.v2.u64 {%rd123, %rd124}, [%rd125];
	// end inline asm
	mov.b64 	{%r254, %r255}, %rd124;
	mov.b64 	{%r256, %r257}, %rd123;
	add.s64 	%rd128, %rd122, 8192;
	// begin inline asm
	ld.global.nc.v2.u64 {%rd126, %rd127}, [%rd128];
	// end inline asm
	mov.b64 	{%r258, %r259}, %rd127;
	mov.b64 	{%r260, %r261}, %rd126;
	add.s64 	%rd131, %rd122, 12288;
	// begin inline asm
	ld.global.nc.v2.u64 {%rd129, %rd130}, [%rd131];
	// end inline asm
	mov.b64 	{%r262, %r263}, %rd130;
	mov.b64 	{%r264, %r265}, %rd129;
	cvt.rn.f32.s32 	%f252, %r252;
	cvt.rn.f32.s32 	%f253, %r253;
	cvt.rn.f32.s32 	%f254, %r250;
	cvt.rn.f32.s32 	%f255, %r251;
	cvt.rn.f32.s32 	%f256, %r256;
	cvt.rn.f32.s32 	%f257, %r257;
	cvt.rn.f32.s32 	%f258, %r254;
	cvt.rn.f32.s32 	%f259, %r255;
	cvt.rn.f32.s32 	%f260, %r260;
	cvt.rn.f32.s32 	%f261, %r261;
	cvt.rn.f32.s32 	%f262, %r258;
	cvt.rn.f32.s32 	%f263, %r259;
	cvt.rn.f32.s32 	%f264, %r264;
	cvt.rn.f32.s32 	%f265, %r265;
	cvt.rn.f32.s32 	%f266, %r262;
	cvt.rn.f32.s32 	%f267, %r263;
	add.f32 	%f268, %f399, %f252;
	add.f32 	%f269, %f253, %f254;
	add.f32 	%f270, %f255, %f256;
	add.f32 	%f271, %f257, %f258;
	add.f32 	%f272, %f259, %f260;
	add.f32 	%f273, %f261, %f262;
	add.f32 	%f274, %f263, %f264;
	add.f32 	%f275, %f265, %f266;
	add.f32 	%f276, %f268, %f269;
	add.f32 	%f277, %f270, %f271;
	add.f32 	%f278, %f272, %f273;
	add.f32 	%f279, %f274, %f275;
	add.f32 	%f280, %f276, %f277;
	add.f32 	%f281, %f278, %f279;
	add.f32 	%f282, %f280, %f281;
	add.f32 	%f399, %f282, %f267;
	sub.s64 	%rd135, %rd1, %rd3;
	setp.lt.u64 	%p51, %rd135, %rd2;
	add.s32 	%r405, %r405, 1;
	add.s64 	%rd164, %rd164, %rd2;
	shl.b64 	%rd136, %rd2, 2;
	add.s64 	%rd163, %rd163, %rd136;
	@%p51 bra 	$L__BB16_31;
	bra.uni 	$L__BB16_21;
$L__BB16_23:
	setp.le.u64 	%p52, %rd1, %rd3;
	@%p52 bra 	$L__BB16_31;
	cvt.u32.u64 	%r266, %rd3;
	cvt.u32.u64 	%r267, %rd1;
	sub.s32 	%r20, %r267, %r266;
	setp.ge.s32 	%p53, %r17, %r20;
	@%p53 bra 	$L__BB16_31;
	cvt.u32.u64 	%r269, %rd2;
	not.b32 	%r271, %r17;
	add.s32 	%r272, %r271, %r267;
	add.s32 	%r273, %r269, %r229;
	sub.s32 	%r274, %r272, %r273;
	mul.lo.s32 	%r275, %r1, %r405;
	shl.b32 	%r276, %r275, 12;
	sub.s32 	%r21, %r274, %r276;
	shr.u32 	%r277, %r272, 8;
	add.s32 	%r22, %r277, 1;
	and.b32  	%r278, %r272, 768;
	setp.eq.s32 	%p54, %r278, 768;
	mov.u32 	%r408, %r17;
	@%p54 bra 	$L__BB16_28;
	and.b32  	%r279, %r22, 3;
	neg.s32 	%r406, %r279;
	mov.u32 	%r408, %r17;
$L__BB16_27:
	.pragma "nounroll";
	// begin inline asm
	ld.global.nc.u32 %r280, [%rd163];
	// end inline asm
	cvt.rn.f32.s32 	%f284, %r280;
	add.f32 	%f399, %f399, %f284;
	add.s32 	%r408, %r408, 256;
	add.s64 	%rd163, %rd163, 1024;
	add.s32 	%r406, %r406, 1;
	setp.ne.s32 	%p55, %r406, 0;
	@%p55 bra 	$L__BB16_27;
$L__BB16_28:
	setp.lt.u32 	%p56, %r21, 768;
	@%p56 bra 	$L__BB16_31;
	cvt.u64.u32 	%rd138, %r408;
	add.s64 	%rd139, %rd138, %rd164;
	shl.b64 	%rd140, %rd139, 2;
	add.s64 	%rd167, %rd39, %rd140;
$L__BB16_30:
	// begin inline asm
	ld.global.nc.u32 %r281, [%rd167];
	// end inline asm
	cvt.rn.f32.s32 	%f285, %r281;
	add.f32 	%f286, %f399, %f285;
	add.s64 	%rd142, %rd167, 1024;
	// begin inline asm
	ld.global.nc.u32 %r282, [%rd142];
	// end inline asm
	cvt.rn.f32.s32 	%f287, %r282;
	add.f32 	%f288, %f286, %f287;
	add.s64 	%rd143, %rd167, 2048;
	// begin inline asm
	ld.global.nc.u32 %r283, [%rd143];
	// end inline asm
	cvt.rn.f32.s32 	%f289, %r283;
	add.f32 	%f290, %f288, %f289;
	add.s64 	%rd144, %rd167, 3072;
	// begin inline asm
	ld.global.nc.u32 %r284, [%rd144];
	// end inline asm
	cvt.rn.f32.s32 	%f291, %r284;
	add.f32 	%f399, %f290, %f291;
	add.s32 	%r408, %r408, 1024;
	add.s64 	%rd167, %rd167, 4096;
	setp.lt.s32 	%p57, %r408, %r20;
	@%p57 bra 	$L__BB16_30;
$L__BB16_31:
	// begin inline asm
	mov.u32 %r285, %laneid;
	// end inline asm
	mov.b32 	%r287, %f399;
	mov.b32 	%r288, 1;
	mov.b32 	%r309, 31;
	mov.b32 	%r310, -1;
	// begin inline asm
	shfl.sync.down.b32 %r286, %r287, %r288, %r309, %r310;
	// end inline asm
	setp.gt.s32 	%p58, %r285, 30;
	mov.b32 	%f292, %r286;
	add.f32 	%f293, %f399, %f292;
	selp.f32 	%f294, %f399, %f293, %p58;
	mov.b32 	%r292, %f294;
	mov.b32 	%r293, 2;
	// begin inline asm
	shfl.sync.down.b32 %r291, %r292, %r293, %r309, %r310;
	// end inline asm
	setp.gt.s32 	%p59, %r285, 29;
	mov.b32 	%f295, %r291;
	add.f32 	%f296, %f294, %f295;
	selp.f32 	%f297, %f294, %f296, %p59;
	mov.b32 	%r297, %f297;
	mov.b32 	%r298, 4;
	// begin inline asm
	shfl.sync.down.b32 %r296, %r297, %r298, %r309, %r310;
	// end inline asm
	setp.gt.s32 	%p60, %r285, 27;
	mov.b32 	%f298, %r296;
	add.f32 	%f299, %f297, %f298;
	selp.f32 	%f300, %f297, %f299, %p60;
	mov.b32 	%r302, %f300;
	mov.b32 	%r303, 8;
	// begin inline asm
	shfl.sync.down.b32 %r301, %r302, %r303, %r309, %r310;
	// end inline asm
	setp.gt.s32 	%p61, %r285, 23;
	mov.b32 	%f301, %r301;
	add.f32 	%f302, %f300, %f301;
	selp.f32 	%f303, %f300, %f302, %p61;
	mov.b32 	%r307, %f303;
	mov.b32 	%r308, 16;
	// begin inline asm
	shfl.sync.down.b32 %r306, %r307, %r308, %r309, %r310;
	// end inline asm
	setp.gt.s32 	%p62, %r285, 15;
	mov.b32 	%f304, %r306;
	add.f32 	%f25, %f303, %f304;
	selp.f32 	%f412, %f303, %f25, %p62;
	setp.ne.s32 	%p63, %r285, 0;
	@%p63 bra 	$L__BB16_33;
	shr.u32 	%r311, %r17, 3;
	and.b32  	%r312, %r311, 124;
	mov.u32 	%r313, _ZZN3cub18CUB_300001_SM_10006detail6reduce18DeviceReduceKernelINS2_10policy_hubIfyN4cuda3std3__44plusIfEEE10Policy1000EPiyS9_fNS7_10__identityEEEvT0_PT3_T1_NS0_13GridEvenShareISH_EET2_T4_E12temp_storage;
	add.s32 	%r314, %r313, %r312;
	st.shared.f32 	[%r314+8], %f25;
$L__BB16_33:
	bar.sync 	0;
	setp.ne.s32 	%p64, %r17, 0;
	@%p64 bra 	$L__BB16_69;
	ld.shared.f32 	%f305, [_ZZN3cub18CUB_300001_SM_10006detail6reduce18DeviceReduceKernelINS2_10policy_hubIfyN4cuda3std3__44plusIfEEE10Policy1000EPiyS9_fNS7_10__identityEEEvT0_PT3_T1_NS0_13GridEvenShareISH_EET2_T4_E12temp_storage+12];
	add.f32 	%f306, %f412, %f305;
	ld.shared.f32 	%f307, [_ZZN3cub18CUB_300001_SM_10006detail6reduce18DeviceReduceKernelINS2_10policy_hubIfyN4cuda3std3__44plusIfEEE10Policy1000EPiyS9_fNS7_10__identityEEEvT0_PT3_T1_NS0_13GridEvenShareISH_EET2_T4_E12temp_storage+16];
	add.f32 	%f308, %f306, %f307;
	ld.shared.f32 	%f309, [_ZZN3cub18CUB_300001_SM_10006detail6reduce18DeviceReduceKernelINS2_10policy_hubIfyN4cuda3std3__44plusIfEEE10Policy1000EPiyS9_fNS7_10__identityEEEvT0_PT3_T1_NS0_13GridEvenShareISH_EET2_T4_E12temp_storage+20];
	add.f32 	%f310, %f308, %f309;
	ld.shared.f32 	%f311, [_ZZN3cub18CUB_300001_SM_10006detail6reduce18DeviceReduceKernelINS2_10policy_hubIfyN4cuda3std3__44plusIfEEE10Policy1000EPiyS9_fNS7_10__identityEEEvT0_PT3_T1_NS0_13GridEvenShareISH_EET2_T4_E12temp_storage+24];
	add.f32 	%f312, %f310, %f311;
	ld.shared.f32 	%f313, [_ZZN3cub18CUB_300001_SM_10006detail6reduce18DeviceReduceKernelINS2_10policy_hubIfyN4cuda3std3__44plusIfEEE10Policy1000EPiyS9_fNS7_10__identityEEEvT0_PT3_T1_NS0_13GridEvenShareISH_EET2_T4_E12temp_storage+28];
	add.f32 	%f314, %f312, %f313;
	ld.shared.f32 	%f315, [_ZZN3cub18CUB_300001_SM_10006detail6reduce18DeviceReduceKernelINS2_10policy_hubIfyN4cuda3std3__44plusIfEEE10Policy1000EPiyS9_fNS7_10__identityEEEvT0_PT3_T1_NS0_13GridEvenShareISH_EET2_T4_E12temp_storage+32];
	add.f32 	%f316, %f314, %f315;
	ld.shared.f32 	%f317, [_ZZN3cub18CUB_300001_SM_10006detail6reduce18DeviceReduceKernelINS2_10policy_hubIfyN4cuda3std3__44plusIfEEE10Policy1000EPiyS9_fNS7_10__identityEEEvT0_PT3_T1_NS0_13GridEvenShareISH_EET2_T4_E12temp_storage+36];
	add.f32 	%f412, %f316, %f317;
	bra.uni 	$L__BB16_69;
$L__BB16_35:
	sub.s64 	%rd21, %rd1, %rd3;
	setp.gt.u64 	%p2, %rd21, 4095;
	@%p2 bra 	$L__BB16_53;
	cvt.u32.u64 	%r145, %rd3;
	cvt.u32.u64 	%r31, %rd1;
	sub.s32 	%r32, %r31, %r145;
	mov.u32 	%r33, %tid.x;
	setp.ge.s32 	%p19, %r33, %r32;
	mov.f32 	%f405, 0f00000000;
	mov.u32 	%r413, %r33;
	@%p19 bra 	$L__BB16_38;
	add.s32 	%r148, %r145, %r33;
	mul.wide.u32 	%rd91, %r148, 4;
	add.s64 	%rd90, %rd39, %rd91;
	// begin inline asm
	ld.global.nc.u32 %r146, [%rd90];
	// end inline asm
	cvt.rn.f32.s32 	%f405, %r146;
	add.s32 	%r413, %r33, 256;
$L__BB16_38:
	setp.ge.s32 	%p20, %r413, %r32;
	@%p20 bra 	$L__BB16_44;
	not.b32 	%r149, %r413;
	add.s32 	%r36, %r149, %r31;
	and.b32  	%r150, %r36, 768;
	setp.eq.s32 	%p21, %r150, 768;
	@%p21 bra 	$L__BB16_42;
	cvt.u64.u32 	%rd92, %r413;
	add.s64 	%rd93, %rd92, %rd3;
	shl.b64 	%rd94, %rd93, 2;
	add.s64 	%rd168, %rd39, %rd94;
	shr.u32 	%r151, %r36, 8;
	add.s32 	%r152, %r151, 1;
	and.b32  	%r153, %r152, 3;
	neg.s32 	%r411, %r153;
$L__BB16_41:
	.pragma "nounroll";
	// begin inline asm
	ld.global.nc.u32 %r154, [%rd168];
	// end inline asm
	cvt.rn.f32.s32 	%f154, %r154;
	add.f32 	%f405, %f405, %f154;
	add.s32 	%r413, %r413, 256;
	add.s64 	%rd168, %rd168, 1024;
	add.s32 	%r411, %r411, 1;
	setp.ne.s32 	%p22, %r411, 0;
	@%p22 bra 	$L__BB16_41;
$L__BB16_42:
	sub.s32 	%r156, %r36, %r145;
	setp.lt.u32 	%p23, %r156, 768;
	@%p23 bra 	$L__BB16_44;
$L__BB16_43:
	cvt.s64.s32 	%rd100, %r413;
	add.s64 	%rd101, %rd3, %rd100;
	shl.b64 	%rd102, %rd101, 2;
	add.s64 	%rd96, %rd39, %rd102;
	// begin inline asm
	ld.global.nc.u32 %r157, [%rd96];
	// end inline asm
	cvt.rn.f32.s32 	%f155, %r157;
	add.f32 	%f156, %f405, %f155;
	add.s64 	%rd97, %rd96, 1024;
	// begin inline asm
	ld.global.nc.u32 %r158, [%rd97];
	// end inline asm
	cvt.rn.f32.s32 	%f157, %r158;
	add.f32 	%f158, %f156, %f157;
	add.s64 	%rd98, %rd96, 2048;
	// begin inline asm
	ld.global.nc.u32 %r159, [%rd98];
	// end inline asm
	cvt.rn.f32.s32 	%f159, %r159;
	add.f32 	%f160, %f158, %f159;
	add.s64 	%rd99, %rd96, 3072;
	// begin inline asm
	ld.global.nc.u32 %r160, [%rd99];
	// end inline asm
	cvt.rn.f32.s32 	%f161, %r160;
	add.f32 	%f405, %f160, %f161;
	add.s32 	%r413, %r413, 1024;
	setp.lt.s32 	%p24, %r413, %r32;
	@%p24 bra 	$L__BB16_43;
$L__BB16_44:
	setp.lt.s32 	%p25, %r32, 256;
	@%p25 bra 	$L__BB16_49;
	// begin inline asm
	mov.u32 %r199, %laneid;
	// end inline asm
	mov.b32 	%r201, %f405;
	mov.b32 	%r202, 1;
	mov.b32 	%r223, 31;
	mov.b32 	%r224, -1;
	// begin inline asm
	shfl.sync.down.b32 %r200, %r201, %r202, %r223, %r224;
	// end inline asm
	setp.gt.s32 	%p41, %r199, 30;
	mov.b32 	%f196, %r200;
	add.f32 	%f197, %f405, %f196;
	selp.f32 	%f198, %f405, %f197, %p41;
	mov.b32 	%r206, %f198;
	mov.b32 	%r207, 2;
	// begin inline asm
	shfl.sync.down.b32 %r205, %r206, %r207, %r223, %r224;
	// end inline asm
	setp.gt.s32 	%p42, %r199, 29;
	mov.b32 	%f199, %r205;
	add.f32 	%f200, %f198, %f199;
	selp.f32 	%f201, %f198, %f200, %p42;
	mov.b32 	%r211, %f201;
	mov.b32 	%r212, 4;
	// begin inline asm
	shfl.sync.down.b32 %r210, %r211, %r212, %r223, %r224;
	// end inline asm
	setp.gt.s32 	%p43, %r199, 27;
	mov.b32 	%f202, %r210;
	add.f32 	%f203, %f201, %f202;
	selp.f32 	%f204, %f201, %f203, %p43;
	mov.b32 	%r216, %f204;
	mov.b32 	%r217, 8;
	// begin inline asm
	shfl.sync.down.b32 %r215, %r216, %r217, %r223, %r224;
	// end inline asm
	setp.gt.s32 	%p44, %r199, 23;
	mov.b32 	%f205, %r215;
	add.f32 	%f206, %f204, %f205;
	selp.f32 	%f207, %f204, %f206, %p44;
	mov.b32 	%r221, %f207;
	mov.b32 	%r222, 16;
	// begin inline asm
	shfl.sync.down.b32 %r220, %r221, %r222, %r223, %r224;
	// end inline asm
	setp.gt.s32 	%p45, %r199, 15;
	mov.b32 	%f208, %r220;
	add.f32 	%f37, %f207, %f208;
	selp.f32 	%f412, %f207, %f37, %p45;
	setp.ne.s32 	%p46, %r199, 0;
	@%p46 bra 	$L__BB16_47;
	shr.u32 	%r225, %r33, 3;
	and.b32  	%r226, %r225, 124;
	mov.u32 	%r227, _ZZN3cub18CUB_300001_SM_10006detail6reduce18DeviceReduceKernelINS2_10policy_hubIfyN4cuda3std3__44plusIfEEE10Policy1000EPiyS9_fNS7_10__identityEEEvT0_PT3_T1_NS0_13GridEvenShareISH_EET2_T4_E12temp_storage;
	add.s32 	%r228, %r227, %r226;
	st.shared.f32 	[%r228+8], %f37;
$L__BB16_47:
	bar.sync 	0;
	setp.ne.s32 	%p47, %r33, 0;
	@%p47 bra 	$L__BB16_69;
	ld.shared.f32 	%f209, [_ZZN3cub18CUB_300001_SM_10006detail6reduce18DeviceReduceKernelINS2_10policy_hubIfyN4cuda3std3__44plusIfEEE10Policy1000EPiyS9_fNS7_10__identityEEEvT0_PT3_T1_NS0_13GridEvenShareISH_EET2_T4_E12temp_storage+12];
	add.f32 	%f210, %f412, %f209;
	ld.shared.f32 	%f211, [_ZZN3cub18CUB_300001_SM_10006detail6reduce18DeviceReduceKernelINS2_10policy_hubIfyN4cuda3std3__44plusIfEEE10Policy1000EPiyS9_fNS7_10__identityEEEvT0_PT3_T1_NS0_13GridEvenShareISH_EET2_T4_E12temp_storage+16];
	add.f32 	%f212, %f210, %f211;
	ld.shared.f32 	%f213, [_ZZN3cub18CUB_300001_SM_10006detail6reduce18DeviceReduceKernelINS2_10policy_hubIfyN4cuda3std3__44plusIfEEE10Policy1000EPiyS9_fNS7_10__identityEEEvT0_PT3_T1_NS0_13GridEvenShareISH_EET2_T4_E12temp_storage+20];
	add.f32 	%f214, %f212, %f213;
	ld.shared.f32 	%f215, [_ZZN3cub18CUB_300001_SM_10006detail6reduce18DeviceReduceKernelINS2_10policy_hubIfyN4cuda3std3__44plusIfEEE10Policy1000EPiyS9_fNS7_10__identityEEEvT0_PT3_T1_NS0_13GridEvenShareISH_EET2_T4_E12temp_storage+24];
	add.f32 	%f216, %f214, %f215;
	ld.shared.f32 	%f217, [_ZZN3cub18CUB_300001_SM_10006detail6reduce18DeviceReduceKernelINS2_10policy_hubIfyN4cuda3std3__44plusIfEEE10Policy1000EPiyS9_fNS7_10__identityEEEvT0_PT3_T1_NS0_13GridEvenShareISH_EET2_T4_E12temp_storage+28];
	add.f32 	%f218, %f216, %f217;
	ld.shared.f32 	%f219, [_ZZN3cub18CUB_300001_SM_10006detail6reduce18DeviceReduceKernelINS2_10policy_hubIfyN4cuda3std3__44plusIfEEE10Policy1000EPiyS9_fNS7_10__identityEEEvT0_PT3_T1_NS0_13GridEvenShareISH_EET2_T4_E12temp_storage+32];
	add.f32 	%f220, %f218, %f219;
	ld.shared.f32 	%f221, [_ZZN3cub18CUB_300001_SM_10006detail6reduce18DeviceReduceKernelINS2_10policy_hubIfyN4cuda3std3__44plusIfEEE10Policy1000EPiyS9_fNS7_10__identityEEEvT0_PT3_T1_NS0_13GridEvenShareISH_EET2_T4_E12temp_storage+36];
	add.f32 	%f412, %f220, %f221;
	bra.uni 	$L__BB16_69;
$L__BB16_49:
	// begin inline asm
	mov.u32 %r161, %laneid;
	// end inline asm
	and.b32  	%r187, %r33, 992;
	add.s32 	%r188, %r187, 32;
	setp.gt.s32 	%p26, %r188, %r32;
	not.b32 	%r189, %r187;
	add.s32 	%r190, %r32, %r189;
	selp.b32 	%r185, %r190, 31, %p26;
	mov.b32 	%r163, %f405;
	mov.b32 	%r164, 1;
	mov.b32 	%r186, -1;
	// begin inline asm
	shfl.sync.down.b32 %r162, %r163, %r164, %r185, %r186;
	// end inline asm
	setp.lt.s32 	%p27, %r161, %r185;
	mov.b32 	%f162, %r162;
	add.f32 	%f163, %f405, %f162;
	selp.f32 	%f164, %f163, %f405, %p27;
	mov.b32 	%r168, %f164;
	mov.b32 	%r169, 2;
	// begin inline asm
	shfl.sync.down.b32 %r167, %r168, %r169, %r185, %r186;
	// end inline asm
	add.s32 	%r191, %r161, 2;
	setp.gt.s32 	%p28, %r191, %r185;
	mov.b32 	%f165, %r167;
	add.f32 	%f166, %f164, %f165;
	selp.f32 	%f167, %f164, %f166, %p28;
	mov.b32 	%r173, %f167;
	mov.b32 	%r174, 4;
	// begin inline asm
	shfl.sync.down.b32 %r172, %r173, %r174, %r185, %r186;
	// end inline asm
	add.s32 	%r192, %r161, 4;
	setp.gt.s32 	%p29, %r192, %r185;
	mov.b32 	%f168, %r172;
	add.f32 	%f169, %f167, %f168;
	selp.f32 	%f170, %f167, %f169, %p29;
	mov.b32 	%r178, %f170;
	mov.b32 	%r179, 8;
	// begin inline asm
	shfl.sync.down.b32 %r177, %r178, %r179, %r185, %r186;
	// end inline asm
	add.s32 	%r193, %r161, 8;
	setp.gt.s32 	%p30, %r193, %r185;
	mov.b32 	%f171, %r177;
	add.f32 	%f172, %f170, %f171;
	selp.f32 	%f173, %f170, %f172, %p30;
	mov.b32 	%r183, %f173;
	mov.b32 	%r184, 16;
	// begin inline asm
	shfl.sync.down.b32 %r182, %r183, %r184, %r185, %r186;
	// end inline asm
	add.s32 	%r194, %r161, 16;
	setp.gt.s32 	%p31, %r194, %r185;
	mov.b32 	%f174, %r182;
	add.f32 	%f175, %f173, %f174;
	selp.f32 	%f412, %f173, %f175, %p31;
	setp.ne.s32 	%p32, %r161, 0;
	@%p32 bra 	$L__BB16_51;
	shr.u32 	%r195, %r33, 3;
	and.b32  	%r196, %r195, 124;
	mov.u32 	%r197, _ZZN3cub18CUB_300001_SM_10006detail6reduce18DeviceReduceKernelINS2_10policy_hubIfyN4cuda3std3__44plusIfEEE10Policy1000EPiyS9_fNS7_10__identityEEEvT0_PT3_T1_NS0_13GridEvenShareISH_EET2_T4_E12temp_storage;
	add.s32 	%r198, %r197, %r196;
	st.shared.f32 	[%r198+8], %f412;
$L__BB16_51:
	bar.sync 	0;
	setp.ne.s32 	%p33, %r33, 0;
	@%p33 bra 	$L__BB16_69;
	setp.gt.s32 	%p34, %r32, 32;
	ld.shared.f32 	%f176, [_ZZN3cub18CUB_300001_SM_10006detail6reduce18DeviceReduceKernelINS2_10policy_hubIfyN4cuda3std3__44plusIfEEE10Policy1000EPiyS9_fNS7_10__identityEEEvT0_PT3_T1_NS0_13GridEvenShareISH_EET2_T4_E12temp_storage+12];
	add.f32 	%f177, %f412, %f176;
	selp.f32 	%f178, %f177, %f412, %p34;
	setp.gt.s32 	%p35, %r32, 64;
	ld.shared.f32 	%f179, [_ZZN3cub18CUB_300001_SM_10006detail6reduce18DeviceReduceKernelINS2_10policy_hubIfyN4cuda3std3__44plusIfEEE10Policy1000EPiyS9_fNS7_10__identityEEEvT0_PT3_T1_NS0_13GridEvenShareISH_EET2_T4_E12temp_storage+16];
	add.f32 	%f180, %f179, %f178;
	selp.f32 	%f181, %f180, %f178, %p35;
	setp.gt.s32 	%p36, %r32, 96;
	ld.shared.f32 	%f182, [_ZZN3cub18CUB_300001_SM_10006detail6reduce18DeviceReduceKernelINS2_10policy_hubIfyN4cuda3std3__44plusIfEEE10Policy1000EPiyS9_fNS7_10__identityEEEvT0_PT3_T1_NS0_13GridEvenShareISH_EET2_T4_E12temp_storage+20];
	add.f32 	%f183, %f182, %f181;
	selp.f32 	%f184, %f183, %f181, %p36;
	setp.gt.s32 	%p37, %r32, 128;
	ld.shared.f32 	%f185, [_ZZN3cub18CUB_300001_SM_10006detail6reduce18DeviceReduceKernelINS2_10policy_hubIfyN4cuda3std3__44plusIfEEE10Policy1000EPiyS9_fNS7_10__identityEEEvT0_PT3_T1_NS0_13GridEvenShareISH_EET2_T4_E12temp_storage+24];
	add.f32 	%f186, %f185, %f184;
	selp.f32 	%f187, %f186, %f184, %p37;
	setp.gt.s32 	%p38, %r32, 160;
	ld.shared.f32 	%f188, [_ZZN3cub18CUB_300001_SM_10006detail6reduce18DeviceReduceKernelINS2_10policy_hubIfyN4cuda3std3__44plusIfEEE10Policy1000EPiyS9_fNS7_10__identityEEEvT0_PT3_T1_NS0_13GridEvenShareISH_EET2_T4_E12temp_storage+28];
	add.f32 	%f189, %f188, %f187;
	selp.f32 	%f190, %f189, %f187, %p38;
	setp.gt.s32 	%p39, %r32, 192;
	ld.shared.f32 	%f191, [_ZZN3cub18CUB_300001_SM_10006detail6reduce18DeviceReduceKernelINS2_10policy_hubIfyN4cuda3std3__44plusIfEEE10Policy1000EPiyS9_fNS7_10__identityEEEvT0_PT3_T1_NS0_13GridEvenShareISH_EET2_T4_E12temp_storage+32];
	add.f32 	%f192, %f191, %f190;
	selp.f32 	%f193, %f192, %f190, %p39;
	setp.gt.s32 	%p40, %r32, 224;
	ld.shared.f32 	%f194, [_ZZN3cub18CUB_300001_SM_10006detail6reduce18DeviceReduceKernelINS2_10policy_hubIfyN4cuda3std3__44plusIfEEE10Policy1000EPiyS9_fNS7_10__identityEEEvT0_PT3_T1_NS0_13GridEvenShareISH_EET2_T4_E12temp_storage+36];
	add.f32 	%f195, %f194, %f193;
	selp.f32 	%f412, %f195, %f193, %p40;
	bra.uni 	$L__BB16_69;
$L__BB16_53:
	cvt.u32.u64 	%r77, %rd3;
	mov.u32 	%r45, %tid.x;
	add.s32 	%r78, %r45, %r77;
	mul.wide.u32 	%rd58, %r78, 4;
	add.s64 	%rd42, %rd39, %rd58;
	// begin inline asm
	ld.global.nc.u32 %r61, [%rd42];
	// end inline asm
	cvt.rn.f32.s32 	%f56, %r61;
	add.s64 	%rd43, %rd42, 1024;
	// begin inline asm
	ld.global.nc.u32 %r62, [%rd43];
	// end inline asm
	cvt.rn.f32.s32 	%f57, %r62;
	add.s64 	%rd44, %rd42, 2048;
	// begin inline asm
	ld.global.nc.u32 %r63, [%rd44];
	// end inline asm
	cvt.rn.f32.s32 	%f58, %r63;
	add.s64 	%rd45, %rd42, 3072;
	// begin inline asm
	ld.global.nc.u32 %r64, [%rd45];
	// end inline asm
	cvt.rn.f32.s32 	%f59, %r64;
	add.s64 	%rd46, %rd42, 4096;
	// begin inline asm
	ld.global.nc.u32 %r65, [%rd46];
	// end inline asm
	cvt.rn.f32.s32 	%f60, %r65;
	add.s64 	%rd47, %rd42, 5120;
	// begin inline asm
	ld.global.nc.u32 %r66, [%rd47];
	// end inline asm
	cvt.rn.f32.s32 	%f61, %r66;
	add.s64 	%rd48, %rd42, 6144;
	// begin inline asm
	ld.global.nc.u32 %r67, [%rd48];
	// end inline asm
	cvt.rn.f32.s32 	%f62, %r67;
	add.s64 	%rd49, %rd42, 7168;
	// begin inline asm
	ld.global.nc.u32 %r68, [%rd49];
	// end inline asm
	cvt.rn.f32.s32 	%f63, %r68;
	add.s64 	%rd50, %rd42, 8192;
	// begin inline asm
	ld.global.nc.u32 %r69, [%rd50];
	// end inline asm
	cvt.rn.f32.s32 	%f64, %r69;
	add.s64 	%rd51, %rd42, 9216;
	// begin inline asm
	ld.global.nc.u32 %r70, [%rd51];
	// end inline asm
	cvt.rn.f32.s32 	%f65, %r70;
	add.s64 	%rd52, %rd42, 10240;
	// begin inline asm
	ld.global.nc.u32 %r71, [%rd52];
	// end inline asm
	cvt.rn.f32.s32 	%f66, %r71;
	add.s64 	%rd53, %rd42, 11264;
	// begin inline asm
	ld.global.nc.u32 %r72, [%rd53];
	// end inline asm
	cvt.rn.f32.s32 	%f67, %r72;
	add.s64 	%rd54, %rd42, 12288;
	// begin inline asm
	ld.global.nc.u32 %r73, [%rd54];
	// end inline asm
	cvt.rn.f32.s32 	%f68, %r73;
	add.s64 	%rd55, %rd42, 13312;
	// begin inline asm
	ld.global.nc.u32 %r74, [%rd55];
	// end inline asm
	cvt.rn.f32.s32 	%f69, %r74;
	add.s64 	%rd56, %rd42, 14336;
	// begin inline asm
	ld.global.nc.u32 %r75, [%rd56];
	// end inline asm
	cvt.rn.f32.s32 	%f70, %r75;
	add.s64 	%rd57, %rd42, 15360;
	// begin inline asm
	ld.global.nc.u32 %r76, [%rd57];
	// end inline asm
	cvt.rn.f32.s32 	%f71, %r76;
	add.f32 	%f72, %f56, %f57;
	add.f32 	%f73, %f58, %f59;
	add.f32 	%f74, %f60, %f61;
	add.f32 	%f75, %f62, %f63;
	add.f32 	%f76, %f64, %f65;
	add.f32 	%f77, %f66, %f67;
	add.f32 	%f78, %f68, %f69;
	add.f32 	%f79, %f70, %f71;
	add.f32 	%f80, %f72, %f73;
	add.f32 	%f81, %f74, %f75;
	add.f32 	%f82, %f76, %f77;
	add.f32 	%f83, %f78, %f79;
	add.f32 	%f84, %f80, %f81;
	add.f32 	%f85, %f82, %f83;
	add.f32 	%f411, %f84, %f85;
	setp.lt.u64 	%p3, %rd21, %rd2;
	@%p3 bra 	$L__BB16_65;
	cvt.u64.u32 	%rd25, %r45;
	add.s64 	%rd170, %rd2, %rd3;
	add.s64 	%rd59, %rd170, %rd25;
	shl.b64 	%rd60, %rd59, 2;
	add.s64 	%rd169, %rd39, %rd60;
	mov.b32 	%r415, 0;
$L__BB16_55:
	add.s64 	%rd3, %rd3, %rd2;
	add.s64 	%rd61, %rd1, -4096;
	setp.gt.u64 	%p4, %rd3, %rd61;
	@%p4 bra 	$L__BB16_57;
	add.s64 	%rd78, %rd3, %rd25;
	shl.b64 	%rd79, %rd78, 2;
	add.s64 	%rd62, %rd39, %rd79;
	// begin inline asm
	ld.global.nc.u32 %r80, [%rd62];
	// end inline asm
	cvt.rn.f32.s32 	%f86, %r80;
	add.s64 	%rd63, %rd62, 1024;
	// begin inline asm
	ld.global.nc.u32 %r81, [%rd63];
	// end inline asm
	cvt.rn.f32.s32 	%f87, %r81;
	add.s64 	%rd64, %rd62, 2048;
	// begin inline asm
	ld.global.nc.u32 %r82, [%rd64];
	// end inline asm
	cvt.rn.f32.s32 	%f88, %r82;
	add.s64 	%rd65, %rd62, 3072;
	// begin inline asm
	ld.global.nc.u32 %r83, [%rd65];
	// end inline asm
	cvt.rn.f32.s32 	%f89, %r83;
	add.s64 	%rd66, %rd62, 4096;
	// begin inline asm
	ld.global.nc.u32 %r84, [%rd66];
	// end inline asm
	cvt.rn.f32.s32 	%f90, %r84;
	add.s64 	%rd67, %rd62, 5120;
	// begin inline asm
	ld.global.nc.u32 %r85, [%rd67];
	// end inline asm
	cvt.rn.f32.s32 	%f91, %r85;
	add.s64 	%rd68, %rd62, 6144;
	// begin inline asm
	ld.global.nc.u32 %r86, [%rd68];
	// end inline asm
	cvt.rn.f32.s32 	%f92, %r86;
	add.s64 	%rd69, %rd62, 7168;
	// begin inline asm
	ld.global.nc.u32 %r87, [%rd69];
	// end inline asm
	cvt.rn.f32.s32 	%f93, %r87;
	add.s64 	%rd70, %rd62, 8192;
	// begin inline asm
	ld.global.nc.u32 %r88, [%rd70];
	// end inline asm
	cvt.rn.f32.s32 	%f94, %r88;
	add.s64 	%rd71, %rd62, 9216;
	// begin inline asm
	ld.global.nc.u32 %r89, [%rd71];
	// end inline asm
	cvt.rn.f32.s32 	%f95, %r89;
	add.s64 	%rd72, %rd62, 10240;
	// begin inline asm
	ld.global.nc.u32 %r90, [%rd72];
	// end inline asm
	cvt.rn.f32.s32 	%f96, %r90;
	add.s64 	%rd73, %rd62, 11264;
	// begin inline asm
	ld.global.nc.u32 %r91, [%rd73];
	// end inline asm
	cvt.rn.f32.s32 	%f97, %r91;
	add.s64 	%rd74, %rd62, 12288;
	// begin inline asm
	ld.global.nc.u32 %r92, [%rd74];
	// end inline asm
	cvt.rn.f32.s32 	%f98, %r92;
	add.s64 	%rd75, %rd62, 13312;
	// begin inline asm
	ld.global.nc.u32 %r93, [%rd75];
	// end inline asm
	cvt.rn.f32.s32 	%f99, %r93;
	add.s64 	%rd76, %rd62, 14336;
	// begin inline asm
	ld.global.nc.u32 %r94, [%rd76];
	// end inline asm
	cvt.rn.f32.s32 	%f100, %r94;
	add.s64 	%rd77, %rd62, 15360;
	// begin inline asm
	ld.global.nc.u32 %r95, [%rd77];
	// end inline asm
	cvt.rn.f32.s32 	%f101, %r95;
	add.f32 	%f102, %f411, %f86;
	add.f32 	%f103, %f87, %f88;
	add.f32 	%f104, %f89, %f90;
	add.f32 	%f105, %f91, %f92;
	add.f32 	%f106, %f93, %f94;
	add.f32 	%f107, %f95, %f96;
	add.f32 	%f108, %f97, %f98;
	add.f32 	%f109, %f99, %f100;
	add.f32 	%f110, %f102, %f103;
	add.f32 	%f111, %f104, %f105;
	add.f32 	%f112, %f106, %f107;
	add.f32 	%f113, %f108, %f109;
	add.f32 	%f114, %f110, %f111;
	add.f32 	%f115, %f112, %f113;
	add.f32 	%f116, %f114, %f115;
	add.f32 	%f411, %f116, %f101;
	sub.s64 	%rd80, %rd1, %rd3;
	setp.lt.u64 	%p5, %rd80, %rd2;
	add.s32 	%r415, %r415, 1;
	add.s64 	%rd170, %rd170, %rd2;
	shl.b64 	%rd81, %rd2, 2;
	add.s64 	%rd169, %rd169, %rd81;
	@%p5 bra 	$L__BB16_65;
	bra.uni 	$L__BB16_55;
$L__BB16_57:
	setp.le.u64 	%p6, %rd1, %rd3;
	@%p6 bra 	$L__BB16_65;
	cvt.u32.u64 	%r96, %rd3;
	cvt.u32.u64 	%r97, %rd1;
	sub.s32 	%r48, %r97, %r96;
	setp.ge.s32 	%p7, %r45, %r48;
	@%p7 bra 	$L__BB16_65;
	cvt.u32.u64 	%r99, %rd2;
	not.b32 	%r101, %r45;
	add.s32 	%r102, %r101, %r97;
	add.s32 	%r103, %r99, %r77;
	sub.s32 	%r104, %r102, %r103;
	mul.lo.s32 	%r105, %r1, %r415;
	shl.b32 	%r106, %r105, 12;
	sub.s32 	%r49, %r104, %r106;
	shr.u32 	%r107, %r102, 8;
	add.s32 	%r50, %r107, 1;
	and.b32  	%r108, %r102, 768;
	setp.eq.s32 	%p8, %r108, 768;
	mov.u32 	%r418, %r45;
	@%p8 bra 	$L__BB16_62;
	and.b32  	%r109, %r50, 3;
	neg.s32 	%r416, %r109;
	mov.u32 	%r418, %r45;
$L__BB16_61:
	.pragma "nounroll";
	// begin inline asm
	ld.global.nc.u32 %r110, [%rd169];
	// end inline asm
	cvt.rn.f32.s32 	%f118, %r110;
	add.f32 	%f411, %f411, %f118;
	add.s32 	%r418, %r418, 256;
	add.s64 	%rd169, %rd169, 1024;
	add.s32 	%r416, %r416, 1;
	setp.ne.s32 	%p9, %r416, 0;
	@%p9 bra 	$L__BB16_61;
$L__BB16_62:
	setp.lt.u32 	%p10, %r49, 768;
	@%p10 bra 	$L__BB16_65;
	cvt.u64.u32 	%rd83, %r418;
	add.s64 	%rd84, %rd83, %rd170;
	shl.b64 	%rd85, %rd84, 2;
	add.s64 	%rd173, %rd39, %rd85;
$L__BB16_64:
	// begin inline asm
	ld.global.nc.u32 %r111, [%rd173];
	// end inline asm
	cvt.rn.f32.s32 	%f119, %r111;
	add.f32 	%f120, %f411, %f119;
	add.s64 	%rd87, %rd173, 1024;
	// begin inline asm
	ld.global.nc.u32 %r112, [%rd87];
	// end inline asm
	cvt.rn.f32.s32 	%f121, %r112;
	add.f32 	%f122, %f120, %f121;
	add.s64 	%rd88, %rd173, 2048;
	// begin inline asm
	ld.global.nc.u32 %r113, [%rd88];
	// end inline asm
	cvt.rn.f32.s32 	%f123, %r113;
	add.f32 	%f124, %f122, %f123;
	add.s64 	%rd89, %rd173, 3072;
	// begin inline asm
	ld.global.nc.u32 %r114, [%rd89];
	// end inline asm
	cvt.rn.f32.s32 	%f125, %r114;
	add.f32 	%f411, %f124, %f125;
	add.s32 	%r418, %r418, 1024;
	add.s64 	%rd173, %rd173, 4096;
	setp.lt.s32 	%p11, %r418, %r48;
	@%p11 bra 	$L__BB16_64;
$L__BB16_65:
	// begin inline asm
	mov.u32 %r115, %laneid;
	// end inline asm
	mov.b32 	%r117, %f411;
	mov.b32 	%r118, 1;
	mov.b32 	%r139, 31;
	mov.b32 	%r140, -1;
	// begin inline asm
	shfl.sync.down.b32 %r116, %r117, %r118, %r139, %r140;
	// end inline asm
	setp.gt.s32 	%p12, %r115, 30;
	mov.b32 	%f126, %r116;
	add.f32 	%f127, %f411, %f126;
	selp.f32 	%f128, %f411, %f127, %p12;
	mov.b32 	%r122, %f128;
	mov.b32 	%r123, 2;
	// begin inline asm
	shfl.sync.down.b32 %r121, %r122, %r123, %r139, %r140;
	// end inline asm
	setp.gt.s32 	%p13, %r115, 29;
	mov.b32 	%f129, %r121;
	add.f32 	%f130, %f128, %f129;
	selp.f32 	%f131, %f128, %f130, %p13;
	mov.b32 	%r127, %f131;
	mov.b32 	%r128, 4;
	// begin inline asm
	shfl.sync.down.b32 %r126, %r127, %r128, %r139, %r140;
	// end inline asm
	setp.gt.s32 	%p14, %r115, 27;
	mov.b32 	%f132, %r126;
	add.f32 	%f133, %f131, %f132;
	selp.f32 	%f134, %f131, %f133, %p14;
	mov.b32 	%r132, %f134;
	mov.b32 	%r133, 8;
	// begin inline asm
	shfl.sync.down.b32 %r131, %r132, %r133, %r139, %r140;
	// end inline asm
	setp.gt.s32 	%p15, %r115, 23;
	mov.b32 	%f135, %r131;
	add.f32 	%f136, %f134, %f135;
	selp.f32 	%f137, %f134, %f136, %p15;
	mov.b32 	%r137, %f137;
	mov.b32 	%r138, 16;
	// begin inline asm
	shfl.sync.down.b32 %r136, %r137, %r138, %r139, %r140;
	// end inline asm
	setp.gt.s32 	%p16, %r115, 15;
	mov.b32 	%f138, %r136;
	add.f32 	%f52, %f137, %f138;
	selp.f32 	%f412, %f137, %f52, %p16;
	setp.ne.s32 	%p17, %r115, 0;
	@%p17 bra 	$L__BB16_67;
	shr.u32 	%r141, %r45, 3;
	and.b32  	%r142, %r141, 124;
	mov.u32 	%r143, _ZZN3cub18CUB_300001_SM_10006detail6reduce18DeviceReduceKernelINS2_10policy_hubIfyN4cuda3std3__44plusIfEEE10Policy1000EPiyS9_fNS7_10__identityEEEvT0_PT3_T1_NS0_13GridEvenShareISH_EET2_T4_E12temp_storage;
	add.s32 	%r144, %r143, %r142;
	st.shared.f32 	[%r144+8], %f52;
$L__BB16_67:
	bar.sync 	0;
	setp.ne.s32 	%p18, %r45, 0;
	@%p18 bra 	$L__BB16_69;
	ld.shared.f32 	%f139, [_ZZN3cub18CUB_300001_SM_10006detail6reduce18DeviceReduceKernelINS2_10policy_hubIfyN4cuda3std3__44plusIfEEE10Policy1000EPiyS9_fNS7_10__identityEEEvT0_PT3_T1_NS0_13GridEvenShareISH_EET2_T4_E12temp_storage+12];
	add.f32 	%f140, %f412, %f139;
	ld.shared.f32 	%f141, [_ZZN3cub18CUB_300001_SM_10006detail6reduce18DeviceReduceKernelINS2_10policy_hubIfyN4cuda3std3__44plusIfEEE10Policy1000EPiyS9_fNS7_10__identityEEEvT0_PT3_T1_NS0_13GridEvenShareISH_EET2_T4_E12temp_storage+16];
	add.f32 	%f142, %f140, %f141;
	ld.shared.f32 	%f143, [_ZZN3cub18CUB_300001_SM_10006detail6reduce18DeviceReduceKernelINS2_10policy_hubIfyN4cuda3std3__44plusIfEEE10Policy1000EPiyS9_fNS7_10__identityEEEvT0_PT3_T1_NS0_13GridEvenShareISH_EET2_T4_E12temp_storage+20];
	add.f32 	%f144, %f142, %f143;
	ld.shared.f32 	%f145, [_ZZN3cub18CUB_300001_SM_10006detail6reduce18DeviceReduceKernelINS2_10policy_hubIfyN4cuda3std3__44plusIfEEE10Policy1000EPiyS9_fNS7_10__identityEEEvT0_PT3_T1_NS0_13GridEvenShareISH_EET2_T4_E12temp_storage+24];
	add.f32 	%f146, %f144, %f145;
	ld.shared.f32 	%f147, [_ZZN3cub18CUB_300001_SM_10006detail6reduce18DeviceReduceKernelINS2_10policy_hubIfyN4cuda3std3__44plusIfEEE10Policy1000EPiyS9_fNS7_10__identityEEEvT0_PT3_T1_NS0_13GridEvenShareISH_EET2_T4_E12temp_storage+28];
	add.f32 	%f148, %f146, %f147;
	ld.shared.f32 	%f149, [_ZZN3cub18CUB_300001_SM_10006detail6reduce18DeviceReduceKernelINS2_10policy_hubIfyN4cuda3std3__44plusIfEEE10Policy1000EPiyS9_fNS7_10__identityEEEvT0_PT3_T1_NS0_13GridEvenShareISH_EET2_T4_E12temp_storage+32];
	add.f32 	%f150, %f148, %f149;
	ld.shared.f32 	%f151, [_ZZN3cub18CUB_300001_SM_10006detail6reduce18DeviceReduceKernelINS2_10policy_hubIfyN4cuda3std3__44plusIfEEE10Policy1000EPiyS9_fNS7_10__identityEEEvT0_PT3_T1_NS0_13GridEvenShareISH_EET2_T4_E12temp_storage+36];
	add.f32 	%f412, %f150, %f151;
$L__BB16_69:
	mov.u32 	%r399, %tid.x;
	setp.ne.s32 	%p94, %r399, 0;
	@%p94 bra 	$L__BB16_71;
	ld.param.u64 	%rd161, [_ZN3cub18CUB_300001_SM_10006detail6reduce18DeviceReduceKernelINS2_10policy_hubIfyN4cuda3std3__44plusIfEEE10Policy1000EPiyS9_fNS7_10__identityEEEvT0_PT3_T1_NS0_13GridEvenShareISH_EET2_T4__param_1];
	cvta.to.global.u64 	%rd158, %rd161;
	mul.wide.u32 	%rd159, %r2, 4;
	add.s64 	%rd160, %rd158, %rd159;
	st.global.f32 	[%rd160], %f412;
$L__BB16_71:
	ret;

}
	// .globl	_ZN3cub18CUB_300001_SM_10006detail6reduce28DeviceReduceSingleTileKernelINS2_10policy_hubIfyN4cuda3std3__44plusIfEEE10Policy1000EPfSC_iS9_ffNS7_10__identityEEEvT0_T1_T2_T3_T4_T6_
.visible .entry _ZN3cub18CUB_300001_SM_10006detail6reduce28DeviceReduceSingleTileKernelINS2_10policy_hubIfyN4cuda3std3__44plusIfEEE10Policy1000EPfSC_iS9_ffNS7_10__identityEEEvT0_T1_T2_T3_T4_T6_(
	.param .u64 .ptr .align 1 _ZN3cub18CUB_300001_SM_10006detail6reduce28DeviceReduceSingleTileKernelINS2_10policy_hubIfyN4cuda3std3__44plusIfEEE10Policy1000EPfSC_iS9_ffNS7_10__identityEEEvT0_T1_T2_T3_T4_T6__param_0,
	.param .u64 .ptr .align 1 _ZN3cub18CUB_300001_SM_10006detail6reduce28DeviceReduceSingleTileKernelINS2_10policy_hubIfyN4cuda3std3__44plusIfEEE10Policy1000EPfSC_iS9_ffNS7_10__identityEEEvT0_T1_T2_T3_T4_T6__param_1,
	.param .u32 _ZN3cub18CUB_300001_SM_10006detail6reduce28DeviceReduceSingleTileKernelINS2_10policy_hubIfyN4cuda3std3__44plusIfEEE10Policy1000EPfSC_iS9_ffNS7_10__identityEEEvT0_T1_T2_T3_T4_T6__param_2,
	.param .align 1 .b8 _ZN3cub18CUB_300001_SM_10006detail6reduce28DeviceReduceSingleTileKernelINS2_10policy_hubIfyN4cuda3std3__44plusIfEEE10Policy1000EPfSC_iS9_ffNS7_10__identityEEEvT0_T1_T2_T3_T4_T6__param_3[1],
	.param .f32 _ZN3cub18CUB_300001_SM_10006detail6reduce28DeviceReduceSingleTileKernelINS2_10policy_hubIfyN4cuda3std3__44plusIfEEE10Policy1000EPfSC_iS9_ffNS7_10__identityEEEvT0_T1_T2_T3_T4_T6__param_4,
	.param .align 1 .b8 _ZN3cub18CUB_300001_SM_10006detail6reduce28DeviceReduceSingleTileKernelINS2_10policy_hubIfyN4cuda3std3__44plusIfEEE10Policy1000EPfSC_iS9_ffNS7_10__identityEEEvT0_T1_T2_T3_T4_T6__param_5[1]
)
.maxntid 256
.minnctapersm 1
{
	.reg .pred 	%p<97>;
	.reg .b32 	%r<407>;
	.reg .b32 	%f<419>;
	.reg .b64 	%rd<125>;
	// demoted variable
	.shared .align 4 .b8 _ZZN3cub18CUB_300001_SM_10006detail6reduce28DeviceReduceSingleTileKernelINS2_10policy_hubIfyN4cuda3std3__44plusIfEEE10Policy1000EPfSC_iS9_ffNS7_10__identityEEEvT0_T1_T2_T3_T4_T6_E12temp_storage[44];
	ld.param.u64 	%rd16, [_ZN3cub18CUB_300001_SM_10006detail6reduce28DeviceReduceSingleTileKernelINS2_10policy_hubIfyN4cuda3std3__44plusIfEEE10Policy1000EPfSC_iS9_ffNS7_10__identityEEEvT0_T1_T2_T3_T4_T6__param_0];
	ld.param.u64 	%rd17, [_ZN3cub18CUB_300001_SM_10006detail6reduce28DeviceReduceSingleTileKernelINS2_10policy_hubIfyN4cuda3std3__44plusIfEEE10Policy1000EPfSC_iS9_ffNS7_10__identityEEEvT0_T1_T2_T3_T4_T6__param_1];
	ld.param.u32 	%r67, [_ZN3cub18CUB_300001_SM_10006detail6reduce28DeviceReduceSingleTileKernelINS2_10policy_hubIfyN4cuda3std3__44plusIfEEE10Policy1000EPfSC_iS9_ffNS7_10__identityEEEvT0_T1_T2_T3_T4_T6__param_2];
	ld.param.f32 	%f58, [_ZN3cub18CUB_300001_SM_10006detail6reduce28DeviceReduceSingleTileKernelINS2_10policy_hubIfyN4cuda3std3__44plusIfEEE10Policy1000EPfSC_iS9_ffNS7_10__identityEEEvT0_T1_T2_T3_T4_T6__param_4];
	cvta.to.global.u64 	%rd1, %rd17;
	setp.ne.s32 	%p1, %r67, 0;
	@%p1 bra 	$L__BB17_3;
	mov.u32 	%r380, %tid.x;
	setp.ne.s32 	%p96, %r380, 0;
	@%p96 bra 	$L__BB17_74;
	st.global.f32 	[%rd1], %f58;
	bra.uni 	$L__BB17_74;
$L__BB17_3:
	and.b64  	%rd18, %rd16, 15;
	setp.ne.s64 	%p2, %rd18, 0;
	@%p2 bra 	$L__BB17_38;
	setp.gt.s32 	%p49, %r67, 4095;
	@%p49 bra 	$L__BB17_22;
	mov.u32 	%r1, %tid.x;
	setp.ge.s32 	%p66, %r1, %r67;
	mov.f32 	%f397, 0f00000000;
	mov.u32 	%r384, %r1;
	@%p66 bra 	$L__BB17_7;
	mul.wide.u32 	%rd113, %r1, 4;
	add.s64 	%rd112, %rd16, %rd113;
	// begin inline asm
	ld.global.nc.u32 %r300, [%rd112];
	// end inline asm
	mov.b32 	%f397, %r300;
	add.s32 	%r384, %r1, 256;
$L__BB17_7:
	setp.ge.s32 	%p67, %r384, %r67;
	@%p67 bra 	$L__BB17_13;
	not.b32 	%r301, %r384;
	add.s32 	%r4, %r67, %r301;
	and.b32  	%r302, %r4, 768;
	setp.eq.s32 	%p68, %r302, 768;
	@%p68 bra 	$L__BB17_11;
	mul.wide.u32 	%rd114, %r384, 4;
	add.s64 	%rd121, %rd16, %rd114;
	shr.u32 	%r303, %r4, 8;
	add.s32 	%r304, %r303, 1;
	and.b32  	%r305, %r304, 3;
	neg.s32 	%r382, %r305;
$L__BB17_10:
	.pragma "nounroll";
	// begin inline asm
	ld.global.nc.u32 %r306, [%rd121];
	// end inline asm
	mov.b32 	%f323, %r306;
	add.f32 	%f397, %f397, %f323;
	add.s32 	%r384, %r384, 256;
	add.s64 	%rd121, %rd121, 1024;
	add.s32 	%r382, %r382, 1;
	setp.ne.s32 	%p69, %r382, 0;
	@%p69 bra 	$L__BB17_10;
$L__BB17_11:
	setp.lt.u32 	%p70, %r4, 768;
	@%p70 bra 	$L__BB17_13;
$L__BB17_12:
	mul.wide.s32 	%rd120, %r384, 4;
	add.s64 	%rd116, %rd16, %rd120;
	// begin inline asm
	ld.global.nc.u32 %r307, [%rd116];
	// end inline asm
	mov.b32 	%f324, %r307;
	add.f32 	%f325, %f397, %f324;
	add.s64 	%rd117, %rd116, 1024;
	// begin inline asm
	ld.global.nc.u32 %r308, [%rd117];
	// end inline asm
	mov.b32 	%f326, %r308;
	add.f32 	%f327, %f325, %f326;
	add.s64 	%rd118, %rd116, 2048;
	// begin inline asm
	ld.global.nc.u32 %r309, [%rd118];
	// end inline asm
	mov.b32 	%f328, %r309;
	add.f32 	%f329, %f327, %f328;
	add.s64 	%rd119, %rd116, 3072;
	// begin inline asm
	ld.global.nc.u32 %r310, [%rd119];
	// end inline asm
	mov.b32 	%f330, %r310;
	add.f32 	%f397, %f329, %f330;
	add.s32 	%r384, %r384, 1024;
	setp.lt.s32 	%p71, %r384, %r67;
	@%p71 bra 	$L__BB17_12;
$L__BB17_13:
	setp.lt.s32 	%p72, %r67, 256;
	@%p72 bra 	$L__BB17_18;
	// begin inline asm
	mov.u32 %r349, %laneid;
	// end inline asm
	mov.b32 	%r351, %f397;
	mov.b32 	%r352, 1;
	mov.b32 	%r373, 31;
	mov.b32 	%r374, -1;
	// begin inline asm
	shfl.sync.down.b32 %r350, %r351, %r352, %r373, %r374;
	// end inline asm
	setp.gt.s32 	%p88, %r349, 30;
	mov.b32 	%f365, %r350;
	add.f32 	%f366, %f397, %f365;
	selp.f32 	%f367, %f397, %f366, %p88;
	mov.b32 	%r356, %f367;
	mov.b32 	%r357, 2;
	// begin inline asm
	shfl.sync.down.b32 %r355, %r356, %r357, %r373, %r374;
	// end inline asm
	setp.gt.s32 	%p89, %r349, 29;
	mov.b32 	%f368, %r355;
	add.f32 	%f369, %f367, %f368;
	selp.f32 	%f370, %f367, %f369, %p89;
	mov.b32 	%r361, %f370;
	mov.b32 	%r362, 4;
	// begin inline asm
	shfl.sync.down.b32 %r360, %r361, %r362, %r373, %r374;
	// end inline asm
	setp.gt.s32 	%p90, %r349, 27;
	mov.b32 	%f371, %r360;
	add.f32 	%f372, %f370, %f371;
	selp.f32 	%f373, %f370, %f372, %p90;
	mov.b32 	%r366, %f373;
	mov.b32 	%r367, 8;
	// begin inline asm
	shfl.sync.down.b32 %r365, %r366, %r367, %r373, %r374;
	// end inline asm
	setp.gt.s32 	%p91, %r349, 23;
	mov.b32 	%f374, %r365;
	add.f32 	%f375, %f373, %f374;
	selp.f32 	%f376, %f373, %f375, %p91;
	mov.b32 	%r371, %f376;
	mov.b32 	%r372, 16;
	// begin inline asm
	shfl.sync.down.b32 %r370, %r371, %r372, %r373, %r374;
	// end inline asm
	setp.gt.s32 	%p92, %r349, 15;
	mov.b32 	%f377, %r370;
	add.f32 	%f10, %f376, %f377;
	selp.f32 	%f418, %f376, %f10, %p92;
	setp.ne.s32 	%p93, %r349, 0;
	@%p93 bra 	$L__BB17_16;
	shr.u32 	%r375, %r1, 3;
	and.b32  	%r376, %r375, 124;
	mov.u32 	%r377, _ZZN3cub18CUB_300001_SM_10006detail6reduce28DeviceReduceSingleTileKernelINS2_10policy_hubIfyN4cuda3std3__44plusIfEEE10Policy1000EPfSC_iS9_ffNS7_10__identityEEEvT0_T1_T2_T3_T4_T6_E12temp_storage;
	add.s32 	%r378, %r377, %r376;
	st.shared.f32 	[%r378+8], %f10;
$L__BB17_16:
	bar.sync 	0;
	setp.ne.s32 	%p94, %r1, 0;
	@%p94 bra 	$L__BB17_72;
	ld.shared.f32 	%f378, [_ZZN3cub18CUB_300001_SM_10006detail6reduce28DeviceReduceSingleTileKernelINS2_10policy_hubIfyN4cuda3std3__44plusIfEEE10Policy1000EPfSC_iS9_ffNS7_10__identityEEEvT0_T1_T2_T3_T4_T6_E12temp_storage+12];
	add.f32 	%f379, %f418, %f378;
	ld.shared.f32 	%f380, [_ZZN3cub18CUB_300001_SM_10006detail6reduce28DeviceReduceSingleTileKernelINS2_10policy_hubIfyN4cuda3std3__44plusIfEEE10Policy1000EPfSC_iS9_ffNS7_10__identityEEEvT0_T1_T2_T3_T4_T6_E12temp_storage+16];
	add.f32 	%f381, %f379, %f380;
	ld.shared.f32 	%f382, [_ZZN3cub18CUB_300001_SM_10006detail6reduce28DeviceReduceSingleTileKernelINS2_10policy_hubIfyN4cuda3std3__44plusIfEEE10Policy1000EPfSC_iS9_ffNS7_10__identityEEEvT0_T1_T2_T3_T4_T6_E12temp_storage+20];
	add.f32 	%f383, %f381, %f382;
	ld.shared.f32 	%f384, [_ZZN3cub18CUB_300001_SM_10006detail6reduce28DeviceReduceSingleTileKernelINS2_10policy_hubIfyN4cuda3std3__44plusIfEEE10Policy1000EPfSC_iS9_ffNS7_10__identityEEEvT0_T1_T2_T3_T4_T6_E12temp_storage+24];
	add.f32 	%f385, %f383, %f384;
	ld.shared.f32 	%f386, [_ZZN3cub18CUB_300001_SM_10006detail6reduce28DeviceReduceSingleTileKernelINS2_10policy_hubIfyN4cuda3std3__44plusIfEEE10Policy1000EPfSC_iS9_ffNS7_10__identityEEEvT0_T1_T2_T3_T4_T6_E12temp_storage+28];
	add.f32 	%f387, %f385, %f386;
	ld.shared.f32 	%f388, [_ZZN3cub18CUB_300001_SM_10006detail6reduce28DeviceReduceSingleTileKernelINS2_10policy_hubIfyN4cuda3std3__44plusIfEEE10Policy1000EPfSC_iS9_ffNS7_10__identityEEEvT0_T1_T2_T3_T4_T6_E12temp_storage+32];
	add.f32 	%f389, %f387, %f388;
	ld.shared.f32 	%f390, [_ZZN3cub18CUB_300001_SM_10006detail6reduce28DeviceReduceSingleTileKernelINS2_10policy_hubIfyN4cuda3std3__44plusIfEEE10Policy1000EPfSC_iS9_ffNS7_10__identityEEEvT0_T1_T2_T3_T4_T6_E12temp_storage+36];
	add.f32 	%f418, %f389, %f390;
	bra.uni 	$L__BB17_72;
$L__BB17_18:
	// begin inline asm
	mov.u32 %r311, %laneid;
	// end inline asm
	and.b32  	%r337, %r1, 992;
	add.s32 	%r338, %r337, 32;
	setp.gt.s32 	%p73, %r338, %r67;
	not.b32 	%r339, %r337;
	add.s32 	%r340, %r67, %r339;
	selp.b32 	%r335, %r340, 31, %p73;
	mov.b32 	%r313, %f397;
	mov.b32 	%r314, 1;
	mov.b32 	%r336, -1;
	// begin inline asm
	shfl.sync.down.b32 %r312, %r313, %r314, %r335, %r336;
	// end inline asm
	setp.lt.s32 	%p74, %r311, %r335;
	mov.b32 	%f331, %r312;
	add.f32 	%f332, %f397, %f331;
	selp.f32 	%f333, %f332, %f397, %p74;
	mov.b32 	%r318, %f333;
	mov.b32 	%r319, 2;
	// begin inline asm
	shfl.sync.down.b32 %r317, %r318, %r319, %r335, %r336;
	// end inline asm
	add.s32 	%r341, %r311, 2;
	setp.gt.s32 	%p75, %r341, %r335;
	mov.b32 	%f334, %r317;
	add.f32 	%f335, %f333, %f334;
	selp.f32 	%f336, %f333, %f335, %p75;
	mov.b32 	%r323, %f336;
	mov.b32 	%r324, 4;
	// begin inline asm
	shfl.sync.down.b32 %r322, %r323, %r324, %r335, %r336;
	// end inline asm
	add.s32 	%r342, %r311, 4;
	setp.gt.s32 	%p76, %r342, %r335;
	mov.b32 	%f337, %r322;
	add.f32 	%f338, %f336, %f337;
	selp.f32 	%f339, %f336, %f338, %p76;
	mov.b32 	%r328, %f339;
	mov.b32 	%r329, 8;
	// begin inline asm
	shfl.sync.down.b32 %r327, %r328, %r329, %r335, %r336;
	// end inline asm
	add.s32 	%r343, %r311, 8;
	setp.gt.s32 	%p77, %r343, %r335;
	mov.b32 	%f340, %r327;
	add.f32 	%f341, %f339, %f340;
	selp.f32 	%f342, %f339, %f341, %p77;
	mov.b32 	%r333, %f342;
	mov.b32 	%r334, 16;
	// begin inline asm
	shfl.sync.down.b32 %r332, %r333, %r334, %r335, %r336;
	// end inline asm
	add.s32 	%r344, %r311, 16;
	setp.gt.s32 	%p78, %r344, %r335;
	mov.b32 	%f343, %r332;
	add.f32 	%f344, %f342, %f343;
	selp.f32 	%f418, %f342, %f344, %p78;
	setp.ne.s32 	%p79, %r311, 0;
	@%p79 bra 	$L__BB17_20;
	shr.u32 	%r345, %r1, 3;
	and.b32  	%r346, %r345, 124;
	mov.u32 	%r347, _ZZN3cub18CUB_300001_SM_10006detail6reduce28DeviceReduceSingleTileKernelINS2_10policy_hubIfyN4cuda3std3__44plusIfEEE10Policy1000EPfSC_iS9_ffNS7_10__identityEEEvT0_T1_T2_T3_T4_T6_E12temp_storage;
	add.s32 	%r348, %r347, %r346;
	st.shared.f32 	[%r348+8], %f418;
$L__BB17_20:
	bar.sync 	0;
	setp.ne.s32 	%p80, %r1, 0;
	@%p80 bra 	$L__BB17_72;
	setp.gt.s32 	%p81, %r67, 32;
	ld.shared.f32 	%f345, [_ZZN3cub18CUB_300001_SM_10006detail6reduce28DeviceReduceSingleTileKernelINS2_10policy_hubIfyN4cuda3std3__44plusIfEEE10Policy1000EPfSC_iS9_ffNS7_10__identityEEEvT0_T1_T2_T3_T4_T6_E12temp_storage+12];
	add.f32 	%f346, %f418, %f345;
	selp.f32 	%f347, %f346, %f418, %p81;
	setp.gt.s32 	%p82, %r67, 64;
	ld.shared.f32 	%f348, [_ZZN3cub18CUB_300001_SM_10006detail6reduce28DeviceReduceSingleTileKernelINS2_10policy_hubIfyN4cuda3std3__44plusIfEEE10Policy1000EPfSC_iS9_ffNS7_10__identityEEEvT0_T1_T2_T3_T4_T6_E12temp_storage+16];
	add.f32 	%f349, %f348, %f347;
	selp.f32 	%f350, %f349, %f347, %p82;
	setp.gt.s32 	%p83, %r67, 96;
	ld.shared.f32 	%f351, [_ZZN3cub18CUB_300001_SM_10006detail6reduce28DeviceReduceSingleTileKernelINS2_10policy_hubIfyN4cuda3std3__44plusIfEEE10Policy1000EPfSC_iS9_ffNS7_10__identityEEEvT0_T1_T2_T3_T4_T6_E12temp_storage+20];
	add.f32 	%f352, %f351, %f350;
	selp.f32 	%f353, %f352, %f350, %p83;
	setp.gt.s32 	%p84, %r67, 128;
	ld.shared.f32 	%f354, [_ZZN3cub18CUB_300001_SM_10006detail6reduce28DeviceReduceSingleTileKernelINS2_10policy_hubIfyN4cuda3std3__44plusIfEEE10Policy1000EPfSC_iS9_ffNS7_10__identityEEEvT0_T1_T2_T3_T4_T6_E12temp_storage+24];
	add.f32 	%f355, %f354, %f353;
	selp.f32 	%f356, %f355, %f353, %p84;
	setp.gt.s32 	%p85, %r67, 160;
	ld.shared.f32 	%f357, [_ZZN3cub18CUB_300001_SM_10006detail6reduce28DeviceReduceSingleTileKernelINS2_10policy_hubIfyN4cuda3std3__44plusIfEEE10Policy1000EPfSC_iS9_ffNS7_10__identityEEEvT0_T1_T2_T3_T4_T6_E12temp_storage+28];
	add.f32 	%f358, %f357, %f356;
	selp.f32 	%f359, %f358, %f356, %p85;
	setp.gt.s32 	%p86, %r67, 192;
	ld.shared.f32 	%f360, [_ZZN3cub18CUB_300001_SM_10006detail6reduce28DeviceReduceSingleTileKernelINS2_10policy_hubIfyN4cuda3std3__44plusIfEEE10Policy1000EPfSC_iS9_ffNS7_10__identityEEEvT0_T1_T2_T3_T4_T6_E12temp_storage+32];
	add.f32 	%f361, %f360, %f359;
	selp.f32 	%f362, %f361, %f359, %p86;
	setp.gt.s32 	%p87, %r67, 224;
	ld.shared.f32 	%f363, [_ZZN3cub18CUB_300001_SM_10006detail6reduce28DeviceReduceSingleTileKernelINS2_10policy_hubIfyN4cuda3std3__44plusIfEEE10Policy1000EPfSC_iS9_ffNS7_10__identityEEEvT0_T1_T2_T3_T4_T6_E12temp_storage+36];
	add.f32 	%f364, %f363, %f362;
	selp.f32 	%f418, %f364, %f362, %p87;
	bra.uni 	$L__BB17_72;
$L__BB17_22:
	mov.u32 	%r13, %tid.x;
	shl.b32 	%r224, %r13, 2;
	mul.wide.u32 	%rd86, %r224, 4;
	add.s64 	%rd76, %rd16, %rd86;
	// begin inline asm
	ld.global.nc.v2.u64 {%rd74, %rd75}, [%rd76];
	// end inline asm
	mov.b64 	{%r225, %r226}, %rd75;
	mov.b64 	{%r227, %r228}, %rd74;
	mov.b32 	%f225, %r228;
	mov.b32 	%f226, %r227;
	mov.b32 	%f227, %r226;
	mov.b32 	%f228, %r225;
	add.s64 	%rd79, %rd76, 4096;
	// begin inline asm
	ld.global.nc.v2.u64 {%rd77, %rd78}, [%rd79];
	// end inline asm
	mov.b64 	{%r229, %r230}, %rd78;
	mov.b64 	{%r231, %r232}, %rd77;
	mov.b32 	%f229, %r232;
	mov.b32 	%f230, %r231;
	mov.b32 	%f231, %r230;
	mov.b32 	%f232, %r229;
	add.s64 	%rd82, %rd76, 8192;
	// begin inline asm
	ld.global.nc.v2.u64 {%rd80, %rd81}, [%rd82];
	// end inline asm
	mov.b64 	{%r233, %r234}, %rd81;
	mov.b64 	{%r235, %r236}, %rd80;
	mov.b32 	%f233, %r236;
	mov.b32 	%f234, %r235;
	mov.b32 	%f235, %r234;
	mov.b32 	%f236, %r233;
	add.s64 	%rd85, %rd76, 12288;
	// begin inline asm
	ld.global.nc.v2.u64 {%rd83, %rd84}, [%rd85];
	// end inline asm
	mov.b64 	{%r237, %r238}, %rd84;
	mov.b64 	{%r239, %r240}, %rd83;
	mov.b32 	%f237, %r240;
	mov.b32 	%f238, %r239;
	mov.b32 	%f239, %r238;
	mov.b32 	%f240, %r237;
	add.f32 	%f241, %f226, %f225;
	add.f32 	%f242, %f228, %f227;
	add.f32 	%f243, %f230, %f229;
	add.f32 	%f244, %f232, %f231;
	add.f32 	%f245, %f234, %f233;
	add.f32 	%f246, %f236, %f235;
	add.f32 	%f247, %f238, %f237;
	add.f32 	%f248, %f240, %f239;
	add.f32 	%f249, %f241, %f242;
	add.f32 	%f250, %f243, %f244;
	add.f32 	%f251, %f245, %f246;
	add.f32 	%f252, %f247, %f248;
	add.f32 	%f253, %f249, %f250;
	add.f32 	%f254, %f251, %f252;
	add.f32 	%f404, %f253, %f254;
	setp.lt.u32 	%p50, %r67, 8192;
	mov.b32 	%r387, 4096;
	@%p50 bra 	$L__BB17_26;
	add.s32 	%r14, %r67, -4096;
	mov.b32 	%r387, 4096;
$L__BB17_24:
	mul.wide.s32 	%rd99, %r387, 4;
	add.s64 	%rd89, %rd76, %rd99;
	// begin inline asm
	ld.global.nc.v2.u64 {%rd87, %rd88}, [%rd89];
	// end inline asm
	mov.b64 	{%r242, %r243}, %rd88;
	mov.b64 	{%r244, %r245}, %rd87;
	mov.b32 	%f255, %r245;
	mov.b32 	%f256, %r244;
	mov.b32 	%f257, %r243;
	mov.b32 	%f258, %r242;
	add.s64 	%rd92, %rd89, 4096;
	// begin inline asm
	ld.global.nc.v2.u64 {%rd90, %rd91}, [%rd92];
	// end inline asm
	mov.b64 	{%r246, %r247}, %rd91;
	mov.b64 	{%r248, %r249}, %rd90;
	mov.b32 	%f259, %r249;
	mov.b32 	%f260, %r248;
	mov.b32 	%f261, %r247;
	mov.b32 	%f262, %r246;
	add.s64 	%rd95, %rd89, 8192;
	// begin inline asm
	ld.global.nc.v2.u64 {%rd93, %rd94}, [%rd95];
	// end inline asm
	mov.b64 	{%r250, %r251}, %rd94;
	mov.b64 	{%r252, %r253}, %rd93;
	mov.b32 	%f263, %r253;
	mov.b32 	%f264, %r252;
	mov.b32 	%f265, %r251;
	mov.b32 	%f266, %r250;
	add.s64 	%rd98, %rd89, 12288;
	// begin inline asm
	ld.global.nc.v2.u64 {%rd96, %rd97}, [%rd98];
	// end inline asm
	mov.b64 	{%r254, %r255}, %rd97;
	mov.b64 	{%r256, %r257}, %rd96;
	mov.b32 	%f267, %r257;
	mov.b32 	%f268, %r256;
	mov.b32 	%f269, %r255;
	mov.b32 	%f270, %r254;
	add.f32 	%f271, %f404, %f256;
	add.f32 	%f272, %f255, %f258;
	add.f32 	%f273, %f257, %f260;
	add.f32 	%f274, %f259, %f262;
	add.f32 	%f275, %f261, %f264;
	add.f32 	%f276, %f263, %f266;
	add.f32 	%f277, %f265, %f268;
	add.f32 	%f278, %f267, %f270;
	add.f32 	%f279, %f271, %f272;
	add.f32 	%f280, %f273, %f274;
	add.f32 	%f281, %f275, %f276;
	add.f32 	%f282, %f277, %f278;
	add.f32 	%f283, %f279, %f280;
	add.f32 	%f284, %f281, %f282;
	add.f32 	%f285, %f283, %f284;
	add.f32 	%f404, %f285, %f269;
	sub.s32 	%r258, %r67, %r387;
	setp.lt.s32 	%p51, %r258, 4096;
	@%p51 bra 	$L__BB17_34;
	add.s32 	%r387, %r387, 4096;
	setp.le.s32 	%p52, %r387, %r14;
	@%p52 bra 	$L__BB17_24;
$L__BB17_26:
	setp.le.s32 	%p53, %r67, %r387;
	@%p53 bra 	$L__BB17_34;
	sub.s32 	%r18, %r67, %r387;
	setp.ge.s32 	%p54, %r13, %r18;
	@%p54 bra 	$L__BB17_34;
	not.b32 	%r259, %r13;
	add.s32 	%r260, %r67, %r259;
	sub.s32 	%r19, %r260, %r387;
	and.b32  	%r261, %r19, 768;
	setp.eq.s32 	%p55, %r261, 768;
	mov.u32 	%r391, %r13;
	@%p55 bra 	$L__BB17_31;
	add.s32 	%r389, %r13, %r387;
	shr.u32 	%r262, %r19, 8;
	add.s32 	%r263, %r262, 1;
	and.b32  	%r264, %r263, 3;
	neg.s32 	%r388, %r264;
	mov.u32 	%r391, %r13;
$L__BB17_30:
	.pragma "nounroll";
	mul.wide.u32 	%rd101, %r389, 4;
	add.s64 	%rd100, %rd16, %rd101;
	// begin inline asm
	ld.global.nc.u32 %r265, [%rd100];
	// end inline asm
	mov.b32 	%f287, %r265;
	add.f32 	%f404, %f404, %f287;
	add.s32 	%r391, %r391, 256;
	add.s32 	%r389, %r389, 256;
	add.s32 	%r388, %r388, 1;
	setp.ne.s32 	%p56, %r388, 0;
	@%p56 bra 	$L__BB17_30;
$L__BB17_31:
	setp.lt.u32 	%p57, %r19, 768;
	@%p57 bra 	$L__BB17_34;
	cvt.u64.u32 	%rd102, %r391;
	cvt.u64.u32 	%rd103, %r387;
	add.s64 	%rd104, %rd102, %rd103;
	shl.b64 	%rd105, %rd104, 2;
	add.s64 	%rd106, %rd105, %rd16;
	add.s64 	%rd122, %rd106, 2048;
	add.s32 	%r392, %r391, %r387;
$L__BB17_33:
	mul.wide.u32 	%rd111, %r392, 4;
	add.s64 	%rd107, %rd16, %rd111;
	// begin inline asm
	ld.global.nc.u32 %r266, [%rd107];
	// end inline asm
	mov.b32 	%f288, %r266;
	add.f32 	%f289, %f404, %f288;
	add.s64 	%rd108, %rd122, -1024;
	// begin inline asm
	ld.global.nc.u32 %r267, [%rd108];
	// end inline asm
	mov.b32 	%f290, %r267;
	add.f32 	%f291, %f289, %f290;
	// begin inline asm
	ld.global.nc.u32 %r268, [%rd122];
	// end inline asm
	mov.b32 	%f292, %r268;
	add.f32 	%f293, %f291, %f292;
	add.s64 	%rd110, %rd122, 1024;
	// begin inline asm
	ld.global.nc.u32 %r269, [%rd110];
	// end inline asm
	mov.b32 	%f294, %r269;
	add.f32 	%f404, %f293, %f294;
	add.s32 	%r391, %r391, 1024;
	add.s64 	%rd122, %rd122, 4096;
	add.s32 	%r392, %r392, 1024;
	setp.lt.s32 	%p58, %r391, %r18;
	@%p58 bra 	$L__BB17_33;
$L__BB17_34:
	// begin inline asm
	mov.u32 %r270, %laneid;
	// end inline asm
	mov.b32 	%r272, %f404;
	mov.b32 	%r273, 1;
	mov.b32 	%r294, 31;
	mov.b32 	%r295, -1;
	// begin inline asm
	shfl.sync.down.b32 %r271, %r272, %r273, %r294, %r295;
	// end inline asm
	setp.gt.s32 	%p59, %r270, 30;
	mov.b32 	%f295, %r271;
	add.f32 	%f296, %f404, %f295;
	selp.f32 	%f297, %f404, %f296, %p59;
	mov.b32 	%r277, %f297;
	mov.b32 	%r278, 2;
	// begin inline asm
	shfl.sync.down.b32 %r276, %r277, %r278, %r294, %r295;
	// end inline asm
	setp.gt.s32 	%p60, %r270, 29;
	mov.b32 	%f298, %r276;
	add.f32 	%f299, %f297, %f298;
	selp.f32 	%f300, %f297, %f299, %p60;
	mov.b32 	%r282, %f300;
	mov.b32 	%r283, 4;
	// begin inline asm
	shfl.sync.down.b32 %r281, %r282, %r283, %r294, %r295;
	// end inline asm
	setp.gt.s32 	%p61, %r270, 27;
	mov.b32 	%f301, %r281;
	add.f32 	%f302, %f300, %f301;
	selp.f32 	%f303, %f300, %f302, %p61;
	mov.b32 	%r287, %f303;
	mov.b32 	%r288, 8;
	// begin inline asm
	shfl.sync.down.b32 %r286, %r287, %r288, %r294, %r295;
	// end inline asm
	setp.gt.s32 	%p62, %r270, 23;
	mov.b32 	%f304, %r286;
	add.f32 	%f305, %f303, %f304;
	selp.f32 	%f306, %f303, %f305, %p62;
	mov.b32 	%r292, %f306;
	mov.b32 	%r293, 16;
	// begin inline asm
	shfl.sync.down.b32 %r291, %r292, %r293, %r294, %r295;
	// end inline asm
	setp.gt.s32 	%p63, %r270, 15;
	mov.b32 	%f307, %r291;
	add.f32 	%f26, %f306, %f307;
	selp.f32 	%f418, %f306, %f26, %p63;
	setp.ne.s32 	%p64, %r270, 0;
	@%p64 bra 	$L__BB17_36;
	shr.u32 	%r296, %r13, 3;
	and.b32  	%r297, %r296, 124;
	mov.u32 	%r298, _ZZN3cub18CUB_300001_SM_10006detail6reduce28DeviceReduceSingleTileKernelINS2_10policy_hubIfyN4cuda3std3__44plusIfEEE10Policy1000EPfSC_iS9_ffNS7_10__identityEEEvT0_T1_T2_T3_T4_T6_E12temp_storage;
	add.s32 	%r299, %r298, %r297;
	st.shared.f32 	[%r299+8], %f26;
$L__BB17_36:
	bar.sync 	0;
	setp.ne.s32 	%p65, %r13, 0;
	@%p65 bra 	$L__BB17_72;
	ld.shared.f32 	%f308, [_ZZN3cub18CUB_300001_SM_10006detail6reduce28DeviceReduceSingleTileKernelINS2_10policy_hubIfyN4cuda3std3__44plusIfEEE10Policy1000EPfSC_iS9_ffNS7_10__identityEEEvT0_T1_T2_T3_T4_T6_E12temp_storage+12];
	add.f32 	%f309, %f418, %f308;
	ld.shared.f32 	%f310, [_ZZN3cub18CUB_300001_SM_10006detail6reduce28DeviceReduceSingleTileKernelINS2_10policy_hubIfyN4cuda3std3__44plusIfEEE10Policy1000EPfSC_iS9_ffNS7_10__identityEEEvT0_T1_T2_T3_T4_T6_E12temp_storage+16];
	add.f32 	%f311, %f309, %f310;
	ld.shared.f32 	%f312, [_ZZN3cub18CUB_300001_SM_10006detail6reduce28DeviceReduceSingleTileKernelINS2_10policy_hubIfyN4cuda3std3__44plusIfEEE10Policy1000EPfSC_iS9_ffNS7_10__identityEEEvT0_T1_T2_T3_T4_T6_E12temp_storage+20];
	add.f32 	%f313, %f311, %f312;
	ld.shared.f32 	%f314, [_ZZN3cub18CUB_300001_SM_10006detail6reduce28DeviceReduceSingleTileKernelINS2_10policy_hubIfyN4cuda3std3__44plusIfEEE10Policy1000EPfSC_iS9_ffNS7_10__identityEEEvT0_T1_T2_T3_T4_T6_E12temp_storage+24];
	add.f32 	%f315, %f313, %f314;
	ld.shared.f32 	%f316, [_ZZN3cub18CUB_300001_SM_10006detail6reduce28DeviceReduceSingleTileKernelINS2_10policy_hubIfyN4cuda3std3__44plusIfEEE10Policy1000EPfSC_iS9_ffNS7_10__identityEEEvT0_T1_T2_T3_T4_T6_E12temp_storage+28];
	add.f32 	%f317, %f315, %f316;
	ld.shared.f32 	%f318, [_ZZN3cub18CUB_300001_SM_10006detail6reduce28DeviceReduceSingleTileKernelINS2_10policy_hubIfyN4cuda3std3__44plusIfEEE10Policy1000EPfSC_iS9_ffNS7_10__identityEEEvT0_T1_T2_T3_T4_T6_E12temp_storage+32];
	add.f32 	%f319, %f317, %f318;
	ld.shared.f32 	%f320, [_ZZN3cub18CUB_300001_SM_10006detail6reduce28DeviceReduceSingleTileKernelINS2_10policy_hubIfyN4cuda3std3__44plusIfEEE10Policy1000EPfSC_iS9_ffNS7_10__identityEEEvT0_T1_T2_T3_T4_T6_E12temp_storage+36];
	add.f32 	%f418, %f319, %f320;
	bra.uni 	$L__BB17_72;
$L__BB17_38:
	setp.gt.s32 	%p3, %r67, 4095;
	@%p3 bra 	$L__BB17_56;
	mov.u32 	%r34, %tid.x;
	setp.ge.s32 	%p20, %r34, %r67;
	mov.f32 	%f410, 0f00000000;
	mov.u32 	%r397, %r34;
	@%p20 bra 	$L__BB17_41;
	mul.wide.u32 	%rd66, %r34, 4;
	add.s64 	%rd65, %rd16, %rd66;
	// begin inline asm
	ld.global.nc.u32 %r144, [%rd65];
	// end inline asm
	mov.b32 	%f410, %r144;
	add.s32 	%r397, %r34, 256;
$L__BB17_41:
	setp.ge.s32 	%p21, %r397, %r67;
	@%p21 bra 	$L__BB17_47;
	not.b32 	%r145, %r397;
	add.s32 	%r37, %r67, %r145;
	and.b32  	%r146, %r37, 768;
	setp.eq.s32 	%p22, %r146, 768;
	@%p22 bra 	$L__BB17_45;
	mul.wide.u32 	%rd67, %r397, 4;
	add.s64 	%rd123, %rd16, %rd67;
	shr.u32 	%r147, %r37, 8;
	add.s32 	%r148, %r147, 1;
	and.b32  	%r149, %r148, 3;
	neg.s32 	%r395, %r149;
$L__BB17_44:
	.pragma "nounroll";
	// begin inline asm
	ld.global.nc.u32 %r150, [%rd123];
	// end inline asm
	mov.b32 	%f157, %r150;
	add.f32 	%f410, %f410, %f157;
	add.s32 	%r397, %r397, 256;
	add.s64 	%rd123, %rd123, 1024;
	add.s32 	%r395, %r395, 1;
	setp.ne.s32 	%p23, %r395, 0;
	@%p23 bra 	$L__BB17_44;
$L__BB17_45:
	setp.lt.u32 	%p24, %r37, 768;
	@%p24 bra 	$L__BB17_47;
$L__BB17_46:
	mul.wide.s32 	%rd73, %r397, 4;
	add.s64 	%rd69, %rd16, %rd73;
	// begin inline asm
	ld.global.nc.u32 %r151, [%rd69];
	// end inline asm
	mov.b32 	%f158, %r151;
	add.f32 	%f159, %f410, %f158;
	add.s64 	%rd70, %rd69, 1024;
	// begin inline asm
	ld.global.nc.u32 %r152, [%rd70];
	// end inline asm
	mov.b32 	%f160, %r152;
	add.f32 	%f161, %f159, %f160;
	add.s64 	%rd71, %rd69, 2048;
	// begin inline asm
	ld.global.nc.u32 %r153, [%rd71];
	// end inline asm
	mov.b32 	%f162, %r153;
	add.f32 	%f163, %f161, %f162;
	add.s64 	%rd72, %rd69, 3072;
	// begin inline asm
	ld.global.nc.u32 %r154, [%rd72];
	// end inline asm
	mov.b32 	%f164, %r154;
	add.f32 	%f410, %f163, %f164;
	add.s32 	%r397, %r397, 1024;
	setp.lt.s32 	%p25, %r397, %r67;
	@%p25 bra 	$L__BB17_46;
$L__BB17_47:
	setp.lt.s32 	%p26, %r67, 256;
	@%p26 bra 	$L__BB17_52;
	// begin inline asm
	mov.u32 %r193, %laneid;
	// end inline asm
	mov.b32 	%r195, %f410;
	mov.b32 	%r196, 1;
	mov.b32 	%r217, 31;
	mov.b32 	%r218, -1;
	// begin inline asm
	shfl.sync.down.b32 %r194, %r195, %r196, %r217, %r218;
	// end inline asm
	setp.gt.s32 	%p42, %r193, 30;
	mov.b32 	%f199, %r194;
	add.f32 	%f200, %f410, %f199;
	selp.f32 	%f201, %f410, %f200, %p42;
	mov.b32 	%r200, %f201;
	mov.b32 	%r201, 2;
	// begin inline asm
	shfl.sync.down.b32 %r199, %r200, %r201, %r217, %r218;
	// end inline asm
	setp.gt.s32 	%p43, %r193, 29;
	mov.b32 	%f202, %r199;
	add.f32 	%f203, %f201, %f202;
	selp.f32 	%f204, %f201, %f203, %p43;
	mov.b32 	%r205, %f204;
	mov.b32 	%r206, 4;
	// begin inline asm
	shfl.sync.down.b32 %r204, %r205, %r206, %r217, %r218;
	// end inline asm
	setp.gt.s32 	%p44, %r193, 27;
	mov.b32 	%f205, %r204;
	add.f32 	%f206, %f204, %f205;
	selp.f32 	%f207, %f204, %f206, %p44;
	mov.b32 	%r210, %f207;
	mov.b32 	%r211, 8;
	// begin inline asm
	shfl.sync.down.b32 %r209, %r210, %r211, %r217, %r218;
	// end inline asm
	setp.gt.s32 	%p45, %r193, 23;
	mov.b32 	%f208, %r209;
	add.f32 	%f209, %f207, %f208;
	selp.f32 	%f210, %f207, %f209, %p45;
	mov.b32 	%r215, %f210;
	mov.b32 	%r216, 16;
	// begin inline asm
	shfl.sync.down.b32 %r214, %r215, %r216, %r217, %r218;
	// end inline asm
	setp.gt.s32 	%p46, %r193, 15;
	mov.b32 	%f211, %r214;
	add.f32 	%f38, %f210, %f211;
	selp.f32 	%f418, %f210, %f38, %p46;
	setp.ne.s32 	%p47, %r193, 0;
	@%p47 bra 	$L__BB17_50;
	shr.u32 	%r219, %r34, 3;
	and.b32  	%r220, %r219, 124;
	mov.u32 	%r221, _ZZN3cub18CUB_300001_SM_10006detail6reduce28DeviceReduceSingleTileKernelINS2_10policy_hubIfyN4cuda3std3__44plusIfEEE10Policy1000EPfSC_iS9_ffNS7_10__identityEEEvT0_T1_T2_T3_T4_T6_E12temp_storage;
	add.s32 	%r222, %r221, %r220;
	st.shared.f32 	[%r222+8], %f38;
$L__BB17_50:
	bar.sync 	0;
	setp.ne.s32 	%p48, %r34, 0;
	@%p48 bra 	$L__BB17_72;
	ld.shared.f32 	%f212, [_ZZN3cub18CUB_300001_SM_10006detail6reduce28DeviceReduceSingleTileKernelINS2_10policy_hubIfyN4cuda3std3__44plusIfEEE10Policy1000EPfSC_iS9_ffNS7_10__identityEEEvT0_T1_T2_T3_T4_T6_E12temp_storage+12];
	add.f32 	%f213, %f418, %f212;
	ld.shared.f32 	%f214, [_ZZN3cub18CUB_300001_SM_10006detail6reduce28DeviceReduceSingleTileKernelINS2_10policy_hubIfyN4cuda3std3__44plusIfEEE10Policy1000EPfSC_iS9_ffNS7_10__identityEEEvT0_T1_T2_T3_T4_T6_E12temp_storage+16];
	add.f32 	%f215, %f213, %f214;
	ld.shared.f32 	%f216, [_ZZN3cub18CUB_300001_SM_10006detail6reduce28DeviceReduceSingleTileKernelINS2_10policy_hubIfyN4cuda3std3__44plusIfEEE10Policy1000EPfSC_iS9_ffNS7_10__identityEEEvT0_T1_T2_T3_T4_T6_E12temp_storage+20];
	add.f32 	%f217, %f215, %f216;
	ld.shared.f32 	%f218, [_ZZN3cub18CUB_300001_SM_10006detail6reduce28DeviceReduceSingleTileKernelINS2_10policy_hubIfyN4cuda3std3__44plusIfEEE10Policy1000EPfSC_iS9_ffNS7_10__identityEEEvT0_T1_T2_T3_T4_T6_E12temp_storage+24];
	add.f32 	%f219, %f217, %f218;
	ld.shared.f32 	%f220, [_ZZN3cub18CUB_300001_SM_10006detail6reduce28DeviceReduceSingleTileKernelINS2_10policy_hubIfyN4cuda3std3__44plusIfEEE10Policy1000EPfSC_iS9_ffNS7_10__identityEEEvT0_T1_T2_T3_T4_T6_E12temp_storage+28];
	add.f32 	%f221, %f219, %f220;
	ld.shared.f32 	%f222, [_ZZN3cub18CUB_300001_SM_10006detail6reduce28DeviceReduceSingleTileKernelINS2_10policy_hubIfyN4cuda3std3__44plusIfEEE10Policy1000EPfSC_iS9_ffNS7_10__identityEEEvT0_T1_T2_T3_T4_T6_E12temp_storage+32];
	add.f32 	%f223, %f221, %f222;
	ld.shared.f32 	%f224, [_ZZN3cub18CUB_300001_SM_10006detail6reduce28DeviceReduceSingleTileKernelINS2_10policy_hubIfyN4cuda3std3__44plusIfEEE10Policy1000EPfSC_iS9_ffNS7_10__identityEEEvT0_T1_T2_T3_T4_T6_E12temp_storage+36];
	add.f32 	%f418, %f223, %f224;
	bra.uni 	$L__BB17_72;
$L__BB17_52:
	// begin inline asm
	mov.u32 %r155, %laneid;
	// end inline asm
	and.b32  	%r181, %r34, 992;
	add.s32 	%r182, %r181, 32;
	setp.gt.s32 	%p27, %r182, %r67;
	not.b32 	%r183, %r181;
	add.s32 	%r184, %r67, %r183;
	selp.b32 	%r179, %r184, 31, %p27;
	mov.b32 	%r157, %f410;
	mov.b32 	%r158, 1;
	mov.b32 	%r180, -1;
	// begin inline asm
	shfl.sync.down.b32 %r156, %r157, %r158, %r179, %r180;
	// end inline asm
	setp.lt.s32 	%p28, %r155, %r179;
	mov.b32 	%f165, %r156;
	add.f32 	%f166, %f410, %f165;
	selp.f32 	%f167, %f166, %f410, %p28;
	mov.b32 	%r162, %f167;
	mov.b32 	%r163, 2;
	// begin inline asm
	shfl.sync.down.b32 %r161, %r162, %r163, %r179, %r180;
	// end inline asm
	add.s32 	%r185, %r155, 2;
	setp.gt.s32 	%p29, %r185, %r179;
	mov.b32 	%f168, %r161;
	add.f32 	%f169, %f167, %f168;
	selp.f32 	%f170, %f167, %f169, %p29;
	mov.b32 	%r167, %f170;
	mov.b32 	%r168, 4;
	// begin inline asm
	shfl.sync.down.b32 %r166, %r167, %r168, %r179, %r180;
	// end inline asm
	add.s32 	%r186, %r155, 4;
	setp.gt.s32 	%p30, %r186, %r179;
	mov.b32 	%f171, %r166;
	add.f32 	%f172, %f170, %f171;
	selp.f32 	%f173, %f170, %f172, %p30;
	mov.b32 	%r172, %f173;
	mov.b32 	%r173, 8;
	// begin inline asm
	shfl.sync.down.b32 %r171, %r172, %r173, %r179, %r180;
	// end inline asm
	add.s32 	%r187, %r155, 8;
	setp.gt.s32 	%p31, %r187, %r179;
	mov.b32 	%f174, %r171;
	add.f32 	%f175, %f173, %f174;
	selp.f32 	%f176, %f173, %f175, %p31;
	mov.b32 	%r177, %f176;
	mov.b32 	%r178, 16;
	// begin inline asm
	shfl.sync.down.b32 %r176, %r177, %r178, %r179, %r180;
	// end inline asm
	add.s32 	%r188, %r155, 16;
	setp.gt.s32 	%p32, %r188, %r179;
	mov.b32 	%f177, %r176;
	add.f32 	%f178, %f176, %f177;
	selp.f32 	%f418, %f176, %f178, %p32;
	setp.ne.s32 	%p33, %r155, 0;
	@%p33 bra 	$L__BB17_54;
	shr.u32 	%r189, %r34, 3;
	and.b32  	%r190, %r189, 124;
	mov.u32 	%r191, _ZZN3cub18CUB_300001_SM_10006detail6reduce28DeviceReduceSingleTileKernelINS2_10policy_hubIfyN4cuda3std3__44plusIfEEE10Policy1000EPfSC_iS9_ffNS7_10__identityEEEvT0_T1_T2_T3_T4_T6_E12temp_storage;
	add.s32 	%r192, %r191, %r190;
	st.shared.f32 	[%r192+8], %f418;
$L__BB17_54:
	bar.sync 	0;
	setp.ne.s32 	%p34, %r34, 0;
	@%p34 bra 	$L__BB17_72;
	setp.gt.s32 	%p35, %r67, 32;
	ld.shared.f32 	%f179, [_ZZN3cub18CUB_300001_SM_10006detail6reduce28DeviceReduceSingleTileKernelINS2_10policy_hubIfyN4cuda3std3__44plusIfEEE10Policy1000EPfSC_iS9_ffNS7_10__identityEEEvT0_T1_T2_T3_T4_T6_E12temp_storage+12];
	add.f32 	%f180, %f418, %f179;
	selp.f32 	%f181, %f180, %f418, %p35;
	setp.gt.s32 	%p36, %r67, 64;
	ld.shared.f32 	%f182, [_ZZN3cub18CUB_300001_SM_10006detail6reduce28DeviceReduceSingleTileKernelINS2_10policy_hubIfyN4cuda3std3__44plusIfEEE10Policy1000EPfSC_iS9_ffNS7_10__identityEEEvT0_T1_T2_T3_T4_T6_E12temp_storage+16];
	add.f32 	%f183, %f182, %f181;
	selp.f32 	%f184, %f183, %f181, %p36;
	setp.gt.s32 	%p37, %r67, 96;
	ld.shared.f32 	%f185, [_ZZN3cub18CUB_300001_SM_10006detail6reduce28DeviceReduceSingleTileKernelINS2_10policy_hubIfyN4cuda3std3__44plusIfEEE10Policy1000EPfSC_iS9_ffNS7_10__identityEEEvT0_T1_T2_T3_T4_T6_E12temp_storage+20];
	add.f32 	%f186, %f185, %f184;
	selp.f32 	%f187, %f186, %f184, %p37;
	setp.gt.s32 	%p38, %r67, 128;
	ld.shared.f32 	%f188, [_ZZN3cub18CUB_300001_SM_10006detail6reduce28DeviceReduceSingleTileKernelINS2_10policy_hubIfyN4cuda3std3__44plusIfEEE10Policy1000EPfSC_iS9_ffNS7_10__identityEEEvT0_T1_T2_T3_T4_T6_E12temp_storage+24];
	add.f32 	%f189, %f188, %f187;
	selp.f32 	%f190, %f189, %f187, %p38;
	setp.gt.s32 	%p39, %r67, 160;
	ld.shared.f32 	%f191, [_ZZN3cub18CUB_300001_SM_10006detail6reduce28DeviceReduceSingleTileKernelINS2_10policy_hubIfyN4cuda3std3__44plusIfEEE10Policy1000EPfSC_iS9_ffNS7_10__identityEEEvT0_T1_T2_T3_T4_T6_E12temp_storage+28];
	add.f32 	%f192, %f191, %f190;
	selp.f32 	%f193, %f192, %f190, %p39;
	setp.gt.s32 	%p40, %r67, 192;
	ld.shared.f32 	%f194, [_ZZN3cub18CUB_300001_SM_10006detail6reduce28DeviceReduceSingleTileKernelINS2_10policy_hubIfyN4cuda3std3__44plusIfEEE10Policy1000EPfSC_iS9_ffNS7_10__identityEEEvT0_T1_T2_T3_T4_T6_E12temp_storage+32];
	add.f32 	%f195, %f194, %f193;
	selp.f32 	%f196, %f195, %f193, %p40;
	setp.gt.s32 	%p41, %r67, 224;
	ld.shared.f32 	%f197, [_ZZN3cub18CUB_300001_SM_10006detail6reduce28DeviceReduceSingleTileKernelINS2_10policy_hubIfyN4cuda3std3__44plusIfEEE10Policy1000EPfSC_iS9_ffNS7_10__identityEEEvT0_T1_T2_T3_T4_T6_E12temp_storage+36];
	add.f32 	%f198, %f197, %f196;
	selp.f32 	%f418, %f198, %f196, %p41;
	bra.uni 	$L__BB17_72;
$L__BB17_56:
	mov.u32 	%r46, %tid.x;
	mul.wide.u32 	%rd35, %r46, 4;
	add.s64 	%rd19, %rd16, %rd35;
	// begin inline asm
	ld.global.nc.u32 %r68, [%rd19];
	// end inline asm
	mov.b32 	%f59, %r68;
	add.s64 	%rd20, %rd19, 1024;
	// begin inline asm
	ld.global.nc.u32 %r69, [%rd20];
	// end inline asm
	mov.b32 	%f60, %r69;
	add.s64 	%rd21, %rd19, 2048;
	// begin inline asm
	ld.global.nc.u32 %r70, [%rd21];
	// end inline asm
	mov.b32 	%f61, %r70;
	add.s64 	%rd22, %rd19, 3072;
	// begin inline asm
	ld.global.nc.u32 %r71, [%rd22];
	// end inline asm
	mov.b32 	%f62, %r71;
	add.s64 	%rd23, %rd19, 4096;
	// begin inline asm
	ld.global.nc.u32 %r72, [%rd23];
	// end inline asm
	mov.b32 	%f63, %r72;
	add.s64 	%rd24, %rd19, 5120;
	// begin inline asm
	ld.global.nc.u32 %r73, [%rd24];
	// end inline asm
	mov.b32 	%f64, %r73;
	add.s64 	%rd25, %rd19, 6144;
	// begin inline asm
	ld.global.nc.u32 %r74, [%rd25];
	// end inline asm
	mov.b32 	%f65, %r74;
	add.s64 	%rd26, %rd19, 7168;
	// begin inline asm
	ld.global.nc.u32 %r75, [%rd26];
	// end inline asm
	mov.b32 	%f66, %r75;
	add.s64 	%rd27, %rd19, 8192;
	// begin inline asm
	ld.global.nc.u32 %r76, [%rd27];
	// end inline asm
	mov.b32 	%f67, %r76;
	add.s64 	%rd28, %rd19, 9216;
	// begin inline asm
	ld.global.nc.u32 %r77, [%rd28];
	// end inline asm
	mov.b32 	%f68, %r77;
	add.s64 	%rd29, %rd19, 10240;
	// begin inline asm
	ld.global.nc.u32 %r78, [%rd29];
	// end inline asm
	mov.b32 	%f69, %r78;
	add.s64 	%rd30, %rd19, 11264;
	// begin inline asm
	ld.global.nc.u32 %r79, [%rd30];
	// end inline asm
	mov.b32 	%f70, %r79;
	add.s64 	%rd31, %rd19, 12288;
	// begin inline asm
	ld.global.nc.u32 %r80, [%rd31];
	// end inline asm
	mov.b32 	%f71, %r80;
	add.s64 	%rd32, %rd19, 13312;
	// begin inline asm
	ld.global.nc.u32 %r81, [%rd32];
	// end inline asm
	mov.b32 	%f72, %r81;
	add.s64 	%rd33, %rd19, 14336;
	// begin inline asm
	ld.global.nc.u32 %r82, [%rd33];
	// end inline asm
	mov.b32 	%f73, %r82;
	add.s64 	%rd34, %rd19, 15360;
	// begin inline asm
	ld.global.nc.u32 %r83, [%rd34];
	// end inline asm
	mov.b32 	%f74, %r83;
	add.f32 	%f75, %f59, %f60;
	add.f32 	%f76, %f61, %f62;
	add.f32 	%f77, %f63, %f64;
	add.f32 	%f78, %f65, %f66;
	add.f32 	%f79, %f67, %f68;
	add.f32 	%f80, %f69, %f70;
	add.f32 	%f81, %f71, %f72;
	add.f32 	%f82, %f73, %f74;
	add.f32 	%f83, %f75, %f76;
	add.f32 	%f84, %f77, %f78;
	add.f32 	%f85, %f79, %f80;
	add.f32 	%f86, %f81, %f82;
	add.f32 	%f87, %f83, %f84;
	add.f32 	%f88, %f85, %f86;
	add.f32 	%f417, %f87, %f88;
	setp.lt.u32 	%p4, %r67, 8192;
	mov.b32 	%r400, 4096;
	@%p4 bra 	$L__BB17_60;
	add.s32 	%r47, %r67, -4096;
	mov.b32 	%r400, 4096;
$L__BB17_58:
	mul.wide.s32 	%rd52, %r400, 4;
	add.s64 	%rd36, %rd19, %rd52;
	// begin inline asm
	ld.global.nc.u32 %r86, [%rd36];
	// end inline asm
	mov.b32 	%f89, %r86;
	add.s64 	%rd37, %rd36, 1024;
	// begin inline asm
	ld.global.nc.u32 %r87, [%rd37];
	// end inline asm
	mov.b32 	%f90, %r87;
	add.s64 	%rd38, %rd36, 2048;
	// begin inline asm
	ld.global.nc.u32 %r88, [%rd38];
	// end inline asm
	mov.b32 	%f91, %r88;
	add.s64 	%rd39, %rd36, 3072;
	// begin inline asm
	ld.global.nc.u32 %r89, [%rd39];
	// end inline asm
	mov.b32 	%f92, %r89;
	add.s64 	%rd40, %rd36, 4096;
	// begin inline asm
	ld.global.nc.u32 %r90, [%rd40];
	// end inline asm
	mov.b32 	%f93, %r90;
	add.s64 	%rd41, %rd36, 5120;
	// begin inline asm
	ld.global.nc.u32 %r91, [%rd41];
	// end inline asm
	mov.b32 	%f94, %r91;
	add.s64 	%rd42, %rd36, 6144;
	// begin inline asm
	ld.global.nc.u32 %r92, [%rd42];
	// end inline asm
	mov.b32 	%f95, %r92;
	add.s64 	%rd43, %rd36, 7168;
	// begin inline asm
	ld.global.nc.u32 %r93, [%rd43];
	// end inline asm
	mov.b32 	%f96, %r93;
	add.s64 	%rd44, %rd36, 8192;
	// begin inline asm
	ld.global.nc.u32 %r94, [%rd44];
	// end inline asm
	mov.b32 	%f97, %r94;
	add.s64 	%rd45, %rd36, 9216;
	// begin inline asm
	ld.global.nc.u32 %r95, [%rd45];
	// end inline asm
	mov.b32 	%f98, %r95;
	add.s64 	%rd46, %rd36, 10240;
	// begin inline asm
	ld.global.nc.u32 %r96, [%rd46];
	// end inline asm
	mov.b32 	%f99, %r96;
	add.s64 	%rd47, %rd36, 11264;
	// begin inline asm
	ld.global.nc.u32 %r97, [%rd47];
	// end inline asm
	mov.b32 	%f100, %r97;
	add.s64 	%rd48, %rd36, 12288;
	// begin inline asm
	ld.global.nc.u32 %r98, [%rd48];
	// end inline asm
	mov.b32 	%f101, %r98;
	add.s64 	%rd49, %rd36, 13312;
	// begin inline asm
	ld.global.nc.u32 %r99, [%rd49];
	// end inline asm
	mov.b32 	%f102, %r99;
	add.s64 	%rd50, %rd36, 14336;
	// begin inline asm
	ld.global.nc.u32 %r100, [%rd50];
	// end inline asm
	mov.b32 	%f103, %r100;
	add.s64 	%rd51, %rd36, 15360;
	// begin inline asm
	ld.global.nc.u32 %r101, [%rd51];
	// end inline asm
	mov.b32 	%f104, %r101;
	add.f32 	%f105, %f417, %f89;
	add.f32 	%f106, %f90, %f91;
	add.f32 	%f107, %f92, %f93;
	add.f32 	%f108, %f94, %f95;
	add.f32 	%f109, %f96, %f97;
	add.f32 	%f110, %f98, %f99;
	add.f32 	%f111, %f100, %f101;
	add.f32 	%f112, %f102, %f103;
	add.f32 	%f113, %f105, %f106;
	add.f32 	%f114, %f107, %f108;
	add.f32 	%f115, %f109, %f110;
	add.f32 	%f116, %f111, %f112;
	add.f32 	%f117, %f113, %f114;
	add.f32 	%f118, %f115, %f116;
	add.f32 	%f119, %f117, %f118;
	add.f32 	%f417, %f119, %f104;
	sub.s32 	%r102, %r67, %r400;
	setp.lt.s32 	%p5, %r102, 4096;
	@%p5 bra 	$L__BB17_68;
	add.s32 	%r400, %r400, 4096;
	setp.le.s32 	%p6, %r400, %r47;
	@%p6 bra 	$L__BB17_58;
$L__BB17_60:
	setp.le.s32 	%p7, %r67, %r400;
	@%p7 bra 	$L__BB17_68;
	sub.s32 	%r51, %r67, %r400;
	setp.ge.s32 	%p8, %r46, %r51;
	@%p8 bra 	$L__BB17_68;
	not.b32 	%r103, %r46;
	add.s32 	%r104, %r67, %r103;
	sub.s32 	%r52, %r104, %r400;
	and.b32  	%r105, %r52, 768;
	setp.eq.s32 	%p9, %r105, 768;
	mov.u32 	%r404, %r46;
	@%p9 bra 	$L__BB17_65;
	add.s32 	%r402, %r46, %r400;
	shr.u32 	%r106, %r52, 8;
	add.s32 	%r107, %r106, 1;
	and.b32  	%r108, %r107, 3;
	neg.s32 	%r401, %r108;
	mov.u32 	%r404, %r46;
$L__BB17_64:
	.pragma "nounroll";
	mul.wide.u32 	%rd54, %r402, 4;
	add.s64 	%rd53, %rd16, %rd54;
	// begin inline asm
	ld.global.nc.u32 %r109, [%rd53];
	// end inline asm
	mov.b32 	%f121, %r109;
	add.f32 	%f417, %f417, %f121;
	add.s32 	%r404, %r404, 256;
	add.s32 	%r402, %r402, 256;
	add.s32 	%r401, %r401, 1;
	setp.ne.s32 	%p10, %r401, 0;
	@%p10 bra 	$L__BB17_64;
$L__BB17_65:
	setp.lt.u32 	%p11, %r52, 768;
	@%p11 bra 	$L__BB17_68;
	cvt.u64.u32 	%rd55, %r404;
	cvt.u64.u32 	%rd56, %r400;
	add.s64 	%rd57, %rd55, %rd56;
	shl.b64 	%rd58, %rd57, 2;
	add.s64 	%rd59, %rd58, %rd16;
	add.s64 	%rd124, %rd59, 2048;
	add.s32 	%r405, %r404, %r400;
$L__BB17_67:
	mul.wide.u32 	%rd64, %r405, 4;
	add.s64 	%rd60, %rd16, %rd64;
	// begin inline asm
	ld.global.nc.u32 %r110, [%rd60];
	// end inline asm
	mov.b32 	%f122, %r110;
	add.f32 	%f123, %f417, %f122;
	add.s64 	%rd61, %rd124, -1024;
	// begin inline asm
	ld.global.nc.u32 %r111, [%rd61];
	// end inline asm
	mov.b32 	%f124, %r111;
	add.f32 	%f125, %f123, %f124;
	// begin inline asm
	ld.global.nc.u32 %r112, [%rd124];
	// end inline asm
	mov.b32 	%f126, %r112;
	add.f32 	%f127, %f125, %f126;
	add.s64 	%rd63, %rd124, 1024;
	// begin inline asm
	ld.global.nc.u32 %r113, [%rd63];
	// end inline asm
	mov.b32 	%f128, %r113;
	add.f32 	%f417, %f127, %f128;
	add.s32 	%r404, %r404, 1024;
	add.s64 	%rd124, %rd124, 4096;
	add.s32 	%r405, %r405, 1024;
	setp.lt.s32 	%p12, %r404, %r51;
	@%p12 bra 	$L__BB17_67;
$L__BB17_68:
	// begin inline asm
	mov.u32 %r114, %laneid;
	// end inline asm
	mov.b32 	%r116, %f417;
	mov.b32 	%r117, 1;
	mov.b32 	%r138, 31;
	mov.b32 	%r139, -1;
	// begin inline asm
	shfl.sync.down.b32 %r115, %r116, %r117, %r138, %r139;
	// end inline asm
	setp.gt.s32 	%p13, %r114, 30;
	mov.b32 	%f129, %r115;
	add.f32 	%f130, %f417, %f129;
	selp.f32 	%f131, %f417, %f130, %p13;
	mov.b32 	%r121, %f131;
	mov.b32 	%r122, 2;
	// begin inline asm
	shfl.sync.down.b32 %r120, %r121, %r122, %r138, %r139;
	// end inline asm
	setp.gt.s32 	%p14, %r114, 29;
	mov.b32 	%f132, %r120;
	add.f32 	%f133, %f131, %f132;
	selp.f32 	%f134, %f131, %f133, %p14;
	mov.b32 	%r126, %f134;
	mov.b32 	%r127, 4;
	// begin inline asm
	shfl.sync.down.b32 %r125, %r126, %r127, %r138, %r139;
	// end inline asm
	setp.gt.s32 	%p15, %r114, 27;
	mov.b32 	%f135, %r125;
	add.f32 	%f136, %f134, %f135;
	selp.f32 	%f137, %f134, %f136, %p15;
	mov.b32 	%r131, %f137;
	mov.b32 	%r132, 8;
	// begin inline asm
	shfl.sync.down.b32 %r130, %r131, %r132, %r138, %r139;
	// end inline asm
	setp.gt.s32 	%p16, %r114, 23;
	mov.b32 	%f138, %r130;
	add.f32 	%f139, %f137, %f138;
	selp.f32 	%f140, %f137, %f139, %p16;
	mov.b32 	%r136, %f140;
	mov.b32 	%r137, 16;
	// begin inline asm
	shfl.sync.down.b32 %r135, %r136, %r137, %r138, %r139;
	// end inline asm
	setp.gt.s32 	%p17, %r114, 15;
	mov.b32 	%f141, %r135;
	add.f32 	%f54, %f140, %f141;
	selp.f32 	%f418, %f140, %f54, %p17;
	setp.ne.s32 	%p18, %r114, 0;
	@%p18 bra 	$L__BB17_70;
	shr.u32 	%r140, %r46, 3;
	and.b32  	%r141, %r140, 124;
	mov.u32 	%r142, _ZZN3cub18CUB_300001_SM_10006detail6reduce28DeviceReduceSingleTileKernelINS2_10policy_hubIfyN4cuda3std3__44plusIfEEE10Policy1000EPfSC_iS9_ffNS7_10__identityEEEvT0_T1_T2_T3_T4_T6_E12temp_storage;
	add.s32 	%r143, %r142, %r141;
	st.shared.f32 	[%r143+8], %f54;
$L__BB17_70:
	bar.sync 	0;
	setp.ne.s32 	%p19, %r46, 0;
	@%p19 bra 	$L__BB17_72;
	ld.shared.f32 	%f142, [_ZZN3cub18CUB_300001_SM_10006detail6reduce28DeviceReduceSingleTileKernelINS2_10policy_hubIfyN4cuda3std3__44plusIfEEE10Policy1000EPfSC_iS9_ffNS7_10__identityEEEvT0_T1_T2_T3_T4_T6_E12temp_storage+12];
	add.f32 	%f143, %f418, %f142;
	ld.shared.f32 	%f144, [_ZZN3cub18CUB_300001_SM_10006detail6reduce28DeviceReduceSingleTileKernelINS2_10policy_hubIfyN4cuda3std3__44plusIfEEE10Policy1000EPfSC_iS9_ffNS7_10__identityEEEvT0_T1_T2_T3_T4_T6_E12temp_storage+16];
	add.f32 	%f145, %f143, %f144;
	ld.shared.f32 	%f146, [_ZZN3cub18CUB_300001_SM_10006detail6reduce28DeviceReduceSingleTileKernelINS2_10policy_hubIfyN4cuda3std3__44plusIfEEE10Policy1000EPfSC_iS9_ffNS7_10__identityEEEvT0_T1_T2_T3_T4_T6_E12temp_storage+20];
	add.f32 	%f147, %f145, %f146;
	ld.shared.f32 	%f148, [_ZZN3cub18CUB_300001_SM_10006detail6reduce28DeviceReduceSingleTileKernelINS2_10policy_hubIfyN4cuda3std3__44plusIfEEE10Policy1000EPfSC_iS9_ffNS7_10__identityEEEvT0_T1_T2_T3_T4_T6_E12temp_storage+24];
	add.f32 	%f149, %f147, %f148;
	ld.shared.f32 	%f150, [_ZZN3cub18CUB_300001_SM_10006detail6reduce28DeviceReduceSingleTileKernelINS2_10policy_hubIfyN4cuda3std3__44plusIfEEE10Policy1000EPfSC_iS9_ffNS7_10__identityEEEvT0_T1_T2_T3_T4_T6_E12temp_storage+28];
	add.f32 	%f151, %f149, %f150;
	ld.shared.f32 	%f152, [_ZZN3cub18CUB_300001_SM_10006detail6reduce28DeviceReduceSingleTileKernelINS2_10policy_hubIfyN4cuda3std3__44plusIfEEE10Policy1000EPfSC_iS9_ffNS7_10__identityEEEvT0_T1_T2_T3_T4_T6_E12temp_storage+32];
	add.f32 	%f153, %f151, %f152;
	ld.shared.f32 	%f154, [_ZZN3cub18CUB_300001_SM_10006detail6reduce28DeviceReduceSingleTileKernelINS2_10policy_hubIfyN4cuda3std3__44plusIfEEE10Policy1000EPfSC_iS9_ffNS7_10__identityEEEvT0_T1_T2_T3_T4_T6_E12temp_storage+36];
	add.f32 	%f418, %f153, %f154;
$L__BB17_72:
	mov.u32 	%r379, %tid.x;
	setp.ne.s32 	%p95, %r379, 0;
	@%p95 bra 	$L__BB17_74;
	add.f32 	%f391, %f58, %f418;
	st.global.f32 	[%rd1], %f391;
$L__BB17_74:
	ret;

}
	// .globl	_ZN3cub18CUB_300001_SM_10006detail10radix_sort31DeviceRadixSortSingleTileKernelINS1_5radix10policy_hubIifyE10Policy1000ELNS0_9SortOrderE0EifyNS1_21identity_decomposer_tEEEvPKT1_PSA_PKT2_PSE_T3_iiT4_
.visible .entry _ZN3cub18CUB_300001_SM_10006detail10radix_sort31DeviceRadixSortSingleTileKernelINS1_5radix10policy_hubIifyE10Policy1000ELNS0_9SortOrderE0EifyNS1_21identity_decomposer_tEEEvPKT1_PSA_PKT2_PSE_T3_iiT4_(
	.param .u64 .ptr .align 1 _ZN3cub18CUB_300001_SM_10006detail10radix_sort31DeviceRadixSortSingleTileKernelINS1_5radix10policy_hubIifyE10Policy1000ELNS0_9SortOrderE0EifyNS1_21identity_decomposer_tEEEvPKT1_PSA_PKT2_PSE_T3_iiT4__param_0,
	.param .u64 .ptr .align 1 _ZN3cub18CUB_300001_SM_10006detail10radix_sort31DeviceRadixSortSingleTileKernelINS1_5radix10policy_hubIifyE10Policy1000ELNS0_9SortOrderE0EifyNS1_21identity_decomposer_tEEEvPKT1_PSA_PKT2_PSE_T3_iiT4__param_1,
	.param .u64 .ptr .align 1 _ZN3cub18CUB_300001_SM_10006detail10radix_sort31DeviceRadixSortSingleTileKernelINS1_5radix10policy_hubIifyE10Policy1000ELNS0_9SortOrderE0EifyNS1_21identity_decomposer_tEEEvPKT1_PSA_PKT2_PSE_T3_iiT4__param_2,
	.param .u64 .ptr .align 1 _ZN3cub18CUB_300001_SM_10006detail10radix_sort31DeviceRadixSortSingleTileKernelINS1_5radix10policy_hubIifyE10Policy1000ELNS0_9SortOrderE0EifyNS1_21identity_decomposer_tEEEvPKT1_PSA_PKT2_PSE_T3_iiT4__param_3,
	.param .u64 _ZN3cub18CUB_300001_SM_10006detail10radix_sort31DeviceRadixSortSingleTileKernelINS1_5radix10policy_hubIifyE10Policy1000ELNS0_9SortOrderE0EifyNS1_21identity_decomposer_tEEEvPKT1_PSA_PKT2_PSE_T3_iiT4__param_4,
	.param .u32 _ZN3cub18CUB_300001_SM_10006detail10radix_sort31DeviceRadixSortSingleTileKernelINS1_5radix10policy_hubIifyE10Policy1000ELNS0_9SortOrderE0EifyNS1_21identity_decomposer_tEEEvPKT1_PSA_PKT2_PSE_T3_iiT4__param_5,
	.param .u32 _ZN3cub18CUB_300001_SM_10006detail10radix_sort31DeviceRadixSortSingleTileKernelINS1_5radix10policy_hubIifyE10Policy1000ELNS0_9SortOrderE0EifyNS1_21identity_decomposer_tEEEvPKT1_PSA_PKT2_PSE_T3_iiT4__param_6,
	.param .align 1 .b8 _ZN3cub18CUB_300001_SM_10006detail10radix_sort31DeviceRadixSortSingleTileKernelINS1_5radix10policy_hubIifyE10Policy1000ELNS0_9SortOrderE0EifyNS1_21identity_decomposer_tEEEvPKT1_PSA_PKT2_PSE_T3_iiT4__param_7[1]
)
.maxntid 256
.minnctapersm 1
{
	.reg .pred 	%p<73>;
	.reg .b16 	%rs<39>;
	.reg .b32 	%r<748>;
	.reg .b32 	%f<153>;
	.reg .b64 	%rd<37>;
	// demoted variable
	.shared .align 16 .b8 _ZZN3cub18CUB_300001_SM_10006detail10radix_sort31DeviceRadixSortSingleTileKernelINS1_5radix10policy_hubIifyE10Policy1000ELNS0_9SortOrderE0EifyNS1_21identity_decomposer_tEEEvPKT1_PSA_PKT2_PSE_T3_iiT4_E12temp_storage[33856];
	ld.param.u64 	%rd10, [_ZN3cub18CUB_300001_SM_10006detail10radix_sort31DeviceRadixSortSingleTileKernelINS1_5radix10policy_hubIifyE10Policy1000ELNS0_9SortOrderE0EifyNS1_21identity_decomposer_tEEEvPKT1_PSA_PKT2_PSE_T3_iiT4__param_0];
	ld.param.u64 	%rd6, [_ZN3cub18CUB_300001_SM_10006detail10radix_sort31DeviceRadixSortSingleTileKernelINS1_5radix10policy_hubIifyE10Policy1000ELNS0_9SortOrderE0EifyNS1_21identity_decomposer_tEEEvPKT1_PSA_PKT2_PSE_T3_iiT4__param_1];
	ld.param.u64 	%rd7, [_ZN3cub18CUB_300001_SM_10006detail10radix_sort31DeviceRadixSortSingleTileKernelINS1_5radix10policy_hubIifyE10Policy1000ELNS0_9SortOrderE0EifyNS1_21identity_decomposer_tEEEvPKT1_PSA_PKT2_PSE_T3_iiT4__param_2];
	ld.param.u64 	%rd8, [_ZN3cub18CUB_300001_SM_10006detail10radix_sort31DeviceRadixSortSingleTileKernelINS1_5radix10policy_hubIifyE10Policy1000ELNS0_9SortOrderE0EifyNS1_21identity_decomposer_tEEEvPKT1_PSA_PKT2_PSE_T3_iiT4__param_3];
	ld.param.u64 	%rd9, [_ZN3cub18CUB_300001_SM_10006detail10radix_sort31DeviceRadixSortSingleTileKernelINS1_5radix10policy_hubIifyE10Policy1000ELNS0_9SortOrderE0EifyNS1_21identity_decomposer_tEEEvPKT1_PSA_PKT2_PSE_T3_iiT4__param_4];
	ld.param.u32 	%r209, [_ZN3cub18CUB_300001_SM_10006detail10radix_sort31DeviceRadixSortSingleTileKernelINS1_5radix10policy_hubIifyE10Policy1000ELNS0_9SortOrderE0EifyNS1_21identity_decomposer_tEEEvPKT1_PSA_PKT2_PSE_T3_iiT4__param_5];
	ld.param.u32 	%r210, [_ZN3cub18CUB_300001_SM_10006detail10radix_sort31DeviceRadixSortSingleTileKernelINS1_5radix10policy_hubIifyE10Policy1000ELNS0_9SortOrderE0EifyNS1_21identity_decomposer_tEEEvPKT1_PSA_PKT2_PSE_T3_iiT4__param_6];
	cvta.to.global.u64 	%rd11, %rd10;
	cvt.u32.u64 	%r1, %rd9;
	mov.u32 	%r2, %tid.x;
	mul.lo.s32 	%r3, %r2, 19;
	setp.ge.s32 	%p1, %r3, %r1;
	mul.wide.u32 	%rd12, %r3, 4;
	add.s64 	%rd1, %rd11, %rd12;
	mov.b32 	%r745, -1;
	@%p1 bra 	$L__BB18_2;
	ld.global.u32 	%r212, [%rd1];
	xor.b32  	%r745, %r212, -2147483648;
$L__BB18_2:
	add.s32 	%r6, %r3, 1;
	setp.ge.s32 	%p2, %r6, %r1;
	mov.b32 	%r744, -1;
	@%p2 bra 	$L__BB18_4;
	ld.global.u32 	%r214, [%rd1+4];
	xor.b32  	%r744, %r214, -2147483648;
$L__BB18_4:
	add.s32 	%r9, %r3, 2;
	setp.ge.s32 	%p3, %r9, %r1;
	mov.b32 	%r743, -1;
	@%p3 bra 	$L__BB18_6;
	ld.global.u32 	%r216, [%rd1+8];
	xor.b32  	%r743, %r216, -2147483648;
$L__BB18_6:
	add.s32 	%r12, %r3, 3;
	setp.ge.s32 	%p4, %r12, %r1;
	mov.b32 	%r742, -1;
	@%p4 bra 	$L__BB18_8;
	ld.global.u32 	%r218, [%rd1+12];
	xor.b32  	%r742, %r218, -2147483648;
$L__BB18_8:
	add.s32 	%r15, %r3, 4;
	setp.ge.s32 	%p5, %r15, %r1;
	mov.b32 	%r741, -1;
	@%p5 bra 	$L__BB18_10;
	ld.global.u32 	%r220, [%rd1+16];
	xor.b32  	%r741, %r220, -2147483648;
$L__BB18_10:
	add.s32 	%r18, %r3, 5;
	setp.ge.s32 	%p6, %r18, %r1;
	mov.b32 	%r740, -1;
	@%p6 bra 	$L__BB18_12;
	ld.global.u32 	%r222, [%rd1+20];
	xor.b32  	%r740, %r222, -2147483648;
$L__BB18_12:
	add.s32 	%r21, %r3, 6;
	setp.ge.s32 	%p7, %r21, %r1;
	mov.b32 	%r739, -1;
	@%p7 bra 	$L__BB18_14;
	ld.global.u32 	%r224, [%rd1+24];
	xor.b32  	%r739, %r224, -2147483648;
$L__BB18_14:
	add.s32 	%r24, %r3, 7;
	setp.ge.s32 	%p8, %r24, %r1;
	mov.b32 	%r738, -1;
	@%p8 bra 	$L__BB18_16;
	ld.global.u32 	%r226, [%rd1+28];
	xor.b32  	%r738, %r226, -2147483648;
$L__BB18_16:
	add.s32 	%r27, %r3, 8;
	setp.ge.s32 	%p9, %r27, %r1;
	mov.b32 	%r737, -1;
	@%p9 bra 	$L__BB18_18;
	ld.global.u32 	%r228, [%rd1+32];
	xor.b32  	%r737, %r228, -2147483648;
$L__BB18_18:
	add.s32 	%r30, %r3, 9;
	setp.ge.s32 	%p10, %r30, %r1;
	mov.b32 	%r736, -1;
	@%p10 bra 	$L__BB18_20;
	ld.global.u32 	%r230, [%rd1+36];
	xor.b32  	%r736, %r230, -2147483648;
$L__BB18_20:
	add.s32 	%r33, %r3, 10;
	setp.ge.s32 	%p11, %r33, %r1;
	mov.b32 	%r735, -1;
	@%p11 bra 	$L__BB18_22;
	ld.global.u32 	%r232, [%rd1+40];
	xor.b32  	%r735, %r232, -2147483648;
$L__BB18_22:
	add.s32 	%r36, %r3, 11;
	setp.ge.s32 	%p12, %r36, %r1;
	mov.b32 	%r734, -1;
	@%p12 bra 	$L__BB18_24;
	ld.global.u32 	%r234, [%rd1+44];
	xor.b32  	%r734, %r234, -2147483648;
$L__BB18_24:
	add.s32 	%r39, %r3, 12;
	setp.ge.s32 	%p13, %r39, %r1;
	mov.b32 	%r733, -1;
	@%p13 bra 	$L__BB18_26;
	ld.global.u32 	%r236, [%rd1+48];
	xor.b32  	%r733, %r236, -2147483648;
$L__BB18_26:
	add.s32 	%r42, %r3, 13;
	setp.ge.s32 	%p14, %r42, %r1;
	mov.b32 	%r732, -1;
	@%p14 bra 	$L__BB18_28;
	ld.global.u32 	%r238, [%rd1+52];
	xor.b32  	%r732, %r238, -2147483648;
$L__BB18_28:
	add.s32 	%r45, %r3, 14;
	setp.ge.s32 	%p15, %r45, %r1;
	mov.b32 	%r731, -1;
	@%p15 bra 	$L__BB18_30;
	ld.global.u32 	%r240, [%rd1+56];
	xor.b32  	%r731, %r240, -2147483648;
$L__BB18_30:
	add.s32 	%r48, %r3, 15;
	setp.ge.s32 	%p16, %r48, %r1;
	mov.b32 	%r730, -1;
	@%p16 bra 	$L__BB18_32;
	ld.global.u32 	%r242, [%rd1+60];
	xor.b32  	%r730, %r242, -2147483648;
$L__BB18_32:
	add.s32 	%r51, %r3, 16;
	setp.ge.s32 	%p17, %r51, %r1;
	mov.b32 	%r729, -1;
	@%p17 bra 	$L__BB18_34;
	ld.global.u32 	%r244, [%rd1+64];
	xor.b32  	%r729, %r244, -2147483648;
$L__BB18_34:
	add.s32 	%r54, %r3, 17;
	setp.ge.s32 	%p18, %r54, %r1;
	mov.b32 	%r728, -1;
	@%p18 bra 	$L__BB18_36;
	ld.global.u32 	%r246, [%rd1+68];
	xor.b32  	%r728, %r246, -2147483648;
$L__BB18_36:
	add.s32 	%r57, %r3, 18;
	setp.ge.s32 	%p19, %r57, %r1;
	mov.b32 	%r727, -1;
	@%p19 bra 	$L__BB18_38;
	ld.global.u32 	%r248, [%rd1+72];
	xor.b32  	%r727, %r248, -2147483648;
$L__BB18_38:
	bar.sync 	0;
	mov.b64 	{%r249, %r250}, %rd9;
	shfl.sync.idx.b32	%r60|%p20, %r249, 0, 31, -1;
	shfl.sync.idx.b32	%r251|%p21, %r250, 0, 31, -1;
	mov.b64 	%rd2, {%r60, %r251};
	setp.ge.s32 	%p22, %r3, %r60;
	cvta.to.global.u64 	%rd13, %rd7;
	add.s64 	%rd3, %rd13, %rd12;
	@%p22 bra 	$L__BB18_40;
	ld.global.f32 	%f152, [%rd3];
$L__BB18_40:
	setp.ge.s32 	%p23, %r6, %r60;
	@%p23 bra 	$L__BB18_42;
	ld.global.f32 	%f151, [%rd3+4];
$L__BB18_42:
	setp.ge.s32 	%p24, %r9, %r60;
	@%p24 bra 	$L__BB18_44;
	ld.global.f32 	%f150, [%rd3+8];
$L__BB18_44:
	setp.ge.s32 	%p25, %r12, %r60;
	@%p25 bra 	$L__BB18_46;
	ld.global.f32 	%f149, [%rd3+12];
$L__BB18_46:
	setp.ge.s32 	%p26, %r15, %r60;
	@%p26 bra 	$L__BB18_48;
	ld.global.f32 	%f148, [%rd3+16];
$L__BB18_48:
	setp.ge.s32 	%p27, %r18, %r60;
	@%p27 bra 	$L__BB18_50;
	ld.global.f32 	%f147, [%rd3+20];
$L__BB18_50:
	setp.ge.s32 	%p28, %r21, %r60;
	@%p28 bra 	$L__BB18_52;
	ld.global.f32 	%f146, [%rd3+24];
$L__BB18_52:
	setp.ge.s32 	%p29, %r24, %r60;
	@%p29 bra 	$L__BB18_54;
	ld.global.f32 	%f145, [%rd3+28];
$L__BB18_54:
	setp.ge.s32 	%p30, %r27, %r60;
	@%p30 bra 	$L__BB18_56;
	ld.global.f32 	%f144, [%rd3+32];
$L__BB18_56:
	setp.ge.s32 	%p31, %r30, %r60;
	@%p31 bra 	$L__BB18_58;
	ld.global.f32 	%f143, [%rd3+36];
$L__BB18_58:
	setp.ge.s32 	%p32, %r33, %r60;
	@%p32 bra 	$L__BB18_60;
	ld.global.f32 	%f142, [%rd3+40];
$L__BB18_60:
	setp.ge.s32 	%p33, %r36, %r60;
	@%p33 bra 	$L__BB18_62;
	ld.global.f32 	%f141, [%rd3+44];
$L__BB18_62:
	setp.ge.s32 	%p34, %r39, %r60;
	@%p34 bra 	$L__BB18_64;
	ld.global.f32 	%f140, [%rd3+48];
$L__BB18_64:
	setp.ge.s32 	%p35, %r42, %r60;
	@%p35 bra 	$L__BB18_66;
	ld.global.f32 	%f139, [%rd3+52];
$L__BB18_66:
	setp.ge.s32 	%p36, %r45, %r60;
	@%p36 bra 	$L__BB18_68;
	ld.global.f32 	%f138, [%rd3+56];
$L__BB18_68:
	setp.ge.s32 	%p37, %r48, %r60;
	@%p37 bra 	$L__BB18_70;
	ld.global.f32 	%f137, [%rd3+60];
$L__BB18_70:
	setp.ge.s32 	%p38, %r51, %r60;
	@%p38 bra 	$L__BB18_72;
	ld.global.f32 	%f136, [%rd3+64];
$L__BB18_72:
	setp.ge.s32 	%p39, %r54, %r60;
	@%p39 bra 	$L__BB18_74;
	ld.global.f32 	%f135, [%rd3+68];
$L__BB18_74:
	setp.ge.s32 	%p40, %r57, %r60;
	@%p40 bra 	$L__BB18_76;
	ld.global.f32 	%f134, [%rd3+72];
$L__BB18_76:
	bar.sync 	0;
	shr.u32 	%r61, %r2, 5;
	shl.b32 	%r253, %r2, 2;
	mov.u32 	%r254, _ZZN3cub18CUB_300001_SM_10006detail10radix_sort31DeviceRadixSortSingleTileKernelINS1_5radix10policy_hubIifyE10Policy1000ELNS0_9SortOrderE0EifyNS1_21identity_decomposer_tEEEvPKT1_PSA_PKT2_PSE_T3_iiT4_E12temp_storage;
	add.s32 	%r62, %r254, %r253;
	shl.b32 	%r255, %r2, 7;
	add.s32 	%r63, %r62, %r255;
	shl.b32 	%r256, %r61, 2;
	add.s32 	%r257, %r254, %r256;
	add.s32 	%r64, %r257, 33792;
	mad.lo.s32 	%r65, %r2, -56, %r63;
	add.s32 	%r726, %r209, 6;
	sub.s32 	%r725, %r210, %r209;
$L__BB18_77:
	add.s32 	%r317, %r726, -6;
	min.s32 	%r260, %r725, 6;
	mov.b32 	%r346, 0;
	st.shared.u32 	[%r62], %r346;
	st.shared.u32 	[%r62+1024], %r346;
	st.shared.u32 	[%r62+2048], %r346;
	st.shared.u32 	[%r62+3072], %r346;
	st.shared.u32 	[%r62+4096], %r346;
	st.shared.u32 	[%r62+5120], %r346;
	st.shared.u32 	[%r62+6144], %r346;
	st.shared.u32 	[%r62+7168], %r346;
	st.shared.u32 	[%r62+8192], %r346;
	st.shared.u32 	[%r62+9216], %r346;
	st.shared.u32 	[%r62+10240], %r346;
	st.shared.u32 	[%r62+11264], %r346;
	st.shared.u32 	[%r62+12288], %r346;
	st.shared.u32 	[%r62+13312], %r346;
	st.shared.u32 	[%r62+14336], %r346;
	st.shared.u32 	[%r62+15360], %r346;
	st.shared.u32 	[%r62+16384], %r346;
	st.shared.u32 	[%r62+17408], %r346;
	st.shared.u32 	[%r62+18432], %r346;
	st.shared.u32 	[%r62+19456], %r346;
	st.shared.u32 	[%r62+20480], %r346;
	st.shared.u32 	[%r62+21504], %r346;
	st.shared.u32 	[%r62+22528], %r346;
	st.shared.u32 	[%r62+23552], %r346;
	st.shared.u32 	[%r62+24576], %r346;
	st.shared.u32 	[%r62+25600], %r346;
	st.shared.u32 	[%r62+26624], %r346;
	st.shared.u32 	[%r62+27648], %r346;
	st.shared.u32 	[%r62+28672], %r346;
	st.shared.u32 	[%r62+29696], %r346;
	st.shared.u32 	[%r62+30720], %r346;
	st.shared.u32 	[%r62+31744], %r346;
	st.shared.u32 	[%r62+32768], %r346;
	// begin inline asm
	bmsk.clamp.b32 %r258, %r346, %r260;
	// end inline asm
	// begin inline asm
	shr.b32 %r261, %r745, %r317;
	// end inline asm
	and.b32  	%r349, %r258, %r261;
	shl.b32 	%r350, %r349, 10;
	and.b32  	%r351, %r350, 31744;
	add.s32 	%r352, %r62, %r351;
	shr.u32 	%r353, %r349, 4;
	and.b32  	%r354, %r353, 268435454;
	add.s32 	%r90, %r352, %r354;
	ld.shared.u16 	%rs1, [%r90];
	add.s16 	%rs20, %rs1, 1;
	st.shared.u16 	[%r90], %rs20;
	// begin inline asm
	shr.b32 %r264, %r744, %r317;
	// end inline asm
	and.b32  	%r355, %r258, %r264;
	shl.b32 	%r356, %r355, 10;
	and.b32  	%r357, %r356, 31744;
	add.s32 	%r358, %r62, %r357;
	shr.u32 	%r359, %r355, 4;
	and.b32  	%r360, %r359, 268435454;
	add.s32 	%r91, %r358, %r360;
	ld.shared.u16 	%rs2, [%r91];
	add.s16 	%rs21, %rs2, 1;
	st.shared.u16 	[%r91], %rs21;
	// begin inline asm
	shr.b32 %r267, %r743, %r317;
	// end inline asm
	and.b32  	%r361, %r258, %r267;
	shl.b32 	%r362, %r361, 10;
	and.b32  	%r363, %r362, 31744;
	add.s32 	%r364, %r62, %r363;
	shr.u32 	%r365, %r361, 4;
	and.b32  	%r366, %r365, 268435454;
	add.s32 	%r92, %r364, %r366;
	ld.shared.u16 	%rs3, [%r92];
	add.s16 	%rs22, %rs3, 1;
	st.shared.u16 	[%r92], %rs22;
	// begin inline asm
	shr.b32 %r270, %r742, %r317;
	// end inline asm
	and.b32  	%r367, %r258, %r270;
	shl.b32 	%r368, %r367, 10;
	and.b32  	%r369, %r368, 31744;
	add.s32 	%r370, %r62, %r369;
	shr.u32 	%r371, %r367, 4;
	and.b32  	%r372, %r371, 268435454;
	add.s32 	%r93, %r370, %r372;
	ld.shared.u16 	%rs4, [%r93];
	add.s16 	%rs23, %rs4, 1;
	st.shared.u16 	[%r93], %rs23;
	// begin inline asm
	shr.b32 %r273, %r741, %r317;
	// end inline asm
	and.b32  	%r373, %r258, %r273;
	shl.b32 	%r374, %r373, 10;
	and.b32  	%r375, %r374, 31744;
	add.s32 	%r376, %r62, %r375;
	shr.u32 	%r377, %r373, 4;
	and.b32  	%r378, %r377, 268435454;
	add.s32 	%r94, %r376, %r378;
	ld.shared.u16 	%rs5, [%r94];
	add.s16 	%rs24, %rs5, 1;
	st.shared.u16 	[%r94], %rs24;
	// begin inline asm
	shr.b32 %r276, %r740, %r317;
	// end inline asm
	and.b32  	%r379, %r258, %r276;
	shl.b32 	%r380, %r379, 10;
	and.b32  	%r381, %r380, 31744;
	add.s32 	%r382, %r62, %r381;
	shr.u32 	%r383, %r379, 4;
	and.b32  	%r384, %r383, 268435454;
	add.s32 	%r95, %r382, %r384;
	ld.shared.u16 	%rs6, [%r95];
	add.s16 	%rs25, %rs6, 1;
	st.shared.u16 	[%r95], %rs25;
	// begin inline asm
	shr.b32 %r279, %r739, %r317;
	// end inline asm
	and.b32  	%r385, %r258, %r279;
	shl.b32 	%r386, %r385, 10;
	and.b32  	%r387, %r386, 31744;
	add.s32 	%r388, %r62, %r387;
	shr.u32 	%r389, %r385, 4;
	and.b32  	%r390, %r389, 268435454;
	add.s32 	%r96, %r388, %r390;
	ld.shared.u16 	%rs7, [%r96];
	add.s16 	%rs26, %rs7, 1;
	st.shared.u16 	[%r96], %rs26;
	// begin inline asm
	shr.b32 %r282, %r738, %r317;
	// end inline asm
	and.b32  	%r391, %r258, %r282;
	shl.b32 	%r392, %r391, 10;
	and.b32  	%r393, %r392, 31744;
	add.s32 	%r394, %r62, %r393;
	shr.u32 	%r395, %r391, 4;
	and.b32  	%r396, %r395, 268435454;
	add.s32 	%r97, %r394, %r396;
	ld.shared.u16 	%rs8, [%r97];
	add.s16 	%rs27, %rs8, 1;
	st.shared.u16 	[%r97], %rs27;
	// begin inline asm
	shr.b32 %r285, %r737, %r317;
	// end inline asm
	and.b32  	%r397, %r258, %r285;
	shl.b32 	%r398, %r397, 10;
	and.b32  	%r399, %r398, 31744;
	add.s32 	%r400, %r62, %r399;
	shr.u32 	%r401, %r397, 4;
	and.b32  	%r402, %r401, 268435454;
	add.s32 	%r98, %r400, %r402;
	ld.shared.u16 	%rs9, [%r98];
	add.s16 	%rs28, %rs9, 1;
	st.shared.u16 	[%r98], %rs28;
	// begin inline asm
	shr.b32 %r288, %r736, %r317;
	// end inline asm
	and.b32  	%r403, %r258, %r288;
	shl.b32 	%r404, %r403, 10;
	and.b32  	%r405, %r404, 31744;
	add.s32 	%r406, %r62, %r405;
	shr.u32 	%r407, %r403, 4;
	and.b32  	%r408, %r407, 268435454;
	add.s32 	%r99, %r406, %r408;
	ld.shared.u16 	%rs10, [%r99];
	add.s16 	%rs29, %rs10, 1;
	st.shared.u16 	[%r99], %rs29;
	// begin inline asm
	shr.b32 %r291, %r735, %r317;
	// end inline asm
	and.b32  	%r409, %r258, %r291;
	shl.b32 	%r410, %r409, 10;
	and.b32  	%r411, %r410, 31744;
	add.s32 	%r412, %r62, %r411;
	shr.u32 	%r413, %r409, 4;
	and.b32  	%r414, %r413, 268435454;
	add.s32 	%r100, %r412, %r414;
	ld.shared.u16 	%rs11, [%r100];
	add.s16 	%rs30, %rs11, 1;
	st.shared.u16 	[%r100], %rs30;
	// begin inline asm
	shr.b32 %r294, %r734, %r317;
	// end inline asm
	and.b32  	%r415, %r258, %r294;
	shl.b32 	%r416, %r415, 10;
	and.b32  	%r417, %r416, 31744;
	add.s32 	%r418, %r62, %r417;
	shr.u32 	%r419, %r415, 4;
	and.b32  	%r420, %r419, 268435454;
	add.s32 	%r101, %r418, %r420;
	ld.shared.u16 	%rs12, [%r101];
	add.s16 	%rs31, %rs12, 1;
	st.shared.u16 	[%r101], %rs31;
	// begin inline asm
	shr.b32 %r297, %r733, %r317;
	// end inline asm
	and.b32  	%r421, %r258, %r297;
	shl.b32 	%r422, %r421, 10;
	and.b32  	%r423, %r422, 31744;
	add.s32 	%r424, %r62, %r423;
	shr.u32 	%r425, %r421, 4;
	and.b32  	%r426, %r425, 268435454;
	add.s32 	%r102, %r424, %r426;
	ld.shared.u16 	%rs13, [%r102];
	add.s16 	%rs32, %rs13, 1;
	st.shared.u16 	[%r102], %rs32;
	// begin inline asm
	shr.b32 %r300, %r732, %r317;
	// end inline asm
	and.b32  	%r427, %r258, %r300;
	shl.b32 	%r428, %r427, 10;
	and.b32  	%r429, %r428, 31744;
	add.s32 	%r430, %r62, %r429;
	shr.u32 	%r431, %r427, 4;
	and.b32  	%r432, %r431, 268435454;
	add.s32 	%r103, %r430, %r432;
	ld.shared.u16 	%rs14, [%r103];
	add.s16 	%rs33, %rs14, 1;
	st.shared.u16 	[%r103], %rs33;
	// begin inline asm
	shr.b32 %r303, %r731, %r317;
	// end inline asm
	and.b32  	%r433, %r258, %r303;
	shl.b32 	%r434, %r433, 10;
	and.b32  	%r435, %r434, 31744;
	add.s32 	%r436, %r62, %r435;
	shr.u32 	%r437, %r433, 4;
	and.b32  	%r438, %r437, 268435454;
	add.s32 	%r104, %r436, %r438;
	ld.shared.u16 	%rs15, [%r104];
	add.s16 	%rs34, %rs15, 1;
	st.shared.u16 	[%r104], %rs34;
	// begin inline asm
	shr.b32 %r306, %r730, %r317;
	// end inline asm
	and.b32  	%r439, %r258, %r306;
	shl.b32 	%r440, %r439, 10;
	and.b32  	%r441, %r440, 31744;
	add.s32 	%r442, %r62, %r441;
	shr.u32 	%r443, %r439, 4;
	and.b32  	%r444, %r443, 268435454;
	add.s32 	%r105, %r442, %r444;
	ld.shared.u16 	%rs16, [%r105];
	add.s16 	%rs35, %rs16, 1;
	st.shared.u16 	[%r105], %rs35;
	// begin inline asm
	shr.b32 %r309, %r729, %r317;
	// end inline asm
	and.b32  	%r445, %r258, %r309;
	shl.b32 	%r446, %r445, 10;
	and.b32  	%r447, %r446, 31744;
	add.s32 	%r448, %r62, %r447;
	shr.u32 	%r449, %r445, 4;
	and.b32  	%r450, %r449, 268435454;
	add.s32 	%r106, %r448, %r450;
	ld.shared.u16 	%rs17, [%r106];
	add.s16 	%rs36, %rs17, 1;
	st.shared.u16 	[%r106], %rs36;
	// begin inline asm
	shr.b32 %r312, %r728, %r317;
	// end inline asm
	and.b32  	%r451, %r258, %r312;
	shl.b32 	%r452, %r451, 10;
	and.b32  	%r453, %r452, 31744;
	add.s32 	%r454, %r62, %r453;
	shr.u32 	%r455, %r451, 4;
	and.b32  	%r456, %r455, 268435454;
	add.s32 	%r107, %r454, %r456;
	ld.shared.u16 	%rs18, [%r107];
	add.s16 	%rs37, %rs18, 1;
	st.shared.u16 	[%r107], %rs37;
	// begin inline asm
	shr.b32 %r315, %r727, %r317;
	// end inline asm
	and.b32  	%r457, %r258, %r315;
	shl.b32 	%r458, %r457, 10;
	and.b32  	%r459, %r458, 31744;
	add.s32 	%r460, %r62, %r459;
	shr.u32 	%r461, %r457, 4;
	and.b32  	%r462, %r461, 268435454;
	add.s32 	%r108, %r460, %r462;
	ld.shared.u16 	%rs19, [%r108];
	add.s16 	%rs38, %rs19, 1;
	st.shared.u16 	[%r108], %rs38;
	bar.sync 	0;
	ld.shared.u32 	%r109, [%r63];
	ld.shared.u32 	%r463, [%r63+4];
	ld.shared.u32 	%r464, [%r63+8];
	ld.shared.u32 	%r465, [%r63+12];
	ld.shared.u32 	%r466, [%r63+16];
	ld.shared.u32 	%r467, [%r63+20];
	ld.shared.u32 	%r468, [%r63+24];
	ld.shared.u32 	%r469, [%r63+28];
	ld.shared.u32 	%r470, [%r63+32];
	ld.shared.u32 	%r471, [%r63+36];
	ld.shared.u32 	%r472, [%r63+40];
	ld.shared.u32 	%r473, [%r63+44];
	ld.shared.u32 	%r474, [%r63+48];
	ld.shared.u32 	%r475, [%r63+52];
	ld.shared.u32 	%r476, [%r63+56];
	ld.shared.u32 	%r477, [%r63+60];
	ld.shared.u32 	%r478, [%r63+64];
	ld.shared.u32 	%r479, [%r63+68];
	ld.shared.u32 	%r480, [%r63+72];
	ld.shared.u32 	%r481, [%r63+76];
	ld.shared.u32 	%r482, [%r63+80];
	ld.shared.u32 	%r483, [%r63+84];
	ld.shared.u32 	%r484, [%r63+88];
	ld.shared.u32 	%r485, [%r63+92];
	ld.shared.u32 	%r486, [%r63+96];
	ld.shared.u32 	%r487, [%r63+100];
	ld.shared.u32 	%r488, [%r63+104];
	ld.shared.u32 	%r489, [%r63+108];
	ld.shared.u32 	%r490, [%r63+112];
	ld.shared.u32 	%r491, [%r63+116];
	ld.shared.u32 	%r492, [%r63+120];
	ld.shared.u32 	%r493, [%r63+124];
	ld.shared.u32 	%r494, [%r63+128];
	add.s32 	%r110, %r463, %r109;
	add.s32 	%r111, %r464, %r110;
	add.s32 	%r112, %r465, %r111;
	add.s32 	%r113, %r466, %r112;
	add.s32 	%r114, %r467, %r113;
	add.s32 	%r115, %r468, %r114;
	add.s32 	%r116, %r469, %r115;
	add.s32 	%r117, %r470, %r116;
	add.s32 	%r118, %r471, %r117;
	add.s32 	%r119, %r472, %r118;
	add.s32 	%r120, %r473, %r119;
	add.s32 	%r121, %r474, %r120;
	add.s32 	%r122, %r475, %r121;
	add.s32 	%r123, %r476, %r122;
	add.s32 	%r124, %r477, %r123;
	add.s32 	%r125, %r478, %r124;
	add.s32 	%r126, %r479, %r125;
	add.s32 	%r127, %r480, %r126;
	add.s32 	%r128, %r481, %r127;
	add.s32 	%r129, %r482, %r128;
	add.s32 	%r130, %r483, %r129;
	add.s32 	%r131, %r484, %r130;
	add.s32 	%r132, %r485, %r131;
	add.s32 	%r133, %r486, %r132;
	add.s32 	%r134, %r487, %r133;
	add.s32 	%r135, %r488, %r134;
	add.s32 	%r136, %r489, %r135;
	add.s32 	%r137, %r490, %r136;
	add.s32 	%r138, %r491, %r137;
	add.s32 	%r139, %r492, %r138;
	add.s32 	%r140, %r493, %r139;
	add.s32 	%r323, %r494, %r140;
	// begin inline asm
	mov.u32 %r318, %laneid;
	// end inline asm
	mov.b32 	%r321, 1;
	mov.b32 	%r348, -1;
	// begin inline asm
	{  .reg .u32 r0;  .reg .pred p;  shfl.sync.up.b32 r0|p, %r323, %r321, %r346, %r348;  @p add.u32 r0, r0, %r323;  mov.u32 %r319, r0;}
	// end inline asm
	mov.b32 	%r327, 2;
	// begin inline asm
	{  .reg .u32 r0;  .reg .pred p;  shfl.sync.up.b32 r0|p, %r319, %r327, %r346, %r348;  @p add.u32 r0, r0, %r319;  mov.u32 %r325, r0;}
	// end inline asm
	mov.b32 	%r333, 4;
	// begin inline asm
	{  .reg .u32 r0;  .reg .pred p;  shfl.sync.up.b32 r0|p, %r325, %r333, %r346, %r348;  @p add.u32 r0, r0, %r325;  mov.u32 %r331, r0;}
	// end inline asm
	mov.b32 	%r339, 8;
	// begin inline asm
	{  .reg .u32 r0;  .reg .pred p;  shfl.sync.up.b32 r0|p, %r331, %r339, %r346, %r348;  @p add.u32 r0, r0, %r331;  mov.u32 %r337, r0;}
	// end inline asm
	mov.b32 	%r345, 16;
	// begin inline asm
	{  .reg .u32 r0;  .reg .pred p;  shfl.sync.up.b32 r0|p, %r337, %r345, %r346, %r348;  @p add.u32 r0, r0, %r337;  mov.u32 %r343, r0;}
	// end inline asm
	setp.ne.s32 	%p41, %r318, 31;
	@%p41 bra 	$L__BB18_79;
	st.shared.u32 	[%r64], %r343;
$L__BB18_79:
	sub.s32 	%r495, %r343, %r323;
	setp.gt.u32 	%p42, %r2, 31;
	setp.eq.s32 	%p43, %r61, 7;
	setp.eq.s32 	%p44, %r61, 6;
	setp.eq.s32 	%p45, %r61, 5;
	setp.eq.s32 	%p46, %r61, 4;
	setp.eq.s32 	%p47, %r61, 3;
	setp.eq.s32 	%p48, %r61, 2;
	setp.eq.s32 	%p49, %r61, 1;
	bar.sync 	0;
	ld.shared.v4.u32 	{%r496, %r497, %r498, %r499}, [_ZZN3cub18CUB_300001_SM_10006detail10radix_sort31DeviceRadixSortSingleTileKernelINS1_5radix10policy_hubIifyE10Policy1000ELNS0_9SortOrderE0EifyNS1_21identity_decomposer_tEEEvPKT1_PSA_PKT2_PSE_T3_iiT4_E12temp_storage+33792];
	selp.b32 	%r500, %r496, %r746, %p49;
	add.s32 	%r501, %r497, %r496;
	selp.b32 	%r502, %r501, %r500, %p48;
	add.s32 	%r503, %r501, %r498;
	selp.b32 	%r504, %r503, %r502, %p47;
	add.s32 	%r505, %r503, %r499;
	selp.b32 	%r506, %r505, %r504, %p46;
	ld.shared.v4.u32 	{%r507, %r508, %r509, %r510}, [_ZZN3cub18CUB_300001_SM_10006detail10radix_sort31DeviceRadixSortSingleTileKernelINS1_5radix10policy_hubIifyE10Policy1000ELNS0_9SortOrderE0EifyNS1_21identity_decomposer_tEEEvPKT1_PSA_PKT2_PSE_T3_iiT4_E12temp_storage+33808];
	add.s32 	%r511, %r505, %r507;
	selp.b32 	%r512, %r511, %r506, %p45;
	add.s32 	%r513, %r511, %r508;
	selp.b32 	%r514, %r513, %r512, %p44;
	add.s32 	%r515, %r513, %r509;
	selp.b32 	%r746, %r515, %r514, %p43;
	add.s32 	%r145, %r515, %r510;
	setp.ne.s32 	%p50, %r318, 0;
	selp.b32 	%r516, %r495, 0, %p50;
	add.s32 	%r517, %r746, %r516;
	or.pred  	%p51, %p42, %p50;
	selp.b32 	%r747, %r517, %r495, %p42;
	@%p51 bra 	$L__BB18_81;
	shl.b32 	%r747, %r145, 16;
	st.shared.u32 	[_ZZN3cub18CUB_300001_SM_10006detail10radix_sort31DeviceRadixSortSingleTileKernelINS1_5radix10policy_hubIifyE10Policy1000ELNS0_9SortOrderE0EifyNS1_21identity_decomposer_tEEEvPKT1_PSA_PKT2_PSE_T3_iiT4_E12temp_storage+33832], %r747;
$L__BB18_81:
	setp.eq.s32 	%p52, %r2, 0;
	bar.sync 	0;
	ld.shared.u32 	%r518, [_ZZN3cub18CUB_300001_SM_10006detail10radix_sort31DeviceRadixSortSingleTileKernelINS1_5radix10policy_hubIifyE10Policy1000ELNS0_9SortOrderE0EifyNS1_21identity_decomposer_tEEEvPKT1_PSA_PKT2_PSE_T3_iiT4_E12temp_storage+33832];
	selp.b32 	%r519, 0, %r518, %p52;
	add.s32 	%r520, %r747, %r519;
	add.s32 	%r521, %r109, %r520;
	add.s32 	%r522, %r110, %r520;
	add.s32 	%r523, %r111, %r520;
	add.s32 	%r524, %r112, %r520;
	add.s32 	%r525, %r113, %r520;
	add.s32 	%r526, %r114, %r520;
	add.s32 	%r527, %r115, %r520;
	add.s32 	%r528, %r116, %r520;
	add.s32 	%r529, %r117, %r520;
	add.s32 	%r530, %r118, %r520;
	add.s32 	%r531, %r119, %r520;
	add.s32 	%r532, %r120, %r520;
	add.s32 	%r533, %r121, %r520;
	add.s32 	%r534, %r122, %r520;
	add.s32 	%r535, %r123, %r520;
	add.s32 	%r536, %r124, %r520;
	add.s32 	%r537, %r125, %r520;
	add.s32 	%r538, %r126, %r520;
	add.s32 	%r539, %r127, %r520;
	add.s32 	%r540, %r128, %r520;
	add.s32 	%r541, %r129, %r520;
	add.s32 	%r542, %r130, %r520;
	add.s32 	%r543, %r131, %r520;
	add.s32 	%r544, %r132, %r520;
	add.s32 	%r545, %r133, %r520;
	add.s32 	%r546, %r134, %r520;
	add.s32 	%r547, %r135, %r520;
	add.s32 	%r548, %r136, %r520;
	add.s32 	%r549, %r137, %r520;
	add.s32 	%r550, %r138, %r520;
	add.s32 	%r551, %r139, %r520;
	add.s32 	%r552, %r140, %r520;
	st.shared.u32 	[%r63], %r520;
	st.shared.u32 	[%r63+4], %r521;
	st.shared.u32 	[%r63+8], %r522;
	st.shared.u32 	[%r63+12], %r523;
	st.shared.u32 	[%r63+16], %r524;
	st.shared.u32 	[%r63+20], %r525;
	st.shared.u32 	[%r63+24], %r526;
	st.shared.u32 	[%r63+28], %r527;
	st.shared.u32 	[%r63+32], %r528;
	st.shared.u32 	[%r63+36], %r529;
	st.shared.u32 	[%r63+40], %r530;
	st.shared.u32 	[%r63+44], %r531;
	st.shared.u32 	[%r63+48], %r532;
	st.shared.u32 	[%r63+52], %r533;
	st.shared.u32 	[%r63+56], %r534;
	st.shared.u32 	[%r63+60], %r535;
	st.shared.u32 	[%r63+64], %r536;
	st.shared.u32 	[%r63+68], %r537;
	st.shared.u32 	[%r63+72], %r538;
	st.shared.u32 	[%r63+76], %r539;
	st.shared.u32 	[%r63+80], %r540;
	st.shared.u32 	[%r63+84], %r541;
	st.shared.u32 	[%r63+88], %r542;
	st.shared.u32 	[%r63+92], %r543;
	st.shared.u32 	[%r63+96], %r544;
	st.shared.u32 	[%r63+100], %r545;
	st.shared.u32 	[%r63+104], %r546;
	st.shared.u32 	[%r63+108], %r547;
	st.shared.u32 	[%r63+112], %r548;
	st.shared.u32 	[%r63+116], %r549;
	st.shared.u32 	[%r63+120], %r550;
	st.shared.u32 	[%r63+124], %r551;
	st.shared.u32 	[%r63+128], %r552;
	bar.sync 	0;
	cvt.u32.u16 	%r553, %rs1;
	ld.shared.u16 	%r554, [%r90];
	add.s32 	%r149, %r554, %r553;
	cvt.u32.u16 	%r555, %rs2;
	ld.shared.u16 	%r556, [%r91];
	add.s32 	%r150, %r556, %r555;
	cvt.u32.u16 	%r557, %rs3;
	ld.shared.u16 	%r558, [%r92];
	add.s32 	%r151, %r558, %r557;
	cvt.u32.u16 	%r559, %rs4;
	ld.shared.u16 	%r560, [%r93];
	add.s32 	%r152, %r560, %r559;
	cvt.u32.u16 	%r561, %rs5;
	ld.shared.u16 	%r562, [%r94];
	add.s32 	%r153, %r562, %r561;
	cvt.u32.u16 	%r563, %rs6;
	ld.shared.u16 	%r564, [%r95];
	add.s32 	%r154, %r564, %r563;
	cvt.u32.u16 	%r565, %rs7;
	ld.shared.u16 	%r566, [%r96];
	add.s32 	%r155, %r566, %r565;
	cvt.u32.u16 	%r567, %rs8;
	ld.shared.u16 	%r568, [%r97];
	add.s32 	%r156, %r568, %r567;
	cvt.u32.u16 	%r569, %rs9;
	ld.shared.u16 	%r570, [%r98];
	add.s32 	%r157, %r570, %r569;
	cvt.u32.u16 	%r571, %rs10;
	ld.shared.u16 	%r572, [%r99];
	add.s32 	%r158, %r572, %r571;
	cvt.u32.u16 	%r573, %rs11;
	ld.shared.u16 	%r574, [%r100];
	add.s32 	%r159, %r574, %r573;
	cvt.u32.u16 	%r575, %rs12;
	ld.shared.u16 	%r576, [%r101];
	add.s32 	%r160, %r576, %r575;
	cvt.u32.u16 	%r577, %rs13;
	ld.shared.u16 	%r578, [%r102];
	add.s32 	%r161, %r578, %r577;
	cvt.u32.u16 	%r579, %rs14;
	ld.shared.u16 	%r580, [%r103];
	add.s32 	%r162, %r580, %r579;
	cvt.u32.u16 	%r581, %rs15;
	ld.shared.u16 	%r582, [%r104];
	add.s32 	%r163, %r582, %r581;
	cvt.u32.u16 	%r583, %rs16;
	ld.shared.u16 	%r584, [%r105];
	add.s32 	%r164, %r584, %r583;
	cvt.u32.u16 	%r585, %rs17;
	ld.shared.u16 	%r586, [%r106];
	add.s32 	%r165, %r586, %r585;
	cvt.u32.u16 	%r587, %rs18;
	ld.shared.u16 	%r588, [%r107];
	add.s32 	%r166, %r588, %r587;
	cvt.u32.u16 	%r589, %rs19;
	ld.shared.u16 	%r590, [%r108];
	add.s32 	%r167, %r590, %r589;
	bar.sync 	0;
	setp.lt.s32 	%p53, %r726, %r210;
	@%p53 bra 	$L__BB18_121;
	cvt.u64.u32 	%rd15, %r2;
	shl.b32 	%r591, %r149, 2;
	mov.u32 	%r592, _ZZN3cub18CUB_300001_SM_10006detail10radix_sort31DeviceRadixSortSingleTileKernelINS1_5radix10policy_hubIifyE10Policy1000ELNS0_9SortOrderE0EifyNS1_21identity_decomposer_tEEEvPKT1_PSA_PKT2_PSE_T3_iiT4_E12temp_storage;
	add.s32 	%r593, %r592, %r591;
	st.shared.u32 	[%r593], %r745;
	shl.b32 	%r594, %r150, 2;
	add.s32 	%r595, %r592, %r594;
	st.shared.u32 	[%r595], %r744;
	shl.b32 	%r596, %r151, 2;
	add.s32 	%r597, %r592, %r596;
	st.shared.u32 	[%r597], %r743;
	shl.b32 	%r598, %r152, 2;
	add.s32 	%r599, %r592, %r598;
	st.shared.u32 	[%r599], %r742;
	shl.b32 	%r600, %r153, 2;
	add.s32 	%r601, %r592, %r600;
	st.shared.u32 	[%r601], %r741;
	shl.b32 	%r602, %r154, 2;
	add.s32 	%r603, %r592, %r602;
	st.shared.u32 	[%r603], %r740;
	shl.b32 	%r604, %r155, 2;
	add.s32 	%r605, %r592, %r604;
	st.shared.u32 	[%r605], %r739;
	shl.b32 	%r606, %r156, 2;
	add.s32 	%r607, %r592, %r606;
	st.shared.u32 	[%r607], %r738;
	shl.b32 	%r608, %r157, 2;
	add.s32 	%r609, %r592, %r608;
	st.shared.u32 	[%r609], %r737;
	shl.b32 	%r610, %r158, 2;
	add.s32 	%r611, %r592, %r610;
	st.shared.u32 	[%r611], %r736;
	shl.b32 	%r612, %r159, 2;
	add.s32 	%r613, %r592, %r612;
	st.shared.u32 	[%r613], %r735;
	shl.b32 	%r614, %r160, 2;
	add.s32 	%r615, %r592, %r614;
	st.shared.u32 	[%r615], %r734;
	shl.b32 	%r616, %r161, 2;
	add.s32 	%r617, %r592, %r616;
	st.shared.u32 	[%r617], %r733;
	shl.b32 	%r618, %r162, 2;
	add.s32 	%r619, %r592, %r618;
	st.shared.u32 	[%r619], %r732;
	shl.b32 	%r620, %r163, 2;
	add.s32 	%r621, %r592, %r620;
	st.shared.u32 	[%r621], %r731;
	shl.b32 	%r622, %r164, 2;
	add.s32 	%r623, %r592, %r622;
	st.shared.u32 	[%r623], %r730;
	shl.b32 	%r624, %r165, 2;
	add.s32 	%r625, %r592, %r624;
	st.shared.u32 	[%r625], %r729;
	shl.b32 	%r626, %r166, 2;
	add.s32 	%r627, %r592, %r626;
	st.shared.u32 	[%r627], %r728;
	shl.b32 	%r628, %r167, 2;
	add.s32 	%r629, %r592, %r628;
	st.shared.u32 	[%r629], %r727;
	bar.sync 	0;
	mad.lo.s32 	%r168, %r2, -72, %r65;
	ld.shared.u32 	%r169, [%r168];
	ld.shared.u32 	%r170, [%r168+1024];
	ld.shared.u32 	%r171, [%r168+2048];
	ld.shared.u32 	%r172, [%r168+3072];
	ld.shared.u32 	%r173, [%r168+4096];
	ld.shared.u32 	%r174, [%r168+5120];
	ld.shared.u32 	%r175, [%r168+6144];
	ld.shared.u32 	%r176, [%r168+7168];
	ld.shared.u32 	%r177, [%r168+8192];
	ld.shared.u32 	%r178, [%r168+9216];
	ld.shared.u32 	%r179, [%r168+10240];
	ld.shared.u32 	%r180, [%r168+11264];
	ld.shared.u32 	%r181, [%r168+12288];
	ld.shared.u32 	%r182, [%r168+13312];
	ld.shared.u32 	%r183, [%r168+14336];
	ld.shared.u32 	%r184, [%r168+15360];
	ld.shared.u32 	%r185, [%r168+16384];
	ld.shared.u32 	%r186, [%r168+17408];
	ld.shared.u32 	%r187, [%r168+18432];
	bar.sync 	0;
	st.shared.f32 	[%r593], %f152;
	st.shared.f32 	[%r595], %f151;
	st.shared.f32 	[%r597], %f150;
	st.shared.f32 	[%r599], %f149;
	st.shared.f32 	[%r601], %f148;
	st.shared.f32 	[%r603], %f147;
	st.shared.f32 	[%r605], %f146;
	st.shared.f32 	[%r607], %f145;
	st.shared.f32 	[%r609], %f144;
	st.shared.f32 	[%r611], %f143;
	st.shared.f32 	[%r613], %f142;
	st.shared.f32 	[%r615], %f141;
	st.shared.f32 	[%r617], %f140;
	st.shared.f32 	[%r619], %f139;
	st.shared.f32 	[%r621], %f138;
	st.shared.f32 	[%r623], %f137;
	st.shared.f32 	[%r625], %f136;
	st.shared.f32 	[%r627], %f135;
	st.shared.f32 	[%r629], %f134;
	bar.sync 	0;
	ld.shared.f32 	%f58, [%r168+1024];
	ld.shared.f32 	%f59, [%r168+2048];
	ld.shared.f32 	%f60, [%r168+3072];
	ld.shared.f32 	%f61, [%r168+4096];
	ld.shared.f32 	%f62, [%r168+5120];
	ld.shared.f32 	%f63, [%r168+6144];
	ld.shared.f32 	%f64, [%r168+7168];
	ld.shared.f32 	%f65, [%r168+8192];
	ld.shared.f32 	%f66, [%r168+9216];
	ld.shared.f32 	%f67, [%r168+10240];
	ld.shared.f32 	%f68, [%r168+11264];
	ld.shared.f32 	%f69, [%r168+12288];
	ld.shared.f32 	%f70, [%r168+13312];
	ld.shared.f32 	%f71, [%r168+14336];
	ld.shared.f32 	%f72, [%r168+15360];
	ld.shared.f32 	%f73, [%r168+16384];
	ld.shared.f32 	%f74, [%r168+17408];
	ld.shared.f32 	%f75, [%r168+18432];
	setp.gt.u64 	%p54, %rd2, %rd15;
	cvta.to.global.u64 	%rd16, %rd6;
	mul.wide.u32 	%rd17, %r2, 4;
	add.s64 	%rd4, %rd16, %rd17;
	cvta.to.global.u64 	%rd18, %rd8;
	add.s64 	%rd5, %rd18, %rd17;
	@%p54 bra 	$L__BB18_83;
	bra.uni 	$L__BB18_84;
$L__BB18_83:
	xor.b32  	%r630, %r169, -2147483648;
	ld.shared.f32 	%f114, [%r168];
	st.global.u32 	[%rd4], %r630;
	st.global.f32 	[%rd5], %f114;
$L__BB18_84:
	add.s32 	%r631, %r2, 256;
	cvt.u64.u32 	%rd19, %r631;
	setp.le.u64 	%p55, %rd2, %rd19;
	@%p55 bra 	$L__BB18_86;
	xor.b32  	%r632, %r170, -2147483648;
	st.global.u32 	[%rd4+1024], %r632;
	st.global.f32 	[%rd5+1024], %f58;
$L__BB18_86:
	add.s32 	%r633, %r2, 512;
	cvt.u64.u32 	%rd20, %r633;
	setp.le.u64 	%p56, %rd2, %rd20;
	@%p56 bra 	$L__BB18_88;
	xor.b32  	%r634, %r171, -2147483648;
	st.global.u32 	[%rd4+2048], %r634;
	st.global.f32 	[%rd5+2048], %f59;
$L__BB18_88:
	add.s32 	%r635, %r2, 768;
	cvt.u64.u32 	%rd21, %r635;
	setp.le.u64 	%p57, %rd2, %rd21;
	@%p57 bra 	$L__BB18_90;
	xor.b32  	%r636, %r172, -2147483648;
	st.global.u32 	[%rd4+3072], %r636;
	st.global.f32 	[%rd5+3072], %f60;
$L__BB18_90:
	or.b32  	%r637, %r2, 1024;
	cvt.u64.u32 	%rd22, %r637;
	setp.le.u64 	%p58, %rd2, %rd22;
	@%p58 bra 	$L__BB18_92;
	xor.b32  	%r638, %r173, -2147483648;
	st.global.u32 	[%rd4+4096], %r638;
	st.global.f32 	[%rd5+4096], %f61;
$L__BB18_92:
	add.s32 	%r639, %r2, 1280;
	cvt.u64.u32 	%rd23, %r639;
	setp.le.u64 	%p59, %rd2, %rd23;
	@%p59 bra 	$L__BB18_94;
	xor.b32  	%r640, %r174, -2147483648;
	st.global.u32 	[%rd4+5120], %r640;
	st.global.f32 	[%rd5+5120], %f62;
$L__BB18_94:
	add.s32 	%r641, %r2, 1536;
	cvt.u64.u32 	%rd24, %r641;
	setp.le.u64 	%p60, %rd2, %rd24;
	@%p60 bra 	$L__BB18_96;
	xor.b32  	%r642, %r175, -2147483648;
	st.global.u32 	[%rd4+6144], %r642;
	st.global.f32 	[%rd5+6144], %f63;
$L__BB18_96:
	add.s32 	%r643, %r2, 1792;
	cvt.u64.u32 	%rd25, %r643;
	setp.le.u64 	%p61, %rd2, %rd25;
	@%p61 bra 	$L__BB18_98;
	xor.b32  	%r644, %r176, -2147483648;
	st.global.u32 	[%rd4+7168], %r644;
	st.global.f32 	[%rd5+7168], %f64;
$L__BB18_98:
	or.b32  	%r645, %r2, 2048;
	cvt.u64.u32 	%rd26, %r645;
	setp.le.u64 	%p62, %rd2, %rd26;
	@%p62 bra 	$L__BB18_100;
	xor.b32  	%r646, %r177, -2147483648;
	st.global.u32 	[%rd4+8192], %r646;
	st.global.f32 	[%rd5+8192], %f65;
$L__BB18_100:
	add.s32 	%r647, %r2, 2304;
	cvt.u64.u32 	%rd27, %r647;
	setp.le.u64 	%p63, %rd2, %rd27;
	@%p63 bra 	$L__BB18_102;
	xor.b32  	%r648, %r178, -2147483648;
	st.global.u32 	[%rd4+9216], %r648;
	st.global.f32 	[%rd5+9216], %f66;
$L__BB18_102:
	add.s32 	%r649, %r2, 2560;
	cvt.u64.u32 	%rd28, %r649;
	setp.le.u64 	%p64, %rd2, %rd28;
	@%p64 bra 	$L__BB18_104;
	xor.b32  	%r650, %r179, -2147483648;
	st.global.u32 	[%rd4+10240], %r650;
	st.global.f32 	[%rd5+10240], %f67;
$L__BB18_104:
	add.s32 	%r651, %r2, 2816;
	cvt.u64.u32 	%rd29, %r651;
	setp.le.u64 	%p65, %rd2, %rd29;
	@%p65 bra 	$L__BB18_106;
	xor.b32  	%r652, %r180, -2147483648;
	st.global.u32 	[%rd4+11264], %r652;
	st.global.f32 	[%rd5+11264], %f68;
$L__BB18_106:
	or.b32  	%r653, %r2, 3072;
	cvt.u64.u32 	%rd30, %r653;
	setp.le.u64 	%p66, %rd2, %rd30;
	@%p66 bra 	$L__BB18_108;
	xor.b32  	%r654, %r181, -2147483648;
	st.global.u32 	[%rd4+12288], %r654;
	st.global.f32 	[%rd5+12288], %f69;
$L__BB18_108:
	add.s32 	%r655, %r2, 3328;
	cvt.u64.u32 	%rd31, %r655;
	setp.le.u64 	%p67, %rd2, %rd31;
	@%p67 bra 	$L__BB18_110;
	xor.b32  	%r656, %r182, -2147483648;
	st.global.u32 	[%rd4+13312], %r656;
	st.global.f32 	[%rd5+13312], %f70;
$L__BB18_110:
	add.s32 	%r657, %r2, 3584;
	cvt.u64.u32 	%rd32, %r657;
	setp.le.u64 	%p68, %rd2, %rd32;
	@%p68 bra 	$L__BB18_112;
	xor.b32  	%r658, %r183, -2147483648;
	st.global.u32 	[%rd4+14336], %r658;
	st.global.f32 	[%rd5+14336], %f71;
$L__BB18_112:
	add.s32 	%r659, %r2, 3840;
	cvt.u64.u32 	%rd33, %r659;
	setp.le.u64 	%p69, %rd2, %rd33;
	@%p69 bra 	$L__BB18_114;
	xor.b32  	%r660, %r184, -2147483648;
	st.global.u32 	[%rd4+15360], %r660;
	st.global.f32 	[%rd5+15360], %f72;
$L__BB18_114:
	or.b32  	%r661, %r2, 4096;
	cvt.u64.u32 	%rd34, %r661;
	setp.le.u64 	%p70, %rd2, %rd34;
	@%p70 bra 	$L__BB18_116;
	xor.b32  	%r662, %r185, -2147483648;
	st.global.u32 	[%rd4+16384], %r662;
	st.global.f32 	[%rd5+16384], %f73;
$L__BB18_116:
	add.s32 	%r663, %r2, 4352;
	cvt.u64.u32 	%rd35, %r663;
	setp.le.u64 	%p71, %rd2, %rd35;
	@%p71 bra 	$L__BB18_118;
	xor.b32  	%r664, %r186, -2147483648;
	st.global.u32 	[%rd4+17408], %r664;
	st.global.f32 	[%rd5+17408], %f74;
$L__BB18_118:
	add.s32 	%r665, %r2, 4608;
	cvt.u64.u32 	%rd36, %r665;
	setp.le.u64 	%p72, %rd2, %rd36;
	@%p72 bra 	$L__BB18_120;
	xor.b32  	%r666, %r187, -2147483648;
	st.global.u32 	[%rd4+18432], %r666;
	st.global.f32 	[%rd5+18432], %f75;
$L__BB18_120:
	ret;
$L__BB18_121:
	shl.b32 	%r667, %r149, 2;
	mov.u32 	%r668, _ZZN3cub18CUB_300001_SM_10006detail10radix_sort31DeviceRadixSortSingleTileKernelINS1_5radix10policy_hubIifyE10Policy1000ELNS0_9SortOrderE0EifyNS1_21identity_decomposer_tEEEvPKT1_PSA_PKT2_PSE_T3_iiT4_E12temp_storage;
	add.s32 	%r669, %r668, %r667;
	st.shared.u32 	[%r669], %r745;
	shl.b32 	%r670, %r150, 2;
	add.s32 	%r671, %r668, %r670;
	st.shared.u32 	[%r671], %r744;
	shl.b32 	%r672, %r151, 2;
	add.s32 	%r673, %r668, %r672;
	st.shared.u32 	[%r673], %r743;
	shl.b32 	%r674, %r152, 2;
	add.s32 	%r675, %r668, %r674;
	st.shared.u32 	[%r675], %r742;
	shl.b32 	%r676, %r153, 2;
	add.s32 	%r677, %r668, %r676;
	st.shared.u32 	[%r677], %r741;
	shl.b32 	%r678, %r154, 2;
	add.s32 	%r679, %r668, %r678;
	st.shared.u32 	[%r679], %r740;
	shl.b32 	%r680, %r155, 2;
	add.s32 	%r681, %r668, %r680;
	st.shared.u32 	[%r681], %r739;
	shl.b32 	%r682, %r156, 2;
	add.s32 	%r683, %r668, %r682;
	st.shared.u32 	[%r683], %r738;
	shl.b32 	%r684, %r157, 2;
	add.s32 	%r685, %r668, %r684;
	st.shared.u32 	[%r685], %r737;
	shl.b32 	%r686, %r158, 2;
	add.s32 	%r687, %r668, %r686;
	st.shared.u32 	[%r687], %r736;
	shl.b32 	%r688, %r159, 2;
	add.s32 	%r689, %r668, %r688;
	st.shared.u32 	[%r689], %r735;
	shl.b32 	%r690, %r160, 2;
	add.s32 	%r691, %r668, %r690;
	st.shared.u32 	[%r691], %r734;
	shl.b32 	%r692, %r161, 2;
	add.s32 	%r693, %r668, %r692;
	st.shared.u32 	[%r693], %r733;
	shl.b32 	%r694, %r162, 2;
	add.s32 	%r695, %r668, %r694;
	st.shared.u32 	[%r695], %r732;
	shl.b32 	%r696, %r163, 2;
	add.s32 	%r697, %r668, %r696;
	st.shared.u32 	[%r697], %r731;
	shl.b32 	%r698, %r164, 2;
	add.s32 	%r699, %r668, %r698;
	st.shared.u32 	[%r699], %r730;
	shl.b32 	%r700, %r165, 2;
	add.s32 	%r701, %r668, %r700;
	st.shared.u32 	[%r701], %r729;
	shl.b32 	%r702, %r166, 2;
	add.s32 	%r703, %r668, %r702;
	st.shared.u32 	[%r703], %r728;
	shl.b32 	%r704, %r167, 2;
	add.s32 	%r705, %r668, %r704;
	st.shared.u32 	[%r705], %r727;
	bar.sync 	0;
	ld.shared.u32 	%r745, [%r65];
	ld.shared.u32 	%r744, [%r65+4];
	ld.shared.u32 	%r743, [%r65+8];
	ld.shared.u32 	%r742, [%r65+12];
	ld.shared.u32 	%r741, [%r65+16];
	ld.shared.u32 	%r740, [%r65+20];
	ld.shared.u32 	%r739, [%r65+24];
	ld.shared.u32 	%r738, [%r65+28];
	ld.shared.u32 	%r737, [%r65+32];
	ld.shared.u32 	%r736, [%r65+36];
	ld.shared.u32 	%r735, [%r65+40];
	ld.shared.u32 	%r734, [%r65+44];
	ld.shared.u32 	%r733, [%r65+48];
	ld.shared.u32 	%r732, [%r65+52];
	ld.shared.u32 	%r731, [%r65+56];
	ld.shared.u32 	%r730, [%r65+60];
	ld.shared.u32 	%r729, [%r65+64];
	ld.shared.u32 	%r728, [%r65+68];
	ld.shared.u32 	%r727, [%r65+72];
	bar.sync 	0;
	st.shared.f32 	[%r669], %f152;
	st.shared.f32 	[%r671], %f151;
	st.shared.f32 	[%r673], %f150;
	st.shared.f32 	[%r675], %f149;
	st.shared.f32 	[%r677], %f148;
	st.shared.f32 	[%r679], %f147;
	st.shared.f32 	[%r681], %f146;
	st.shared.f32 	[%r683], %f145;
	st.shared.f32 	[%r685], %f144;
	st.shared.f32 	[%r687], %f143;
	st.shared.f32 	[%r689], %f142;
	st.shared.f32 	[%r691], %f141;
	st.shared.f32 	[%r693], %f140;
	st.shared.f32 	[%r695], %f139;
	st.shared.f32 	[%r697], %f138;
	st.shared.f32 	[%r699], %f137;
	st.shared.f32 	[%r701], %f136;
	st.shared.f32 	[%r703], %f135;
	st.shared.f32 	[%r705], %f134;
	bar.sync 	0;
	ld.shared.f32 	%f152, [%r65];
	ld.shared.f32 	%f151, [%r65+4];
	ld.shared.f32 	%f150, [%r65+8];
	ld.shared.f32 	%f149, [%r65+12];
	ld.shared.f32 	%f148, [%r65+16];
	ld.shared.f32 	%f147, [%r65+20];
	ld.shared.f32 	%f146, [%r65+24];
	ld.shared.f32 	%f145, [%r65+28];
	ld.shared.f32 	%f144, [%r65+32];
	ld.shared.f32 	%f143, [%r65+36];
	ld.shared.f32 	%f142, [%r65+40];
	ld.shared.f32 	%f141, [%r65+44];
	ld.shared.f32 	%f140, [%r65+48];
	ld.shared.f32 	%f139, [%r65+52];
	ld.shared.f32 	%f138, [%r65+56];
	ld.shared.f32 	%f137, [%r65+60];
	ld.shared.f32 	%f136, [%r65+64];
	ld.shared.f32 	%f135, [%r65+68];
	ld.shared.f32 	%f134, [%r65+72];
	bar.sync 	0;
	add.s32 	%r726, %r726, 6;
	add.s32 	%r725, %r725, -6;
	bra.uni 	$L__BB18_77;

}
	// .globl	_ZN3cub18CUB_300001_SM_10006detail10radix_sort30DeviceRadixSortHistogramKernelINS1_5radix10policy_hubIifyE10Policy1000ELNS0_9SortOrderE0EiyNS1_21identity_decomposer_tEEEvPT2_PKT1_SA_iiT3_
.visible .entry _ZN3cub18CUB_300001_SM_10006detail10radix_sort30DeviceRadixSortHistogramKernelINS1_5radix10policy_hubIifyE10Policy1000ELNS0_9SortOrderE0EiyNS1_21identity_decomposer_tEEEvPT2_PKT1_SA_iiT3_(
	.param .u64 .ptr .align 1 _ZN3cub18CUB_300001_SM_10006detail10radix_sort30DeviceRadixSortHistogramKernelINS1_5radix10policy_hubIifyE10Policy1000ELNS0_9SortOrderE0EiyNS1_21identity_decomposer_tEEEvPT2_PKT1_SA_iiT3__param_0,
	.param .u64 .ptr .align 1 _ZN3cub18CUB_300001_SM_10006detail10radix_sort30DeviceRadixSortHistogramKernelINS1_5radix10policy_hubIifyE10Policy1000ELNS0_9SortOrderE0EiyNS1_21identity_decomposer_tEEEvPT2_PKT1_SA_iiT3__param_1,
	.param .u64 _ZN3cub18CUB_300001_SM_10006detail10radix_sort30DeviceRadixSortHistogramKernelINS1_5radix10policy_hubIifyE10Policy1000ELNS0_9SortOrderE0EiyNS1_21identity_decomposer_tEEEvPT2_PKT1_SA_iiT3__param_2,
	.param .u32 _ZN3cub18CUB_300001_SM_10006detail10radix_sort30DeviceRadixSortHistogramKernelINS1_5radix10policy_hubIifyE10Policy1000ELNS0_9SortOrderE0EiyNS1_21identity_decomposer_tEEEvPT2_PKT1_SA_iiT3__param_3,
	.param .u32 _ZN3cub18CUB_300001_SM_10006detail10radix_sort30DeviceRadixSortHistogramKernelINS1_5radix10policy_hubIifyE10Policy1000ELNS0_9SortOrderE0EiyNS1_21identity_decomposer_tEEEvPT2_PKT1_SA_iiT3__param_4,
	.param .align 1 .b8 _ZN3cub18CUB_300001_SM_10006detail10radix_sort30DeviceRadixSortHistogramKernelINS1_5radix10policy_hubIifyE10Policy1000ELNS0_9SortOrderE0EiyNS1_21identity_decomposer_tEEEvPT2_PKT1_SA_iiT3__param_5[1]
)
.maxntid 128
{
	.reg .pred 	%p<91>;
	.reg .b32 	%r<486>;
	.reg .b64 	%rd<137>;
	// demoted variable
	.shared .align 4 .b8 _ZZN3cub18CUB_300001_SM_10006detail10radix_sort30DeviceRadixSortHistogramKernelINS1_5radix10policy_hubIifyE10Policy1000ELNS0_9SortOrderE0EiyNS1_21identity_decomposer_tEEEvPT2_PKT1_SA_iiT3_E12temp_storage[4096];
	ld.param.u64 	%rd18, [_ZN3cub18CUB_300001_SM_10006detail10radix_sort30DeviceRadixSortHistogramKernelINS1_5radix10policy_hubIifyE10Policy1000ELNS0_9SortOrderE0EiyNS1_21identity_decomposer_tEEEvPT2_PKT1_SA_iiT3__param_0];
	ld.param.u64 	%rd19, [_ZN3cub18CUB_300001_SM_10006detail10radix_sort30DeviceRadixSortHistogramKernelINS1_5radix10policy_hubIifyE10Policy1000ELNS0_9SortOrderE0EiyNS1_21identity_decomposer_tEEEvPT2_PKT1_SA_iiT3__param_1];
	ld.param.u64 	%rd17, [_ZN3cub18CUB_300001_SM_10006detail10radix_sort30DeviceRadixSortHistogramKernelINS1_5radix10policy_hubIifyE10Policy1000ELNS0_9SortOrderE0EiyNS1_21identity_decomposer_tEEEvPT2_PKT1_SA_iiT3__param_2];
	ld.param.u32 	%r174, [_ZN3cub18CUB_300001_SM_10006detail10radix_sort30DeviceRadixSortHistogramKernelINS1_5radix10policy_hubIifyE10Policy1000ELNS0_9SortOrderE0EiyNS1_21identity_decomposer_tEEEvPT2_PKT1_SA_iiT3__param_3];
	ld.param.u32 	%r175, [_ZN3cub18CUB_300001_SM_10006detail10radix_sort30DeviceRadixSortHistogramKernelINS1_5radix10policy_hubIifyE10Policy1000ELNS0_9SortOrderE0EiyNS1_21identity_decomposer_tEEEvPT2_PKT1_SA_iiT3__param_4];
	cvta.to.global.u64 	%rd1, %rd19;
	cvta.to.global.u64 	%rd2, %rd18;
	setp.eq.s64 	%p2, %rd17, 0;
	@%p2 bra 	$L__BB19_153;
	sub.s32 	%r176, %r175, %r174;
	add.s32 	%r177, %r176, 7;
	shr.s32 	%r178, %r177, 31;
	shr.u32 	%r179, %r178, 29;
	add.s32 	%r180, %r177, %r179;
	shr.s32 	%r181, %r180, 3;
	mov.u32 	%r182, %tid.x;
	setp.gt.u32 	%p3, %r182, 255;
	setp.lt.s32 	%p4, %r177, 8;
	mov.u32 	%r183, %ctaid.x;
	shl.b32 	%r184, %r183, 11;
	cvt.u64.u32 	%rd3, %r184;
	mov.u32 	%r185, %nctaid.x;
	shl.b32 	%r186, %r185, 11;
	cvt.u64.u32 	%rd4, %r186;
	add.s32 	%r1, %r181, -1;
	and.b32  	%r2, %r181, 15;
	and.b32  	%r3, %r181, 7;
	add.s32 	%r4, %r3, -1;
	and.b32  	%r5, %r181, 3;
	or.pred  	%p1, %p3, %p4;
	shl.b32 	%r187, %r182, 2;
	mov.u32 	%r188, _ZZN3cub18CUB_300001_SM_10006detail10radix_sort30DeviceRadixSortHistogramKernelINS1_5radix10policy_hubIifyE10Policy1000ELNS0_9SortOrderE0EiyNS1_21identity_decomposer_tEEEvPT2_PKT1_SA_iiT3_E12temp_storage;
	add.s32 	%r6, %r188, %r187;
	and.b32  	%r7, %r181, 268435440;
	cvt.u64.u32 	%rd5, %r182;
	add.s32 	%r8, %r182, 128;
	add.s32 	%r9, %r182, 256;
	add.s32 	%r10, %r182, 384;
	add.s32 	%r11, %r182, 512;
	add.s32 	%r12, %r182, 640;
	add.s32 	%r13, %r182, 768;
	or.b32  	%r14, %r182, 1024;
	add.s32 	%r15, %r182, 1920;
	and.b32  	%r16, %r181, 268435448;
	and.b32  	%r17, %r181, 1;
	neg.s32 	%r18, %r7;
	add.s32 	%r19, %r6, 8192;
	add.s64 	%rd21, %rd17, -1;
	shr.u64 	%rd22, %rd21, 30;
	add.s64 	%rd23, %rd22, 1;
	min.u64 	%rd6, %rd23, %rd17;
	mov.b64 	%rd135, 0;
$L__BB19_2:
	@%p1 bra 	$L__BB19_30;
	setp.lt.u32 	%p5, %r1, 15;
	mov.b32 	%r439, 0;
	@%p5 bra 	$L__BB19_6;
	mov.u32 	%r436, %r19;
	mov.u32 	%r437, %r18;
$L__BB19_5:
	.pragma "nounroll";
	mov.b32 	%r190, 0;
	st.shared.u32 	[%r436+-8192], %r190;
	st.shared.u32 	[%r436+-7168], %r190;
	st.shared.u32 	[%r436+-6144], %r190;
	st.shared.u32 	[%r436+-5120], %r190;
	st.shared.u32 	[%r436+-4096], %r190;
	st.shared.u32 	[%r436+-3072], %r190;
	st.shared.u32 	[%r436+-2048], %r190;
	st.shared.u32 	[%r436+-1024], %r190;
	st.shared.u32 	[%r436], %r190;
	st.shared.u32 	[%r436+1024], %r190;
	st.shared.u32 	[%r436+2048], %r190;
	st.shared.u32 	[%r436+3072], %r190;
	st.shared.u32 	[%r436+4096], %r190;
	st.shared.u32 	[%r436+5120], %r190;
	st.shared.u32 	[%r436+6144], %r190;
	st.shared.u32 	[%r436+7168], %r190;
	add.s32 	%r437, %r437, 16;
	add.s32 	%r436, %r436, 16384;
	setp.ne.s32 	%p6, %r437, 0;
	mov.u32 	%r439, %r7;
	@%p6 bra 	$L__BB19_5;
$L__BB19_6:
	add.s32 	%r25, %r2, -1;
	setp.eq.s32 	%p7, %r2, 0;
	@%p7 bra 	$L__BB19_16;
	setp.lt.u32 	%p8, %r25, 7;
	@%p8 bra 	$L__BB19_9;
	shl.b32 	%r191, %r439, 10;
	add.s32 	%r192, %r6, %r191;
	mov.b32 	%r193, 0;
	st.shared.u32 	[%r192], %r193;
	st.shared.u32 	[%r192+1024], %r193;
	st.shared.u32 	[%r192+2048], %r193;
	st.shared.u32 	[%r192+3072], %r193;
	st.shared.u32 	[%r192+4096], %r193;
	st.shared.u32 	[%r192+5120], %r193;
	st.shared.u32 	[%r192+6144], %r193;
	st.shared.u32 	[%r192+7168], %r193;
	add.s32 	%r439, %r439, 8;
$L__BB19_9:
	setp.eq.s32 	%p9, %r3, 0;
	@%p9 bra 	$L__BB19_16;
	setp.lt.u32 	%p10, %r4, 3;
	@%p10 bra 	$L__BB19_12;
	shl.b32 	%r194, %r439, 10;
	add.s32 	%r195, %r6, %r194;
	mov.b32 	%r196, 0;
	st.shared.u32 	[%r195], %r196;
	st.shared.u32 	[%r195+1024], %r196;
	st.shared.u32 	[%r195+2048], %r196;
	st.shared.u32 	[%r195+3072], %r196;
	add.s32 	%r439, %r439, 4;
$L__BB19_12:
	setp.eq.s32 	%p11, %r5, 0;
	@%p11 bra 	$L__BB19_16;
	setp.eq.s32 	%p12, %r5, 1;
	shl.b32 	%r197, %r439, 10;
	add.s32 	%r30, %r6, %r197;
	mov.b32 	%r198, 0;
	st.shared.u32 	[%r30], %r198;
	@%p12 bra 	$L__BB19_16;
	setp.eq.s32 	%p13, %r5, 2;
	mov.b32 	%r199, 0;
	st.shared.u32 	[%r30+1024], %r199;
	@%p13 bra 	$L__BB19_16;
	mov.b32 	%r200, 0;
	st.shared.u32 	[%r30+2048], %r200;
$L__BB19_16:
	cvt.u32.u64 	%r201, %rd5;
	setp.gt.u32 	%p14, %r201, 127;
	@%p14 bra 	$L__BB19_30;
	setp.lt.u32 	%p15, %r1, 15;
	mov.b32 	%r443, 0;
	@%p15 bra 	$L__BB19_20;
	mov.b32 	%r441, 0;
$L__BB19_19:
	.pragma "nounroll";
	shl.b32 	%r204, %r441, 10;
	add.s32 	%r205, %r6, %r204;
	mov.b32 	%r206, 0;
	st.shared.u32 	[%r205+512], %r206;
	st.shared.u32 	[%r205+1536], %r206;
	st.shared.u32 	[%r205+2560], %r206;
	st.shared.u32 	[%r205+3584], %r206;
	st.shared.u32 	[%r205+4608], %r206;
	st.shared.u32 	[%r205+5632], %r206;
	st.shared.u32 	[%r205+6656], %r206;
	st.shared.u32 	[%r205+7680], %r206;
	st.shared.u32 	[%r205+8704], %r206;
	st.shared.u32 	[%r205+9728], %r206;
	st.shared.u32 	[%r205+10752], %r206;
	st.shared.u32 	[%r205+11776], %r206;
	st.shared.u32 	[%r205+12800], %r206;
	st.shared.u32 	[%r205+13824], %r206;
	st.shared.u32 	[%r205+14848], %r206;
	st.shared.u32 	[%r205+15872], %r206;
	add.s32 	%r441, %r441, 16;
	setp.ne.s32 	%p16, %r441, %r7;
	mov.u32 	%r443, %r7;
	@%p16 bra 	$L__BB19_19;
$L__BB19_20:
	setp.eq.s32 	%p17, %r2, 0;
	@%p17 bra 	$L__BB19_30;
	setp.lt.u32 	%p18, %r25, 7;
	@%p18 bra 	$L__BB19_23;
	shl.b32 	%r207, %r443, 10;
	add.s32 	%r208, %r6, %r207;
	mov.b32 	%r209, 0;
	st.shared.u32 	[%r208+512], %r209;
	st.shared.u32 	[%r208+1536], %r209;
	st.shared.u32 	[%r208+2560], %r209;
	st.shared.u32 	[%r208+3584], %r209;
	st.shared.u32 	[%r208+4608], %r209;
	st.shared.u32 	[%r208+5632], %r209;
	st.shared.u32 	[%r208+6656], %r209;
	st.shared.u32 	[%r208+7680], %r209;
	add.s32 	%r443, %r443, 8;
$L__BB19_23:
	setp.eq.s32 	%p19, %r3, 0;
	@%p19 bra 	$L__BB19_30;
	setp.lt.u32 	%p20, %r4, 3;
	@%p20 bra 	$L__BB19_26;
	shl.b32 	%r210, %r443, 10;
	add.s32 	%r211, %r6, %r210;
	mov.b32 	%r212, 0;
	st.shared.u32 	[%r211+512], %r212;
	st.shared.u32 	[%r211+1536], %r212;
	st.shared.u32 	[%r211+2560], %r212;
	st.shared.u32 	[%r211+3584], %r212;
	add.s32 	%r443, %r443, 4;
$L__BB19_26:
	setp.eq.s32 	%p21, %r5, 0;
	@%p21 bra 	$L__BB19_30;
	setp.eq.s32 	%p22, %r5, 1;
	shl.b32 	%r213, %r443, 10;
	add.s32 	%r38, %r6, %r213;
	mov.b32 	%r214, 0;
	st.shared.u32 	[%r38+512], %r214;
	@%p22 bra 	$L__BB19_30;
	setp.eq.s32 	%p23, %r5, 2;
	mov.b32 	%r215, 0;
	st.shared.u32 	[%r38+1536], %r215;
	@%p23 bra 	$L__BB19_30;
	mov.b32 	%r216, 0;
	st.shared.u32 	[%r38+2560], %r216;
$L__BB19_30:
	bar.sync 	0;
	bar.sync 	0;
	shl.b64 	%rd8, %rd135, 30;
	sub.s64 	%rd24, %rd17, %rd8;
	min.u64 	%rd9, %rd24, 1073741824;
	setp.le.u64 	%p24, %rd9, %rd3;
	@%p24 bra 	$L__BB19_70;
	mov.u64 	%rd136, %rd3;
$L__BB19_32:
	add.s64 	%rd11, %rd136, %rd8;
	sub.s64 	%rd12, %rd17, %rd11;
	setp.lt.u64 	%p25, %rd12, 2048;
	@%p25 bra 	$L__BB19_34;
	add.s64 	%rd27, %rd11, %rd5;
	shl.b64 	%rd28, %rd27, 2;
	add.s64 	%rd29, %rd1, %rd28;
	ld.global.u32 	%r475, [%rd29];
	ld.global.u32 	%r474, [%rd29+512];
	ld.global.u32 	%r473, [%rd29+1024];
	ld.global.u32 	%r472, [%rd29+1536];
	ld.global.u32 	%r471, [%rd29+2048];
	ld.global.u32 	%r470, [%rd29+2560];
	ld.global.u32 	%r469, [%rd29+3072];
	ld.global.u32 	%r468, [%rd29+3584];
	ld.global.u32 	%r467, [%rd29+4096];
	ld.global.u32 	%r466, [%rd29+4608];
	ld.global.u32 	%r465, [%rd29+5120];
	ld.global.u32 	%r464, [%rd29+5632];
	ld.global.u32 	%r463, [%rd29+6144];
	ld.global.u32 	%r462, [%rd29+6656];
	ld.global.u32 	%r461, [%rd29+7168];
	ld.global.u32 	%r460, [%rd29+7680];
	bra.uni 	$L__BB19_66;
$L__BB19_34:
	cvt.u32.u64 	%r218, %rd5;
	cvt.u32.u64 	%r55, %rd12;
	setp.ge.s32 	%p26, %r218, %r55;
	add.s64 	%rd25, %rd11, %rd5;
	shl.b64 	%rd26, %rd25, 2;
	add.s64 	%rd13, %rd1, %rd26;
	mov.b32 	%r475, 2147483647;
	@%p26 bra 	$L__BB19_36;
	ld.global.u32 	%r475, [%rd13];
$L__BB19_36:
	setp.ge.s32 	%p27, %r8, %r55;
	mov.b32 	%r474, 2147483647;
	@%p27 bra 	$L__BB19_38;
	ld.global.u32 	%r474, [%rd13+512];
$L__BB19_38:
	setp.ge.s32 	%p28, %r9, %r55;
	mov.b32 	%r473, 2147483647;
	@%p28 bra 	$L__BB19_40;
	ld.global.u32 	%r473, [%rd13+1024];
$L__BB19_40:
	setp.ge.s32 	%p29, %r10, %r55;
	mov.b32 	%r472, 2147483647;
	@%p29 bra 	$L__BB19_42;
	ld.global.u32 	%r472, [%rd13+1536];
$L__BB19_42:
	setp.ge.s32 	%p30, %r11, %r55;
	mov.b32 	%r471, 2147483647;
	@%p30 bra 	$L__BB19_44;
	ld.global.u32 	%r471, [%rd13+2048];
$L__BB19_44:
	setp.ge.s32 	%p31, %r12, %r55;
	mov.b32 	%r470, 2147483647;
	@%p31 bra 	$L__BB19_46;
	ld.global.u32 	%r470, [%rd13+2560];
$L__BB19_46:
	setp.ge.s32 	%p32, %r13, %r55;
	mov.b32 	%r469, 2147483647;
	@%p32 bra 	$L__BB19_48;
	ld.global.u32 	%r469, [%rd13+3072];
$L__BB19_48:
	mov.u32 	%r226, %tid.x;
	add.s32 	%r227, %r226, 896;
	setp.ge.s32 	%p33, %r227, %r55;
	mov.b32 	%r468, 2147483647;
	@%p33 bra 	$L__BB19_50;
	ld.global.u32 	%r468, [%rd13+3584];
$L__BB19_50:
	setp.ge.s32 	%p34, %r14, %r55;
	mov.b32 	%r467, 2147483647;
	@%p34 bra 	$L__BB19_52;
	ld.global.u32 	%r467, [%rd13+4096];
$L__BB19_52:
	add.s32 	%r231, %r226, 1152;
	setp.ge.s32 	%p35, %r231, %r55;
	mov.b32 	%r466, 2147483647;
	@%p35 bra 	$L__BB19_54;
	ld.global.u32 	%r466, [%rd13+4608];
$L__BB19_54:
	add.s32 	%r234, %r226, 1280;
	setp.ge.s32 	%p36, %r234, %r55;
	mov.b32 	%r465, 2147483647;
	@%p36 bra 	$L__BB19_56;
	ld.global.u32 	%r465, [%rd13+5120];
$L__BB19_56:
	add.s32 	%r237, %r226, 1408;
	setp.ge.s32 	%p37, %r237, %r55;
	mov.b32 	%r464, 2147483647;
	@%p37 bra 	$L__BB19_58;
	ld.global.u32 	%r464, [%rd13+5632];
$L__BB19_58:
	add.s32 	%r240, %r226, 1536;
	setp.ge.s32 	%p38, %r240, %r55;
	mov.b32 	%r463, 2147483647;
	@%p38 bra 	$L__BB19_60;
	ld.global.u32 	%r463, [%rd13+6144];
$L__BB19_60:
	add.s32 	%r243, %r226, 1664;
	setp.ge.s32 	%p39, %r243, %r55;
	mov.b32 	%r462, 2147483647;
	@%p39 bra 	$L__BB19_62;
	ld.global.u32 	%r462, [%rd13+6656];
$L__BB19_62:
	add.s32 	%r246, %r226, 1792;
	setp.ge.s32 	%p40, %r246, %r55;
	mov.b32 	%r461, 2147483647;
	@%p40 bra 	$L__BB19_64;
	ld.global.u32 	%r461, [%rd13+7168];
$L__BB19_64:
	setp.ge.s32 	%p41, %r15, %r55;
	mov.b32 	%r460, 2147483647;
	@%p41 bra 	$L__BB19_66;
	ld.global.u32 	%r460, [%rd13+7680];
$L__BB19_66:
	setp.le.s32 	%p42, %r175, %r174;
	@%p42 bra 	$L__BB19_69;
	xor.b32  	%r103, %r460, -2147483648;
	xor.b32  	%r104, %r461, -2147483648;
	xor.b32  	%r105, %r462, -2147483648;
	xor.b32  	%r106, %r463, -2147483648;
	xor.b32  	%r107, %r464, -2147483648;
	xor.b32  	%r108, %r465, -2147483648;
	xor.b32  	%r109, %r466, -2147483648;
	xor.b32  	%r110, %r467, -2147483648;
	xor.b32  	%r111, %r468, -2147483648;
	xor.b32  	%r112, %r469, -2147483648;
	xor.b32  	%r113, %r470, -2147483648;
	xor.b32  	%r114, %r471, -2147483648;
	xor.b32  	%r115, %r472, -2147483648;
	xor.b32  	%r116, %r473, -2147483648;
	xor.b32  	%r117, %r474, -2147483648;
	xor.b32  	%r118, %r475, -2147483648;
	mov.b32 	%r476, 0;
	mov.u32 	%r477, %r174;
$L__BB19_68:
	sub.s32 	%r249, %r175, %r477;
	shl.b32 	%r250, %r476, 10;
	mov.u32 	%r251, _ZZN3cub18CUB_300001_SM_10006detail10radix_sort30DeviceRadixSortHistogramKernelINS1_5radix10policy_hubIifyE10Policy1000ELNS0_9SortOrderE0EiyNS1_21identity_decomposer_tEEEvPT2_PKT1_SA_iiT3_E12temp_storage;
	add.s32 	%r252, %r251, %r250;
	min.s32 	%r253, %r249, 8;
	mov.b32 	%r254, -1;
	shl.b32 	%r255, %r254, %r253;
	not.b32 	%r256, %r255;
	shr.u32 	%r257, %r118, %r477;
	and.b32  	%r258, %r257, %r256;
	shl.b32 	%r259, %r258, 2;
	add.s32 	%r260, %r252, %r259;
	atom.shared.add.u32 	%r261, [%r260], 1;
	shr.u32 	%r262, %r117, %r477;
	and.b32  	%r263, %r262, %r256;
	shl.b32 	%r264, %r263, 2;
	add.s32 	%r265, %r252, %r264;
	atom.shared.add.u32 	%r266, [%r265], 1;
	shr.u32 	%r267, %r116, %r477;
	and.b32  	%r268, %r267, %r256;
	shl.b32 	%r269, %r268, 2;
	add.s32 	%r270, %r252, %r269;
	atom.shared.add.u32 	%r271, [%r270], 1;
	shr.u32 	%r272, %r115, %r477;
	and.b32  	%r273, %r272, %r256;
	shl.b32 	%r274, %r273, 2;
	add.s32 	%r275, %r252, %r274;
	atom.shared.add.u32 	%r276, [%r275], 1;
	shr.u32 	%r277, %r114, %r477;
	and.b32  	%r278, %r277, %r256;
	shl.b32 	%r279, %r278, 2;
	add.s32 	%r280, %r252, %r279;
	atom.shared.add.u32 	%r281, [%r280], 1;
	shr.u32 	%r282, %r113, %r477;
	and.b32  	%r283, %r282, %r256;
	shl.b32 	%r284, %r283, 2;
	add.s32 	%r285, %r252, %r284;
	atom.shared.add.u32 	%r286, [%r285], 1;
	shr.u32 	%r287, %r112, %r477;
	and.b32  	%r288, %r287, %r256;
	shl.b32 	%r289, %r288, 2;
	add.s32 	%r290, %r252, %r289;
	atom.shared.add.u32 	%r291, [%r290], 1;
	shr.u32 	%r292, %r111, %r477;
	and.b32  	%r293, %r292, %r256;
	shl.b32 	%r294, %r293, 2;
	add.s32 	%r295, %r252, %r294;
	atom.shared.add.u32 	%r296, [%r295], 1;
	shr.u32 	%r297, %r110, %r477;
	and.b32  	%r298, %r297, %r256;
	shl.b32 	%r299, %r298, 2;
	add.s32 	%r300, %r252, %r299;
	atom.shared.add.u32 	%r301, [%r300], 1;
	shr.u32 	%r302, %r109, %r477;
	and.b32  	%r303, %r302, %r256;
	shl.b32 	%r304, %r303, 2;
	add.s32 	%r305, %r252, %r304;
	atom.shared.add.u32 	%r306, [%r305], 1;
	shr.u32 	%r307, %r108, %r477;
	and.b32  	%r308, %r307, %r256;
	shl.b32 	%r309, %r308, 2;
	add.s32 	%r310, %r252, %r309;
	atom.shared.add.u32 	%r311, [%r310], 1;
	shr.u32 	%r312, %r107, %r477;
	and.b32  	%r313, %r312, %r256;
	shl.b32 	%r314, %r313, 2;
	add.s32 	%r315, %r252, %r314;
	atom.shared.add.u32 	%r316, [%r315], 1;
	shr.u32 	%r317, %r106, %r477;
	and.b32  	%r318, %r317, %r256;
	shl.b32 	%r319, %r318, 2;
	add.s32 	%r320, %r252, %r319;
	atom.shared.add.u32 	%r321, [%r320], 1;
	shr.u32 	%r322, %r105, %r477;
	and.b32  	%r323, %r322, %r256;
	shl.b32 	%r324, %r323, 2;
	add.s32 	%r325, %r252, %r324;
	atom.shared.add.u32 	%r326, [%r325], 1;
	shr.u32 	%r327, %r104, %r477;
	and.b32  	%r328, %r327, %r256;
	shl.b32 	%r329, %r328, 2;
	add.s32 	%r330, %r252, %r329;
	atom.shared.add.u32 	%r331, [%r330], 1;
	shr.u32 	%r332, %r103, %r477;
	and.b32  	%r333, %r332, %r256;
	shl.b32 	%r334, %r333, 2;
	add.s32 	%r335, %r252, %r334;
	atom.shared.add.u32 	%r336, [%r335], 1;
	add.s32 	%r477, %r477, 8;
	add.s32 	%r476, %r476, 1;
	setp.lt.s32 	%p43, %r477, %r175;
	@%p43 bra 	$L__BB19_68;
$L__BB19_69:
	add.s64 	%rd136, %rd136, %rd4;
	setp.lt.u64 	%p44, %rd136, %rd9;
	@%p44 bra 	$L__BB19_32;
$L__BB19_70:
	bar.sync 	0;
	@%p1 bra 	$L__BB19_152;
	setp.lt.u32 	%p45, %r1, 7;
	mov.b32 	%r480, 0;
	@%p45 bra 	$L__BB19_90;
	mov.b32 	%r478, 0;
$L__BB19_73:
	.pragma "nounroll";
	shl.b32 	%r339, %r478, 10;
	add.s32 	%r124, %r6, %r339;
	ld.shared.u32 	%r125, [%r124];
	setp.eq.s32 	%p46, %r125, 0;
	@%p46 bra 	$L__BB19_75;
	cvt.u32.u64 	%r340, %rd5;
	shl.b32 	%r341, %r478, 8;
	add.s32 	%r342, %r341, %r340;
	mul.wide.u32 	%rd30, %r342, 8;
	add.s64 	%rd31, %rd2, %rd30;
	cvt.u64.u32 	%rd32, %r125;
	atom.global.add.u64 	%rd33, [%rd31], %rd32;
$L__BB19_75:
	ld.shared.u32 	%r126, [%r124+1024];
	setp.eq.s32 	%p47, %r126, 0;
	@%p47 bra 	$L__BB19_77;
	cvt.u32.u64 	%r343, %rd5;
	shl.b32 	%r344, %r478, 8;
	add.s32 	%r345, %r344, %r343;
	add.s32 	%r346, %r345, 256;
	mul.wide.u32 	%rd34, %r346, 8;
	add.s64 	%rd35, %rd2, %rd34;
	cvt.u64.u32 	%rd36, %r126;
	atom.global.add.u64 	%rd37, [%rd35], %rd36;
$L__BB19_77:
	ld.shared.u32 	%r127, [%r124+2048];
	setp.eq.s32 	%p48, %r127, 0;
	@%p48 bra 	$L__BB19_79;
	cvt.u32.u64 	%r347, %rd5;
	shl.b32 	%r348, %r478, 8;
	add.s32 	%r349, %r348, %r347;
	add.s32 	%r350, %r349, 512;
	mul.wide.u32 	%rd38, %r350, 8;
	add.s64 	%rd39, %rd2, %rd38;
	cvt.u64.u32 	%rd40, %r127;
	atom.global.add.u64 	%rd41, [%rd39], %rd40;
$L__BB19_79:
	ld.shared.u32 	%r128, [%r124+3072];
	setp.eq.s32 	%p49, %r128, 0;
	@%p49 bra 	$L__BB19_81;
	cvt.u32.u64 	%r351, %rd5;
	shl.b32 	%r352, %r478, 8;
	add.s32 	%r353, %r352, %r351;
	add.s32 	%r354, %r353, 768;
	mul.wide.u32 	%rd42, %r354, 8;
	add.s64 	%rd43, %rd2, %rd42;
	cvt.u64.u32 	%rd44, %r128;
	atom.global.add.u64 	%rd45, [%rd43], %rd44;
$L__BB19_81:
	ld.shared.u32 	%r129, [%r124+4096];
	setp.eq.s32 	%p50, %r129, 0;
	@%p50 bra 	$L__BB19_83;
	cvt.u32.u64 	%r355, %rd5;
	shl.b32 	%r356, %r478, 8;
	add.s32 	%r357, %r356, %r355;
	add.s32 	%r358, %r357, 1024;
	mul.wide.u32 	%rd46, %r358, 8;
	add.s64 	%rd47, %rd2, %rd46;
	cvt.u64.u32 	%rd48, %r129;
	atom.global.add.u64 	%rd49, [%rd47], %rd48;
$L__BB19_83:
	ld.shared.u32 	%r130, [%r124+5120];
	setp.eq.s32 	%p51, %r130, 0;
	@%p51 bra 	$L__BB19_85;
	cvt.u32.u64 	%r359, %rd5;
	shl.b32 	%r360, %r478, 8;
	add.s32 	%r361, %r360, %r359;
	add.s32 	%r362, %r361, 1280;
	mul.wide.u32 	%rd50, %r362, 8;
	add.s64 	%rd51, %rd2, %rd50;
	cvt.u64.u32 	%rd52, %r130;
	atom.global.add.u64 	%rd53, [%rd51], %rd52;
$L__BB19_85:
	ld.shared.u32 	%r131, [%r124+6144];
	setp.eq.s32 	%p52, %r131, 0;
	@%p52 bra 	$L__BB19_87;
	cvt.u32.u64 	%r363, %rd5;
	shl.b32 	%r364, %r478, 8;
	add.s32 	%r365, %r364, %r363;
	add.s32 	%r366, %r365, 1536;
	mul.wide.u32 	%rd54, %r366, 8;
	add.s64 	%rd55, %rd2, %rd54;
	cvt.u64.u32 	%rd56, %r131;
	atom.global.add.u64 	%rd57, [%rd55], %rd56;
$L__BB19_87:
	ld.shared.u32 	%r132, [%r124+7168];
	setp.eq.s32 	%p53, %r132, 0;
	@%p53 bra 	$L__BB19_89;
	cvt.u32.u64 	%r367, %rd5;
	shl.b32 	%r368, %r478, 8;
	add.s32 	%r369, %r368, %r367;
	add.s32 	%r370, %r369, 1792;
	mul.wide.u32 	%rd58, %r370, 8;
	add.s64 	%rd59, %rd2, %rd58;
	cvt.u64.u32 	%rd60, %r132;
	atom.global.add.u64 	%rd61, [%rd59], %rd60;
$L__BB19_89:
	add.s32 	%r478, %r478, 8;
	setp.ne.s32 	%p54, %r478, %r16;
	mov.u32 	%r480, %r16;
	@%p54 bra 	$L__BB19_73;
$L__BB19_90:
	add.s32 	%r135, %r5, -1;
	setp.eq.s32 	%p55, %r3, 0;
	@%p55 bra 	$L__BB19_111;
	setp.lt.u32 	%p56, %r4, 3;
	@%p56 bra 	$L__BB19_101;
	shl.b32 	%r371, %r480, 10;
	add.s32 	%r136, %r6, %r371;
	ld.shared.u32 	%r137, [%r136];
	setp.eq.s32 	%p57, %r137, 0;
	@%p57 bra 	$L__BB19_94;
	cvt.u32.u64 	%r372, %rd5;
	shl.b32 	%r373, %r480, 8;
	add.s32 	%r374, %r373, %r372;
	mul.wide.u32 	%rd62, %r374, 8;
	add.s64 	%rd63, %rd2, %rd62;
	cvt.u64.u32 	%rd64, %r137;
	atom.global.add.u64 	%rd65, [%rd63], %rd64;
$L__BB19_94:
	ld.shared.u32 	%r138, [%r136+1024];
	setp.eq.s32 	%p58, %r138, 0;
	@%p58 bra 	$L__BB19_96;
	cvt.u32.u64 	%r375, %rd5;
	shl.b32 	%r376, %r480, 8;
	add.s32 	%r377, %r376, %r375;
	add.s32 	%r378, %r377, 256;
	mul.wide.u32 	%rd66, %r378, 8;
	add.s64 	%rd67, %rd2, %rd66;
	cvt.u64.u32 	%rd68, %r138;
	atom.global.add.u64 	%rd69, [%rd67], %rd68;
$L__BB19_96:
	ld.shared.u32 	%r139, [%r136+2048];
	setp.eq.s32 	%p59, %r139, 0;
	@%p59 bra 	$L__BB19_98;
	cvt.u32.u64 	%r379, %rd5;
	shl.b32 	%r380, %r480, 8;
	add.s32 	%r381, %r380, %r379;
	add.s32 	%r382, %r381, 512;
	mul.wide.u32 	%rd70, %r382, 8;
	add.s64 	%rd71, %rd2, %rd70;
	cvt.u64.u32 	%rd72, %r139;
	atom.global.add.u64 	%rd73, [%rd71], %rd72;
$L__BB19_98:
	ld.shared.u32 	%r140, [%r136+3072];
	setp.eq.s32 	%p60, %r140, 0;
	@%p60 bra 	$L__BB19_100;
	cvt.u32.u64 	%r383, %rd5;
	shl.b32 	%r384, %r480, 8;
	add.s32 	%r385, %r384, %r383;
	add.s32 	%r386, %r385, 768;
	mul.wide.u32 	%rd74, %r386, 8;
	add.s64 	%rd75, %rd2, %rd74;
	cvt.u64.u32 	%rd76, %r140;
	atom.global.add.u64 	%rd77, [%rd75], %rd76;
$L__BB19_100:
	add.s32 	%r480, %r480, 4;
$L__BB19_101:
	setp.eq.s32 	%p61, %r5, 0;
	@%p61 bra 	$L__BB19_111;
	setp.eq.s32 	%p62, %r135, 0;
	@%p62 bra 	$L__BB19_108;
	shl.b32 	%r387, %r480, 10;
	add.s32 	%r143, %r6, %r387;
	ld.shared.u32 	%r144, [%r143];
	setp.eq.s32 	%p63, %r144, 0;
	@%p63 bra 	$L__BB19_105;
	cvt.u32.u64 	%r388, %rd5;
	shl.b32 	%r389, %r480, 8;
	add.s32 	%r390, %r389, %r388;
	mul.wide.u32 	%rd78, %r390, 8;
	add.s64 	%rd79, %rd2, %rd78;
	cvt.u64.u32 	%rd80, %r144;
	atom.global.add.u64 	%rd81, [%rd79], %rd80;
$L__BB19_105:
	ld.shared.u32 	%r145, [%r143+1024];
	setp.eq.s32 	%p64, %r145, 0;
	@%p64 bra 	$L__BB19_107;
	cvt.u32.u64 	%r391, %rd5;
	shl.b32 	%r392, %r480, 8;
	add.s32 	%r393, %r392, %r391;
	add.s32 	%r394, %r393, 256;
	mul.wide.u32 	%rd82, %r394, 8;
	add.s64 	%rd83, %rd2, %rd82;
	cvt.u64.u32 	%rd84, %r145;
	atom.global.add.u64 	%rd85, [%rd83], %rd84;
$L__BB19_107:
	add.s32 	%r480, %r480, 2;
$L__BB19_108:
	setp.eq.s32 	%p65, %r17, 0;
	@%p65 bra 	$L__BB19_111;
	shl.b32 	%r395, %r480, 10;
	add.s32 	%r396, %r6, %r395;
	ld.shared.u32 	%r148, [%r396];
	setp.eq.s32 	%p66, %r148, 0;
	@%p66 bra 	$L__BB19_111;
	cvt.u32.u64 	%r397, %rd5;
	shl.b32 	%r398, %r480, 8;
	add.s32 	%r399, %r398, %r397;
	mul.wide.u32 	%rd86, %r399, 8;
	add.s64 	%rd87, %rd2, %rd86;
	cvt.u64.u32 	%rd88, %r148;
	atom.global.add.u64 	%rd89, [%rd87], %rd88;
$L__BB19_111:
	cvt.u32.u64 	%r400, %rd5;
	setp.gt.u32 	%p67, %r400, 127;
	@%p67 bra 	$L__BB19_152;
	setp.lt.u32 	%p68, %r1, 7;
	mov.b32 	%r484, 0;
	@%p68 bra 	$L__BB19_131;
	mov.b32 	%r482, 0;
$L__BB19_114:
	.pragma "nounroll";
	shl.b32 	%r404, %r482, 10;
	add.s32 	%r150, %r6, %r404;
	ld.shared.u32 	%r151, [%r150+512];
	setp.eq.s32 	%p69, %r151, 0;
	shl.b32 	%r405, %r482, 8;
	add.s32 	%r406, %r405, %r400;
	mul.wide.u32 	%rd90, %r406, 8;
	add.s64 	%rd15, %rd2, %rd90;
	@%p69 bra 	$L__BB19_116;
	cvt.u64.u32 	%rd91, %r151;
	atom.global.add.u64 	%rd92, [%rd15+1024], %rd91;
$L__BB19_116:
	ld.shared.u32 	%r152, [%r150+1536];
	setp.eq.s32 	%p70, %r152, 0;
	@%p70 bra 	$L__BB19_118;
	cvt.u64.u32 	%rd93, %r152;
	atom.global.add.u64 	%rd94, [%rd15+3072], %rd93;
$L__BB19_118:
	ld.shared.u32 	%r153, [%r150+2560];
	setp.eq.s32 	%p71, %r153, 0;
	@%p71 bra 	$L__BB19_120;
	cvt.u64.u32 	%rd95, %r153;
	atom.global.add.u64 	%rd96, [%rd15+5120], %rd95;
$L__BB19_120:
	ld.shared.u32 	%r154, [%r150+3584];
	setp.eq.s32 	%p72, %r154, 0;
	@%p72 bra 	$L__BB19_122;
	cvt.u64.u32 	%rd97, %r154;
	atom.global.add.u64 	%rd98, [%rd15+7168], %rd97;
$L__BB19_122:
	ld.shared.u32 	%r155, [%r150+4608];
	setp.eq.s32 	%p73, %r155, 0;
	@%p73 bra 	$L__BB19_124;
	cvt.u64.u32 	%rd99, %r155;
	atom.global.add.u64 	%rd100, [%rd15+9216], %rd99;
$L__BB19_124:
	ld.shared.u32 	%r156, [%r150+5632];
	setp.eq.s32 	%p74, %r156, 0;
	@%p74 bra 	$L__BB19_126;
	cvt.u64.u32 	%rd101, %r156;
	atom.global.add.u64 	%rd102, [%rd15+11264], %rd101;
$L__BB19_126:
	ld.shared.u32 	%r157, [%r150+6656];
	setp.eq.s32 	%p75, %r157, 0;
	@%p75 bra 	$L__BB19_128;
	cvt.u64.u32 	%rd103, %r157;
	atom.global.add.u64 	%rd104, [%rd15+13312], %rd103;
$L__BB19_128:
	ld.shared.u32 	%r158, [%r150+7680];
	setp.eq.s32 	%p76, %r158, 0;
	@%p76 bra 	$L__BB19_130;
	cvt.u64.u32 	%rd105, %r158;
	atom.global.add.u64 	%rd106, [%rd15+15360], %rd105;
$L__BB19_130:
	add.s32 	%r482, %r482, 8;
	setp.ne.s32 	%p77, %r482, %r16;
	mov.u32 	%r484, %r16;
	@%p77 bra 	$L__BB19_114;
$L__BB19_131:
	setp.eq.s32 	%p78, %r3, 0;
	@%p78 bra 	$L__BB19_152;
	setp.lt.u32 	%p79, %r4, 3;
	@%p79 bra 	$L__BB19_142;
	shl.b32 	%r407, %r484, 10;
	add.s32 	%r161, %r6, %r407;
	ld.shared.u32 	%r162, [%r161+512];
	setp.eq.s32 	%p80, %r162, 0;
	@%p80 bra 	$L__BB19_135;
	shl.b32 	%r409, %r484, 8;
	add.s32 	%r410, %r409, %r400;
	mul.wide.u32 	%rd107, %r410, 8;
	add.s64 	%rd108, %rd2, %rd107;
	cvt.u64.u32 	%rd109, %r162;
	atom.global.add.u64 	%rd110, [%rd108+1024], %rd109;
$L__BB19_135:
	ld.shared.u32 	%r163, [%r161+1536];
	setp.eq.s32 	%p81, %r163, 0;
	@%p81 bra 	$L__BB19_137;
	shl.b32 	%r412, %r484, 8;
	add.s32 	%r413, %r412, %r400;
	add.s32 	%r414, %r413, 256;
	mul.wide.u32 	%rd111, %r414, 8;
	add.s64 	%rd112, %rd2, %rd111;
	cvt.u64.u32 	%rd113, %r163;
	atom.global.add.u64 	%rd114, [%rd112+1024], %rd113;
$L__BB19_137:
	ld.shared.u32 	%r164, [%r161+2560];
	setp.eq.s32 	%p82, %r164, 0;
	@%p82 bra 	$L__BB19_139;
	shl.b32 	%r416, %r484, 8;
	add.s32 	%r417, %r416, %r400;
	add.s32 	%r418, %r417, 512;
	mul.wide.u32 	%rd115, %r418, 8;
	add.s64 	%rd116, %rd2, %rd115;
	cvt.u64.u32 	%rd117, %r164;
	atom.global.add.u64 	%rd118, [%rd116+1024], %rd117;
$L__BB19_139:
	ld.shared.u32 	%r165, [%r161+3584];
	setp.eq.s32 	%p83, %r165, 0;
	@%p83 bra 	$L__BB19_141;
	shl.b32 	%r420, %r484, 8;
	add.s32 	%r421, %r420, %r400;
	add.s32 	%r422, %r421, 768;
	mul.wide.u32 	%rd119, %r422, 8;
	add.s64 	%rd120, %rd2, %rd119;
	cvt.u64.u32 	%rd121, %r165;
	atom.global.add.u64 	%rd122, [%rd120+1024], %rd121;
$L__BB19_141:
	add.s32 	%r484, %r484, 4;
$L__BB19_142:
	setp.eq.s32 	%p84, %r5, 0;
	@%p84 bra 	$L__BB19_152;
	setp.eq.s32 	%p85, %r135, 0;
	@%p85 bra 	$L__BB19_149;
	shl.b32 	%r423, %r484, 10;
	add.s32 	%r168, %r6, %r423;
	ld.shared.u32 	%r169, [%r168+512];
	setp.eq.s32 	%p86, %r169, 0;
	@%p86 bra 	$L__BB19_146;
	shl.b32 	%r425, %r484, 8;
	add.s32 	%r426, %r425, %r400;
	mul.wide.u32 	%rd123, %r426, 8;
	add.s64 	%rd124, %rd2, %rd123;
	cvt.u64.u32 	%rd125, %r169;
	atom.global.add.u64 	%rd126, [%rd124+1024], %rd125;
$L__BB19_146:
	ld.shared.u32 	%r170, [%r168+1536];
	setp.eq.s32 	%p87, %r170, 0;
	@%p87 bra 	$L__BB19_148;
	shl.b32 	%r428, %r484, 8;
	add.s32 	%r429, %r428, %r400;
	add.s32 	%r430, %r429, 256;
	mul.wide.u32 	%rd127, %r430, 8;
	add.s64 	%rd128, %rd2, %rd127;
	cvt.u64.u32 	%rd129, %r170;
	atom.global.add.u64 	%rd130, [%rd128+1024], %rd129;
$L__BB19_148:
	add.s32 	%r484, %r484, 2;
$L__BB19_149:
	setp.eq.s32 	%p88, %r17, 0;
	@%p88 bra 	$L__BB19_152;
	shl.b32 	%r431, %r484, 10;
	add.s32 	%r432, %r6, %r431;
	ld.shared.u32 	%r173, [%r432+512];
	setp.eq.s32 	%p89, %r173, 0;
	@%p89 bra 	$L__BB19_152;
	shl.b32 	%r434, %r484, 8;
	add.s32 	%r435, %r434, %r400;
	mul.wide.u32 	%rd131, %r435, 8;
	add.s64 	%rd132, %rd2, %rd131;
	cvt.u64.u32 	%rd133, %r173;
	atom.global.add.u64 	%rd134, [%rd132+1024], %rd133;
$L__BB19_152:
	bar.sync 	0;
	add.s64 	%rd135, %rd135, 1;
	setp.ne.s64 	%p90, %rd135, %rd6;
	@%p90 bra 	$L__BB19_2;
$L__BB19_153:
	ret;

}
	// .globl	_ZN3cub18CUB_300001_SM_10006detail10radix_sort33DeviceRadixSortExclusiveSumKernelINS1_5radix10policy_hubIifyE10Policy1000EyEEvPT0_
.visible .entry _ZN3cub18CUB_300001_SM_10006detail10radix_sort33DeviceRadixSortExclusiveSumKernelINS1_5radix10policy_hubIifyE10Policy1000EyEEvPT0_(
	.param .u64 .ptr .align 1 _ZN3cub18CUB_300001_SM_10006detail10radix_sort33DeviceRadixSortExclusiveSumKernelINS1_5radix10policy_hubIifyE10Policy1000EyEEvPT0__param_0
)
{
	.reg .pred 	%p<4>;
	.reg .b32 	%r<28>;
	.reg .b64 	%rd<54>;
	// demoted variable
	.shared .align 16 .b8 _ZZN3cub18CUB_300001_SM_10006detail10radix_sort33DeviceRadixSortExclusiveSumKernelINS1_5radix10policy_hubIifyE10Policy1000EyEEvPT0_E12temp_storage[2336];
	ld.param.u64 	%rd5, [_ZN3cub18CUB_300001_SM_10006detail10radix_sort33DeviceRadixSortExclusiveSumKernelINS1_5radix10policy_hubIifyE10Policy1000EyEEvPT0__param_0];
	cvta.to.global.u64 	%rd6, %rd5;
	mov.u32 	%r3, %ctaid.x;
	shl.b32 	%r4, %r3, 8;
	mov.u32 	%r1, %tid.x;
	setp.gt.u32 	%p1, %r1, 255;
	add.s32 	%r5, %r4, %r1;
	mul.wide.s32 	%rd7, %r5, 8;
	add.s64 	%rd1, %rd6, %rd7;
	@%p1 bra 	$L__BB20_2;
	ld.global.u64 	%rd53, [%rd1];
$L__BB20_2:
	shr.u32 	%r6, %r1, 3;
	add.s32 	%r7, %r6, %r1;
	shl.b32 	%r8, %r7, 3;
	mov.u32 	%r9, _ZZN3cub18CUB_300001_SM_10006detail10radix_sort33DeviceRadixSortExclusiveSumKernelINS1_5radix10policy_hubIifyE10Policy1000EyEEvPT0_E12temp_storage;
	add.s32 	%r10, %r9, %r8;
	add.s32 	%r2, %r10, 16;
	st.shared.u64 	[%r10+16], %rd53;
	bar.sync 	0;
	setp.gt.u32 	%p2, %r1, 31;
	@%p2 bra 	$L__BB20_4;
	mad.lo.s32 	%r27, %r1, 72, %r9;
	ld.shared.u64 	%rd23, [%r27+16];
	ld.shared.u64 	%rd24, [%r27+24];
	ld.shared.u64 	%rd25, [%r27+32];
	ld.shared.u64 	%rd26, [%r27+40];
	ld.shared.u64 	%rd27, [%r27+48];
	ld.shared.u64 	%rd28, [%r27+56];
	ld.shared.u64 	%rd29, [%r27+64];
	ld.shared.u64 	%rd30, [%r27+72];
	add.s64 	%rd31, %rd24, %rd23;
	add.s64 	%rd32, %rd31, %rd25;
	add.s64 	%rd33, %rd32, %rd26;
	add.s64 	%rd34, %rd33, %rd27;
	add.s64 	%rd35, %rd34, %rd28;
	add.s64 	%rd36, %rd35, %rd29;
	add.s64 	%rd10, %rd36, %rd30;
	mov.b32 	%r11, 1;
	mov.b32 	%r24, 0;
	mov.b32 	%r25, -1;
	// begin inline asm
	{  .reg .u64 r0;  .reg .u32 lo;  .reg .u32 hi;  .reg .pred p;  mov.b64 {lo, hi}, %rd10;  shfl.sync.up.b32 lo|p, lo, %r11, %r24, %r25;  shfl.sync.up.b32 hi|p, hi, %r11, %r24, %r25;  mov.b64 r0, {lo, hi};  @p add.u64 r0, r0, %rd10;  mov.u64 %rd8, r0;}
	// end inline asm
	mov.b32 	%r14, 2;
	// begin inline asm
	{  .reg .u64 r0;  .reg .u32 lo;  .reg .u32 hi;  .reg .pred p;  mov.b64 {lo, hi}, %rd8;  shfl.sync.up.b32 lo|p, lo, %r14, %r24, %r25;  shfl.sync.up.b32 hi|p, hi, %r14, %r24, %r25;  mov.b64 r0, {lo, hi};  @p add.u64 r0, r0, %rd8;  mov.u64 %rd11, r0;}
	// end inline asm
	mov.b32 	%r17, 4;
	// begin inline asm
	{  .reg .u64 r0;  .reg .u32 lo;  .reg .u32 hi;  .reg .pred p;  mov.b64 {lo, hi}, %rd11;  shfl.sync.up.b32 lo|p, lo, %r17, %r24, %r25;  shfl.sync.up.b32 hi|p, hi, %r17, %r24, %r25;  mov.b64 r0, {lo, hi};  @p add.u64 r0, r0, %rd11;  mov.u64 %rd14, r0;}
	// end inline asm
	mov.b32 	%r20, 8;
	// begin inline asm
	{  .reg .u64 r0;  .reg .u32 lo;  .reg .u32 hi;  .reg .pred p;  mov.b64 {lo, hi}, %rd14;  shfl.sync.up.b32 lo|p, lo, %r20, %r24, %r25;  shfl.sync.up.b32 hi|p, hi, %r20, %r24, %r25;  mov.b64 r0, {lo, hi};  @p add.u64 r0, r0, %rd14;  mov.u64 %rd17, r0;}
	// end inline asm
	mov.b32 	%r23, 16;
	// begin inline asm
	{  .reg .u64 r0;  .reg .u32 lo;  .reg .u32 hi;  .reg .pred p;  mov.b64 {lo, hi}, %rd17;  shfl.sync.up.b32 lo|p, lo, %r23, %r24, %r25;  shfl.sync.up.b32 hi|p, hi, %r23, %r24, %r25;  mov.b64 r0, {lo, hi};  @p add.u64 r0, r0, %rd17;  mov.u64 %rd20, r0;}
	// end inline asm
	sub.s64 	%rd37, %rd20, %rd10;
	ld.shared.u64 	%rd38, [%r27+16];
	ld.shared.u64 	%rd39, [%r27+24];
	ld.shared.u64 	%rd40, [%r27+32];
	ld.shared.u64 	%rd41, [%r27+40];
	ld.shared.u64 	%rd42, [%r27+48];
	ld.shared.u64 	%rd43, [%r27+56];
	ld.shared.u64 	%rd44, [%r27+64];
	add.s64 	%rd45, %rd38, %rd37;
	add.s64 	%rd46, %rd39, %rd45;
	add.s64 	%rd47, %rd40, %rd46;
	add.s64 	%rd48, %rd41, %rd47;
	add.s64 	%rd49, %rd42, %rd48;
	add.s64 	%rd50, %rd43, %rd49;
	add.s64 	%rd51, %rd44, %rd50;
	st.shared.u64 	[%r27+16], %rd37;
	st.shared.u64 	[%r27+24], %rd45;
	st.shared.u64 	[%r27+32], %rd46;
	st.shared.u64 	[%r27+40], %rd47;
	st.shared.u64 	[%r27+48], %rd48;
	st.shared.u64 	[%r27+56], %rd49;
	st.shared.u64 	[%r27+64], %rd50;
	st.shared.u64 	[%r27+72], %rd51;
$L__BB20_4:
	setp.gt.u32 	%p3, %r1, 255;
	bar.sync 	0;
	@%p3 bra 	$L__BB20_6;
	ld.shared.u64 	%rd52, [%r2];
	st.global.u64 	[%rd1], %rd52;
$L__BB20_6:
	ret;

}
	// .globl	_ZN3cub18CUB_300001_SM_10006detail10radix_sort29DeviceRadixSortOnesweepKernelINS1_5radix10policy_hubIifyE10Policy1000ELNS0_9SortOrderE0EifyiiNS1_21identity_decomposer_tEEEvPT5_SB_PT3_PKSC_PT1_PKSG_PT2_PKSK_T4_iiT6_
.visible .entry _ZN3cub18CUB_300001_SM_10006detail10radix_sort29DeviceRadixSortOnesweepKernelINS1_5radix10policy_hubIifyE10Policy1000ELNS0_9SortOrderE0EifyiiNS1_21identity_decomposer_tEEEvPT5_SB_PT3_PKSC_PT1_PKSG_PT2_PKSK_T4_iiT6_(
	.param .u64 .ptr .align 1 _ZN3cub18CUB_300001_SM_10006detail10radix_sort29DeviceRadixSortOnesweepKernelINS1_5radix10policy_hubIifyE10Policy1000ELNS0_9SortOrderE0EifyiiNS1_21identity_decomposer_tEEEvPT5_SB_PT3_PKSC_PT1_PKSG_PT2_PKSK_T4_iiT6__param_0,
	.param .u64 .ptr .align 1 _ZN3cub18CUB_300001_SM_10006detail10radix_sort29DeviceRadixSortOnesweepKernelINS1_5radix10policy_hubIifyE10Policy1000ELNS0_9SortOrderE0EifyiiNS1_21identity_decomposer_tEEEvPT5_SB_PT3_PKSC_PT1_PKSG_PT2_PKSK_T4_iiT6__param_1,
	.param .u64 .ptr .align 1 _ZN3cub18CUB_300001_SM_10006detail10radix_sort29DeviceRadixSortOnesweepKernelINS1_5radix10policy_hubIifyE10Policy1000ELNS0_9SortOrderE0EifyiiNS1_21identity_decomposer_tEEEvPT5_SB_PT3_PKSC_PT1_PKSG_PT2_PKSK_T4_iiT6__param_2,
	.param .u64 .ptr .align 1 _ZN3cub18CUB_300001_SM_10006detail10radix_sort29DeviceRadixSortOnesweepKernelINS1_5radix10policy_hubIifyE10Policy1000ELNS0_9SortOrderE0EifyiiNS1_21identity_decomposer_tEEEvPT5_SB_PT3_PKSC_PT1_PKSG_PT2_PKSK_T4_iiT6__param_3,
	.param .u64 .ptr .align 1 _ZN3cub18CUB_300001_SM_10006detail10radix_sort29DeviceRadixSortOnesweepKernelINS1_5radix10policy_hubIifyE10Policy1000ELNS0_9SortOrderE0EifyiiNS1_21identity_decomposer_tEEEvPT5_SB_PT3_PKSC_PT1_PKSG_PT2_PKSK_T4_iiT6__param_4,
	.param .u64 .ptr .align 1 _ZN3cub18CUB_300001_SM_10006detail10radix_sort29DeviceRadixSortOnesweepKernelINS1_5radix10policy_hubIifyE10Policy1000ELNS0_9SortOrderE0EifyiiNS1_21identity_decomposer_tEEEvPT5_SB_PT3_PKSC_PT1_PKSG_PT2_PKSK_T4_iiT6__param_5,
	.param .u64 .ptr .align 1 _ZN3cub18CUB_300001_SM_10006detail10radix_sort29DeviceRadixSortOnesweepKernelINS1_5radix10policy_hubIifyE10Policy1000ELNS0_9SortOrderE0EifyiiNS1_21identity_decomposer_tEEEvPT5_SB_PT3_PKSC_PT1_PKSG_PT2_PKSK_T4_iiT6__param_6,
	.param .u64 .ptr .align 1 _ZN3cub18CUB_300001_SM_10006detail10radix_sort29DeviceRadixSortOnesweepKernelINS1_5radix10policy_hubIifyE10Policy1000ELNS0_9SortOrderE0EifyiiNS1_21identity_decomposer_tEEEvPT5_SB_PT3_PKSC_PT1_PKSG_PT2_PKSK_T4_iiT6__param_7,
	.param .u32 _ZN3cub18CUB_300001_SM_10006detail10radix_sort29DeviceRadixSortOnesweepKernelINS1_5radix10policy_hubIifyE10Policy1000ELNS0_9SortOrderE0EifyiiNS1_21identity_decomposer_tEEEvPT5_SB_PT3_PKSC_PT1_PKSG_PT2_PKSK_T4_iiT6__param_8,
	.param .u32 _ZN3cub18CUB_300001_SM_10006detail10radix_sort29DeviceRadixSortOnesweepKernelINS1_5radix10policy_hubIifyE10Policy1000ELNS0_9SortOrderE0EifyiiNS1_21identity_decomposer_tEEEvPT5_SB_PT3_PKSC_PT1_PKSG_PT2_PKSK_T4_iiT6__param_9,
	.param .u32 _ZN3cub18CUB_300001_SM_10006detail10radix_sort29DeviceRadixSortOnesweepKernelINS1_5radix10policy_hubIifyE10Policy1000ELNS0_9SortOrderE0EifyiiNS1_21identity_decomposer_tEEEvPT5_SB_PT3_PKSC_PT1_PKSG_PT2_PKSK_T4_iiT6__param_10,
	.param .align 1 .b8 _ZN3cub18CUB_300001_SM_10006detail10radix_sort29DeviceRadixSortOnesweepKernelINS1_5radix10policy_hubIifyE10Policy1000ELNS0_9SortOrderE0EifyiiNS1_21identity_decomposer_tEEEvPT5_SB_PT3_PKSC_PT1_PKSG_PT2_PKSK_T4_iiT6__param_11[1]
)
.maxntid 384
{
	.reg .pred 	%p<205>;
	.reg .b32 	%r<2015>;
	.reg .b32 	%f<269>;
	.reg .b64 	%rd<457>;
	// demoted variable
	.shared .align 16 .b8 _ZZN3cub18CUB_300001_SM_10006detail10radix_sort29DeviceRadixSortOnesweepKernelINS1_5radix10policy_hubIifyE10Policy1000ELNS0_9SortOrderE0EifyiiNS1_21identity_decomposer_tEEEvPT5_SB_PT3_PKSC_PT1_PKSG_PT2_PKSK_T4_iiT6_E1s[28160];
	ld.param.u64 	%rd43, [_ZN3cub18CUB_300001_SM_10006detail10radix_sort29DeviceRadixSortOnesweepKernelINS1_5radix10policy_hubIifyE10Policy1000ELNS0_9SortOrderE0EifyiiNS1_21identity_decomposer_tEEEvPT5_SB_PT3_PKSC_PT1_PKSG_PT2_PKSK_T4_iiT6__param_0];
	ld.param.u64 	%rd44, [_ZN3cub18CUB_300001_SM_10006detail10radix_sort29DeviceRadixSortOnesweepKernelINS1_5radix10policy_hubIifyE10Policy1000ELNS0_9SortOrderE0EifyiiNS1_21identity_decomposer_tEEEvPT5_SB_PT3_PKSC_PT1_PKSG_PT2_PKSK_T4_iiT6__param_1];
	ld.param.u64 	%rd47, [_ZN3cub18CUB_300001_SM_10006detail10radix_sort29DeviceRadixSortOnesweepKernelINS1_5radix10policy_hubIifyE10Policy1000ELNS0_9SortOrderE0EifyiiNS1_21identity_decomposer_tEEEvPT5_SB_PT3_PKSC_PT1_PKSG_PT2_PKSK_T4_iiT6__param_4];
	ld.param.u64 	%rd50, [_ZN3cub18CUB_300001_SM_10006detail10radix_sort29DeviceRadixSortOnesweepKernelINS1_5radix10policy_hubIifyE10Policy1000ELNS0_9SortOrderE0EifyiiNS1_21identity_decomposer_tEEEvPT5_SB_PT3_PKSC_PT1_PKSG_PT2_PKSK_T4_iiT6__param_5];
	cvta.to.global.u64 	%rd1, %rd47;
	cvta.to.global.u64 	%rd2, %rd43;
	cvta.to.global.u64 	%rd3, %rd50;
	mov.u32 	%r1, %tid.x;
	// begin inline asm
	mov.u32 %r309, %laneid;
	// end inline asm
	setp.ne.s32 	%p1, %r1, 0;
	@%p1 bra 	$L__BB21_2;
	cvta.to.global.u64 	%rd51, %rd44;
	atom.global.add.u32 	%r310, [%rd51], 1;
	st.shared.u32 	[_ZZN3cub18CUB_300001_SM_10006detail10radix_sort29DeviceRadixSortOnesweepKernelINS1_5radix10policy_hubIifyE10Policy1000ELNS0_9SortOrderE0EifyiiNS1_21identity_decomposer_tEEEvPT5_SB_PT3_PKSC_PT1_PKSG_PT2_PKSK_T4_iiT6_E1s+26112], %r310;
$L__BB21_2:
	ld.param.u32 	%r1876, [_ZN3cub18CUB_300001_SM_10006detail10radix_sort29DeviceRadixSortOnesweepKernelINS1_5radix10policy_hubIifyE10Policy1000ELNS0_9SortOrderE0EifyiiNS1_21identity_decomposer_tEEEvPT5_SB_PT3_PKSC_PT1_PKSG_PT2_PKSK_T4_iiT6__param_8];
	bar.sync 	0;
	ld.shared.u32 	%r3, [_ZZN3cub18CUB_300001_SM_10006detail10radix_sort29DeviceRadixSortOnesweepKernelINS1_5radix10policy_hubIifyE10Policy1000ELNS0_9SortOrderE0EifyiiNS1_21identity_decomposer_tEEEvPT5_SB_PT3_PKSC_PT1_PKSG_PT2_PKSK_T4_iiT6_E1s+26112];
	mul.lo.s32 	%r311, %r3, 6528;
	add.s32 	%r4, %r311, 6528;
	setp.gt.s32 	%p2, %r4, %r1876;
	cvt.s64.s32 	%rd4, %r311;
	@%p2 bra 	$L__BB21_4;
	and.b32  	%r312, %r1, 31;
	and.b32  	%r313, %r1, 992;
	mul.lo.s32 	%r314, %r313, 17;
	or.b32  	%r315, %r314, %r312;
	cvt.u64.u32 	%rd52, %r315;
	add.s64 	%rd53, %rd52, %rd4;
	shl.b64 	%rd54, %rd53, 2;
	add.s64 	%rd55, %rd3, %rd54;
	ld.global.u32 	%r1963, [%rd55];
	ld.global.u32 	%r1962, [%rd55+128];
	ld.global.u32 	%r1961, [%rd55+256];
	ld.global.u32 	%r1960, [%rd55+384];
	ld.global.u32 	%r1959, [%rd55+512];
	ld.global.u32 	%r1958, [%rd55+640];
	ld.global.u32 	%r1957, [%rd55+768];
	ld.global.u32 	%r1956, [%rd55+896];
	ld.global.u32 	%r1955, [%rd55+1024];
	ld.global.u32 	%r1954, [%rd55+1152];
	ld.global.u32 	%r1953, [%rd55+1280];
	ld.global.u32 	%r1952, [%rd55+1408];
	ld.global.u32 	%r1951, [%rd55+1536];
	ld.global.u32 	%r1950, [%rd55+1664];
	ld.global.u32 	%r1949, [%rd55+1792];
	ld.global.u32 	%r1948, [%rd55+1920];
	ld.global.u32 	%r1947, [%rd55+2048];
	bra.uni 	$L__BB21_38;
$L__BB21_4:
	ld.param.u32 	%r1877, [_ZN3cub18CUB_300001_SM_10006detail10radix_sort29DeviceRadixSortOnesweepKernelINS1_5radix10policy_hubIifyE10Policy1000ELNS0_9SortOrderE0EifyiiNS1_21identity_decomposer_tEEEvPT5_SB_PT3_PKSC_PT1_PKSG_PT2_PKSK_T4_iiT6__param_8];
	cvt.u32.u64 	%r317, %rd4;
	sub.s32 	%r22, %r1877, %r317;
	and.b32  	%r318, %r1, 31;
	and.b32  	%r319, %r1, 992;
	mul.lo.s32 	%r320, %r319, 17;
	or.b32  	%r23, %r320, %r318;
	setp.ge.s32 	%p3, %r23, %r22;
	cvt.u64.u32 	%rd56, %r23;
	add.s64 	%rd57, %rd56, %rd4;
	shl.b64 	%rd58, %rd57, 2;
	add.s64 	%rd5, %rd3, %rd58;
	mov.b32 	%r1963, 2147483647;
	@%p3 bra 	$L__BB21_6;
	ld.global.u32 	%r1963, [%rd5];
$L__BB21_6:
	add.s32 	%r322, %r23, 32;
	setp.ge.s32 	%p4, %r322, %r22;
	mov.b32 	%r1962, 2147483647;
	@%p4 bra 	$L__BB21_8;
	ld.global.u32 	%r1962, [%rd5+128];
$L__BB21_8:
	add.s32 	%r324, %r23, 64;
	setp.ge.s32 	%p5, %r324, %r22;
	mov.b32 	%r1961, 2147483647;
	@%p5 bra 	$L__BB21_10;
	ld.global.u32 	%r1961, [%rd5+256];
$L__BB21_10:
	add.s32 	%r326, %r23, 96;
	setp.ge.s32 	%p6, %r326, %r22;
	mov.b32 	%r1960, 2147483647;
	@%p6 bra 	$L__BB21_12;
	ld.global.u32 	%r1960, [%rd5+384];
$L__BB21_12:
	add.s32 	%r328, %r23, 128;
	setp.ge.s32 	%p7, %r328, %r22;
	mov.b32 	%r1959, 2147483647;
	@%p7 bra 	$L__BB21_14;
	ld.global.u32 	%r1959, [%rd5+512];
$L__BB21_14:
	add.s32 	%r330, %r23, 160;
	setp.ge.s32 	%p8, %r330, %r22;
	mov.b32 	%r1958, 2147483647;
	@%p8 bra 	$L__BB21_16;
	ld.global.u32 	%r1958, [%rd5+640];
$L__BB21_16:
	add.s32 	%r332, %r23, 192;
	setp.ge.s32 	%p9, %r332, %r22;
	mov.b32 	%r1957, 2147483647;
	@%p9 bra 	$L__BB21_18;
	ld.global.u32 	%r1957, [%rd5+768];
$L__BB21_18:
	add.s32 	%r334, %r23, 224;
	setp.ge.s32 	%p10, %r334, %r22;
	mov.b32 	%r1956, 2147483647;
	@%p10 bra 	$L__BB21_20;
	ld.global.u32 	%r1956, [%rd5+896];
$L__BB21_20:
	add.s32 	%r336, %r23, 256;
	setp.ge.s32 	%p11, %r336, %r22;
	mov.b32 	%r1955, 2147483647;
	@%p11 bra 	$L__BB21_22;
	ld.global.u32 	%r1955, [%rd5+1024];
$L__BB21_22:
	add.s32 	%r338, %r23, 288;
	setp.ge.s32 	%p12, %r338, %r22;
	mov.b32 	%r1954, 2147483647;
	@%p12 bra 	$L__BB21_24;
	ld.global.u32 	%r1954, [%rd5+1152];
$L__BB21_24:
	add.s32 	%r340, %r23, 320;
	setp.ge.s32 	%p13, %r340, %r22;
	mov.b32 	%r1953, 2147483647;
	@%p13 bra 	$L__BB21_26;
	ld.global.u32 	%r1953, [%rd5+1280];
$L__BB21_26:
	add.s32 	%r342, %r23, 352;
	setp.ge.s32 	%p14, %r342, %r22;
	mov.b32 	%r1952, 2147483647;
	@%p14 bra 	$L__BB21_28;
	ld.global.u32 	%r1952, [%rd5+1408];
$L__BB21_28:
	add.s32 	%r344, %r23, 384;
	setp.ge.s32 	%p15, %r344, %r22;
	mov.b32 	%r1951, 2147483647;
	@%p15 bra 	$L__BB21_30;
	ld.global.u32 	%r1951, [%rd5+1536];
$L__BB21_30:
	add.s32 	%r346, %r23, 416;
	setp.ge.s32 	%p16, %r346, %r22;
	mov.b32 	%r1950, 2147483647;
	@%p16 bra 	$L__BB21_32;
	ld.global.u32 	%r1950, [%rd5+1664];
$L__BB21_32:
	add.s32 	%r348, %r23, 448;
	setp.ge.s32 	%p17, %r348, %r22;
	mov.b32 	%r1949, 2147483647;
	@%p17 bra 	$L__BB21_34;
	ld.global.u32 	%r1949, [%rd5+1792];
$L__BB21_34:
	add.s32 	%r350, %r23, 480;
	setp.ge.s32 	%p18, %r350, %r22;
	mov.b32 	%r1948, 2147483647;
	@%p18 bra 	$L__BB21_36;
	ld.global.u32 	%r1948, [%rd5+1920];
$L__BB21_36:
	add.s32 	%r352, %r23, 512;
	setp.ge.s32 	%p19, %r352, %r22;
	mov.b32 	%r1947, 2147483647;
	@%p19 bra 	$L__BB21_38;
	ld.global.u32 	%r1947, [%rd5+2048];
$L__BB21_38:
	ld.param.u32 	%r1929, [_ZN3cub18CUB_300001_SM_10006detail10radix_sort29DeviceRadixSortOnesweepKernelINS1_5radix10policy_hubIifyE10Policy1000ELNS0_9SortOrderE0EifyiiNS1_21identity_decomposer_tEEEvPT5_SB_PT3_PKSC_PT1_PKSG_PT2_PKSK_T4_iiT6__param_10];
	mov.b32 	%r353, -1;
	shl.b32 	%r354, %r353, %r1929;
	not.b32 	%r74, %r354;
	shr.u32 	%r75, %r1, 5;
	shl.b32 	%r355, %r75, 10;
	mov.u32 	%r356, _ZZN3cub18CUB_300001_SM_10006detail10radix_sort29DeviceRadixSortOnesweepKernelINS1_5radix10policy_hubIifyE10Policy1000ELNS0_9SortOrderE0EifyiiNS1_21identity_decomposer_tEEEvPT5_SB_PT3_PKSC_PT1_PKSG_PT2_PKSK_T4_iiT6_E1s;
	add.s32 	%r76, %r356, %r355;
	setp.gt.s32 	%p20, %r309, 255;
	@%p20 bra 	$L__BB21_51;
	max.s32 	%r357, %r309, 224;
	sub.s32 	%r358, %r357, %r309;
	add.s32 	%r359, %r358, 31;
	shr.u32 	%r360, %r359, 5;
	add.s32 	%r77, %r360, 1;
	and.b32  	%r78, %r77, 15;
	setp.lt.u32 	%p21, %r359, 480;
	mov.u32 	%r1967, %r309;
	@%p21 bra 	$L__BB21_42;
	and.b32  	%r361, %r77, 268435440;
	neg.s32 	%r1965, %r361;
	shl.b32 	%r363, %r309, 2;
	add.s32 	%r364, %r355, %r363;
	add.s32 	%r366, %r364, %r356;
	add.s32 	%r1964, %r366, 1024;
	mov.u32 	%r1967, %r309;
$L__BB21_41:
	.pragma "nounroll";
	mov.b32 	%r367, 0;
	st.shared.u32 	[%r1964+-1024], %r367;
	st.shared.u32 	[%r1964+-896], %r367;
	st.shared.u32 	[%r1964+-768], %r367;
	st.shared.u32 	[%r1964+-640], %r367;
	st.shared.u32 	[%r1964+-512], %r367;
	st.shared.u32 	[%r1964+-384], %r367;
	st.shared.u32 	[%r1964+-256], %r367;
	st.shared.u32 	[%r1964+-128], %r367;
	st.shared.u32 	[%r1964], %r367;
	st.shared.u32 	[%r1964+128], %r367;
	st.shared.u32 	[%r1964+256], %r367;
	st.shared.u32 	[%r1964+384], %r367;
	st.shared.u32 	[%r1964+512], %r367;
	st.shared.u32 	[%r1964+640], %r367;
	st.shared.u32 	[%r1964+768], %r367;
	st.shared.u32 	[%r1964+896], %r367;
	add.s32 	%r1967, %r1967, 512;
	add.s32 	%r1965, %r1965, 16;
	add.s32 	%r1964, %r1964, 2048;
	setp.ne.s32 	%p22, %r1965, 0;
	@%p22 bra 	$L__BB21_41;
$L__BB21_42:
	setp.eq.s32 	%p23, %r78, 0;
	@%p23 bra 	$L__BB21_51;
	and.b32  	%r88, %r77, 7;
	setp.lt.u32 	%p24, %r78, 8;
	@%p24 bra 	$L__BB21_45;
	shl.b32 	%r368, %r1967, 2;
	add.s32 	%r369, %r76, %r368;
	mov.b32 	%r370, 0;
	st.shared.u32 	[%r369], %r370;
	st.shared.u32 	[%r369+128], %r370;
	st.shared.u32 	[%r369+256], %r370;
	st.shared.u32 	[%r369+384], %r370;
	st.shared.u32 	[%r369+512], %r370;
	st.shared.u32 	[%r369+640], %r370;
	st.shared.u32 	[%r369+768], %r370;
	st.shared.u32 	[%r369+896], %r370;
	add.s32 	%r1967, %r1967, 256;
$L__BB21_45:
	setp.eq.s32 	%p25, %r88, 0;
	@%p25 bra 	$L__BB21_51;
	and.b32  	%r91, %r77, 3;
	setp.lt.u32 	%p26, %r88, 4;
	@%p26 bra 	$L__BB21_48;
	shl.b32 	%r371, %r1967, 2;
	add.s32 	%r372, %r76, %r371;
	mov.b32 	%r373, 0;
	st.shared.u32 	[%r372], %r373;
	st.shared.u32 	[%r372+128], %r373;
	st.shared.u32 	[%r372+256], %r373;
	st.shared.u32 	[%r372+384], %r373;
	add.s32 	%r1967, %r1967, 128;
$L__BB21_48:
	setp.eq.s32 	%p27, %r91, 0;
	@%p27 bra 	$L__BB21_51;
	shl.b32 	%r375, %r1967, 2;
	add.s32 	%r376, %r355, %r375;
	add.s32 	%r1971, %r356, %r376;
	neg.s32 	%r1970, %r91;
$L__BB21_50:
	.pragma "nounroll";
	mov.b32 	%r378, 0;
	st.shared.u32 	[%r1971], %r378;
	add.s32 	%r1971, %r1971, 128;
	add.s32 	%r1970, %r1970, 1;
	setp.ne.s32 	%p28, %r1970, 0;
	@%p28 bra 	$L__BB21_50;
$L__BB21_51:
	ld.param.u32 	%r1892, [_ZN3cub18CUB_300001_SM_10006detail10radix_sort29DeviceRadixSortOnesweepKernelINS1_5radix10policy_hubIifyE10Policy1000ELNS0_9SortOrderE0EifyiiNS1_21identity_decomposer_tEEEvPT5_SB_PT3_PKSC_PT1_PKSG_PT2_PKSK_T4_iiT6__param_9];
	bar.warp.sync 	-1;
	xor.b32  	%r380, %r1963, -2147483648;
	shr.u32 	%r381, %r380, %r1892;
	and.b32  	%r100, %r381, %r74;
	shl.b32 	%r382, %r100, 2;
	add.s32 	%r383, %r76, %r382;
	atom.shared.add.u32 	%r384, [%r383], 1;
	xor.b32  	%r1992, %r1962, -2147483648;
	shr.u32 	%r386, %r1992, %r1892;
	and.b32  	%r387, %r386, %r74;
	shl.b32 	%r388, %r387, 2;
	add.s32 	%r389, %r76, %r388;
	atom.shared.add.u32 	%r390, [%r389], 1;
	xor.b32  	%r1991, %r1961, -2147483648;
	shr.u32 	%r392, %r1991, %r1892;
	and.b32  	%r393, %r392, %r74;
	shl.b32 	%r394, %r393, 2;
	add.s32 	%r395, %r76, %r394;
	atom.shared.add.u32 	%r396, [%r395], 1;
	xor.b32  	%r1990, %r1960, -2147483648;
	shr.u32 	%r398, %r1990, %r1892;
	and.b32  	%r399, %r398, %r74;
	shl.b32 	%r400, %r399, 2;
	add.s32 	%r401, %r76, %r400;
	atom.shared.add.u32 	%r402, [%r401], 1;
	xor.b32  	%r403, %r1959, -2147483648;
	shr.u32 	%r404, %r403, %r1892;
	and.b32  	%r405, %r404, %r74;
	shl.b32 	%r406, %r405, 2;
	add.s32 	%r407, %r76, %r406;
	atom.shared.add.u32 	%r408, [%r407], 1;
	xor.b32  	%r409, %r1958, -2147483648;
	shr.u32 	%r410, %r409, %r1892;
	and.b32  	%r411, %r410, %r74;
	shl.b32 	%r412, %r411, 2;
	add.s32 	%r413, %r76, %r412;
	atom.shared.add.u32 	%r414, [%r413], 1;
	xor.b32  	%r415, %r1957, -2147483648;
	shr.u32 	%r416, %r415, %r1892;
	and.b32  	%r417, %r416, %r74;
	shl.b32 	%r418, %r417, 2;
	add.s32 	%r419, %r76, %r418;
	atom.shared.add.u32 	%r420, [%r419], 1;
	xor.b32  	%r421, %r1956, -2147483648;
	shr.u32 	%r422, %r421, %r1892;
	and.b32  	%r423, %r422, %r74;
	shl.b32 	%r424, %r423, 2;
	add.s32 	%r425, %r76, %r424;
	atom.shared.add.u32 	%r426, [%r425], 1;
	xor.b32  	%r427, %r1955, -2147483648;
	shr.u32 	%r428, %r427, %r1892;
	and.b32  	%r429, %r428, %r74;
	shl.b32 	%r430, %r429, 2;
	add.s32 	%r431, %r76, %r430;
	atom.shared.add.u32 	%r432, [%r431], 1;
	xor.b32  	%r433, %r1954, -2147483648;
	shr.u32 	%r434, %r433, %r1892;
	and.b32  	%r435, %r434, %r74;
	shl.b32 	%r436, %r435, 2;
	add.s32 	%r437, %r76, %r436;
	atom.shared.add.u32 	%r438, [%r437], 1;
	xor.b32  	%r439, %r1953, -2147483648;
	shr.u32 	%r440, %r439, %r1892;
	and.b32  	%r441, %r440, %r74;
	shl.b32 	%r442, %r441, 2;
	add.s32 	%r443, %r76, %r442;
	atom.shared.add.u32 	%r444, [%r443], 1;
	xor.b32  	%r445, %r1952, -2147483648;
	shr.u32 	%r446, %r445, %r1892;
	and.b32  	%r447, %r446, %r74;
	shl.b32 	%r448, %r447, 2;
	add.s32 	%r449, %r76, %r448;
	atom.shared.add.u32 	%r450, [%r449], 1;
	xor.b32  	%r451, %r1951, -2147483648;
	shr.u32 	%r452, %r451, %r1892;
	and.b32  	%r453, %r452, %r74;
	shl.b32 	%r454, %r453, 2;
	add.s32 	%r455, %r76, %r454;
	atom.shared.add.u32 	%r456, [%r455], 1;
	xor.b32  	%r457, %r1950, -2147483648;
	shr.u32 	%r458, %r457, %r1892;
	and.b32  	%r459, %r458, %r74;
	shl.b32 	%r460, %r459, 2;
	add.s32 	%r461, %r76, %r460;
	atom.shared.add.u32 	%r462, [%r461], 1;
	xor.b32  	%r463, %r1949, -2147483648;
	shr.u32 	%r464, %r463, %r1892;
	and.b32  	%r465, %r464, %r74;
	shl.b32 	%r466, %r465, 2;
	add.s32 	%r467, %r76, %r466;
	atom.shared.add.u32 	%r468, [%r467], 1;
	xor.b32  	%r469, %r1948, -2147483648;
	shr.u32 	%r470, %r469, %r1892;
	and.b32  	%r471, %r470, %r74;
	shl.b32 	%r472, %r471, 2;
	add.s32 	%r473, %r76, %r472;
	atom.shared.add.u32 	%r474, [%r473], 1;
	xor.b32  	%r1977, %r1947, -2147483648;
	shr.u32 	%r476, %r1977, %r1892;
	and.b32  	%r477, %r476, %r74;
	shl.b32 	%r478, %r477, 2;
	add.s32 	%r479, %r76, %r478;
	atom.shared.add.u32 	%r480, [%r479], 1;
	bar.sync 	0;
	setp.gt.u32 	%p29, %r1, 255;
	shl.b32 	%r481, %r1, 2;
	add.s32 	%r101, %r356, %r481;
	mov.b32 	%r1972, 0;
	@%p29 bra 	$L__BB21_53;
	ld.shared.u32 	%r483, [%r101];
	mov.b32 	%r484, 0;
	st.shared.u32 	[%r101], %r484;
	ld.shared.u32 	%r485, [%r101+1024];
	st.shared.u32 	[%r101+1024], %r483;
	add.s32 	%r486, %r485, %r483;
	ld.shared.u32 	%r487, [%r101+2048];
	st.shared.u32 	[%r101+2048], %r486;
	add.s32 	%r488, %r487, %r486;
	ld.shared.u32 	%r489, [%r101+3072];
	st.shared.u32 	[%r101+3072], %r488;
	add.s32 	%r490, %r489, %r488;
	ld.shared.u32 	%r491, [%r101+4096];
	st.shared.u32 	[%r101+4096], %r490;
	add.s32 	%r492, %r491, %r490;
	ld.shared.u32 	%r493, [%r101+5120];
	st.shared.u32 	[%r101+5120], %r492;
	add.s32 	%r494, %r493, %r492;
	ld.shared.u32 	%r495, [%r101+6144];
	st.shared.u32 	[%r101+6144], %r494;
	add.s32 	%r496, %r495, %r494;
	ld.shared.u32 	%r497, [%r101+7168];
	st.shared.u32 	[%r101+7168], %r496;
	add.s32 	%r498, %r497, %r496;
	ld.shared.u32 	%r499, [%r101+8192];
	st.shared.u32 	[%r101+8192], %r498;
	add.s32 	%r500, %r499, %r498;
	ld.shared.u32 	%r501, [%r101+9216];
	st.shared.u32 	[%r101+9216], %r500;
	add.s32 	%r502, %r501, %r500;
	ld.shared.u32 	%r503, [%r101+10240];
	st.shared.u32 	[%r101+10240], %r502;
	add.s32 	%r504, %r503, %r502;
	ld.shared.u32 	%r505, [%r101+11264];
	st.shared.u32 	[%r101+11264], %r504;
	add.s32 	%r1972, %r505, %r504;
$L__BB21_53:
	setp.gt.u32 	%p30, %r1, 255;
	shl.b32 	%r506, %r3, 8;
	add.s32 	%r507, %r506, %r1;
	mul.wide.s32 	%rd59, %r507, 4;
	add.s64 	%rd6, %rd2, %rd59;
	@%p30 bra 	$L__BB21_55;
	or.b32  	%r508, %r1972, 1073741824;
	st.volatile.global.u32 	[%rd6], %r508;
$L__BB21_55:
	ld.param.u64 	%rd442, [_ZN3cub18CUB_300001_SM_10006detail10radix_sort29DeviceRadixSortOnesweepKernelINS1_5radix10policy_hubIifyE10Policy1000ELNS0_9SortOrderE0EifyiiNS1_21identity_decomposer_tEEEvPT5_SB_PT3_PKSC_PT1_PKSG_PT2_PKSK_T4_iiT6__param_7];
	xor.b32  	%r1988, %r1958, -2147483648;
	xor.b32  	%r1989, %r1959, -2147483648;
	xor.b32  	%r1987, %r1957, -2147483648;
	xor.b32  	%r1986, %r1956, -2147483648;
	xor.b32  	%r1993, %r1963, -2147483648;
	xor.b32  	%r1983, %r1953, -2147483648;
	xor.b32  	%r1985, %r1955, -2147483648;
	xor.b32  	%r1982, %r1952, -2147483648;
	xor.b32  	%r1984, %r1954, -2147483648;
	xor.b32  	%r1980, %r1950, -2147483648;
	xor.b32  	%r1981, %r1951, -2147483648;
	xor.b32  	%r1978, %r1948, -2147483648;
	xor.b32  	%r1979, %r1949, -2147483648;
	setp.lt.u32 	%p31, %r1, 256;
	setp.eq.s32 	%p32, %r1972, 6528;
	and.pred  	%p33, %p31, %p32;
	selp.u32 	%r509, 1, 0, %p33;
	{ 
	.reg .pred 	%p1; 
	.reg .pred 	%p2; 
	setp.ne.u32 	%p1, %r509, 0; 
	bar.red.or.pred 	%p2, 0, %p1; 
	selp.u32 	%r510, 1, 0, %p2; 
	}
	setp.eq.s32 	%p34, %r510, 0;
	and.b32  	%r511, %r1, 992;
	and.b32  	%r512, %r1, 31;
	mul.lo.s32 	%r513, %r511, 17;
	or.b32  	%r514, %r513, %r512;
	cvt.u64.u32 	%rd7, %r514;
	mul.lo.s32 	%r515, %r3, 6528;
	cvt.s64.s32 	%rd60, %r515;
	add.s64 	%rd61, %rd7, %rd60;
	cvta.to.global.u64 	%rd62, %rd442;
	shl.b64 	%rd63, %rd61, 2;
	add.s64 	%rd8, %rd62, %rd63;
	cvt.u64.u32 	%rd9, %r1;
	@%p34 bra 	$L__BB21_175;
	setp.gt.u32 	%p35, %r1, 255;
	shl.b32 	%r516, %r1, 3;
	mov.u32 	%r517, _ZZN3cub18CUB_300001_SM_10006detail10radix_sort29DeviceRadixSortOnesweepKernelINS1_5radix10policy_hubIifyE10Policy1000ELNS0_9SortOrderE0EifyiiNS1_21identity_decomposer_tEEEvPT5_SB_PT3_PKSC_PT1_PKSG_PT2_PKSK_T4_iiT6_E1s;
	add.s32 	%r518, %r517, %r516;
	add.s32 	%r121, %r518, 26112;
	@%p35 bra 	$L__BB21_64;
	ld.param.u64 	%rd436, [_ZN3cub18CUB_300001_SM_10006detail10radix_sort29DeviceRadixSortOnesweepKernelINS1_5radix10policy_hubIifyE10Policy1000ELNS0_9SortOrderE0EifyiiNS1_21identity_decomposer_tEEEvPT5_SB_PT3_PKSC_PT1_PKSG_PT2_PKSK_T4_iiT6__param_3];
	cvta.to.global.u64 	%rd64, %rd436;
	shl.b64 	%rd65, %rd9, 3;
	add.s64 	%rd66, %rd64, %rd65;
	ld.global.u64 	%rd67, [%rd66];
	setp.gt.u32 	%p36, %r1, %r100;
	selp.b64 	%rd68, 6528, 0, %p36;
	sub.s64 	%rd455, %rd67, %rd68;
	st.shared.u64 	[%r121], %rd455;
	setp.lt.s32 	%p37, %r3, 1;
	mov.u32 	%r1976, %r1972;
	@%p37 bra 	$L__BB21_63;
	mov.b32 	%r1974, -1;
	mov.u32 	%r1973, %r3;
	mov.u32 	%r1976, %r1972;
$L__BB21_59:
	ld.param.u64 	%rd429, [_ZN3cub18CUB_300001_SM_10006detail10radix_sort29DeviceRadixSortOnesweepKernelINS1_5radix10policy_hubIifyE10Policy1000ELNS0_9SortOrderE0EifyiiNS1_21identity_decomposer_tEEEvPT5_SB_PT3_PKSC_PT1_PKSG_PT2_PKSK_T4_iiT6__param_0];
	add.s32 	%r125, %r1973, -1;
	shl.b32 	%r520, %r125, 8;
	add.s32 	%r521, %r520, %r1;
	cvta.to.global.u64 	%rd69, %rd429;
	mul.wide.s32 	%rd70, %r521, 4;
	add.s64 	%rd11, %rd69, %rd70;
$L__BB21_60:
	membar.cta;
	ld.volatile.global.u32 	%r126, [%rd11];
	setp.eq.s32 	%p38, %r126, 0;
	@%p38 bra 	$L__BB21_60;
	and.b32  	%r522, %r126, 1073741823;
	add.s32 	%r1976, %r522, %r1976;
	setp.gt.s32 	%p39, %r126, -1;
	vote.sync.ballot.b32 	%r1974, %p39, %r1974;
	setp.gt.u32 	%p41, %r1973, 1;
	and.pred  	%p42, %p39, %p41;
	mov.u32 	%r1973, %r125;
	@%p42 bra 	$L__BB21_59;
	ld.shared.u64 	%rd455, [%r121];
$L__BB21_63:
	or.b32  	%r523, %r1976, -2147483648;
	st.volatile.global.u32 	[%rd6], %r523;
	sub.s32 	%r524, %r1976, %r1972;
	cvt.s64.s32 	%rd71, %r524;
	add.s64 	%rd72, %rd455, %rd71;
	st.shared.u64 	[%r121], %rd72;
$L__BB21_64:
	ld.param.u32 	%r1878, [_ZN3cub18CUB_300001_SM_10006detail10radix_sort29DeviceRadixSortOnesweepKernelINS1_5radix10policy_hubIifyE10Policy1000ELNS0_9SortOrderE0EifyiiNS1_21identity_decomposer_tEEEvPT5_SB_PT3_PKSC_PT1_PKSG_PT2_PKSK_T4_iiT6__param_8];
	ld.param.u64 	%rd432, [_ZN3cub18CUB_300001_SM_10006detail10radix_sort29DeviceRadixSortOnesweepKernelINS1_5radix10policy_hubIifyE10Policy1000ELNS0_9SortOrderE0EifyiiNS1_21identity_decomposer_tEEEvPT5_SB_PT3_PKSC_PT1_PKSG_PT2_PKSK_T4_iiT6__param_2];
	setp.gt.u32 	%p43, %r1, 255;
	setp.lt.s32 	%p44, %r4, %r1878;
	setp.eq.s64 	%p45, %rd432, 0;
	or.pred  	%p46, %p45, %p44;
	or.pred  	%p47, %p43, %p46;
	@%p47 bra 	$L__BB21_66;
	ld.param.u64 	%rd433, [_ZN3cub18CUB_300001_SM_10006detail10radix_sort29DeviceRadixSortOnesweepKernelINS1_5radix10policy_hubIifyE10Policy1000ELNS0_9SortOrderE0EifyiiNS1_21identity_decomposer_tEEEvPT5_SB_PT3_PKSC_PT1_PKSG_PT2_PKSK_T4_iiT6__param_2];
	ld.shared.u64 	%rd73, [%r121];
	setp.gt.u32 	%p48, %r1, %r100;
	selp.b64 	%rd74, 6528, 0, %p48;
	cvt.s64.s32 	%rd75, %r1972;
	add.s64 	%rd76, %rd74, %rd75;
	add.s64 	%rd77, %rd76, %rd73;
	cvta.to.global.u64 	%rd78, %rd433;
	shl.b64 	%rd79, %rd9, 3;
	add.s64 	%rd80, %rd78, %rd79;
	st.global.u64 	[%rd80], %rd77;
$L__BB21_66:
	ld.param.u32 	%r1879, [_ZN3cub18CUB_300001_SM_10006detail10radix_sort29DeviceRadixSortOnesweepKernelINS1_5radix10policy_hubIifyE10Policy1000ELNS0_9SortOrderE0EifyiiNS1_21identity_decomposer_tEEEvPT5_SB_PT3_PKSC_PT1_PKSG_PT2_PKSK_T4_iiT6__param_8];
	setp.gt.s32 	%p49, %r4, %r1879;
	bar.sync 	0;
	shl.b32 	%r525, %r100, 3;
	add.s32 	%r527, %r517, %r525;
	ld.shared.u64 	%rd14, [%r527+26112];
	@%p49 bra 	$L__BB21_68;
	add.s64 	%rd81, %rd14, %rd7;
	shl.b64 	%rd82, %rd81, 2;
	add.s64 	%rd83, %rd1, %rd82;
	st.global.u32 	[%rd83], %r1963;
	st.global.u32 	[%rd83+128], %r1962;
	st.global.u32 	[%rd83+256], %r1961;
	st.global.u32 	[%rd83+384], %r1960;
	st.global.u32 	[%rd83+512], %r1959;
	st.global.u32 	[%rd83+640], %r1958;
	st.global.u32 	[%rd83+768], %r1957;
	st.global.u32 	[%rd83+896], %r1956;
	st.global.u32 	[%rd83+1024], %r1955;
	st.global.u32 	[%rd83+1152], %r1954;
	st.global.u32 	[%rd83+1280], %r1953;
	st.global.u32 	[%rd83+1408], %r1952;
	st.global.u32 	[%rd83+1536], %r1951;
	st.global.u32 	[%rd83+1664], %r1950;
	st.global.u32 	[%rd83+1792], %r1949;
	st.global.u32 	[%rd83+1920], %r1948;
	st.global.u32 	[%rd83+2048], %r1947;
	bra.uni 	$L__BB21_102;
$L__BB21_68:
	ld.param.u32 	%r1880, [_ZN3cub18CUB_300001_SM_10006detail10radix_sort29DeviceRadixSortOnesweepKernelINS1_5radix10policy_hubIifyE10Policy1000ELNS0_9SortOrderE0EifyiiNS1_21identity_decomposer_tEEEvPT5_SB_PT3_PKSC_PT1_PKSG_PT2_PKSK_T4_iiT6__param_8];
	cvt.u32.u64 	%r528, %rd7;
	mad.lo.s32 	%r130, %r3, -6528, %r1880;
	setp.ge.s32 	%p50, %r528, %r130;
	add.s64 	%rd84, %rd14, %rd7;
	shl.b64 	%rd85, %rd84, 2;
	add.s64 	%rd15, %rd1, %rd85;
	@%p50 bra 	$L__BB21_70;
	st.global.u32 	[%rd15], %r1963;
$L__BB21_70:
	add.s32 	%r530, %r528, 32;
	setp.ge.s32 	%p51, %r530, %r130;
	@%p51 bra 	$L__BB21_72;
	st.global.u32 	[%rd15+128], %r1962;
$L__BB21_72:
	add.s32 	%r532, %r528, 64;
	setp.ge.s32 	%p52, %r532, %r130;
	@%p52 bra 	$L__BB21_74;
	st.global.u32 	[%rd15+256], %r1961;
$L__BB21_74:
	add.s32 	%r534, %r528, 96;
	setp.ge.s32 	%p53, %r534, %r130;
	@%p53 bra 	$L__BB21_76;
	st.global.u32 	[%rd15+384], %r1960;
$L__BB21_76:
	add.s32 	%r536, %r528, 128;
	setp.ge.s32 	%p54, %r536, %r130;
	@%p54 bra 	$L__BB21_78;
	st.global.u32 	[%rd15+512], %r1959;
$L__BB21_78:
	add.s32 	%r538, %r528, 160;
	setp.ge.s32 	%p55, %r538, %r130;
	@%p55 bra 	$L__BB21_80;
	st.global.u32 	[%rd15+640], %r1958;
$L__BB21_80:
	add.s32 	%r540, %r528, 192;
	setp.ge.s32 	%p56, %r540, %r130;
	@%p56 bra 	$L__BB21_82;
	st.global.u32 	[%rd15+768], %r1957;
$L__BB21_82:
	add.s32 	%r542, %r528, 224;
	setp.ge.s32 	%p57, %r542, %r130;
	@%p57 bra 	$L__BB21_84;
	st.global.u32 	[%rd15+896], %r1956;
$L__BB21_84:
	add.s32 	%r544, %r528, 256;
	setp.ge.s32 	%p58, %r544, %r130;
	@%p58 bra 	$L__BB21_86;
	st.global.u32 	[%rd15+1024], %r1955;
$L__BB21_86:
	add.s32 	%r546, %r528, 288;
	setp.ge.s32 	%p59, %r546, %r130;
	@%p59 bra 	$L__BB21_88;
	st.global.u32 	[%rd15+1152], %r1954;
$L__BB21_88:
	add.s32 	%r548, %r528, 320;
	setp.ge.s32 	%p60, %r548, %r130;
	@%p60 bra 	$L__BB21_90;
	st.global.u32 	[%rd15+1280], %r1953;
$L__BB21_90:
	add.s32 	%r550, %r528, 352;
	setp.ge.s32 	%p61, %r550, %r130;
	@%p61 bra 	$L__BB21_92;
	st.global.u32 	[%rd15+1408], %r1952;
$L__BB21_92:
	add.s32 	%r552, %r528, 384;
	setp.ge.s32 	%p62, %r552, %r130;
	@%p62 bra 	$L__BB21_94;
	st.global.u32 	[%rd15+1536], %r1951;
$L__BB21_94:
	add.s32 	%r554, %r528, 416;
	setp.ge.s32 	%p63, %r554, %r130;
	@%p63 bra 	$L__BB21_96;
	st.global.u32 	[%rd15+1664], %r1950;
$L__BB21_96:
	add.s32 	%r556, %r528, 448;
	setp.ge.s32 	%p64, %r556, %r130;
	@%p64 bra 	$L__BB21_98;
	st.global.u32 	[%rd15+1792], %r1949;
$L__BB21_98:
	add.s32 	%r558, %r528, 480;
	setp.ge.s32 	%p65, %r558, %r130;
	@%p65 bra 	$L__BB21_100;
	st.global.u32 	[%rd15+1920], %r1948;
$L__BB21_100:
	add.s32 	%r560, %r528, 512;
	setp.ge.s32 	%p66, %r560, %r130;
	@%p66 bra 	$L__BB21_102;
	st.global.u32 	[%rd15+2048], %r1947;
$L__BB21_102:
	ld.param.u32 	%r1881, [_ZN3cub18CUB_300001_SM_10006detail10radix_sort29DeviceRadixSortOnesweepKernelINS1_5radix10policy_hubIifyE10Policy1000ELNS0_9SortOrderE0EifyiiNS1_21identity_decomposer_tEEEvPT5_SB_PT3_PKSC_PT1_PKSG_PT2_PKSK_T4_iiT6__param_8];
	setp.gt.s32 	%p67, %r4, %r1881;
	@%p67 bra 	$L__BB21_104;
	ld.global.f32 	%f235, [%rd8];
	ld.global.f32 	%f234, [%rd8+128];
	ld.global.f32 	%f233, [%rd8+256];
	ld.global.f32 	%f232, [%rd8+384];
	ld.global.f32 	%f231, [%rd8+512];
	ld.global.f32 	%f230, [%rd8+640];
	ld.global.f32 	%f229, [%rd8+768];
	ld.global.f32 	%f228, [%rd8+896];
	ld.global.f32 	%f227, [%rd8+1024];
	ld.global.f32 	%f226, [%rd8+1152];
	ld.global.f32 	%f225, [%rd8+1280];
	ld.global.f32 	%f224, [%rd8+1408];
	ld.global.f32 	%f223, [%rd8+1536];
	ld.global.f32 	%f222, [%rd8+1664];
	ld.global.f32 	%f221, [%rd8+1792];
	ld.global.f32 	%f220, [%rd8+1920];
	ld.global.f32 	%f219, [%rd8+2048];
	bra.uni 	$L__BB21_138;
$L__BB21_104:
	ld.param.u32 	%r1882, [_ZN3cub18CUB_300001_SM_10006detail10radix_sort29DeviceRadixSortOnesweepKernelINS1_5radix10policy_hubIifyE10Policy1000ELNS0_9SortOrderE0EifyiiNS1_21identity_decomposer_tEEEvPT5_SB_PT3_PKSC_PT1_PKSG_PT2_PKSK_T4_iiT6__param_8];
	cvt.u32.u64 	%r561, %rd7;
	sub.s32 	%r131, %r1882, %r515;
	setp.ge.s32 	%p68, %r561, %r131;
	@%p68 bra 	$L__BB21_106;
	ld.global.f32 	%f235, [%rd8];
$L__BB21_106:
	add.s32 	%r564, %r561, 32;
	setp.ge.s32 	%p69, %r564, %r131;
	@%p69 bra 	$L__BB21_108;
	ld.global.f32 	%f234, [%rd8+128];
$L__BB21_108:
	add.s32 	%r566, %r561, 64;
	setp.ge.s32 	%p70, %r566, %r131;
	@%p70 bra 	$L__BB21_110;
	ld.global.f32 	%f233, [%rd8+256];
$L__BB21_110:
	add.s32 	%r568, %r561, 96;
	setp.ge.s32 	%p71, %r568, %r131;
	@%p71 bra 	$L__BB21_112;
	ld.global.f32 	%f232, [%rd8+384];
$L__BB21_112:
	add.s32 	%r570, %r561, 128;
	setp.ge.s32 	%p72, %r570, %r131;
	@%p72 bra 	$L__BB21_114;
	ld.global.f32 	%f231, [%rd8+512];
$L__BB21_114:
	add.s32 	%r572, %r561, 160;
	setp.ge.s32 	%p73, %r572, %r131;
	@%p73 bra 	$L__BB21_116;
	ld.global.f32 	%f230, [%rd8+640];
$L__BB21_116:
	add.s32 	%r574, %r561, 192;
	setp.ge.s32 	%p74, %r574, %r131;
	@%p74 bra 	$L__BB21_118;
	ld.global.f32 	%f229, [%rd8+768];
$L__BB21_118:
	add.s32 	%r576, %r561, 224;
	setp.ge.s32 	%p75, %r576, %r131;
	@%p75 bra 	$L__BB21_120;
	ld.global.f32 	%f228, [%rd8+896];
$L__BB21_120:
	add.s32 	%r578, %r561, 256;
	setp.ge.s32 	%p76, %r578, %r131;
	@%p76 bra 	$L__BB21_122;
	ld.global.f32 	%f227, [%rd8+1024];
$L__BB21_122:
	add.s32 	%r580, %r561, 288;
	setp.ge.s32 	%p77, %r580, %r131;
	@%p77 bra 	$L__BB21_124;
	ld.global.f32 	%f226, [%rd8+1152];
$L__BB21_124:
	add.s32 	%r582, %r561, 320;
	setp.ge.s32 	%p78, %r582, %r131;
	@%p78 bra 	$L__BB21_126;
	ld.global.f32 	%f225, [%rd8+1280];
$L__BB21_126:
	add.s32 	%r584, %r561, 352;
	setp.ge.s32 	%p79, %r584, %r131;
	@%p79 bra 	$L__BB21_128;
	ld.global.f32 	%f224, [%rd8+1408];
$L__BB21_128:
	add.s32 	%r586, %r561, 384;
	setp.ge.s32 	%p80, %r586, %r131;
	@%p80 bra 	$L__BB21_130;
	ld.global.f32 	%f223, [%rd8+1536];
$L__BB21_130:
	add.s32 	%r588, %r561, 416;
	setp.ge.s32 	%p81, %r588, %r131;
	@%p81 bra 	$L__BB21_132;
	ld.global.f32 	%f222, [%rd8+1664];
$L__BB21_132:
	add.s32 	%r590, %r561, 448;
	setp.ge.s32 	%p82, %r590, %r131;
	@%p82 bra 	$L__BB21_134;
	ld.global.f32 	%f221, [%rd8+1792];
$L__BB21_134:
	add.s32 	%r592, %r561, 480;
	setp.ge.s32 	%p83, %r592, %r131;
	@%p83 bra 	$L__BB21_136;
	ld.global.f32 	%f220, [%rd8+1920];
$L__BB21_136:
	add.s32 	%r594, %r561, 512;
	setp.ge.s32 	%p84, %r594, %r131;
	@%p84 bra 	$L__BB21_138;
	ld.global.f32 	%f219, [%rd8+2048];
$L__BB21_138:
	ld.param.u32 	%r1883, [_ZN3cub18CUB_300001_SM_10006detail10radix_sort29DeviceRadixSortOnesweepKernelINS1_5radix10policy_hubIifyE10Policy1000ELNS0_9SortOrderE0EifyiiNS1_21identity_decomposer_tEEEvPT5_SB_PT3_PKSC_PT1_PKSG_PT2_PKSK_T4_iiT6__param_8];
	mad.lo.s32 	%r595, %r3, 6528, 6528;
	setp.gt.s32 	%p85, %r595, %r1883;
	@%p85 bra 	$L__BB21_140;
	ld.param.u64 	%rd439, [_ZN3cub18CUB_300001_SM_10006detail10radix_sort29DeviceRadixSortOnesweepKernelINS1_5radix10policy_hubIifyE10Policy1000ELNS0_9SortOrderE0EifyiiNS1_21identity_decomposer_tEEEvPT5_SB_PT3_PKSC_PT1_PKSG_PT2_PKSK_T4_iiT6__param_6];
	add.s64 	%rd86, %rd14, %rd7;
	cvta.to.global.u64 	%rd87, %rd439;
	shl.b64 	%rd88, %rd86, 2;
	add.s64 	%rd89, %rd87, %rd88;
	st.global.f32 	[%rd89], %f235;
	st.global.f32 	[%rd89+128], %f234;
	st.global.f32 	[%rd89+256], %f233;
	st.global.f32 	[%rd89+384], %f232;
	st.global.f32 	[%rd89+512], %f231;
	st.global.f32 	[%rd89+640], %f230;
	st.global.f32 	[%rd89+768], %f229;
	st.global.f32 	[%rd89+896], %f228;
	st.global.f32 	[%rd89+1024], %f227;
	st.global.f32 	[%rd89+1152], %f226;
	st.global.f32 	[%rd89+1280], %f225;
	st.global.f32 	[%rd89+1408], %f224;
	st.global.f32 	[%rd89+1536], %f223;
	st.global.f32 	[%rd89+1664], %f222;
	st.global.f32 	[%rd89+1792], %f221;
	st.global.f32 	[%rd89+1920], %f220;
	st.global.f32 	[%rd89+2048], %f219;
	bra.uni 	$L__BB21_174;
$L__BB21_140:
	ld.param.u32 	%r1884, [_ZN3cub18CUB_300001_SM_10006detail10radix_sort29DeviceRadixSortOnesweepKernelINS1_5radix10policy_hubIifyE10Policy1000ELNS0_9SortOrderE0EifyiiNS1_21identity_decomposer_tEEEvPT5_SB_PT3_PKSC_PT1_PKSG_PT2_PKSK_T4_iiT6__param_8];
	ld.param.u64 	%rd440, [_ZN3cub18CUB_300001_SM_10006detail10radix_sort29DeviceRadixSortOnesweepKernelINS1_5radix10policy_hubIifyE10Policy1000ELNS0_9SortOrderE0EifyiiNS1_21identity_decomposer_tEEEvPT5_SB_PT3_PKSC_PT1_PKSG_PT2_PKSK_T4_iiT6__param_6];
	cvt.u32.u64 	%r596, %rd7;
	mad.lo.s32 	%r132, %r3, -6528, %r1884;
	setp.ge.s32 	%p86, %r596, %r132;
	add.s64 	%rd90, %rd14, %rd7;
	cvta.to.global.u64 	%rd91, %rd440;
	shl.b64 	%rd92, %rd90, 2;
	add.s64 	%rd16, %rd91, %rd92;
	@%p86 bra 	$L__BB21_142;
	st.global.f32 	[%rd16], %f235;
$L__BB21_142:
	add.s32 	%r598, %r596, 32;
	setp.ge.s32 	%p87, %r598, %r132;
	@%p87 bra 	$L__BB21_144;
	st.global.f32 	[%rd16+128], %f234;
$L__BB21_144:
	add.s32 	%r600, %r596, 64;
	setp.ge.s32 	%p88, %r600, %r132;
	@%p88 bra 	$L__BB21_146;
	st.global.f32 	[%rd16+256], %f233;
$L__BB21_146:
	add.s32 	%r602, %r596, 96;
	setp.ge.s32 	%p89, %r602, %r132;
	@%p89 bra 	$L__BB21_148;
	st.global.f32 	[%rd16+384], %f232;
$L__BB21_148:
	add.s32 	%r604, %r596, 128;
	setp.ge.s32 	%p90, %r604, %r132;
	@%p90 bra 	$L__BB21_150;
	st.global.f32 	[%rd16+512], %f231;
$L__BB21_150:
	add.s32 	%r606, %r596, 160;
	setp.ge.s32 	%p91, %r606, %r132;
	@%p91 bra 	$L__BB21_152;
	st.global.f32 	[%rd16+640], %f230;
$L__BB21_152:
	add.s32 	%r608, %r596, 192;
	setp.ge.s32 	%p92, %r608, %r132;
	@%p92 bra 	$L__BB21_154;
	st.global.f32 	[%rd16+768], %f229;
$L__BB21_154:
	add.s32 	%r610, %r596, 224;
	setp.ge.s32 	%p93, %r610, %r132;
	@%p93 bra 	$L__BB21_156;
	st.global.f32 	[%rd16+896], %f228;
$L__BB21_156:
	add.s32 	%r612, %r596, 256;
	setp.ge.s32 	%p94, %r612, %r132;
	@%p94 bra 	$L__BB21_158;
	st.global.f32 	[%rd16+1024], %f227;
$L__BB21_158:
	add.s32 	%r614, %r596, 288;
	setp.ge.s32 	%p95, %r614, %r132;
	@%p95 bra 	$L__BB21_160;
	st.global.f32 	[%rd16+1152], %f226;
$L__BB21_160:
	add.s32 	%r616, %r596, 320;
	setp.ge.s32 	%p96, %r616, %r132;
	@%p96 bra 	$L__BB21_162;
	st.global.f32 	[%rd16+1280], %f225;
$L__BB21_162:
	add.s32 	%r618, %r596, 352;
	setp.ge.s32 	%p97, %r618, %r132;
	@%p97 bra 	$L__BB21_164;
	st.global.f32 	[%rd16+1408], %f224;
$L__BB21_164:
	add.s32 	%r620, %r596, 384;
	setp.ge.s32 	%p98, %r620, %r132;
	@%p98 bra 	$L__BB21_166;
	st.global.f32 	[%rd16+1536], %f223;
$L__BB21_166:
	add.s32 	%r622, %r596, 416;
	setp.ge.s32 	%p99, %r622, %r132;
	@%p99 bra 	$L__BB21_168;
	st.global.f32 	[%rd16+1664], %f222;
$L__BB21_168:
	add.s32 	%r624, %r596, 448;
	setp.ge.s32 	%p100, %r624, %r132;
	@%p100 bra 	$L__BB21_170;
	st.global.f32 	[%rd16+1792], %f221;
$L__BB21_170:
	add.s32 	%r626, %r596, 480;
	setp.ge.s32 	%p101, %r626, %r132;
	@%p101 bra 	$L__BB21_172;
	st.global.f32 	[%rd16+1920], %f220;
$L__BB21_172:
	add.s32 	%r628, %r596, 512;
	setp.ge.s32 	%p102, %r628, %r132;
	@%p102 bra 	$L__BB21_174;
	st.global.f32 	[%rd16+2048], %f219;
$L__BB21_174:
	// begin inline asm
	exit;
	// end inline asm
	mov.u32 	%r1977, %r1947;
	mov.u32 	%r1978, %r1948;
	mov.u32 	%r1979, %r1949;
	mov.u32 	%r1980, %r1950;
	mov.u32 	%r1981, %r1951;
	mov.u32 	%r1982, %r1952;
	mov.u32 	%r1983, %r1953;
	mov.u32 	%r1984, %r1954;
	mov.u32 	%r1985, %r1955;
	mov.u32 	%r1986, %r1956;
	mov.u32 	%r1987, %r1957;
	mov.u32 	%r1988, %r1958;
	mov.u32 	%r1989, %r1959;
	mov.u32 	%r1990, %r1960;
	mov.u32 	%r1991, %r1961;
	mov.u32 	%r1992, %r1962;
	mov.u32 	%r1993, %r1963;
$L__BB21_175:
	mul.hi.u32 	%r629, %r1, 357913942;
	add.s32 	%r630, %r629, %r1;
	shl.b32 	%r631, %r630, 2;
	mov.u32 	%r632, _ZZN3cub18CUB_300001_SM_10006detail10radix_sort29DeviceRadixSortOnesweepKernelINS1_5radix10policy_hubIifyE10Policy1000ELNS0_9SortOrderE0EifyiiNS1_21identity_decomposer_tEEEvPT5_SB_PT3_PKSC_PT1_PKSG_PT2_PKSK_T4_iiT6_E1s;
	add.s32 	%r633, %r632, %r631;
	add.s32 	%r150, %r633, 13328;
	st.shared.u32 	[%r633+13328], %r1972;
	bar.sync 	0;
	setp.gt.u32 	%p103, %r1, 31;
	@%p103 bra 	$L__BB21_177;
	mad.lo.s32 	%r665, %r1, 52, %r632;
	ld.shared.u32 	%r666, [%r665+13328];
	ld.shared.u32 	%r667, [%r665+13332];
	ld.shared.u32 	%r668, [%r665+13336];
	ld.shared.u32 	%r669, [%r665+13340];
	ld.shared.u32 	%r670, [%r665+13344];
	ld.shared.u32 	%r671, [%r665+13348];
	ld.shared.u32 	%r672, [%r665+13352];
	ld.shared.u32 	%r673, [%r665+13356];
	ld.shared.u32 	%r674, [%r665+13360];
	ld.shared.u32 	%r675, [%r665+13364];
	ld.shared.u32 	%r676, [%r665+13368];
	ld.shared.u32 	%r677, [%r665+13372];
	add.s32 	%r678, %r667, %r666;
	add.s32 	%r679, %r678, %r668;
	add.s32 	%r680, %r679, %r669;
	add.s32 	%r681, %r680, %r670;
	add.s32 	%r682, %r681, %r671;
	add.s32 	%r683, %r682, %r672;
	add.s32 	%r684, %r683, %r673;
	add.s32 	%r685, %r684, %r674;
	add.s32 	%r686, %r685, %r675;
	add.s32 	%r687, %r686, %r676;
	add.s32 	%r638, %r687, %r677;
	mov.b32 	%r636, 1;
	mov.b32 	%r661, 0;
	mov.b32 	%r663, -1;
	// begin inline asm
	{  .reg .s32 r0;  .reg .pred p;  shfl.sync.up.b32 r0|p, %r638, %r636, %r661, %r663;  @p add.s32 r0, r0, %r638;  mov.s32 %r634, r0;}
	// end inline asm
	mov.b32 	%r642, 2;
	// begin inline asm
	{  .reg .s32 r0;  .reg .pred p;  shfl.sync.up.b32 r0|p, %r634, %r642, %r661, %r663;  @p add.s32 r0, r0, %r634;  mov.s32 %r640, r0;}
	// end inline asm
	mov.b32 	%r648, 4;
	// begin inline asm
	{  .reg .s32 r0;  .reg .pred p;  shfl.sync.up.b32 r0|p, %r640, %r648, %r661, %r663;  @p add.s32 r0, r0, %r640;  mov.s32 %r646, r0;}
	// end inline asm
	mov.b32 	%r654, 8;
	// begin inline asm
	{  .reg .s32 r0;  .reg .pred p;  shfl.sync.up.b32 r0|p, %r646, %r654, %r661, %r663;  @p add.s32 r0, r0, %r646;  mov.s32 %r652, r0;}
	// end inline asm
	mov.b32 	%r660, 16;
	// begin inline asm
	{  .reg .s32 r0;  .reg .pred p;  shfl.sync.up.b32 r0|p, %r652, %r660, %r661, %r663;  @p add.s32 r0, r0, %r652;  mov.s32 %r658, r0;}
	// end inline asm
	sub.s32 	%r688, %r658, %r638;
	add.s32 	%r689, %r666, %r688;
	add.s32 	%r690, %r667, %r689;
	add.s32 	%r691, %r668, %r690;
	add.s32 	%r692, %r669, %r691;
	add.s32 	%r693, %r670, %r692;
	add.s32 	%r694, %r671, %r693;
	add.s32 	%r695, %r672, %r694;
	add.s32 	%r696, %r673, %r695;
	add.s32 	%r697, %r674, %r696;
	add.s32 	%r698, %r675, %r697;
	add.s32 	%r699, %r676, %r698;
	st.shared.u32 	[%r665+13328], %r688;
	st.shared.u32 	[%r665+13332], %r689;
	st.shared.u32 	[%r665+13336], %r690;
	st.shared.u32 	[%r665+13340], %r691;
	st.shared.u32 	[%r665+13344], %r692;
	st.shared.u32 	[%r665+13348], %r693;
	st.shared.u32 	[%r665+13352], %r694;
	st.shared.u32 	[%r665+13356], %r695;
	st.shared.u32 	[%r665+13360], %r696;
	st.shared.u32 	[%r665+13364], %r697;
	st.shared.u32 	[%r665+13368], %r698;
	st.shared.u32 	[%r665+13372], %r699;
$L__BB21_177:
	setp.gt.u32 	%p104, %r1, 255;
	bar.sync 	0;
	ld.shared.u32 	%r151, [%r150];
	@%p104 bra 	$L__BB21_179;
	shl.b32 	%r700, %r1, 2;
	add.s32 	%r702, %r632, %r700;
	ld.shared.u32 	%r703, [%r702];
	add.s32 	%r704, %r703, %r151;
	st.shared.u32 	[%r702], %r704;
	ld.shared.u32 	%r705, [%r702+1024];
	add.s32 	%r706, %r705, %r151;
	st.shared.u32 	[%r702+1024], %r706;
	ld.shared.u32 	%r707, [%r702+2048];
	add.s32 	%r708, %r707, %r151;
	st.shared.u32 	[%r702+2048], %r708;
	ld.shared.u32 	%r709, [%r702+3072];
	add.s32 	%r710, %r709, %r151;
	st.shared.u32 	[%r702+3072], %r710;
	ld.shared.u32 	%r711, [%r702+4096];
	add.s32 	%r712, %r711, %r151;
	st.shared.u32 	[%r702+4096], %r712;
	ld.shared.u32 	%r713, [%r702+5120];
	add.s32 	%r714, %r713, %r151;
	st.shared.u32 	[%r702+5120], %r714;
	ld.shared.u32 	%r715, [%r702+6144];
	add.s32 	%r716, %r715, %r151;
	st.shared.u32 	[%r702+6144], %r716;
	ld.shared.u32 	%r717, [%r702+7168];
	add.s32 	%r718, %r717, %r151;
	st.shared.u32 	[%r702+7168], %r718;
	ld.shared.u32 	%r719, [%r702+8192];
	add.s32 	%r720, %r719, %r151;
	st.shared.u32 	[%r702+8192], %r720;
	ld.shared.u32 	%r721, [%r702+9216];
	add.s32 	%r722, %r721, %r151;
	st.shared.u32 	[%r702+9216], %r722;
	ld.shared.u32 	%r723, [%r702+10240];
	add.s32 	%r724, %r723, %r151;
	st.shared.u32 	[%r702+10240], %r724;
	ld.shared.u32 	%r725, [%r702+11264];
	add.s32 	%r726, %r725, %r151;
	st.shared.u32 	[%r702+11264], %r726;
$L__BB21_179:
	ld.param.u32 	%r1930, [_ZN3cub18CUB_300001_SM_10006detail10radix_sort29DeviceRadixSortOnesweepKernelINS1_5radix10policy_hubIifyE10Policy1000ELNS0_9SortOrderE0EifyiiNS1_21identity_decomposer_tEEEvPT5_SB_PT3_PKSC_PT1_PKSG_PT2_PKSK_T4_iiT6__param_10];
	ld.param.u32 	%r1893, [_ZN3cub18CUB_300001_SM_10006detail10radix_sort29DeviceRadixSortOnesweepKernelINS1_5radix10policy_hubIifyE10Policy1000ELNS0_9SortOrderE0EifyiiNS1_21identity_decomposer_tEEEvPT5_SB_PT3_PKSC_PT1_PKSG_PT2_PKSK_T4_iiT6__param_9];
	shl.b32 	%r753, %r1, 5;
	and.b32  	%r754, %r753, 31744;
	add.s32 	%r152, %r632, %r754;
	bar.sync 	0;
	// begin inline asm
	mov.u32 %r727, %lanemask_le;
	// end inline asm
	shr.u32 	%r756, %r1993, %r1893;
	mov.b32 	%r757, -1;
	shl.b32 	%r758, %r757, %r1930;
	not.b32 	%r154, %r758;
	and.b32  	%r750, %r756, %r154;
	mov.b32 	%r730, 1;
	// begin inline asm
	{
    .reg .pred p;
    and.b32 %r728, %r750, %r730;    setp.ne.u32 p, %r728, 0;
    vote.ballot.sync.b32 %r728, p, 0xffffffff;
    @!p not.b32 %r728, %r728;
}

	// end inline asm
	mov.b32 	%r733, 2;
	// begin inline asm
	{
    .reg .pred p;
    and.b32 %r731, %r750, %r733;    setp.ne.u32 p, %r731, 0;
    vote.ballot.sync.b32 %r731, p, 0xffffffff;
    @!p not.b32 %r731, %r731;
}

	// end inline asm
	and.b32  	%r759, %r731, %r728;
	mov.b32 	%r736, 4;
	// begin inline asm
	{
    .reg .pred p;
    and.b32 %r734, %r750, %r736;    setp.ne.u32 p, %r734, 0;
    vote.ballot.sync.b32 %r734, p, 0xffffffff;
    @!p not.b32 %r734, %r734;
}

	// end inline asm
	and.b32  	%r760, %r734, %r759;
	mov.b32 	%r739, 8;
	// begin inline asm
	{
    .reg .pred p;
    and.b32 %r737, %r750, %r739;    setp.ne.u32 p, %r737, 0;
    vote.ballot.sync.b32 %r737, p, 0xffffffff;
    @!p not.b32 %r737, %r737;
}

	// end inline asm
	and.b32  	%r761, %r737, %r760;
	mov.b32 	%r742, 16;
	// begin inline asm
	{
    .reg .pred p;
    and.b32 %r740, %r750, %r742;    setp.ne.u32 p, %r740, 0;
    vote.ballot.sync.b32 %r740, p, 0xffffffff;
    @!p not.b32 %r740, %r740;
}

	// end inline asm
	and.b32  	%r762, %r740, %r761;
	mov.b32 	%r745, 32;
	// begin inline asm
	{
    .reg .pred p;
    and.b32 %r743, %r750, %r745;    setp.ne.u32 p, %r743, 0;
    vote.ballot.sync.b32 %r743, p, 0xffffffff;
    @!p not.b32 %r743, %r743;
}

	// end inline asm
	and.b32  	%r763, %r743, %r762;
	mov.b32 	%r748, 64;
	// begin inline asm
	{
    .reg .pred p;
    and.b32 %r746, %r750, %r748;    setp.ne.u32 p, %r746, 0;
    vote.ballot.sync.b32 %r746, p, 0xffffffff;
    @!p not.b32 %r746, %r746;
}

	// end inline asm
	and.b32  	%r764, %r746, %r763;
	mov.b32 	%r751, 128;
	// begin inline asm
	{
    .reg .pred p;
    and.b32 %r749, %r750, %r751;    setp.ne.u32 p, %r749, 0;
    vote.ballot.sync.b32 %r749, p, 0xffffffff;
    @!p not.b32 %r749, %r749;
}

	// end inline asm
	and.b32  	%r765, %r749, %r764;
	clz.b32 	%r766, %r765;
	sub.s32 	%r156, 31, %r766;
	and.b32  	%r767, %r727, %r765;
	popc.b32 	%r157, %r767;
	setp.ne.s32 	%p105, %r309, %r156;
	mov.b32 	%r1994, 0;
	@%p105 bra 	$L__BB21_181;
	shl.b32 	%r768, %r750, 2;
	add.s32 	%r769, %r152, %r768;
	atom.shared.add.u32 	%r1994, [%r769], %r157;
$L__BB21_181:
	ld.param.u32 	%r1894, [_ZN3cub18CUB_300001_SM_10006detail10radix_sort29DeviceRadixSortOnesweepKernelINS1_5radix10policy_hubIifyE10Policy1000ELNS0_9SortOrderE0EifyiiNS1_21identity_decomposer_tEEEvPT5_SB_PT3_PKSC_PT1_PKSG_PT2_PKSK_T4_iiT6__param_9];
	shfl.sync.idx.b32	%r795|%p106, %r1994, %r156, 31, -1;
	add.s32 	%r160, %r157, %r795;
	shr.u32 	%r796, %r1992, %r1894;
	and.b32  	%r792, %r796, %r154;
	mov.b32 	%r772, 1;
	// begin inline asm
	{
    .reg .pred p;
    and.b32 %r770, %r792, %r772;    setp.ne.u32 p, %r770, 0;
    vote.ballot.sync.b32 %r770, p, 0xffffffff;
    @!p not.b32 %r770, %r770;
}

	// end inline asm
	mov.b32 	%r775, 2;
	// begin inline asm
	{
    .reg .pred p;
    and.b32 %r773, %r792, %r775;    setp.ne.u32 p, %r773, 0;
    vote.ballot.sync.b32 %r773, p, 0xffffffff;
    @!p not.b32 %r773, %r773;
}

	// end inline asm
	and.b32  	%r797, %r773, %r770;
	mov.b32 	%r778, 4;
	// begin inline asm
	{
    .reg .pred p;
    and.b32 %r776, %r792, %r778;    setp.ne.u32 p, %r776, 0;
    vote.ballot.sync.b32 %r776, p, 0xffffffff;
    @!p not.b32 %r776, %r776;
}

	// end inline asm
	and.b32  	%r798, %r776, %r797;
	mov.b32 	%r781, 8;
	// begin inline asm
	{
    .reg .pred p;
    and.b32 %r779, %r792, %r781;    setp.ne.u32 p, %r779, 0;
    vote.ballot.sync.b32 %r779, p, 0xffffffff;
    @!p not.b32 %r779, %r779;
}

	// end inline asm
	and.b32  	%r799, %r779, %r798;
	mov.b32 	%r784, 16;
	// begin inline asm
	{
    .reg .pred p;
    and.b32 %r782, %r792, %r784;    setp.ne.u32 p, %r782, 0;
    vote.ballot.sync.b32 %r782, p, 0xffffffff;
    @!p not.b32 %r782, %r782;
}

	// end inline asm
	and.b32  	%r800, %r782, %r799;
	mov.b32 	%r787, 32;
	// begin inline asm
	{
    .reg .pred p;
    and.b32 %r785, %r792, %r787;    setp.ne.u32 p, %r785, 0;
    vote.ballot.sync.b32 %r785, p, 0xffffffff;
    @!p not.b32 %r785, %r785;
}

	// end inline asm
	and.b32  	%r801, %r785, %r800;
	mov.b32 	%r790, 64;
	// begin inline asm
	{
    .reg .pred p;
    and.b32 %r788, %r792, %r790;    setp.ne.u32 p, %r788, 0;
    vote.ballot.sync.b32 %r788, p, 0xffffffff;
    @!p not.b32 %r788, %r788;
}

	// end inline asm
	and.b32  	%r802, %r788, %r801;
	mov.b32 	%r793, 128;
	// begin inline asm
	{
    .reg .pred p;
    and.b32 %r791, %r792, %r793;    setp.ne.u32 p, %r791, 0;
    vote.ballot.sync.b32 %r791, p, 0xffffffff;
    @!p not.b32 %r791, %r791;
}

	// end inline asm
	and.b32  	%r803, %r791, %r802;
	clz.b32 	%r804, %r803;
	sub.s32 	%r162, 31, %r804;
	and.b32  	%r805, %r727, %r803;
	popc.b32 	%r163, %r805;
	setp.ne.s32 	%p107, %r309, %r162;
	mov.b32 	%r1995, 0;
	@%p107 bra 	$L__BB21_183;
	shl.b32 	%r806, %r792, 2;
	add.s32 	%r807, %r152, %r806;
	atom.shared.add.u32 	%r1995, [%r807], %r163;
$L__BB21_183:
	ld.param.u32 	%r1895, [_ZN3cub18CUB_300001_SM_10006detail10radix_sort29DeviceRadixSortOnesweepKernelINS1_5radix10policy_hubIifyE10Policy1000ELNS0_9SortOrderE0EifyiiNS1_21identity_decomposer_tEEEvPT5_SB_PT3_PKSC_PT1_PKSG_PT2_PKSK_T4_iiT6__param_9];
	shfl.sync.idx.b32	%r833|%p108, %r1995, %r162, 31, -1;
	add.s32 	%r166, %r163, %r833;
	shr.u32 	%r834, %r1991, %r1895;
	and.b32  	%r830, %r834, %r154;
	mov.b32 	%r810, 1;
	// begin inline asm
	{
    .reg .pred p;
    and.b32 %r808, %r830, %r810;    setp.ne.u32 p, %r808, 0;
    vote.ballot.sync.b32 %r808, p, 0xffffffff;
    @!p not.b32 %r808, %r808;
}

	// end inline asm
	mov.b32 	%r813, 2;
	// begin inline asm
	{
    .reg .pred p;
    and.b32 %r811, %r830, %r813;    setp.ne.u32 p, %r811, 0;
    vote.ballot.sync.b32 %r811, p, 0xffffffff;
    @!p not.b32 %r811, %r811;
}

	// end inline asm
	and.b32  	%r835, %r811, %r808;
	mov.b32 	%r816, 4;
	// begin inline asm
	{
    .reg .pred p;
    and.b32 %r814, %r830, %r816;    setp.ne.u32 p, %r814, 0;
    vote.ballot.sync.b32 %r814, p, 0xffffffff;
    @!p not.b32 %r814, %r814;
}

	// end inline asm
	and.b32  	%r836, %r814, %r835;
	mov.b32 	%r819, 8;
	// begin inline asm
	{
    .reg .pred p;
    and.b32 %r817, %r830, %r819;    setp.ne.u32 p, %r817, 0;
    vote.ballot.sync.b32 %r817, p, 0xffffffff;
    @!p not.b32 %r817, %r817;
}

	// end inline asm
	and.b32  	%r837, %r817, %r836;
	mov.b32 	%r822, 16;
	// begin inline asm
	{
    .reg .pred p;
    and.b32 %r820, %r830, %r822;    setp.ne.u32 p, %r820, 0;
    vote.ballot.sync.b32 %r820, p, 0xffffffff;
    @!p not.b32 %r820, %r820;
}

	// end inline asm
	and.b32  	%r838, %r820, %r837;
	mov.b32 	%r825, 32;
	// begin inline asm
	{
    .reg .pred p;
    and.b32 %r823, %r830, %r825;    setp.ne.u32 p, %r823, 0;
    vote.ballot.sync.b32 %r823, p, 0xffffffff;
    @!p not.b32 %r823, %r823;
}

	// end inline asm
	and.b32  	%r839, %r823, %r838;
	mov.b32 	%r828, 64;
	// begin inline asm
	{
    .reg .pred p;
    and.b32 %r826, %r830, %r828;    setp.ne.u32 p, %r826, 0;
    vote.ballot.sync.b32 %r826, p, 0xffffffff;
    @!p not.b32 %r826, %r826;
}

	// end inline asm
	and.b32  	%r840, %r826, %r839;
	mov.b32 	%r831, 128;
	// begin inline asm
	{
    .reg .pred p;
    and.b32 %r829, %r830, %r831;    setp.ne.u32 p, %r829, 0;
    vote.ballot.sync.b32 %r829, p, 0xffffffff;
    @!p not.b32 %r829, %r829;
}

	// end inline asm
	and.b32  	%r841, %r829, %r840;
	clz.b32 	%r842, %r841;
	sub.s32 	%r168, 31, %r842;
	and.b32  	%r843, %r727, %r841;
	popc.b32 	%r169, %r843;
	setp.ne.s32 	%p109, %r309, %r168;
	mov.b32 	%r1996, 0;
	@%p109 bra 	$L__BB21_185;
	shl.b32 	%r844, %r830, 2;
	add.s32 	%r845, %r152, %r844;
	atom.shared.add.u32 	%r1996, [%r845], %r169;
$L__BB21_185:
	ld.param.u32 	%r1896, [_ZN3cub18CUB_300001_SM_10006detail10radix_sort29DeviceRadixSortOnesweepKernelINS1_5radix10policy_hubIifyE10Policy1000ELNS0_9SortOrderE0EifyiiNS1_21identity_decomposer_tEEEvPT5_SB_PT3_PKSC_PT1_PKSG_PT2_PKSK_T4_iiT6__param_9];
	shfl.sync.idx.b32	%r871|%p110, %r1996, %r168, 31, -1;
	add.s32 	%r172, %r169, %r871;
	shr.u32 	%r872, %r1990, %r1896;
	and.b32  	%r868, %r872, %r154;
	mov.b32 	%r848, 1;
	// begin inline asm
	{
    .reg .pred p;
    and.b32 %r846, %r868, %r848;    setp.ne.u32 p, %r846, 0;
    vote.ballot.sync.b32 %r846, p, 0xffffffff;
    @!p not.b32 %r846, %r846;
}

	// end inline asm
	mov.b32 	%r851, 2;
	// begin inline asm
	{
    .reg .pred p;
    and.b32 %r849, %r868, %r851;    setp.ne.u32 p, %r849, 0;
    vote.ballot.sync.b32 %r849, p, 0xffffffff;
    @!p not.b32 %r849, %r849;
}

	// end inline asm
	and.b32  	%r873, %r849, %r846;
	mov.b32 	%r854, 4;
	// begin inline asm
	{
    .reg .pred p;
    and.b32 %r852, %r868, %r854;    setp.ne.u32 p, %r852, 0;
    vote.ballot.sync.b32 %r852, p, 0xffffffff;
    @!p not.b32 %r852, %r852;
}

	// end inline asm
	and.b32  	%r874, %r852, %r873;
	mov.b32 	%r857, 8;
	// begin inline asm
	{
    .reg .pred p;
    and.b32 %r855, %r868, %r857;    setp.ne.u32 p, %r855, 0;
    vote.ballot.sync.b32 %r855, p, 0xffffffff;
    @!p not.b32 %r855, %r855;
}

	// end inline asm
	and.b32  	%r875, %r855, %r874;
	mov.b32 	%r860, 16;
	// begin inline asm
	{
    .reg .pred p;
    and.b32 %r858, %r868, %r860;    setp.ne.u32 p, %r858, 0;
    vote.ballot.sync.b32 %r858, p, 0xffffffff;
    @!p not.b32 %r858, %r858;
}

	// end inline asm
	and.b32  	%r876, %r858, %r875;
	mov.b32 	%r863, 32;
	// begin inline asm
	{
    .reg .pred p;
    and.b32 %r861, %r868, %r863;    setp.ne.u32 p, %r861, 0;
    vote.ballot.sync.b32 %r861, p, 0xffffffff;
    @!p not.b32 %r861, %r861;
}

	// end inline asm
	and.b32  	%r877, %r861, %r876;
	mov.b32 	%r866, 64;
	// begin inline asm
	{
    .reg .pred p;
    and.b32 %r864, %r868, %r866;    setp.ne.u32 p, %r864, 0;
    vote.ballot.sync.b32 %r864, p, 0xffffffff;
    @!p not.b32 %r864, %r864;
}

	// end inline asm
	and.b32  	%r878, %r864, %r877;
	mov.b32 	%r869, 128;
	// begin inline asm
	{
    .reg .pred p;
    and.b32 %r867, %r868, %r869;    setp.ne.u32 p, %r867, 0;
    vote.ballot.sync.b32 %r867, p, 0xffffffff;
    @!p not.b32 %r867, %r867;
}

	// end inline asm
	and.b32  	%r879, %r867, %r878;
	clz.b32 	%r880, %r879;
	sub.s32 	%r174, 31, %r880;
	and.b32  	%r881, %r727, %r879;
	popc.b32 	%r175, %r881;
	setp.ne.s32 	%p111, %r309, %r174;
	mov.b32 	%r1997, 0;
	@%p111 bra 	$L__BB21_187;
	shl.b32 	%r882, %r868, 2;
	add.s32 	%r883, %r152, %r882;
	atom.shared.add.u32 	%r1997, [%r883], %r175;
$L__BB21_187:
	ld.param.u32 	%r1897, [_ZN3cub18CUB_300001_SM_10006detail10radix_sort29DeviceRadixSortOnesweepKernelINS1_5radix10policy_hubIifyE10Policy1000ELNS0_9SortOrderE0EifyiiNS1_21identity_decomposer_tEEEvPT5_SB_PT3_PKSC_PT1_PKSG_PT2_PKSK_T4_iiT6__param_9];
	shfl.sync.idx.b32	%r909|%p112, %r1997, %r174, 31, -1;
	add.s32 	%r178, %r175, %r909;
	shr.u32 	%r910, %r1989, %r1897;
	and.b32  	%r906, %r910, %r154;
	mov.b32 	%r886, 1;
	// begin inline asm
	{
    .reg .pred p;
    and.b32 %r884, %r906, %r886;    setp.ne.u32 p, %r884, 0;
    vote.ballot.sync.b32 %r884, p, 0xffffffff;
    @!p not.b32 %r884, %r884;
}

	// end inline asm
	mov.b32 	%r889, 2;
	// begin inline asm
	{
    .reg .pred p;
    and.b32 %r887, %r906, %r889;    setp.ne.u32 p, %r887, 0;
    vote.ballot.sync.b32 %r887, p, 0xffffffff;
    @!p not.b32 %r887, %r887;
}

	// end inline asm
	and.b32  	%r911, %r887, %r884;
	mov.b32 	%r892, 4;
	// begin inline asm
	{
    .reg .pred p;
    and.b32 %r890, %r906, %r892;    setp.ne.u32 p, %r890, 0;
    vote.ballot.sync.b32 %r890, p, 0xffffffff;
    @!p not.b32 %r890, %r890;
}

	// end inline asm
	and.b32  	%r912, %r890, %r911;
	mov.b32 	%r895, 8;
	// begin inline asm
	{
    .reg .pred p;
    and.b32 %r893, %r906, %r895;    setp.ne.u32 p, %r893, 0;
    vote.ballot.sync.b32 %r893, p, 0xffffffff;
    @!p not.b32 %r893, %r893;
}

	// end inline asm
	and.b32  	%r913, %r893, %r912;
	mov.b32 	%r898, 16;
	// begin inline asm
	{
    .reg .pred p;
    and.b32 %r896, %r906, %r898;    setp.ne.u32 p, %r896, 0;
    vote.ballot.sync.b32 %r896, p, 0xffffffff;
    @!p not.b32 %r896, %r896;
}

	// end inline asm
	and.b32  	%r914, %r896, %r913;
	mov.b32 	%r901, 32;
	// begin inline asm
	{
    .reg .pred p;
    and.b32 %r899, %r906, %r901;    setp.ne.u32 p, %r899, 0;
    vote.ballot.sync.b32 %r899, p, 0xffffffff;
    @!p not.b32 %r899, %r899;
}

	// end inline asm
	and.b32  	%r915, %r899, %r914;
	mov.b32 	%r904, 64;
	// begin inline asm
	{
    .reg .pred p;
    and.b32 %r902, %r906, %r904;    setp.ne.u32 p, %r902, 0;
    vote.ballot.sync.b32 %r902, p, 0xffffffff;
    @!p not.b32 %r902, %r902;
}

	// end inline asm
	and.b32  	%r916, %r902, %r915;
	mov.b32 	%r907, 128;
	// begin inline asm
	{
    .reg .pred p;
    and.b32 %r905, %r906, %r907;    setp.ne.u32 p, %r905, 0;
    vote.ballot.sync.b32 %r905, p, 0xffffffff;
    @!p not.b32 %r905, %r905;
}

	// end inline asm
	and.b32  	%r917, %r905, %r916;
	clz.b32 	%r918, %r917;
	sub.s32 	%r180, 31, %r918;
	and.b32  	%r919, %r727, %r917;
	popc.b32 	%r181, %r919;
	setp.ne.s32 	%p113, %r309, %r180;
	mov.b32 	%r1998, 0;
	@%p113 bra 	$L__BB21_189;
	shl.b32 	%r920, %r906, 2;
	add.s32 	%r921, %r152, %r920;
	atom.shared.add.u32 	%r1998, [%r921], %r181;
$L__BB21_189:
	ld.param.u32 	%r1898, [_ZN3cub18CUB_300001_SM_10006detail10radix_sort29DeviceRadixSortOnesweepKernelINS1_5radix10policy_hubIifyE10Policy1000ELNS0_9SortOrderE0EifyiiNS1_21identity_decomposer_tEEEvPT5_SB_PT3_PKSC_PT1_PKSG_PT2_PKSK_T4_iiT6__param_9];
	shfl.sync.idx.b32	%r947|%p114, %r1998, %r180, 31, -1;
	add.s32 	%r184, %r181, %r947;
	shr.u32 	%r948, %r1988, %r1898;
	and.b32  	%r944, %r948, %r154;
	mov.b32 	%r924, 1;
	// begin inline asm
	{
    .reg .pred p;
    and.b32 %r922, %r944, %r924;    setp.ne.u32 p, %r922, 0;
    vote.ballot.sync.b32 %r922, p, 0xffffffff;
    @!p not.b32 %r922, %r922;
}

	// end inline asm
	mov.b32 	%r927, 2;
	// begin inline asm
	{
    .reg .pred p;
    and.b32 %r925, %r944, %r927;    setp.ne.u32 p, %r925, 0;
    vote.ballot.sync.b32 %r925, p, 0xffffffff;
    @!p not.b32 %r925, %r925;
}

	// end inline asm
	and.b32  	%r949, %r925, %r922;
	mov.b32 	%r930, 4;
	// begin inline asm
	{
    .reg .pred p;
    and.b32 %r928, %r944, %r930;    setp.ne.u32 p, %r928, 0;
    vote.ballot.sync.b32 %r928, p, 0xffffffff;
    @!p not.b32 %r928, %r928;
}

	// end inline asm
	and.b32  	%r950, %r928, %r949;
	mov.b32 	%r933, 8;
	// begin inline asm
	{
    .reg .pred p;
    and.b32 %r931, %r944, %r933;    setp.ne.u32 p, %r931, 0;
    vote.ballot.sync.b32 %r931, p, 0xffffffff;
    @!p not.b32 %r931, %r931;
}

	// end inline asm
	and.b32  	%r951, %r931, %r950;
	mov.b32 	%r936, 16;
	// begin inline asm
	{
    .reg .pred p;
    and.b32 %r934, %r944, %r936;    setp.ne.u32 p, %r934, 0;
    vote.ballot.sync.b32 %r934, p, 0xffffffff;
    @!p not.b32 %r934, %r934;
}

	// end inline asm
	and.b32  	%r952, %r934, %r951;
	mov.b32 	%r939, 32;
	// begin inline asm
	{
    .reg .pred p;
    and.b32 %r937, %r944, %r939;    setp.ne.u32 p, %r937, 0;
    vote.ballot.sync.b32 %r937, p, 0xffffffff;
    @!p not.b32 %r937, %r937;
}

	// end inline asm
	and.b32  	%r953, %r937, %r952;
	mov.b32 	%r942, 64;
	// begin inline asm
	{
    .reg .pred p;
    and.b32 %r940, %r944, %r942;    setp.ne.u32 p, %r940, 0;
    vote.ballot.sync.b32 %r940, p, 0xffffffff;
    @!p not.b32 %r940, %r940;
}

	// end inline asm
	and.b32  	%r954, %r940, %r953;
	mov.b32 	%r945, 128;
	// begin inline asm
	{
    .reg .pred p;
    and.b32 %r943, %r944, %r945;    setp.ne.u32 p, %r943, 0;
    vote.ballot.sync.b32 %r943, p, 0xffffffff;
    @!p not.b32 %r943, %r943;
}

	// end inline asm
	and.b32  	%r955, %r943, %r954;
	clz.b32 	%r956, %r955;
	sub.s32 	%r186, 31, %r956;
	and.b32  	%r957, %r727, %r955;
	popc.b32 	%r187, %r957;
	setp.ne.s32 	%p115, %r309, %r186;
	mov.b32 	%r1999, 0;
	@%p115 bra 	$L__BB21_191;
	shl.b32 	%r958, %r944, 2;
	add.s32 	%r959, %r152, %r958;
	atom.shared.add.u32 	%r1999, [%r959], %r187;
$L__BB21_191:
	ld.param.u32 	%r1899, [_ZN3cub18CUB_300001_SM_10006detail10radix_sort29DeviceRadixSortOnesweepKernelINS1_5radix10policy_hubIifyE10Policy1000ELNS0_9SortOrderE0EifyiiNS1_21identity_decomposer_tEEEvPT5_SB_PT3_PKSC_PT1_PKSG_PT2_PKSK_T4_iiT6__param_9];
	shfl.sync.idx.b32	%r985|%p116, %r1999, %r186, 31, -1;
	add.s32 	%r190, %r187, %r985;
	shr.u32 	%r986, %r1987, %r1899;
	and.b32  	%r982, %r986, %r154;
	mov.b32 	%r962, 1;
	// begin inline asm
	{
    .reg .pred p;
    and.b32 %r960, %r982, %r962;    setp.ne.u32 p, %r960, 0;
    vote.ballot.sync.b32 %r960, p, 0xffffffff;
    @!p not.b32 %r960, %r960;
}

	// end inline asm
	mov.b32 	%r965, 2;
	// begin inline asm
	{
    .reg .pred p;
    and.b32 %r963, %r982, %r965;    setp.ne.u32 p, %r963, 0;
    vote.ballot.sync.b32 %r963, p, 0xffffffff;
    @!p not.b32 %r963, %r963;
}

	// end inline asm
	and.b32  	%r987, %r963, %r960;
	mov.b32 	%r968, 4;
	// begin inline asm
	{
    .reg .pred p;
    and.b32 %r966, %r982, %r968;    setp.ne.u32 p, %r966, 0;
    vote.ballot.sync.b32 %r966, p, 0xffffffff;
    @!p not.b32 %r966, %r966;
}

	// end inline asm
	and.b32  	%r988, %r966, %r987;
	mov.b32 	%r971, 8;
	// begin inline asm
	{
    .reg .pred p;
    and.b32 %r969, %r982, %r971;    setp.ne.u32 p, %r969, 0;
    vote.ballot.sync.b32 %r969, p, 0xffffffff;
    @!p not.b32 %r969, %r969;
}

	// end inline asm
	and.b32  	%r989, %r969, %r988;
	mov.b32 	%r974, 16;
	// begin inline asm
	{
    .reg .pred p;
    and.b32 %r972, %r982, %r974;    setp.ne.u32 p, %r972, 0;
    vote.ballot.sync.b32 %r972, p, 0xffffffff;
    @!p not.b32 %r972, %r972;
}

	// end inline asm
	and.b32  	%r990, %r972, %r989;
	mov.b32 	%r977, 32;
	// begin inline asm
	{
    .reg .pred p;
    and.b32 %r975, %r982, %r977;    setp.ne.u32 p, %r975, 0;
    vote.ballot.sync.b32 %r975, p, 0xffffffff;
    @!p not.b32 %r975, %r975;
}

	// end inline asm
	and.b32  	%r991, %r975, %r990;
	mov.b32 	%r980, 64;
	// begin inline asm
	{
    .reg .pred p;
    and.b32 %r978, %r982, %r980;    setp.ne.u32 p, %r978, 0;
    vote.ballot.sync.b32 %r978, p, 0xffffffff;
    @!p not.b32 %r978, %r978;
}

	// end inline asm
	and.b32  	%r992, %r978, %r991;
	mov.b32 	%r983, 128;
	// begin inline asm
	{
    .reg .pred p;
    and.b32 %r981, %r982, %r983;    setp.ne.u32 p, %r981, 0;
    vote.ballot.sync.b32 %r981, p, 0xffffffff;
    @!p not.b32 %r981, %r981;
}

	// end inline asm
	and.b32  	%r993, %r981, %r992;
	clz.b32 	%r994, %r993;
	sub.s32 	%r192, 31, %r994;
	and.b32  	%r995, %r727, %r993;
	popc.b32 	%r193, %r995;
	setp.ne.s32 	%p117, %r309, %r192;
	mov.b32 	%r2000, 0;
	@%p117 bra 	$L__BB21_193;
	shl.b32 	%r996, %r982, 2;
	add.s32 	%r997, %r152, %r996;
	atom.shared.add.u32 	%r2000, [%r997], %r193;
$L__BB21_193:
	ld.param.u32 	%r1900, [_ZN3cub18CUB_300001_SM_10006detail10radix_sort29DeviceRadixSortOnesweepKernelINS1_5radix10policy_hubIifyE10Policy1000ELNS0_9SortOrderE0EifyiiNS1_21identity_decomposer_tEEEvPT5_SB_PT3_PKSC_PT1_PKSG_PT2_PKSK_T4_iiT6__param_9];
	shfl.sync.idx.b32	%r1023|%p118, %r2000, %r192, 31, -1;
	add.s32 	%r196, %r193, %r1023;
	shr.u32 	%r1024, %r1986, %r1900;
	and.b32  	%r1020, %r1024, %r154;
	mov.b32 	%r1000, 1;
	// begin inline asm
	{
    .reg .pred p;
    and.b32 %r998, %r1020, %r1000;    setp.ne.u32 p, %r998, 0;
    vote.ballot.sync.b32 %r998, p, 0xffffffff;
    @!p not.b32 %r998, %r998;
}

	// end inline asm
	mov.b32 	%r1003, 2;
	// begin inline asm
	{
    .reg .pred p;
    and.b32 %r1001, %r1020, %r1003;    setp.ne.u32 p, %r1001, 0;
    vote.ballot.sync.b32 %r1001, p, 0xffffffff;
    @!p not.b32 %r1001, %r1001;
}

	// end inline asm
	and.b32  	%r1025, %r1001, %r998;
	mov.b32 	%r1006, 4;
	// begin inline asm
	{
    .reg .pred p;
    and.b32 %r1004, %r1020, %r1006;    setp.ne.u32 p, %r1004, 0;
    vote.ballot.sync.b32 %r1004, p, 0xffffffff;
    @!p not.b32 %r1004, %r1004;
}

	// end inline asm
	and.b32  	%r1026, %r1004, %r1025;
	mov.b32 	%r1009, 8;
	// begin inline asm
	{
    .reg .pred p;
    and.b32 %r1007, %r1020, %r1009;    setp.ne.u32 p, %r1007, 0;
    vote.ballot.sync.b32 %r1007, p, 0xffffffff;
    @!p not.b32 %r1007, %r1007;
}

	// end inline asm
	and.b32  	%r1027, %r1007, %r1026;
	mov.b32 	%r1012, 16;
	// begin inline asm
	{
    .reg .pred p;
    and.b32 %r1010, %r1020, %r1012;    setp.ne.u32 p, %r1010, 0;
    vote.ballot.sync.b32 %r1010, p, 0xffffffff;
    @!p not.b32 %r1010, %r1010;
}

	// end inline asm
	and.b32  	%r1028, %r1010, %r1027;
	mov.b32 	%r1015, 32;
	// begin inline asm
	{
    .reg .pred p;
    and.b32 %r1013, %r1020, %r1015;    setp.ne.u32 p, %r1013, 0;
    vote.ballot.sync.b32 %r1013, p, 0xffffffff;
    @!p not.b32 %r1013, %r1013;
}

	// end inline asm
	and.b32  	%r1029, %r1013, %r1028;
	mov.b32 	%r1018, 64;
	// begin inline asm
	{
    .reg .pred p;
    and.b32 %r1016, %r1020, %r1018;    setp.ne.u32 p, %r1016, 0;
    vote.ballot.sync.b32 %r1016, p, 0xffffffff;
    @!p not.b32 %r1016, %r1016;
}

	// end inline asm
	and.b32  	%r1030, %r1016, %r1029;
	mov.b32 	%r1021, 128;
	// begin inline asm
	{
    .reg .pred p;
    and.b32 %r1019, %r1020, %r1021;    setp.ne.u32 p, %r1019, 0;
    vote.ballot.sync.b32 %r1019, p, 0xffffffff;
    @!p not.b32 %r1019, %r1019;
}

	// end inline asm
	and.b32  	%r1031, %r1019, %r1030;
	clz.b32 	%r1032, %r1031;
	sub.s32 	%r198, 31, %r1032;
	and.b32  	%r1033, %r727, %r1031;
	popc.b32 	%r199, %r1033;
	setp.ne.s32 	%p119, %r309, %r198;
	mov.b32 	%r2001, 0;
	@%p119 bra 	$L__BB21_195;
	shl.b32 	%r1034, %r1020, 2;
	add.s32 	%r1035, %r152, %r1034;
	atom.shared.add.u32 	%r2001, [%r1035], %r199;
$L__BB21_195:
	ld.param.u32 	%r1901, [_ZN3cub18CUB_300001_SM_10006detail10radix_sort29DeviceRadixSortOnesweepKernelINS1_5radix10policy_hubIifyE10Policy1000ELNS0_9SortOrderE0EifyiiNS1_21identity_decomposer_tEEEvPT5_SB_PT3_PKSC_PT1_PKSG_PT2_PKSK_T4_iiT6__param_9];
	shfl.sync.idx.b32	%r1061|%p120, %r2001, %r198, 31, -1;
	add.s32 	%r202, %r199, %r1061;
	shr.u32 	%r1062, %r1985, %r1901;
	and.b32  	%r1058, %r1062, %r154;
	mov.b32 	%r1038, 1;
	// begin inline asm
	{
    .reg .pred p;
    and.b32 %r1036, %r1058, %r1038;    setp.ne.u32 p, %r1036, 0;
    vote.ballot.sync.b32 %r1036, p, 0xffffffff;
    @!p not.b32 %r1036, %r1036;
}

	// end inline asm
	mov.b32 	%r1041, 2;
	// begin inline asm
	{
    .reg .pred p;
    and.b32 %r1039, %r1058, %r1041;    setp.ne.u32 p, %r1039, 0;
    vote.ballot.sync.b32 %r1039, p, 0xffffffff;
    @!p not.b32 %r1039, %r1039;
}

	// end inline asm
	and.b32  	%r1063, %r1039, %r1036;
	mov.b32 	%r1044, 4;
	// begin inline asm
	{
    .reg .pred p;
    and.b32 %r1042, %r1058, %r1044;    setp.ne.u32 p, %r1042, 0;
    vote.ballot.sync.b32 %r1042, p, 0xffffffff;
    @!p not.b32 %r1042, %r1042;
}

	// end inline asm
	and.b32  	%r1064, %r1042, %r1063;
	mov.b32 	%r1047, 8;
	// begin inline asm
	{
    .reg .pred p;
    and.b32 %r1045, %r1058, %r1047;    setp.ne.u32 p, %r1045, 0;
    vote.ballot.sync.b32 %r1045, p, 0xffffffff;
    @!p not.b32 %r1045, %r1045;
}

	// end inline asm
	and.b32  	%r1065, %r1045, %r1064;
	mov.b32 	%r1050, 16;
	// begin inline asm
	{
    .reg .pred p;
    and.b32 %r1048, %r1058, %r1050;    setp.ne.u32 p, %r1048, 0;
    vote.ballot.sync.b32 %r1048, p, 0xffffffff;
    @!p not.b32 %r1048, %r1048;
}

	// end inline asm
	and.b32  	%r1066, %r1048, %r1065;
	mov.b32 	%r1053, 32;
	// begin inline asm
	{
    .reg .pred p;
    and.b32 %r1051, %r1058, %r1053;    setp.ne.u32 p, %r1051, 0;
    vote.ballot.sync.b32 %r1051, p, 0xffffffff;
    @!p not.b32 %r1051, %r1051;
}

	// end inline asm
	and.b32  	%r1067, %r1051, %r1066;
	mov.b32 	%r1056, 64;
	// begin inline asm
	{
    .reg .pred p;
    and.b32 %r1054, %r1058, %r1056;    setp.ne.u32 p, %r1054, 0;
    vote.ballot.sync.b32 %r1054, p, 0xffffffff;
    @!p not.b32 %r1054, %r1054;
}

	// end inline asm
	and.b32  	%r1068, %r1054, %r1067;
	mov.b32 	%r1059, 128;
	// begin inline asm
	{
    .reg .pred p;
    and.b32 %r1057, %r1058, %r1059;    setp.ne.u32 p, %r1057, 0;
    vote.ballot.sync.b32 %r1057, p, 0xffffffff;
    @!p not.b32 %r1057, %r1057;
}

	// end inline asm
	and.b32  	%r1069, %r1057, %r1068;
	clz.b32 	%r1070, %r1069;
	sub.s32 	%r204, 31, %r1070;
	and.b32  	%r1071, %r727, %r1069;
	popc.b32 	%r205, %r1071;
	setp.ne.s32 	%p121, %r309, %r204;
	mov.b32 	%r2002, 0;
	@%p121 bra 	$L__BB21_197;
	shl.b32 	%r1072, %r1058, 2;
	add.s32 	%r1073, %r152, %r1072;
	atom.shared.add.u32 	%r2002, [%r1073], %r205;
$L__BB21_197:
	ld.param.u32 	%r1902, [_ZN3cub18CUB_300001_SM_10006detail10radix_sort29DeviceRadixSortOnesweepKernelINS1_5radix10policy_hubIifyE10Policy1000ELNS0_9SortOrderE0EifyiiNS1_21identity_decomposer_tEEEvPT5_SB_PT3_PKSC_PT1_PKSG_PT2_PKSK_T4_iiT6__param_9];
	shfl.sync.idx.b32	%r1099|%p122, %r2002, %r204, 31, -1;
	add.s32 	%r208, %r205, %r1099;
	shr.u32 	%r1100, %r1984, %r1902;
	and.b32  	%r1096, %r1100, %r154;
	mov.b32 	%r1076, 1;
	// begin inline asm
	{
    .reg .pred p;
    and.b32 %r1074, %r1096, %r1076;    setp.ne.u32 p, %r1074, 0;
    vote.ballot.sync.b32 %r1074, p, 0xffffffff;
    @!p not.b32 %r1074, %r1074;
}

	// end inline asm
	mov.b32 	%r1079, 2;
	// begin inline asm
	{
    .reg .pred p;
    and.b32 %r1077, %r1096, %r1079;    setp.ne.u32 p, %r1077, 0;
    vote.ballot.sync.b32 %r1077, p, 0xffffffff;
    @!p not.b32 %r1077, %r1077;
}

	// end inline asm
	and.b32  	%r1101, %r1077, %r1074;
	mov.b32 	%r1082, 4;
	// begin inline asm
	{
    .reg .pred p;
    and.b32 %r1080, %r1096, %r1082;    setp.ne.u32 p, %r1080, 0;
    vote.ballot.sync.b32 %r1080, p, 0xffffffff;
    @!p not.b32 %r1080, %r1080;
}

	// end inline asm
	and.b32  	%r1102, %r1080, %r1101;
	mov.b32 	%r1085, 8;
	// begin inline asm
	{
    .reg .pred p;
    and.b32 %r1083, %r1096, %r1085;    setp.ne.u32 p, %r1083, 0;
    vote.ballot.sync.b32 %r1083, p, 0xffffffff;
    @!p not.b32 %r1083, %r1083;
}

	// end inline asm
	and.b32  	%r1103, %r1083, %r1102;
	mov.b32 	%r1088, 16;
	// begin inline asm
	{
    .reg .pred p;
    and.b32 %r1086, %r1096, %r1088;    setp.ne.u32 p, %r1086, 0;
    vote.ballot.sync.b32 %r1086, p, 0xffffffff;
    @!p not.b32 %r1086, %r1086;
}

	// end inline asm
	and.b32  	%r1104, %r1086, %r1103;
	mov.b32 	%r1091, 32;
	// begin inline asm
	{
    .reg .pred p;
    and.b32 %r1089, %r1096, %r1091;    setp.ne.u32 p, %r1089, 0;
    vote.ballot.sync.b32 %r1089, p, 0xffffffff;
    @!p not.b32 %r1089, %r1089;
}

	// end inline asm
	and.b32  	%r1105, %r1089, %r1104;
	mov.b32 	%r1094, 64;
	// begin inline asm
	{
    .reg .pred p;
    and.b32 %r1092, %r1096, %r1094;    setp.ne.u32 p, %r1092, 0;
    vote.ballot.sync.b32 %r1092, p, 0xffffffff;
    @!p not.b32 %r1092, %r1092;
}

	// end inline asm
	and.b32  	%r1106, %r1092, %r1105;
	mov.b32 	%r1097, 128;
	// begin inline asm
	{
    .reg .pred p;
    and.b32 %r1095, %r1096, %r1097;    setp.ne.u32 p, %r1095, 0;
    vote.ballot.sync.b32 %r1095, p, 0xffffffff;
    @!p not.b32 %r1095, %r1095;
}

	// end inline asm
	and.b32  	%r1107, %r1095, %r1106;
	clz.b32 	%r1108, %r1107;
	sub.s32 	%r210, 31, %r1108;
	and.b32  	%r1109, %r727, %r1107;
	popc.b32 	%r211, %r1109;
	setp.ne.s32 	%p123, %r309, %r210;
	mov.b32 	%r2003, 0;
	@%p123 bra 	$L__BB21_199;
	shl.b32 	%r1114, %r1096, 2;
	add.s32 	%r1115, %r152, %r1114;
	atom.shared.add.u32 	%r2003, [%r1115], %r211;
$L__BB21_199:
	ld.param.u32 	%r1903, [_ZN3cub18CUB_300001_SM_10006detail10radix_sort29DeviceRadixSortOnesweepKernelINS1_5radix10policy_hubIifyE10Policy1000ELNS0_9SortOrderE0EifyiiNS1_21identity_decomposer_tEEEvPT5_SB_PT3_PKSC_PT1_PKSG_PT2_PKSK_T4_iiT6__param_9];
	shfl.sync.idx.b32	%r1141|%p124, %r2003, %r210, 31, -1;
	add.s32 	%r214, %r211, %r1141;
	shr.u32 	%r1142, %r1983, %r1903;
	and.b32  	%r1138, %r1142, %r154;
	mov.b32 	%r1118, 1;
	// begin inline asm
	{
    .reg .pred p;
    and.b32 %r1116, %r1138, %r1118;    setp.ne.u32 p, %r1116, 0;
    vote.ballot.sync.b32 %r1116, p, 0xffffffff;
    @!p not.b32 %r1116, %r1116;
}

	// end inline asm
	mov.b32 	%r1121, 2;
	// begin inline asm
	{
    .reg .pred p;
    and.b32 %r1119, %r1138, %r1121;    setp.ne.u32 p, %r1119, 0;
    vote.ballot.sync.b32 %r1119, p, 0xffffffff;
    @!p not.b32 %r1119, %r1119;
}

	// end inline asm
	and.b32  	%r1143, %r1119, %r1116;
	mov.b32 	%r1124, 4;
	// begin inline asm
	{
    .reg .pred p;
    and.b32 %r1122, %r1138, %r1124;    setp.ne.u32 p, %r1122, 0;
    vote.ballot.sync.b32 %r1122, p, 0xffffffff;
    @!p not.b32 %r1122, %r1122;
}

	// end inline asm
	and.b32  	%r1144, %r1122, %r1143;
	mov.b32 	%r1127, 8;
	// begin inline asm
	{
    .reg .pred p;
    and.b32 %r1125, %r1138, %r1127;    setp.ne.u32 p, %r1125, 0;
    vote.ballot.sync.b32 %r1125, p, 0xffffffff;
    @!p not.b32 %r1125, %r1125;
}

	// end inline asm
	and.b32  	%r1145, %r1125, %r1144;
	mov.b32 	%r1130, 16;
	// begin inline asm
	{
    .reg .pred p;
    and.b32 %r1128, %r1138, %r1130;    setp.ne.u32 p, %r1128, 0;
    vote.ballot.sync.b32 %r1128, p, 0xffffffff;
    @!p not.b32 %r1128, %r1128;
}

	// end inline asm
	and.b32  	%r1146, %r1128, %r1145;
	mov.b32 	%r1133, 32;
	// begin inline asm
	{
    .reg .pred p;
    and.b32 %r1131, %r1138, %r1133;    setp.ne.u32 p, %r1131, 0;
    vote.ballot.sync.b32 %r1131, p, 0xffffffff;
    @!p not.b32 %r1131, %r1131;
}

	// end inline asm
	and.b32  	%r1147, %r1131, %r1146;
	mov.b32 	%r1136, 64;
	// begin inline asm
	{
    .reg .pred p;
    and.b32 %r1134, %r1138, %r1136;    setp.ne.u32 p, %r1134, 0;
    vote.ballot.sync.b32 %r1134, p, 0xffffffff;
    @!p not.b32 %r1134, %r1134;
}

	// end inline asm
	and.b32  	%r1148, %r1134, %r1147;
	mov.b32 	%r1139, 128;
	// begin inline asm
	{
    .reg .pred p;
    and.b32 %r1137, %r1138, %r1139;    setp.ne.u32 p, %r1137, 0;
    vote.ballot.sync.b32 %r1137, p, 0xffffffff;
    @!p not.b32 %r1137, %r1137;
}

	// end inline asm
	and.b32  	%r1149, %r1137, %r1148;
	clz.b32 	%r1150, %r1149;
	sub.s32 	%r216, 31, %r1150;
	and.b32  	%r1151, %r727, %r1149;
	popc.b32 	%r217, %r1151;
	setp.ne.s32 	%p125, %r309, %r216;
	mov.b32 	%r2004, 0;
	@%p125 bra 	$L__BB21_201;
	shl.b32 	%r1156, %r1138, 2;
	add.s32 	%r1157, %r152, %r1156;
	atom.shared.add.u32 	%r2004, [%r1157], %r217;
$L__BB21_201:
	ld.param.u32 	%r1904, [_ZN3cub18CUB_300001_SM_10006detail10radix_sort29DeviceRadixSortOnesweepKernelINS1_5radix10policy_hubIifyE10Policy1000ELNS0_9SortOrderE0EifyiiNS1_21identity_decomposer_tEEEvPT5_SB_PT3_PKSC_PT1_PKSG_PT2_PKSK_T4_iiT6__param_9];
	shfl.sync.idx.b32	%r1183|%p126, %r2004, %r216, 31, -1;
	add.s32 	%r220, %r217, %r1183;
	shr.u32 	%r1184, %r1982, %r1904;
	and.b32  	%r1180, %r1184, %r154;
	mov.b32 	%r1160, 1;
	// begin inline asm
	{
    .reg .pred p;
    and.b32 %r1158, %r1180, %r1160;    setp.ne.u32 p, %r1158, 0;
    vote.ballot.sync.b32 %r1158, p, 0xffffffff;
    @!p not.b32 %r1158, %r1158;
}

	// end inline asm
	mov.b32 	%r1163, 2;
	// begin inline asm
	{
    .reg .pred p;
    and.b32 %r1161, %r1180, %r1163;    setp.ne.u32 p, %r1161, 0;
    vote.ballot.sync.b32 %r1161, p, 0xffffffff;
    @!p not.b32 %r1161, %r1161;
}

	// end inline asm
	and.b32  	%r1185, %r1161, %r1158;
	mov.b32 	%r1166, 4;
	// begin inline asm
	{
    .reg .pred p;
    and.b32 %r1164, %r1180, %r1166;    setp.ne.u32 p, %r1164, 0;
    vote.ballot.sync.b32 %r1164, p, 0xffffffff;
    @!p not.b32 %r1164, %r1164;
}

	// end inline asm
	and.b32  	%r1186, %r1164, %r1185;
	mov.b32 	%r1169, 8;
	// begin inline asm
	{
    .reg .pred p;
    and.b32 %r1167, %r1180, %r1169;    setp.ne.u32 p, %r1167, 0;
    vote.ballot.sync.b32 %r1167, p, 0xffffffff;
    @!p not.b32 %r1167, %r1167;
}

	// end inline asm
	and.b32  	%r1187, %r1167, %r1186;
	mov.b32 	%r1172, 16;
	// begin inline asm
	{
    .reg .pred p;
    and.b32 %r1170, %r1180, %r1172;    setp.ne.u32 p, %r1170, 0;
    vote.ballot.sync.b32 %r1170, p, 0xffffffff;
    @!p not.b32 %r1170, %r1170;
}

	// end inline asm
	and.b32  	%r1188, %r1170, %r1187;
	mov.b32 	%r1175, 32;
	// begin inline asm
	{
    .reg .pred p;
    and.b32 %r1173, %r1180, %r1175;    setp.ne.u32 p, %r1173, 0;
    vote.ballot.sync.b32 %r1173, p, 0xffffffff;
    @!p not.b32 %r1173, %r1173;
}

	// end inline asm
	and.b32  	%r1189, %r1173, %r1188;
	mov.b32 	%r1178, 64;
	// begin inline asm
	{
    .reg .pred p;
    and.b32 %r1176, %r1180, %r1178;    setp.ne.u32 p, %r1176, 0;
    vote.ballot.sync.b32 %r1176, p, 0xffffffff;
    @!p not.b32 %r1176, %r1176;
}

	// end inline asm
	and.b32  	%r1190, %r1176, %r1189;
	mov.b32 	%r1181, 128;
	// begin inline asm
	{
    .reg .pred p;
    and.b32 %r1179, %r1180, %r1181;    setp.ne.u32 p, %r1179, 0;
    vote.ballot.sync.b32 %r1179, p, 0xffffffff;
    @!p not.b32 %r1179, %r1179;
}

	// end inline asm
	and.b32  	%r1191, %r1179, %r1190;
	clz.b32 	%r1192, %r1191;
	sub.s32 	%r222, 31, %r1192;
	and.b32  	%r1193, %r727, %r1191;
	popc.b32 	%r223, %r1193;
	setp.ne.s32 	%p127, %r309, %r222;
	mov.b32 	%r2005, 0;
	@%p127 bra 	$L__BB21_203;
	shl.b32 	%r1198, %r1180, 2;
	add.s32 	%r1199, %r152, %r1198;
	atom.shared.add.u32 	%r2005, [%r1199], %r223;
$L__BB21_203:
	ld.param.u32 	%r1905, [_ZN3cub18CUB_300001_SM_10006detail10radix_sort29DeviceRadixSortOnesweepKernelINS1_5radix10policy_hubIifyE10Policy1000ELNS0_9SortOrderE0EifyiiNS1_21identity_decomposer_tEEEvPT5_SB_PT3_PKSC_PT1_PKSG_PT2_PKSK_T4_iiT6__param_9];
	shfl.sync.idx.b32	%r1225|%p128, %r2005, %r222, 31, -1;
	add.s32 	%r226, %r223, %r1225;
	shr.u32 	%r1226, %r1981, %r1905;
	and.b32  	%r1222, %r1226, %r154;
	mov.b32 	%r1202, 1;
	// begin inline asm
	{
    .reg .pred p;
    and.b32 %r1200, %r1222, %r1202;    setp.ne.u32 p, %r1200, 0;
    vote.ballot.sync.b32 %r1200, p, 0xffffffff;
    @!p not.b32 %r1200, %r1200;
}

	// end inline asm
	mov.b32 	%r1205, 2;
	// begin inline asm
	{
    .reg .pred p;
    and.b32 %r1203, %r1222, %r1205;    setp.ne.u32 p, %r1203, 0;
    vote.ballot.sync.b32 %r1203, p, 0xffffffff;
    @!p not.b32 %r1203, %r1203;
}

	// end inline asm
	and.b32  	%r1227, %r1203, %r1200;
	mov.b32 	%r1208, 4;
	// begin inline asm
	{
    .reg .pred p;
    and.b32 %r1206, %r1222, %r1208;    setp.ne.u32 p, %r1206, 0;
    vote.ballot.sync.b32 %r1206, p, 0xffffffff;
    @!p not.b32 %r1206, %r1206;
}

	// end inline asm
	and.b32  	%r1228, %r1206, %r1227;
	mov.b32 	%r1211, 8;
	// begin inline asm
	{
    .reg .pred p;
    and.b32 %r1209, %r1222, %r1211;    setp.ne.u32 p, %r1209, 0;
    vote.ballot.sync.b32 %r1209, p, 0xffffffff;
    @!p not.b32 %r1209, %r1209;
}

	// end inline asm
	and.b32  	%r1229, %r1209, %r1228;
	mov.b32 	%r1214, 16;
	// begin inline asm
	{
    .reg .pred p;
    and.b32 %r1212, %r1222, %r1214;    setp.ne.u32 p, %r1212, 0;
    vote.ballot.sync.b32 %r1212, p, 0xffffffff;
    @!p not.b32 %r1212, %r1212;
}

	// end inline asm
	and.b32  	%r1230, %r1212, %r1229;
	mov.b32 	%r1217, 32;
	// begin inline asm
	{
    .reg .pred p;
    and.b32 %r1215, %r1222, %r1217;    setp.ne.u32 p, %r1215, 0;
    vote.ballot.sync.b32 %r1215, p, 0xffffffff;
    @!p not.b32 %r1215, %r1215;
}

	// end inline asm
	and.b32  	%r1231, %r1215, %r1230;
	mov.b32 	%r1220, 64;
	// begin inline asm
	{
    .reg .pred p;
    and.b32 %r1218, %r1222, %r1220;    setp.ne.u32 p, %r1218, 0;
    vote.ballot.sync.b32 %r1218, p, 0xffffffff;
    @!p not.b32 %r1218, %r1218;
}

	// end inline asm
	and.b32  	%r1232, %r1218, %r1231;
	mov.b32 	%r1223, 128;
	// begin inline asm
	{
    .reg .pred p;
    and.b32 %r1221, %r1222, %r1223;    setp.ne.u32 p, %r1221, 0;
    vote.ballot.sync.b32 %r1221, p, 0xffffffff;
    @!p not.b32 %r1221, %r1221;
}

	// end inline asm
	and.b32  	%r1233, %r1221, %r1232;
	clz.b32 	%r1234, %r1233;
	sub.s32 	%r228, 31, %r1234;
	and.b32  	%r1235, %r727, %r1233;
	popc.b32 	%r229, %r1235;
	setp.ne.s32 	%p129, %r309, %r228;
	mov.b32 	%r2006, 0;
	@%p129 bra 	$L__BB21_205;
	shl.b32 	%r1240, %r1222, 2;
	add.s32 	%r1241, %r152, %r1240;
	atom.shared.add.u32 	%r2006, [%r1241], %r229;
$L__BB21_205:
	ld.param.u32 	%r1906, [_ZN3cub18CUB_300001_SM_10006detail10radix_sort29DeviceRadixSortOnesweepKernelINS1_5radix10policy_hubIifyE10Policy1000ELNS0_9SortOrderE0EifyiiNS1_21identity_decomposer_tEEEvPT5_SB_PT3_PKSC_PT1_PKSG_PT2_PKSK_T4_iiT6__param_9];
	shfl.sync.idx.b32	%r1267|%p130, %r2006, %r228, 31, -1;
	add.s32 	%r232, %r229, %r1267;
	shr.u32 	%r1268, %r1980, %r1906;
	and.b32  	%r1264, %r1268, %r154;
	mov.b32 	%r1244, 1;
	// begin inline asm
	{
    .reg .pred p;
    and.b32 %r1242, %r1264, %r1244;    setp.ne.u32 p, %r1242, 0;
    vote.ballot.sync.b32 %r1242, p, 0xffffffff;
    @!p not.b32 %r1242, %r1242;
}

	// end inline asm
	mov.b32 	%r1247, 2;
	// begin inline asm
	{
    .reg .pred p;
    and.b32 %r1245, %r1264, %r1247;    setp.ne.u32 p, %r1245, 0;
    vote.ballot.sync.b32 %r1245, p, 0xffffffff;
    @!p not.b32 %r1245, %r1245;
}

	// end inline asm
	and.b32  	%r1269, %r1245, %r1242;
	mov.b32 	%r1250, 4;
	// begin inline asm
	{
    .reg .pred p;
    and.b32 %r1248, %r1264, %r1250;    setp.ne.u32 p, %r1248, 0;
    vote.ballot.sync.b32 %r1248, p, 0xffffffff;
    @!p not.b32 %r1248, %r1248;
}

	// end inline asm
	and.b32  	%r1270, %r1248, %r1269;
	mov.b32 	%r1253, 8;
	// begin inline asm
	{
    .reg .pred p;
    and.b32 %r1251, %r1264, %r1253;    setp.ne.u32 p, %r1251, 0;
    vote.ballot.sync.b32 %r1251, p, 0xffffffff;
    @!p not.b32 %r1251, %r1251;
}

	// end inline asm
	and.b32  	%r1271, %r1251, %r1270;
	mov.b32 	%r1256, 16;
	// begin inline asm
	{
    .reg .pred p;
    and.b32 %r1254, %r1264, %r1256;    setp.ne.u32 p, %r1254, 0;
    vote.ballot.sync.b32 %r1254, p, 0xffffffff;
    @!p not.b32 %r1254, %r1254;
}

	// end inline asm
	and.b32  	%r1272, %r1254, %r1271;
	mov.b32 	%r1259, 32;
	// begin inline asm
	{
    .reg .pred p;
    and.b32 %r1257, %r1264, %r1259;    setp.ne.u32 p, %r1257, 0;
    vote.ballot.sync.b32 %r1257, p, 0xffffffff;
    @!p not.b32 %r1257, %r1257;
}

	// end inline asm
	and.b32  	%r1273, %r1257, %r1272;
	mov.b32 	%r1262, 64;
	// begin inline asm
	{
    .reg .pred p;
    and.b32 %r1260, %r1264, %r1262;    setp.ne.u32 p, %r1260, 0;
    vote.ballot.sync.b32 %r1260, p, 0xffffffff;
    @!p not.b32 %r1260, %r1260;
}

	// end inline asm
	and.b32  	%r1274, %r1260, %r1273;
	mov.b32 	%r1265, 128;
	// begin inline asm
	{
    .reg .pred p;
    and.b32 %r1263, %r1264, %r1265;    setp.ne.u32 p, %r1263, 0;
    vote.ballot.sync.b32 %r1263, p, 0xffffffff;
    @!p not.b32 %r1263, %r1263;
}

	// end inline asm
	and.b32  	%r1275, %r1263, %r1274;
	clz.b32 	%r1276, %r1275;
	sub.s32 	%r234, 31, %r1276;
	and.b32  	%r1277, %r727, %r1275;
	popc.b32 	%r235, %r1277;
	setp.ne.s32 	%p131, %r309, %r234;
	mov.b32 	%r2007, 0;
	@%p131 bra 	$L__BB21_207;
	shl.b32 	%r1282, %r1264, 2;
	add.s32 	%r1283, %r152, %r1282;
	atom.shared.add.u32 	%r2007, [%r1283], %r235;
$L__BB21_207:
	ld.param.u32 	%r1907, [_ZN3cub18CUB_300001_SM_10006detail10radix_sort29DeviceRadixSortOnesweepKernelINS1_5radix10policy_hubIifyE10Policy1000ELNS0_9SortOrderE0EifyiiNS1_21identity_decomposer_tEEEvPT5_SB_PT3_PKSC_PT1_PKSG_PT2_PKSK_T4_iiT6__param_9];
	shfl.sync.idx.b32	%r1309|%p132, %r2007, %r234, 31, -1;
	add.s32 	%r238, %r235, %r1309;
	shr.u32 	%r1310, %r1979, %r1907;
	and.b32  	%r1306, %r1310, %r154;
	mov.b32 	%r1286, 1;
	// begin inline asm
	{
    .reg .pred p;
    and.b32 %r1284, %r1306, %r1286;    setp.ne.u32 p, %r1284, 0;
    vote.ballot.sync.b32 %r1284, p, 0xffffffff;
    @!p not.b32 %r1284, %r1284;
}

	// end inline asm
	mov.b32 	%r1289, 2;
	// begin inline asm
	{
    .reg .pred p;
    and.b32 %r1287, %r1306, %r1289;    setp.ne.u32 p, %r1287, 0;
    vote.ballot.sync.b32 %r1287, p, 0xffffffff;
    @!p not.b32 %r1287, %r1287;
}

	// end inline asm
	and.b32  	%r1311, %r1287, %r1284;
	mov.b32 	%r1292, 4;
	// begin inline asm
	{
    .reg .pred p;
    and.b32 %r1290, %r1306, %r1292;    setp.ne.u32 p, %r1290, 0;
    vote.ballot.sync.b32 %r1290, p, 0xffffffff;
    @!p not.b32 %r1290, %r1290;
}

	// end inline asm
	and.b32  	%r1312, %r1290, %r1311;
	mov.b32 	%r1295, 8;
	// begin inline asm
	{
    .reg .pred p;
    and.b32 %r1293, %r1306, %r1295;    setp.ne.u32 p, %r1293, 0;
    vote.ballot.sync.b32 %r1293, p, 0xffffffff;
    @!p not.b32 %r1293, %r1293;
}

	// end inline asm
	and.b32  	%r1313, %r1293, %r1312;
	mov.b32 	%r1298, 16;
	// begin inline asm
	{
    .reg .pred p;
    and.b32 %r1296, %r1306, %r1298;    setp.ne.u32 p, %r1296, 0;
    vote.ballot.sync.b32 %r1296, p, 0xffffffff;
    @!p not.b32 %r1296, %r1296;
}

	// end inline asm
	and.b32  	%r1314, %r1296, %r1313;
	mov.b32 	%r1301, 32;
	// begin inline asm
	{
    .reg .pred p;
    and.b32 %r1299, %r1306, %r1301;    setp.ne.u32 p, %r1299, 0;
    vote.ballot.sync.b32 %r1299, p, 0xffffffff;
    @!p not.b32 %r1299, %r1299;
}

	// end inline asm
	and.b32  	%r1315, %r1299, %r1314;
	mov.b32 	%r1304, 64;
	// begin inline asm
	{
    .reg .pred p;
    and.b32 %r1302, %r1306, %r1304;    setp.ne.u32 p, %r1302, 0;
    vote.ballot.sync.b32 %r1302, p, 0xffffffff;
    @!p not.b32 %r1302, %r1302;
}

	// end inline asm
	and.b32  	%r1316, %r1302, %r1315;
	mov.b32 	%r1307, 128;
	// begin inline asm
	{
    .reg .pred p;
    and.b32 %r1305, %r1306, %r1307;    setp.ne.u32 p, %r1305, 0;
    vote.ballot.sync.b32 %r1305, p, 0xffffffff;
    @!p not.b32 %r1305, %r1305;
}

	// end inline asm
	and.b32  	%r1317, %r1305, %r1316;
	clz.b32 	%r1318, %r1317;
	sub.s32 	%r240, 31, %r1318;
	and.b32  	%r1319, %r727, %r1317;
	popc.b32 	%r241, %r1319;
	setp.ne.s32 	%p133, %r309, %r240;
	mov.b32 	%r2008, 0;
	@%p133 bra 	$L__BB21_209;
	shl.b32 	%r1324, %r1306, 2;
	add.s32 	%r1325, %r152, %r1324;
	atom.shared.add.u32 	%r2008, [%r1325], %r241;
$L__BB21_209:
	ld.param.u32 	%r1908, [_ZN3cub18CUB_300001_SM_10006detail10radix_sort29DeviceRadixSortOnesweepKernelINS1_5radix10policy_hubIifyE10Policy1000ELNS0_9SortOrderE0EifyiiNS1_21identity_decomposer_tEEEvPT5_SB_PT3_PKSC_PT1_PKSG_PT2_PKSK_T4_iiT6__param_9];
	shfl.sync.idx.b32	%r1351|%p134, %r2008, %r240, 31, -1;
	add.s32 	%r244, %r241, %r1351;
	shr.u32 	%r1352, %r1978, %r1908;
	and.b32  	%r1348, %r1352, %r154;
	mov.b32 	%r1328, 1;
	// begin inline asm
	{
    .reg .pred p;
    and.b32 %r1326, %r1348, %r1328;    setp.ne.u32 p, %r1326, 0;
    vote.ballot.sync.b32 %r1326, p, 0xffffffff;
    @!p not.b32 %r1326, %r1326;
}

	// end inline asm
	mov.b32 	%r1331, 2;
	// begin inline asm
	{
    .reg .pred p;
    and.b32 %r1329, %r1348, %r1331;    setp.ne.u32 p, %r1329, 0;
    vote.ballot.sync.b32 %r1329, p, 0xffffffff;
    @!p not.b32 %r1329, %r1329;
}

	// end inline asm
	and.b32  	%r1353, %r1329, %r1326;
	mov.b32 	%r1334, 4;
	// begin inline asm
	{
    .reg .pred p;
    and.b32 %r1332, %r1348, %r1334;    setp.ne.u32 p, %r1332, 0;
    vote.ballot.sync.b32 %r1332, p, 0xffffffff;
    @!p not.b32 %r1332, %r1332;
}

	// end inline asm
	and.b32  	%r1354, %r1332, %r1353;
	mov.b32 	%r1337, 8;
	// begin inline asm
	{
    .reg .pred p;
    and.b32 %r1335, %r1348, %r1337;    setp.ne.u32 p, %r1335, 0;
    vote.ballot.sync.b32 %r1335, p, 0xffffffff;
    @!p not.b32 %r1335, %r1335;
}

	// end inline asm
	and.b32  	%r1355, %r1335, %r1354;
	mov.b32 	%r1340, 16;
	// begin inline asm
	{
    .reg .pred p;
    and.b32 %r1338, %r1348, %r1340;    setp.ne.u32 p, %r1338, 0;
    vote.ballot.sync.b32 %r1338, p, 0xffffffff;
    @!p not.b32 %r1338, %r1338;
}

	// end inline asm
	and.b32  	%r1356, %r1338, %r1355;
	mov.b32 	%r1343, 32;
	// begin inline asm
	{
    .reg .pred p;
    and.b32 %r1341, %r1348, %r1343;    setp.ne.u32 p, %r1341, 0;
    vote.ballot.sync.b32 %r1341, p, 0xffffffff;
    @!p not.b32 %r1341, %r1341;
}

	// end inline asm
	and.b32  	%r1357, %r1341, %r1356;
	mov.b32 	%r1346, 64;
	// begin inline asm
	{
    .reg .pred p;
    and.b32 %r1344, %r1348, %r1346;    setp.ne.u32 p, %r1344, 0;
    vote.ballot.sync.b32 %r1344, p, 0xffffffff;
    @!p not.b32 %r1344, %r1344;
}

	// end inline asm
	and.b32  	%r1358, %r1344, %r1357;
	mov.b32 	%r1349, 128;
	// begin inline asm
	{
    .reg .pred p;
    and.b32 %r1347, %r1348, %r1349;    setp.ne.u32 p, %r1347, 0;
    vote.ballot.sync.b32 %r1347, p, 0xffffffff;
    @!p not.b32 %r1347, %r1347;
}

	// end inline asm
	and.b32  	%r1359, %r1347, %r1358;
	clz.b32 	%r1360, %r1359;
	sub.s32 	%r246, 31, %r1360;
	and.b32  	%r1361, %r727, %r1359;
	popc.b32 	%r247, %r1361;
	setp.ne.s32 	%p135, %r309, %r246;
	mov.b32 	%r2009, 0;
	@%p135 bra 	$L__BB21_211;
	shl.b32 	%r1366, %r1348, 2;
	add.s32 	%r1367, %r152, %r1366;
	atom.shared.add.u32 	%r2009, [%r1367], %r247;
$L__BB21_211:
	ld.param.u32 	%r1909, [_ZN3cub18CUB_300001_SM_10006detail10radix_sort29DeviceRadixSortOnesweepKernelINS1_5radix10policy_hubIifyE10Policy1000ELNS0_9SortOrderE0EifyiiNS1_21identity_decomposer_tEEEvPT5_SB_PT3_PKSC_PT1_PKSG_PT2_PKSK_T4_iiT6__param_9];
	shfl.sync.idx.b32	%r1393|%p136, %r2009, %r246, 31, -1;
	add.s32 	%r250, %r247, %r1393;
	shr.u32 	%r1394, %r1977, %r1909;
	and.b32  	%r1390, %r1394, %r154;
	mov.b32 	%r1370, 1;
	// begin inline asm
	{
    .reg .pred p;
    and.b32 %r1368, %r1390, %r1370;    setp.ne.u32 p, %r1368, 0;
    vote.ballot.sync.b32 %r1368, p, 0xffffffff;
    @!p not.b32 %r1368, %r1368;
}

	// end inline asm
	mov.b32 	%r1373, 2;
	// begin inline asm
	{
    .reg .pred p;
    and.b32 %r1371, %r1390, %r1373;    setp.ne.u32 p, %r1371, 0;
    vote.ballot.sync.b32 %r1371, p, 0xffffffff;
    @!p not.b32 %r1371, %r1371;
}

	// end inline asm
	and.b32  	%r1395, %r1371, %r1368;
	mov.b32 	%r1376, 4;
	// begin inline asm
	{
    .reg .pred p;
    and.b32 %r1374, %r1390, %r1376;    setp.ne.u32 p, %r1374, 0;
    vote.ballot.sync.b32 %r1374, p, 0xffffffff;
    @!p not.b32 %r1374, %r1374;
}

	// end inline asm
	and.b32  	%r1396, %r1374, %r1395;
	mov.b32 	%r1379, 8;
	// begin inline asm
	{
    .reg .pred p;
    and.b32 %r1377, %r1390, %r1379;    setp.ne.u32 p, %r1377, 0;
    vote.ballot.sync.b32 %r1377, p, 0xffffffff;
    @!p not.b32 %r1377, %r1377;
}

	// end inline asm
	and.b32  	%r1397, %r1377, %r1396;
	mov.b32 	%r1382, 16;
	// begin inline asm
	{
    .reg .pred p;
    and.b32 %r1380, %r1390, %r1382;    setp.ne.u32 p, %r1380, 0;
    vote.ballot.sync.b32 %r1380, p, 0xffffffff;
    @!p not.b32 %r1380, %r1380;
}

	// end inline asm
	and.b32  	%r1398, %r1380, %r1397;
	mov.b32 	%r1385, 32;
	// begin inline asm
	{
    .reg .pred p;
    and.b32 %r1383, %r1390, %r1385;    setp.ne.u32 p, %r1383, 0;
    vote.ballot.sync.b32 %r1383, p, 0xffffffff;
    @!p not.b32 %r1383, %r1383;
}

	// end inline asm
	and.b32  	%r1399, %r1383, %r1398;
	mov.b32 	%r1388, 64;
	// begin inline asm
	{
    .reg .pred p;
    and.b32 %r1386, %r1390, %r1388;    setp.ne.u32 p, %r1386, 0;
    vote.ballot.sync.b32 %r1386, p, 0xffffffff;
    @!p not.b32 %r1386, %r1386;
}

	// end inline asm
	and.b32  	%r1400, %r1386, %r1399;
	mov.b32 	%r1391, 128;
	// begin inline asm
	{
    .reg .pred p;
    and.b32 %r1389, %r1390, %r1391;    setp.ne.u32 p, %r1389, 0;
    vote.ballot.sync.b32 %r1389, p, 0xffffffff;
    @!p not.b32 %r1389, %r1389;
}

	// end inline asm
	and.b32  	%r1401, %r1389, %r1400;
	clz.b32 	%r1402, %r1401;
	sub.s32 	%r252, 31, %r1402;
	and.b32  	%r1403, %r727, %r1401;
	popc.b32 	%r253, %r1403;
	setp.ne.s32 	%p137, %r309, %r252;
	mov.b32 	%r2010, 0;
	@%p137 bra 	$L__BB21_213;
	shl.b32 	%r1408, %r1390, 2;
	add.s32 	%r1409, %r152, %r1408;
	atom.shared.add.u32 	%r2010, [%r1409], %r253;
$L__BB21_213:
	setp.gt.u32 	%p138, %r1, 255;
	shfl.sync.idx.b32	%r1410|%p139, %r2010, %r252, 31, -1;
	add.s32 	%r1411, %r253, %r1410;
	bar.sync 	0;
	shl.b32 	%r1412, %r160, 2;
	add.s32 	%r256, %r632, %r1412;
	st.shared.u32 	[%r256+-4], %r1993;
	shl.b32 	%r1414, %r166, 2;
	add.s32 	%r257, %r632, %r1414;
	st.shared.u32 	[%r257+-4], %r1992;
	shl.b32 	%r1415, %r172, 2;
	add.s32 	%r258, %r632, %r1415;
	st.shared.u32 	[%r258+-4], %r1991;
	shl.b32 	%r1416, %r178, 2;
	add.s32 	%r259, %r632, %r1416;
	st.shared.u32 	[%r259+-4], %r1990;
	shl.b32 	%r1417, %r184, 2;
	add.s32 	%r260, %r632, %r1417;
	st.shared.u32 	[%r260+-4], %r1989;
	shl.b32 	%r1418, %r190, 2;
	add.s32 	%r261, %r632, %r1418;
	st.shared.u32 	[%r261+-4], %r1988;
	shl.b32 	%r1419, %r196, 2;
	add.s32 	%r262, %r632, %r1419;
	st.shared.u32 	[%r262+-4], %r1987;
	shl.b32 	%r1420, %r202, 2;
	add.s32 	%r263, %r632, %r1420;
	st.shared.u32 	[%r263+-4], %r1986;
	shl.b32 	%r1421, %r208, 2;
	add.s32 	%r264, %r632, %r1421;
	st.shared.u32 	[%r264+-4], %r1985;
	shl.b32 	%r1422, %r214, 2;
	add.s32 	%r265, %r632, %r1422;
	st.shared.u32 	[%r265+-4], %r1984;
	shl.b32 	%r1423, %r220, 2;
	add.s32 	%r266, %r632, %r1423;
	st.shared.u32 	[%r266+-4], %r1983;
	shl.b32 	%r1424, %r226, 2;
	add.s32 	%r267, %r632, %r1424;
	st.shared.u32 	[%r267+-4], %r1982;
	shl.b32 	%r1425, %r232, 2;
	add.s32 	%r268, %r632, %r1425;
	st.shared.u32 	[%r268+-4], %r1981;
	shl.b32 	%r1426, %r238, 2;
	add.s32 	%r269, %r632, %r1426;
	st.shared.u32 	[%r269+-4], %r1980;
	shl.b32 	%r1427, %r244, 2;
	add.s32 	%r270, %r632, %r1427;
	st.shared.u32 	[%r270+-4], %r1979;
	shl.b32 	%r1428, %r250, 2;
	add.s32 	%r271, %r632, %r1428;
	st.shared.u32 	[%r271+-4], %r1978;
	shl.b32 	%r1429, %r1411, 2;
	add.s32 	%r272, %r632, %r1429;
	st.shared.u32 	[%r272+-4], %r1977;
	shl.b32 	%r1430, %r1, 3;
	add.s32 	%r1431, %r632, %r1430;
	add.s32 	%r273, %r1431, 26112;
	@%p138 bra 	$L__BB21_221;
	ld.param.u64 	%rd437, [_ZN3cub18CUB_300001_SM_10006detail10radix_sort29DeviceRadixSortOnesweepKernelINS1_5radix10policy_hubIifyE10Policy1000ELNS0_9SortOrderE0EifyiiNS1_21identity_decomposer_tEEEvPT5_SB_PT3_PKSC_PT1_PKSG_PT2_PKSK_T4_iiT6__param_3];
	cvta.to.global.u64 	%rd93, %rd437;
	shl.b64 	%rd94, %rd9, 3;
	add.s64 	%rd95, %rd93, %rd94;
	ld.global.u64 	%rd96, [%rd95];
	cvt.s64.s32 	%rd97, %r151;
	sub.s64 	%rd456, %rd96, %rd97;
	st.shared.u64 	[%r273], %rd456;
	setp.lt.s32 	%p140, %r3, 1;
	mov.u32 	%r2014, %r1972;
	@%p140 bra 	$L__BB21_220;
	mov.b32 	%r2012, -1;
	mov.u32 	%r2011, %r3;
	mov.u32 	%r2014, %r1972;
$L__BB21_216:
	ld.param.u64 	%rd430, [_ZN3cub18CUB_300001_SM_10006detail10radix_sort29DeviceRadixSortOnesweepKernelINS1_5radix10policy_hubIifyE10Policy1000ELNS0_9SortOrderE0EifyiiNS1_21identity_decomposer_tEEEvPT5_SB_PT3_PKSC_PT1_PKSG_PT2_PKSK_T4_iiT6__param_0];
	add.s32 	%r277, %r2011, -1;
	shl.b32 	%r1433, %r277, 8;
	add.s32 	%r1434, %r1433, %r1;
	cvta.to.global.u64 	%rd98, %rd430;
	mul.wide.s32 	%rd99, %r1434, 4;
	add.s64 	%rd19, %rd98, %rd99;
$L__BB21_217:
	membar.cta;
	ld.volatile.global.u32 	%r278, [%rd19];
	setp.eq.s32 	%p141, %r278, 0;
	@%p141 bra 	$L__BB21_217;
	and.b32  	%r1435, %r278, 1073741823;
	add.s32 	%r2014, %r1435, %r2014;
	setp.gt.s32 	%p142, %r278, -1;
	vote.sync.ballot.b32 	%r2012, %p142, %r2012;
	setp.gt.u32 	%p144, %r2011, 1;
	and.pred  	%p145, %p142, %p144;
	mov.u32 	%r2011, %r277;
	@%p145 bra 	$L__BB21_216;
	ld.shared.u64 	%rd456, [%r273];
$L__BB21_220:
	ld.param.u64 	%rd431, [_ZN3cub18CUB_300001_SM_10006detail10radix_sort29DeviceRadixSortOnesweepKernelINS1_5radix10policy_hubIifyE10Policy1000ELNS0_9SortOrderE0EifyiiNS1_21identity_decomposer_tEEEvPT5_SB_PT3_PKSC_PT1_PKSG_PT2_PKSK_T4_iiT6__param_0];
	or.b32  	%r1436, %r2014, -2147483648;
	cvta.to.global.u64 	%rd100, %rd431;
	shl.b32 	%r1437, %r3, 8;
	add.s32 	%r1438, %r1437, %r1;
	mul.wide.s32 	%rd101, %r1438, 4;
	add.s64 	%rd102, %rd100, %rd101;
	st.volatile.global.u32 	[%rd102], %r1436;
	sub.s32 	%r1439, %r2014, %r1972;
	cvt.s64.s32 	%rd103, %r1439;
	add.s64 	%rd104, %rd456, %rd103;
	st.shared.u64 	[%r273], %rd104;
$L__BB21_221:
	ld.param.u32 	%r1885, [_ZN3cub18CUB_300001_SM_10006detail10radix_sort29DeviceRadixSortOnesweepKernelINS1_5radix10policy_hubIifyE10Policy1000ELNS0_9SortOrderE0EifyiiNS1_21identity_decomposer_tEEEvPT5_SB_PT3_PKSC_PT1_PKSG_PT2_PKSK_T4_iiT6__param_8];
	ld.param.u64 	%rd434, [_ZN3cub18CUB_300001_SM_10006detail10radix_sort29DeviceRadixSortOnesweepKernelINS1_5radix10policy_hubIifyE10Policy1000ELNS0_9SortOrderE0EifyiiNS1_21identity_decomposer_tEEEvPT5_SB_PT3_PKSC_PT1_PKSG_PT2_PKSK_T4_iiT6__param_2];
	setp.gt.u32 	%p146, %r1, 255;
	mad.lo.s32 	%r282, %r3, 6528, 6528;
	setp.lt.s32 	%p147, %r282, %r1885;
	setp.eq.s64 	%p148, %rd434, 0;
	or.pred  	%p149, %p148, %p147;
	or.pred  	%p150, %p146, %p149;
	@%p150 bra 	$L__BB21_223;
	ld.param.u64 	%rd435, [_ZN3cub18CUB_300001_SM_10006detail10radix_sort29DeviceRadixSortOnesweepKernelINS1_5radix10policy_hubIifyE10Policy1000ELNS0_9SortOrderE0EifyiiNS1_21identity_decomposer_tEEEvPT5_SB_PT3_PKSC_PT1_PKSG_PT2_PKSK_T4_iiT6__param_2];
	ld.shared.u64 	%rd105, [%r273];
	cvt.s64.s32 	%rd106, %r1972;
	cvt.s64.s32 	%rd107, %r151;
	add.s64 	%rd108, %rd107, %rd106;
	add.s64 	%rd109, %rd108, %rd105;
	cvta.to.global.u64 	%rd110, %rd435;
	shl.b64 	%rd111, %rd9, 3;
	add.s64 	%rd112, %rd110, %rd111;
	st.global.u64 	[%rd112], %rd109;
$L__BB21_223:
	ld.param.u32 	%r1886, [_ZN3cub18CUB_300001_SM_10006detail10radix_sort29DeviceRadixSortOnesweepKernelINS1_5radix10policy_hubIifyE10Policy1000ELNS0_9SortOrderE0EifyiiNS1_21identity_decomposer_tEEEvPT5_SB_PT3_PKSC_PT1_PKSG_PT2_PKSK_T4_iiT6__param_8];
	ld.param.u64 	%rd438, [_ZN3cub18CUB_300001_SM_10006detail10radix_sort29DeviceRadixSortOnesweepKernelINS1_5radix10policy_hubIifyE10Policy1000ELNS0_9SortOrderE0EifyiiNS1_21identity_decomposer_tEEEvPT5_SB_PT3_PKSC_PT1_PKSG_PT2_PKSK_T4_iiT6__param_4];
	cvta.to.global.u64 	%rd22, %rd438;
	shl.b32 	%r1440, %r1, 2;
	add.s32 	%r283, %r632, %r1440;
	setp.gt.s32 	%p151, %r282, %r1886;
	bar.sync 	0;
	@%p151 bra 	$L__BB21_225;
	ld.param.u32 	%r1910, [_ZN3cub18CUB_300001_SM_10006detail10radix_sort29DeviceRadixSortOnesweepKernelINS1_5radix10policy_hubIifyE10Policy1000ELNS0_9SortOrderE0EifyiiNS1_21identity_decomposer_tEEEvPT5_SB_PT3_PKSC_PT1_PKSG_PT2_PKSK_T4_iiT6__param_9];
	ld.shared.u32 	%r1442, [%r283];
	shr.u32 	%r1443, %r1442, %r1910;
	and.b32  	%r1444, %r1443, %r154;
	shl.b32 	%r1445, %r1444, 3;
	add.s32 	%r1447, %r632, 26112;
	add.s32 	%r1448, %r1447, %r1445;
	ld.shared.u64 	%rd113, [%r1448];
	add.s64 	%rd114, %rd113, %rd9;
	xor.b32  	%r1449, %r1442, -2147483648;
	shl.b64 	%rd115, %rd114, 2;
	add.s64 	%rd116, %rd22, %rd115;
	st.global.u32 	[%rd116], %r1449;
	bar.warp.sync 	-1;
	ld.shared.u32 	%r1450, [%r283+1536];
	shr.u32 	%r1451, %r1450, %r1910;
	and.b32  	%r1452, %r1451, %r154;
	shl.b32 	%r1453, %r1452, 3;
	add.s32 	%r1454, %r1447, %r1453;
	ld.shared.u64 	%rd117, [%r1454];
	add.s64 	%rd118, %rd117, %rd9;
	xor.b32  	%r1455, %r1450, -2147483648;
	shl.b64 	%rd119, %rd118, 2;
	add.s64 	%rd120, %rd22, %rd119;
	st.global.u32 	[%rd120+1536], %r1455;
	bar.warp.sync 	-1;
	ld.shared.u32 	%r1456, [%r283+3072];
	shr.u32 	%r1457, %r1456, %r1910;
	and.b32  	%r1458, %r1457, %r154;
	shl.b32 	%r1459, %r1458, 3;
	add.s32 	%r1460, %r1447, %r1459;
	ld.shared.u64 	%rd121, [%r1460];
	add.s64 	%rd122, %rd121, %rd9;
	xor.b32  	%r1461, %r1456, -2147483648;
	shl.b64 	%rd123, %rd122, 2;
	add.s64 	%rd124, %rd22, %rd123;
	st.global.u32 	[%rd124+3072], %r1461;
	bar.warp.sync 	-1;
	ld.shared.u32 	%r1462, [%r283+4608];
	shr.u32 	%r1463, %r1462, %r1910;
	and.b32  	%r1464, %r1463, %r154;
	shl.b32 	%r1465, %r1464, 3;
	add.s32 	%r1466, %r1447, %r1465;
	ld.shared.u64 	%rd125, [%r1466];
	add.s64 	%rd126, %rd125, %rd9;
	xor.b32  	%r1467, %r1462, -2147483648;
	shl.b64 	%rd127, %rd126, 2;
	add.s64 	%rd128, %rd22, %rd127;
	st.global.u32 	[%rd128+4608], %r1467;
	bar.warp.sync 	-1;
	ld.shared.u32 	%r1468, [%r283+6144];
	shr.u32 	%r1469, %r1468, %r1910;
	and.b32  	%r1470, %r1469, %r154;
	shl.b32 	%r1471, %r1470, 3;
	add.s32 	%r1472, %r1447, %r1471;
	ld.shared.u64 	%rd129, [%r1472];
	add.s64 	%rd130, %rd129, %rd9;
	xor.b32  	%r1473, %r1468, -2147483648;
	shl.b64 	%rd131, %rd130, 2;
	add.s64 	%rd132, %rd22, %rd131;
	st.global.u32 	[%rd132+6144], %r1473;
	bar.warp.sync 	-1;
	ld.shared.u32 	%r1474, [%r283+7680];
	shr.u32 	%r1475, %r1474, %r1910;
	and.b32  	%r1476, %r1475, %r154;
	shl.b32 	%r1477, %r1476, 3;
	add.s32 	%r1478, %r1447, %r1477;
	ld.shared.u64 	%rd133, [%r1478];
	add.s64 	%rd134, %rd133, %rd9;
	xor.b32  	%r1479, %r1474, -2147483648;
	shl.b64 	%rd135, %rd134, 2;
	add.s64 	%rd136, %rd22, %rd135;
	st.global.u32 	[%rd136+7680], %r1479;
	bar.warp.sync 	-1;
	ld.shared.u32 	%r1480, [%r283+9216];
	shr.u32 	%r1481, %r1480, %r1910;
	and.b32  	%r1482, %r1481, %r154;
	shl.b32 	%r1483, %r1482, 3;
	add.s32 	%r1484, %r1447, %r1483;
	ld.shared.u64 	%rd137, [%r1484];
	add.s64 	%rd138, %rd137, %rd9;
	xor.b32  	%r1485, %r1480, -2147483648;
	shl.b64 	%rd139, %rd138, 2;
	add.s64 	%rd140, %rd22, %rd139;
	st.global.u32 	[%rd140+9216], %r1485;
	bar.warp.sync 	-1;
	ld.shared.u32 	%r1486, [%r283+10752];
	shr.u32 	%r1487, %r1486, %r1910;
	and.b32  	%r1488, %r1487, %r154;
	shl.b32 	%r1489, %r1488, 3;
	add.s32 	%r1490, %r1447, %r1489;
	ld.shared.u64 	%rd141, [%r1490];
	add.s64 	%rd142, %rd141, %rd9;
	xor.b32  	%r1491, %r1486, -2147483648;
	shl.b64 	%rd143, %rd142, 2;
	add.s64 	%rd144, %rd22, %rd143;
	st.global.u32 	[%rd144+10752], %r1491;
	bar.warp.sync 	-1;
	ld.shared.u32 	%r1492, [%r283+12288];
	shr.u32 	%r1493, %r1492, %r1910;
	and.b32  	%r1494, %r1493, %r154;
	shl.b32 	%r1495, %r1494, 3;
	add.s32 	%r1496, %r1447, %r1495;
	ld.shared.u64 	%rd145, [%r1496];
	add.s64 	%rd146, %rd145, %rd9;
	xor.b32  	%r1497, %r1492, -2147483648;
	shl.b64 	%rd147, %rd146, 2;
	add.s64 	%rd148, %rd22, %rd147;
	st.global.u32 	[%rd148+12288], %r1497;
	bar.warp.sync 	-1;
	ld.shared.u32 	%r1498, [%r283+13824];
	shr.u32 	%r1499, %r1498, %r1910;
	and.b32  	%r1500, %r1499, %r154;
	shl.b32 	%r1501, %r1500, 3;
	add.s32 	%r1502, %r1447, %r1501;
	ld.shared.u64 	%rd149, [%r1502];
	add.s64 	%rd150, %rd149, %rd9;
	xor.b32  	%r1503, %r1498, -2147483648;
	shl.b64 	%rd151, %rd150, 2;
	add.s64 	%rd152, %rd22, %rd151;
	st.global.u32 	[%rd152+13824], %r1503;
	bar.warp.sync 	-1;
	ld.shared.u32 	%r1504, [%r283+15360];
	shr.u32 	%r1505, %r1504, %r1910;
	and.b32  	%r1506, %r1505, %r154;
	shl.b32 	%r1507, %r1506, 3;
	add.s32 	%r1508, %r1447, %r1507;
	ld.shared.u64 	%rd153, [%r1508];
	add.s64 	%rd154, %rd153, %rd9;
	xor.b32  	%r1509, %r1504, -2147483648;
	shl.b64 	%rd155, %rd154, 2;
	add.s64 	%rd156, %rd22, %rd155;
	st.global.u32 	[%rd156+15360], %r1509;
	bar.warp.sync 	-1;
	ld.shared.u32 	%r1510, [%r283+16896];
	shr.u32 	%r1511, %r1510, %r1910;
	and.b32  	%r1512, %r1511, %r154;
	shl.b32 	%r1513, %r1512, 3;
	add.s32 	%r1514, %r1447, %r1513;
	ld.shared.u64 	%rd157, [%r1514];
	add.s64 	%rd158, %rd157, %rd9;
	xor.b32  	%r1515, %r1510, -2147483648;
	shl.b64 	%rd159, %rd158, 2;
	add.s64 	%rd160, %rd22, %rd159;
	st.global.u32 	[%rd160+16896], %r1515;
	bar.warp.sync 	-1;
	ld.shared.u32 	%r1516, [%r283+18432];
	shr.u32 	%r1517, %r1516, %r1910;
	and.b32  	%r1518, %r1517, %r154;
	shl.b32 	%r1519, %r1518, 3;
	add.s32 	%r1520, %r1447, %r1519;
	ld.shared.u64 	%rd161, [%r1520];
	add.s64 	%rd162, %rd161, %rd9;
	xor.b32  	%r1521, %r1516, -2147483648;
	shl.b64 	%rd163, %rd162, 2;
	add.s64 	%rd164, %rd22, %rd163;
	st.global.u32 	[%rd164+18432], %r1521;
	bar.warp.sync 	-1;
	ld.shared.u32 	%r1522, [%r283+19968];
	shr.u32 	%r1523, %r1522, %r1910;
	and.b32  	%r1524, %r1523, %r154;
	shl.b32 	%r1525, %r1524, 3;
	add.s32 	%r1526, %r1447, %r1525;
	ld.shared.u64 	%rd165, [%r1526];
	add.s64 	%rd166, %rd165, %rd9;
	xor.b32  	%r1527, %r1522, -2147483648;
	shl.b64 	%rd167, %rd166, 2;
	add.s64 	%rd168, %rd22, %rd167;
	st.global.u32 	[%rd168+19968], %r1527;
	bar.warp.sync 	-1;
	ld.shared.u32 	%r1528, [%r283+21504];
	shr.u32 	%r1529, %r1528, %r1910;
	and.b32  	%r1530, %r1529, %r154;
	shl.b32 	%r1531, %r1530, 3;
	add.s32 	%r1532, %r1447, %r1531;
	ld.shared.u64 	%rd169, [%r1532];
	add.s64 	%rd170, %rd169, %rd9;
	xor.b32  	%r1533, %r1528, -2147483648;
	shl.b64 	%rd171, %rd170, 2;
	add.s64 	%rd172, %rd22, %rd171;
	st.global.u32 	[%rd172+21504], %r1533;
	bar.warp.sync 	-1;
	ld.shared.u32 	%r1534, [%r283+23040];
	shr.u32 	%r1535, %r1534, %r1910;
	and.b32  	%r1536, %r1535, %r154;
	shl.b32 	%r1537, %r1536, 3;
	add.s32 	%r1538, %r1447, %r1537;
	ld.shared.u64 	%rd173, [%r1538];
	add.s64 	%rd174, %rd173, %rd9;
	xor.b32  	%r1539, %r1534, -2147483648;
	shl.b64 	%rd175, %rd174, 2;
	add.s64 	%rd176, %rd22, %rd175;
	st.global.u32 	[%rd176+23040], %r1539;
	bar.warp.sync 	-1;
	ld.shared.u32 	%r1540, [%r283+24576];
	shr.u32 	%r1541, %r1540, %r1910;
	and.b32  	%r1542, %r1541, %r154;
	shl.b32 	%r1543, %r1542, 3;
	add.s32 	%r1544, %r1447, %r1543;
	ld.shared.u64 	%rd177, [%r1544];
	add.s64 	%rd178, %rd177, %rd9;
	xor.b32  	%r1545, %r1540, -2147483648;
	shl.b64 	%rd179, %rd178, 2;
	add.s64 	%rd180, %rd22, %rd179;
	st.global.u32 	[%rd180+24576], %r1545;
	bar.warp.sync 	-1;
	bra.uni 	$L__BB21_260;
$L__BB21_225:
	ld.param.u32 	%r1887, [_ZN3cub18CUB_300001_SM_10006detail10radix_sort29DeviceRadixSortOnesweepKernelINS1_5radix10policy_hubIifyE10Policy1000ELNS0_9SortOrderE0EifyiiNS1_21identity_decomposer_tEEEvPT5_SB_PT3_PKSC_PT1_PKSG_PT2_PKSK_T4_iiT6__param_8];
	mad.lo.s32 	%r284, %r3, -6528, %r1887;
	setp.ge.s32 	%p152, %r1, %r284;
	@%p152 bra 	$L__BB21_227;
	ld.param.u32 	%r1911, [_ZN3cub18CUB_300001_SM_10006detail10radix_sort29DeviceRadixSortOnesweepKernelINS1_5radix10policy_hubIifyE10Policy1000ELNS0_9SortOrderE0EifyiiNS1_21identity_decomposer_tEEEvPT5_SB_PT3_PKSC_PT1_PKSG_PT2_PKSK_T4_iiT6__param_9];
	ld.shared.u32 	%r1546, [%r283];
	shr.u32 	%r1547, %r1546, %r1911;
	and.b32  	%r1548, %r1547, %r154;
	shl.b32 	%r1549, %r1548, 3;
	add.s32 	%r1551, %r632, %r1549;
	ld.shared.u64 	%rd181, [%r1551+26112];
	xor.b32  	%r1552, %r1546, -2147483648;
	add.s64 	%rd182, %rd181, %rd9;
	shl.b64 	%rd183, %rd182, 2;
	add.s64 	%rd184, %rd22, %rd183;
	st.global.u32 	[%rd184], %r1552;
$L__BB21_227:
	bar.warp.sync 	-1;
	add.s32 	%r1553, %r1, 384;
	setp.ge.s32 	%p153, %r1553, %r284;
	@%p153 bra 	$L__BB21_229;
	ld.param.u32 	%r1912, [_ZN3cub18CUB_300001_SM_10006detail10radix_sort29DeviceRadixSortOnesweepKernelINS1_5radix10policy_hubIifyE10Policy1000ELNS0_9SortOrderE0EifyiiNS1_21identity_decomposer_tEEEvPT5_SB_PT3_PKSC_PT1_PKSG_PT2_PKSK_T4_iiT6__param_9];
	ld.shared.u32 	%r1554, [%r283+1536];
	shr.u32 	%r1555, %r1554, %r1912;
	and.b32  	%r1556, %r1555, %r154;
	shl.b32 	%r1557, %r1556, 3;
	add.s32 	%r1559, %r632, %r1557;
	ld.shared.u64 	%rd185, [%r1559+26112];
	xor.b32  	%r1560, %r1554, -2147483648;
	add.s64 	%rd186, %rd185, %rd9;
	shl.b64 	%rd187, %rd186, 2;
	add.s64 	%rd188, %rd22, %rd187;
	st.global.u32 	[%rd188+1536], %r1560;
$L__BB21_229:
	bar.warp.sync 	-1;
	add.s32 	%r1561, %r1, 768;
	setp.ge.s32 	%p154, %r1561, %r284;
	@%p154 bra 	$L__BB21_231;
	ld.param.u32 	%r1913, [_ZN3cub18CUB_300001_SM_10006detail10radix_sort29DeviceRadixSortOnesweepKernelINS1_5radix10policy_hubIifyE10Policy1000ELNS0_9SortOrderE0EifyiiNS1_21identity_decomposer_tEEEvPT5_SB_PT3_PKSC_PT1_PKSG_PT2_PKSK_T4_iiT6__param_9];
	ld.shared.u32 	%r1562, [%r283+3072];
	shr.u32 	%r1563, %r1562, %r1913;
	and.b32  	%r1564, %r1563, %r154;
	shl.b32 	%r1565, %r1564, 3;
	add.s32 	%r1567, %r632, %r1565;
	ld.shared.u64 	%rd189, [%r1567+26112];
	xor.b32  	%r1568, %r1562, -2147483648;
	add.s64 	%rd190, %rd189, %rd9;
	shl.b64 	%rd191, %rd190, 2;
	add.s64 	%rd192, %rd22, %rd191;
	st.global.u32 	[%rd192+3072], %r1568;
$L__BB21_231:
	bar.warp.sync 	-1;
	add.s32 	%r1569, %r1, 1152;
	setp.ge.s32 	%p155, %r1569, %r284;
	@%p155 bra 	$L__BB21_233;
	ld.param.u32 	%r1914, [_ZN3cub18CUB_300001_SM_10006detail10radix_sort29DeviceRadixSortOnesweepKernelINS1_5radix10policy_hubIifyE10Policy1000ELNS0_9SortOrderE0EifyiiNS1_21identity_decomposer_tEEEvPT5_SB_PT3_PKSC_PT1_PKSG_PT2_PKSK_T4_iiT6__param_9];
	ld.shared.u32 	%r1570, [%r283+4608];
	shr.u32 	%r1571, %r1570, %r1914;
	and.b32  	%r1572, %r1571, %r154;
	shl.b32 	%r1573, %r1572, 3;
	add.s32 	%r1575, %r632, %r1573;
	ld.shared.u64 	%rd193, [%r1575+26112];
	xor.b32  	%r1576, %r1570, -2147483648;
	add.s64 	%rd194, %rd193, %rd9;
	shl.b64 	%rd195, %rd194, 2;
	add.s64 	%rd196, %rd22, %rd195;
	st.global.u32 	[%rd196+4608], %r1576;
$L__BB21_233:
	bar.warp.sync 	-1;
	add.s32 	%r1577, %r1, 1536;
	setp.ge.s32 	%p156, %r1577, %r284;
	@%p156 bra 	$L__BB21_235;
	ld.param.u32 	%r1915, [_ZN3cub18CUB_300001_SM_10006detail10radix_sort29DeviceRadixSortOnesweepKernelINS1_5radix10policy_hubIifyE10Policy1000ELNS0_9SortOrderE0EifyiiNS1_21identity_decomposer_tEEEvPT5_SB_PT3_PKSC_PT1_PKSG_PT2_PKSK_T4_iiT6__param_9];
	ld.shared.u32 	%r1578, [%r283+6144];
	shr.u32 	%r1579, %r1578, %r1915;
	and.b32  	%r1580, %r1579, %r154;
	shl.b32 	%r1581, %r1580, 3;
	add.s32 	%r1583, %r632, %r1581;
	ld.shared.u64 	%rd197, [%r1583+26112];
	xor.b32  	%r1584, %r1578, -2147483648;
	add.s64 	%rd198, %rd197, %rd9;
	shl.b64 	%rd199, %rd198, 2;
	add.s64 	%rd200, %rd22, %rd199;
	st.global.u32 	[%rd200+6144], %r1584;
$L__BB21_235:
	bar.warp.sync 	-1;
	add.s32 	%r1585, %r1, 1920;
	setp.ge.s32 	%p157, %r1585, %r284;
	@%p157 bra 	$L__BB21_237;
	ld.param.u32 	%r1916, [_ZN3cub18CUB_300001_SM_10006detail10radix_sort29DeviceRadixSortOnesweepKernelINS1_5radix10policy_hubIifyE10Policy1000ELNS0_9SortOrderE0EifyiiNS1_21identity_decomposer_tEEEvPT5_SB_PT3_PKSC_PT1_PKSG_PT2_PKSK_T4_iiT6__param_9];
	ld.shared.u32 	%r1586, [%r283+7680];
	shr.u32 	%r1587, %r1586, %r1916;
	and.b32  	%r1588, %r1587, %r154;
	shl.b32 	%r1589, %r1588, 3;
	add.s32 	%r1591, %r632, %r1589;
	ld.shared.u64 	%rd201, [%r1591+26112];
	xor.b32  	%r1592, %r1586, -2147483648;
	add.s64 	%rd202, %rd201, %rd9;
	shl.b64 	%rd203, %rd202, 2;
	add.s64 	%rd204, %rd22, %rd203;
	st.global.u32 	[%rd204+7680], %r1592;
$L__BB21_237:
	bar.warp.sync 	-1;
	add.s32 	%r1593, %r1, 2304;
	setp.ge.s32 	%p158, %r1593, %r284;
	@%p158 bra 	$L__BB21_239;
	ld.param.u32 	%r1917, [_ZN3cub18CUB_300001_SM_10006detail10radix_sort29DeviceRadixSortOnesweepKernelINS1_5radix10policy_hubIifyE10Policy1000ELNS0_9SortOrderE0EifyiiNS1_21identity_decomposer_tEEEvPT5_SB_PT3_PKSC_PT1_PKSG_PT2_PKSK_T4_iiT6__param_9];
	ld.shared.u32 	%r1594, [%r283+9216];
	shr.u32 	%r1595, %r1594, %r1917;
	and.b32  	%r1596, %r1595, %r154;
	shl.b32 	%r1597, %r1596, 3;
	add.s32 	%r1599, %r632, %r1597;
	ld.shared.u64 	%rd205, [%r1599+26112];
	xor.b32  	%r1600, %r1594, -2147483648;
	add.s64 	%rd206, %rd205, %rd9;
	shl.b64 	%rd207, %rd206, 2;
	add.s64 	%rd208, %rd22, %rd207;
	st.global.u32 	[%rd208+9216], %r1600;
$L__BB21_239:
	bar.warp.sync 	-1;
	add.s32 	%r1601, %r1, 2688;
	setp.ge.s32 	%p159, %r1601, %r284;
	@%p159 bra 	$L__BB21_241;
	ld.param.u32 	%r1918, [_ZN3cub18CUB_300001_SM_10006detail10radix_sort29DeviceRadixSortOnesweepKernelINS1_5radix10policy_hubIifyE10Policy1000ELNS0_9SortOrderE0EifyiiNS1_21identity_decomposer_tEEEvPT5_SB_PT3_PKSC_PT1_PKSG_PT2_PKSK_T4_iiT6__param_9];
	ld.shared.u32 	%r1602, [%r283+10752];
	shr.u32 	%r1603, %r1602, %r1918;
	and.b32  	%r1604, %r1603, %r154;
	shl.b32 	%r1605, %r1604, 3;
	add.s32 	%r1607, %r632, %r1605;
	ld.shared.u64 	%rd209, [%r1607+26112];
	xor.b32  	%r1608, %r1602, -2147483648;
	add.s64 	%rd210, %rd209, %rd9;
	shl.b64 	%rd211, %rd210, 2;
	add.s64 	%rd212, %rd22, %rd211;
	st.global.u32 	[%rd212+10752], %r1608;
$L__BB21_241:
	bar.warp.sync 	-1;
	or.b32  	%r1609, %r1, 3072;
	setp.ge.s32 	%p160, %r1609, %r284;
	@%p160 bra 	$L__BB21_243;
	ld.param.u32 	%r1919, [_ZN3cub18CUB_300001_SM_10006detail10radix_sort29DeviceRadixSortOnesweepKernelINS1_5radix10policy_hubIifyE10Policy1000ELNS0_9SortOrderE0EifyiiNS1_21identity_decomposer_tEEEvPT5_SB_PT3_PKSC_PT1_PKSG_PT2_PKSK_T4_iiT6__param_9];
	ld.shared.u32 	%r1610, [%r283+12288];
	shr.u32 	%r1611, %r1610, %r1919;
	and.b32  	%r1612, %r1611, %r154;
	shl.b32 	%r1613, %r1612, 3;
	add.s32 	%r1615, %r632, %r1613;
	ld.shared.u64 	%rd213, [%r1615+26112];
	xor.b32  	%r1616, %r1610, -2147483648;
	add.s64 	%rd214, %rd213, %rd9;
	shl.b64 	%rd215, %rd214, 2;
	add.s64 	%rd216, %rd22, %rd215;
	st.global.u32 	[%rd216+12288], %r1616;
$L__BB21_243:
	bar.warp.sync 	-1;
	add.s32 	%r1617, %r1, 3456;
	setp.ge.s32 	%p161, %r1617, %r284;
	@%p161 bra 	$L__BB21_245;
	ld.param.u32 	%r1920, [_ZN3cub18CUB_300001_SM_10006detail10radix_sort29DeviceRadixSortOnesweepKernelINS1_5radix10policy_hubIifyE10Policy1000ELNS0_9SortOrderE0EifyiiNS1_21identity_decomposer_tEEEvPT5_SB_PT3_PKSC_PT1_PKSG_PT2_PKSK_T4_iiT6__param_9];
	ld.shared.u32 	%r1618, [%r283+13824];
	shr.u32 	%r1619, %r1618, %r1920;
	and.b32  	%r1620, %r1619, %r154;
	shl.b32 	%r1621, %r1620, 3;
	add.s32 	%r1623, %r632, %r1621;
	ld.shared.u64 	%rd217, [%r1623+26112];
	xor.b32  	%r1624, %r1618, -2147483648;
	add.s64 	%rd218, %rd217, %rd9;
	shl.b64 	%rd219, %rd218, 2;
	add.s64 	%rd220, %rd22, %rd219;
	st.global.u32 	[%rd220+13824], %r1624;
$L__BB21_245:
	bar.warp.sync 	-1;
	add.s32 	%r1625, %r1, 3840;
	setp.ge.s32 	%p162, %r1625, %r284;
	@%p162 bra 	$L__BB21_247;
	ld.param.u32 	%r1921, [_ZN3cub18CUB_300001_SM_10006detail10radix_sort29DeviceRadixSortOnesweepKernelINS1_5radix10policy_hubIifyE10Policy1000ELNS0_9SortOrderE0EifyiiNS1_21identity_decomposer_tEEEvPT5_SB_PT3_PKSC_PT1_PKSG_PT2_PKSK_T4_iiT6__param_9];
	ld.shared.u32 	%r1626, [%r283+15360];
	shr.u32 	%r1627, %r1626, %r1921;
	and.b32  	%r1628, %r1627, %r154;
	shl.b32 	%r1629, %r1628, 3;
	add.s32 	%r1631, %r632, %r1629;
	ld.shared.u64 	%rd221, [%r1631+26112];
	xor.b32  	%r1632, %r1626, -2147483648;
	add.s64 	%rd222, %rd221, %rd9;
	shl.b64 	%rd223, %rd222, 2;
	add.s64 	%rd224, %rd22, %rd223;
	st.global.u32 	[%rd224+15360], %r1632;
$L__BB21_247:
	bar.warp.sync 	-1;
	add.s32 	%r1633, %r1, 4224;
	setp.ge.s32 	%p163, %r1633, %r284;
	@%p163 bra 	$L__BB21_249;
	ld.param.u32 	%r1922, [_ZN3cub18CUB_300001_SM_10006detail10radix_sort29DeviceRadixSortOnesweepKernelINS1_5radix10policy_hubIifyE10Policy1000ELNS0_9SortOrderE0EifyiiNS1_21identity_decomposer_tEEEvPT5_SB_PT3_PKSC_PT1_PKSG_PT2_PKSK_T4_iiT6__param_9];
	ld.shared.u32 	%r1634, [%r283+16896];
	shr.u32 	%r1635, %r1634, %r1922;
	and.b32  	%r1636, %r1635, %r154;
	shl.b32 	%r1637, %r1636, 3;
	add.s32 	%r1639, %r632, %r1637;
	ld.shared.u64 	%rd225, [%r1639+26112];
	xor.b32  	%r1640, %r1634, -2147483648;
	add.s64 	%rd226, %rd225, %rd9;
	shl.b64 	%rd227, %rd226, 2;
	add.s64 	%rd228, %rd22, %rd227;
	st.global.u32 	[%rd228+16896], %r1640;
$L__BB21_249:
	bar.warp.sync 	-1;
	add.s32 	%r1641, %r1, 4608;
	setp.ge.s32 	%p164, %r1641, %r284;
	@%p164 bra 	$L__BB21_251;
	ld.param.u32 	%r1923, [_ZN3cub18CUB_300001_SM_10006detail10radix_sort29DeviceRadixSortOnesweepKernelINS1_5radix10policy_hubIifyE10Policy1000ELNS0_9SortOrderE0EifyiiNS1_21identity_decomposer_tEEEvPT5_SB_PT3_PKSC_PT1_PKSG_PT2_PKSK_T4_iiT6__param_9];
	ld.shared.u32 	%r1642, [%r283+18432];
	shr.u32 	%r1643, %r1642, %r1923;
	and.b32  	%r1644, %r1643, %r154;
	shl.b32 	%r1645, %r1644, 3;
	add.s32 	%r1647, %r632, %r1645;
	ld.shared.u64 	%rd229, [%r1647+26112];
	xor.b32  	%r1648, %r1642, -2147483648;
	add.s64 	%rd230, %rd229, %rd9;
	shl.b64 	%rd231, %rd230, 2;
	add.s64 	%rd232, %rd22, %rd231;
	st.global.u32 	[%rd232+18432], %r1648;
$L__BB21_251:
	bar.warp.sync 	-1;
	add.s32 	%r1649, %r1, 4992;
	setp.ge.s32 	%p165, %r1649, %r284;
	@%p165 bra 	$L__BB21_253;
	ld.param.u32 	%r1924, [_ZN3cub18CUB_300001_SM_10006detail10radix_sort29DeviceRadixSortOnesweepKernelINS1_5radix10policy_hubIifyE10Policy1000ELNS0_9SortOrderE0EifyiiNS1_21identity_decomposer_tEEEvPT5_SB_PT3_PKSC_PT1_PKSG_PT2_PKSK_T4_iiT6__param_9];
	ld.shared.u32 	%r1650, [%r283+19968];
	shr.u32 	%r1651, %r1650, %r1924;
	and.b32  	%r1652, %r1651, %r154;
	shl.b32 	%r1653, %r1652, 3;
	add.s32 	%r1655, %r632, %r1653;
	ld.shared.u64 	%rd233, [%r1655+26112];
	xor.b32  	%r1656, %r1650, -2147483648;
	add.s64 	%rd234, %rd233, %rd9;
	shl.b64 	%rd235, %rd234, 2;
	add.s64 	%rd236, %rd22, %rd235;
	st.global.u32 	[%rd236+19968], %r1656;
$L__BB21_253:
	bar.warp.sync 	-1;
	add.s32 	%r1657, %r1, 5376;
	setp.ge.s32 	%p166, %r1657, %r284;
	@%p166 bra 	$L__BB21_255;
	ld.param.u32 	%r1925, [_ZN3cub18CUB_300001_SM_10006detail10radix_sort29DeviceRadixSortOnesweepKernelINS1_5radix10policy_hubIifyE10Policy1000ELNS0_9SortOrderE0EifyiiNS1_21identity_decomposer_tEEEvPT5_SB_PT3_PKSC_PT1_PKSG_PT2_PKSK_T4_iiT6__param_9];
	ld.shared.u32 	%r1658, [%r283+21504];
	shr.u32 	%r1659, %r1658, %r1925;
	and.b32  	%r1660, %r1659, %r154;
	shl.b32 	%r1661, %r1660, 3;
	add.s32 	%r1663, %r632, %r1661;
	ld.shared.u64 	%rd237, [%r1663+26112];
	xor.b32  	%r1664, %r1658, -2147483648;
	add.s64 	%rd238, %rd237, %rd9;
	shl.b64 	%rd239, %rd238, 2;
	add.s64 	%rd240, %rd22, %rd239;
	st.global.u32 	[%rd240+21504], %r1664;
$L__BB21_255:
	bar.warp.sync 	-1;
	add.s32 	%r1665, %r1, 5760;
	setp.ge.s32 	%p167, %r1665, %r284;
	@%p167 bra 	$L__BB21_257;
	ld.param.u32 	%r1926, [_ZN3cub18CUB_300001_SM_10006detail10radix_sort29DeviceRadixSortOnesweepKernelINS1_5radix10policy_hubIifyE10Policy1000ELNS0_9SortOrderE0EifyiiNS1_21identity_decomposer_tEEEvPT5_SB_PT3_PKSC_PT1_PKSG_PT2_PKSK_T4_iiT6__param_9];
	ld.shared.u32 	%r1666, [%r283+23040];
	shr.u32 	%r1667, %r1666, %r1926;
	and.b32  	%r1668, %r1667, %r154;
	shl.b32 	%r1669, %r1668, 3;
	add.s32 	%r1671, %r632, %r1669;
	ld.shared.u64 	%rd241, [%r1671+26112];
	xor.b32  	%r1672, %r1666, -2147483648;
	add.s64 	%rd242, %rd241, %rd9;
	shl.b64 	%rd243, %rd242, 2;
	add.s64 	%rd244, %rd22, %rd243;
	st.global.u32 	[%rd244+23040], %r1672;
$L__BB21_257:
	bar.warp.sync 	-1;
	or.b32  	%r1673, %r1, 6144;
	setp.ge.s32 	%p168, %r1673, %r284;
	@%p168 bra 	$L__BB21_259;
	ld.param.u32 	%r1927, [_ZN3cub18CUB_300001_SM_10006detail10radix_sort29DeviceRadixSortOnesweepKernelINS1_5radix10policy_hubIifyE10Policy1000ELNS0_9SortOrderE0EifyiiNS1_21identity_decomposer_tEEEvPT5_SB_PT3_PKSC_PT1_PKSG_PT2_PKSK_T4_iiT6__param_9];
	ld.shared.u32 	%r1674, [%r283+24576];
	shr.u32 	%r1675, %r1674, %r1927;
	and.b32  	%r1676, %r1675, %r154;
	shl.b32 	%r1677, %r1676, 3;
	add.s32 	%r1679, %r632, %r1677;
	ld.shared.u64 	%rd245, [%r1679+26112];
	xor.b32  	%r1680, %r1674, -2147483648;
	add.s64 	%rd246, %rd245, %rd9;
	shl.b64 	%rd247, %rd246, 2;
	add.s64 	%rd248, %rd22, %rd247;
	st.global.u32 	[%rd248+24576], %r1680;
$L__BB21_259:
	bar.warp.sync 	-1;
$L__BB21_260:
	ld.param.u32 	%r1928, [_ZN3cub18CUB_300001_SM_10006detail10radix_sort29DeviceRadixSortOnesweepKernelINS1_5radix10policy_hubIifyE10Policy1000ELNS0_9SortOrderE0EifyiiNS1_21identity_decomposer_tEEEvPT5_SB_PT3_PKSC_PT1_PKSG_PT2_PKSK_T4_iiT6__param_9];
	ld.param.u32 	%r1888, [_ZN3cub18CUB_300001_SM_10006detail10radix_sort29DeviceRadixSortOnesweepKernelINS1_5radix10policy_hubIifyE10Policy1000ELNS0_9SortOrderE0EifyiiNS1_21identity_decomposer_tEEEvPT5_SB_PT3_PKSC_PT1_PKSG_PT2_PKSK_T4_iiT6__param_8];
	setp.gt.s32 	%p169, %r282, %r1888;
	ld.shared.u32 	%r1681, [%r283];
	shr.u32 	%r1682, %r1681, %r1928;
	and.b32  	%r285, %r1682, %r154;
	ld.shared.u32 	%r1683, [%r283+1536];
	shr.u32 	%r1684, %r1683, %r1928;
	and.b32  	%r286, %r1684, %r154;
	ld.shared.u32 	%r1685, [%r283+3072];
	shr.u32 	%r1686, %r1685, %r1928;
	and.b32  	%r287, %r1686, %r154;
	ld.shared.u32 	%r1687, [%r283+4608];
	shr.u32 	%r1688, %r1687, %r1928;
	and.b32  	%r288, %r1688, %r154;
	ld.shared.u32 	%r1689, [%r283+6144];
	shr.u32 	%r1690, %r1689, %r1928;
	and.b32  	%r289, %r1690, %r154;
	ld.shared.u32 	%r1691, [%r283+7680];
	shr.u32 	%r1692, %r1691, %r1928;
	and.b32  	%r290, %r1692, %r154;
	ld.shared.u32 	%r1693, [%r283+9216];
	shr.u32 	%r1694, %r1693, %r1928;
	and.b32  	%r291, %r1694, %r154;
	ld.shared.u32 	%r1695, [%r283+10752];
	shr.u32 	%r1696, %r1695, %r1928;
	and.b32  	%r292, %r1696, %r154;
	ld.shared.u32 	%r1697, [%r283+12288];
	shr.u32 	%r1698, %r1697, %r1928;
	and.b32  	%r293, %r1698, %r154;
	ld.shared.u32 	%r1699, [%r283+13824];
	shr.u32 	%r1700, %r1699, %r1928;
	and.b32  	%r294, %r1700, %r154;
	ld.shared.u32 	%r1701, [%r283+15360];
	shr.u32 	%r1702, %r1701, %r1928;
	and.b32  	%r295, %r1702, %r154;
	ld.shared.u32 	%r1703, [%r283+16896];
	shr.u32 	%r1704, %r1703, %r1928;
	and.b32  	%r296, %r1704, %r154;
	ld.shared.u32 	%r1705, [%r283+18432];
	shr.u32 	%r1706, %r1705, %r1928;
	and.b32  	%r297, %r1706, %r154;
	ld.shared.u32 	%r1707, [%r283+19968];
	shr.u32 	%r1708, %r1707, %r1928;
	and.b32  	%r298, %r1708, %r154;
	ld.shared.u32 	%r1709, [%r283+21504];
	shr.u32 	%r1710, %r1709, %r1928;
	and.b32  	%r299, %r1710, %r154;
	ld.shared.u32 	%r1711, [%r283+23040];
	shr.u32 	%r1712, %r1711, %r1928;
	and.b32  	%r300, %r1712, %r154;
	ld.shared.u32 	%r1713, [%r283+24576];
	shr.u32 	%r1714, %r1713, %r1928;
	and.b32  	%r301, %r1714, %r154;
	@%p169 bra 	$L__BB21_262;
	ld.param.u64 	%rd443, [_ZN3cub18CUB_300001_SM_10006detail10radix_sort29DeviceRadixSortOnesweepKernelINS1_5radix10policy_hubIifyE10Policy1000ELNS0_9SortOrderE0EifyiiNS1_21identity_decomposer_tEEEvPT5_SB_PT3_PKSC_PT1_PKSG_PT2_PKSK_T4_iiT6__param_7];
	cvta.to.global.u64 	%rd249, %rd443;
	and.b32  	%r1718, %r1, 31;
	or.b32  	%r1719, %r513, %r1718;
	cvt.u64.u32 	%rd250, %r1719;
	mul.lo.s32 	%r1720, %r3, 6528;
	cvt.s64.s32 	%rd251, %r1720;
	add.s64 	%rd252, %rd250, %rd251;
	shl.b64 	%rd253, %rd252, 2;
	add.s64 	%rd254, %rd249, %rd253;
	ld.global.f32 	%f252, [%rd254];
	ld.global.f32 	%f253, [%rd254+128];
	ld.global.f32 	%f254, [%rd254+256];
	ld.global.f32 	%f255, [%rd254+384];
	ld.global.f32 	%f256, [%rd254+512];
	ld.global.f32 	%f257, [%rd254+640];
	ld.global.f32 	%f258, [%rd254+768];
	ld.global.f32 	%f259, [%rd254+896];
	ld.global.f32 	%f260, [%rd254+1024];
	ld.global.f32 	%f261, [%rd254+1152];
	ld.global.f32 	%f262, [%rd254+1280];
	ld.global.f32 	%f263, [%rd254+1408];
	ld.global.f32 	%f264, [%rd254+1536];
	ld.global.f32 	%f265, [%rd254+1664];
	ld.global.f32 	%f266, [%rd254+1792];
	ld.global.f32 	%f267, [%rd254+1920];
	ld.global.f32 	%f268, [%rd254+2048];
	bra.uni 	$L__BB21_296;
$L__BB21_262:
	ld.param.u32 	%r1889, [_ZN3cub18CUB_300001_SM_10006detail10radix_sort29DeviceRadixSortOnesweepKernelINS1_5radix10policy_hubIifyE10Policy1000ELNS0_9SortOrderE0EifyiiNS1_21identity_decomposer_tEEEvPT5_SB_PT3_PKSC_PT1_PKSG_PT2_PKSK_T4_iiT6__param_8];
	ld.param.u64 	%rd444, [_ZN3cub18CUB_300001_SM_10006detail10radix_sort29DeviceRadixSortOnesweepKernelINS1_5radix10policy_hubIifyE10Policy1000ELNS0_9SortOrderE0EifyiiNS1_21identity_decomposer_tEEEvPT5_SB_PT3_PKSC_PT1_PKSG_PT2_PKSK_T4_iiT6__param_7];
	cvta.to.global.u64 	%rd255, %rd444;
	add.s64 	%rd23, %rd255, %rd63;
	cvt.u32.u64 	%r1722, %rd7;
	sub.s32 	%r302, %r1889, %r515;
	setp.ge.s32 	%p170, %r1722, %r302;
	@%p170 bra 	$L__BB21_264;
	ld.global.f32 	%f252, [%rd23];
$L__BB21_264:
	add.s32 	%r1724, %r1722, 32;
	setp.ge.s32 	%p171, %r1724, %r302;
	@%p171 bra 	$L__BB21_266;
	ld.global.f32 	%f253, [%rd23+128];
$L__BB21_266:
	add.s32 	%r1726, %r1722, 64;
	setp.ge.s32 	%p172, %r1726, %r302;
	@%p172 bra 	$L__BB21_268;
	ld.global.f32 	%f254, [%rd23+256];
$L__BB21_268:
	add.s32 	%r1728, %r1722, 96;
	setp.ge.s32 	%p173, %r1728, %r302;
	@%p173 bra 	$L__BB21_270;
	ld.global.f32 	%f255, [%rd23+384];
$L__BB21_270:
	add.s32 	%r1730, %r1722, 128;
	setp.ge.s32 	%p174, %r1730, %r302;
	@%p174 bra 	$L__BB21_272;
	ld.global.f32 	%f256, [%rd23+512];
$L__BB21_272:
	add.s32 	%r1732, %r1722, 160;
	setp.ge.s32 	%p175, %r1732, %r302;
	@%p175 bra 	$L__BB21_274;
	ld.global.f32 	%f257, [%rd23+640];
$L__BB21_274:
	add.s32 	%r1734, %r1722, 192;
	setp.ge.s32 	%p176, %r1734, %r302;
	@%p176 bra 	$L__BB21_276;
	ld.global.f32 	%f258, [%rd23+768];
$L__BB21_276:
	add.s32 	%r1736, %r1722, 224;
	setp.ge.s32 	%p177, %r1736, %r302;
	@%p177 bra 	$L__BB21_278;
	ld.param.u64 	%rd445, [_ZN3cub18CUB_300001_SM_10006detail10radix_sort29DeviceRadixSortOnesweepKernelINS1_5radix10policy_hubIifyE10Policy1000ELNS0_9SortOrderE0EifyiiNS1_21identity_decomposer_tEEEvPT5_SB_PT3_PKSC_PT1_PKSG_PT2_PKSK_T4_iiT6__param_7];
	cvta.to.global.u64 	%rd259, %rd445;
	cvt.s64.s32 	%rd260, %r515;
	add.s64 	%rd261, %rd7, %rd260;
	shl.b64 	%rd262, %rd261, 2;
	add.s64 	%rd263, %rd259, %rd262;
	ld.global.f32 	%f259, [%rd263+896];
$L__BB21_278:
	add.s32 	%r1739, %r1722, 256;
	setp.ge.s32 	%p178, %r1739, %r302;
	@%p178 bra 	$L__BB21_280;
	ld.param.u64 	%rd446, [_ZN3cub18CUB_300001_SM_10006detail10radix_sort29DeviceRadixSortOnesweepKernelINS1_5radix10policy_hubIifyE10Policy1000ELNS0_9SortOrderE0EifyiiNS1_21identity_decomposer_tEEEvPT5_SB_PT3_PKSC_PT1_PKSG_PT2_PKSK_T4_iiT6__param_7];
	cvta.to.global.u64 	%rd264, %rd446;
	cvt.s64.s32 	%rd265, %r515;
	add.s64 	%rd266, %rd7, %rd265;
	shl.b64 	%rd267, %rd266, 2;
	add.s64 	%rd268, %rd264, %rd267;
	ld.global.f32 	%f260, [%rd268+1024];
$L__BB21_280:
	add.s32 	%r1742, %r1722, 288;
	setp.ge.s32 	%p179, %r1742, %r302;
	@%p179 bra 	$L__BB21_282;
	ld.param.u64 	%rd447, [_ZN3cub18CUB_300001_SM_10006detail10radix_sort29DeviceRadixSortOnesweepKernelINS1_5radix10policy_hubIifyE10Policy1000ELNS0_9SortOrderE0EifyiiNS1_21identity_decomposer_tEEEvPT5_SB_PT3_PKSC_PT1_PKSG_PT2_PKSK_T4_iiT6__param_7];
	cvta.to.global.u64 	%rd269, %rd447;
	cvt.s64.s32 	%rd270, %r515;
	add.s64 	%rd271, %rd7, %rd270;
	shl.b64 	%rd272, %rd271, 2;
	add.s64 	%rd273, %rd269, %rd272;
	ld.global.f32 	%f261, [%rd273+1152];
$L__BB21_282:
	add.s32 	%r1745, %r1722, 320;
	setp.ge.s32 	%p180, %r1745, %r302;
	@%p180 bra 	$L__BB21_284;
	ld.param.u64 	%rd448, [_ZN3cub18CUB_300001_SM_10006detail10radix_sort29DeviceRadixSortOnesweepKernelINS1_5radix10policy_hubIifyE10Policy1000ELNS0_9SortOrderE0EifyiiNS1_21identity_decomposer_tEEEvPT5_SB_PT3_PKSC_PT1_PKSG_PT2_PKSK_T4_iiT6__param_7];
	cvta.to.global.u64 	%rd274, %rd448;
	cvt.s64.s32 	%rd275, %r515;
	add.s64 	%rd276, %rd7, %rd275;
	shl.b64 	%rd277, %rd276, 2;
	add.s64 	%rd278, %rd274, %rd277;
	ld.global.f32 	%f262, [%rd278+1280];
$L__BB21_284:
	add.s32 	%r1748, %r1722, 352;
	setp.ge.s32 	%p181, %r1748, %r302;
	@%p181 bra 	$L__BB21_286;
	ld.param.u64 	%rd449, [_ZN3cub18CUB_300001_SM_10006detail10radix_sort29DeviceRadixSortOnesweepKernelINS1_5radix10policy_hubIifyE10Policy1000ELNS0_9SortOrderE0EifyiiNS1_21identity_decomposer_tEEEvPT5_SB_PT3_PKSC_PT1_PKSG_PT2_PKSK_T4_iiT6__param_7];
	cvta.to.global.u64 	%rd279, %rd449;
	mul.lo.s32 	%r1749, %r3, 6528;
	cvt.s64.s32 	%rd280, %r1749;
	add.s64 	%rd281, %rd7, %rd280;
	shl.b64 	%rd282, %rd281, 2;
	add.s64 	%rd283, %rd279, %rd282;
	ld.global.f32 	%f263, [%rd283+1408];
$L__BB21_286:
	add.s32 	%r1751, %r1722, 384;
	setp.ge.s32 	%p182, %r1751, %r302;
	@%p182 bra 	$L__BB21_288;
	ld.param.u64 	%rd450, [_ZN3cub18CUB_300001_SM_10006detail10radix_sort29DeviceRadixSortOnesweepKernelINS1_5radix10policy_hubIifyE10Policy1000ELNS0_9SortOrderE0EifyiiNS1_21identity_decomposer_tEEEvPT5_SB_PT3_PKSC_PT1_PKSG_PT2_PKSK_T4_iiT6__param_7];
	cvta.to.global.u64 	%rd284, %rd450;
	mul.lo.s32 	%r1752, %r3, 6528;
	cvt.s64.s32 	%rd285, %r1752;
	add.s64 	%rd286, %rd7, %rd285;
	shl.b64 	%rd287, %rd286, 2;
	add.s64 	%rd288, %rd284, %rd287;
	ld.global.f32 	%f264, [%rd288+1536];
$L__BB21_288:
	cvt.u32.u64 	%r1753, %rd7;
	add.s32 	%r1754, %r1753, 416;
	setp.ge.s32 	%p183, %r1754, %r302;
	@%p183 bra 	$L__BB21_290;
	ld.param.u64 	%rd451, [_ZN3cub18CUB_300001_SM_10006detail10radix_sort29DeviceRadixSortOnesweepKernelINS1_5radix10policy_hubIifyE10Policy1000ELNS0_9SortOrderE0EifyiiNS1_21identity_decomposer_tEEEvPT5_SB_PT3_PKSC_PT1_PKSG_PT2_PKSK_T4_iiT6__param_7];
	cvta.to.global.u64 	%rd289, %rd451;
	mul.lo.s32 	%r1755, %r3, 6528;
	cvt.s64.s32 	%rd290, %r1755;
	add.s64 	%rd291, %rd7, %rd290;
	shl.b64 	%rd292, %rd291, 2;
	add.s64 	%rd293, %rd289, %rd292;
	ld.global.f32 	%f265, [%rd293+1664];
$L__BB21_290:
	cvt.u32.u64 	%r1756, %rd7;
	add.s32 	%r1757, %r1756, 448;
	setp.ge.s32 	%p184, %r1757, %r302;
	@%p184 bra 	$L__BB21_292;
	ld.param.u64 	%rd452, [_ZN3cub18CUB_300001_SM_10006detail10radix_sort29DeviceRadixSortOnesweepKernelINS1_5radix10policy_hubIifyE10Policy1000ELNS0_9SortOrderE0EifyiiNS1_21identity_decomposer_tEEEvPT5_SB_PT3_PKSC_PT1_PKSG_PT2_PKSK_T4_iiT6__param_7];
	cvta.to.global.u64 	%rd294, %rd452;
	mul.lo.s32 	%r1758, %r3, 6528;
	cvt.s64.s32 	%rd295, %r1758;
	add.s64 	%rd296, %rd7, %rd295;
	shl.b64 	%rd297, %rd296, 2;
	add.s64 	%rd298, %rd294, %rd297;
	ld.global.f32 	%f266, [%rd298+1792];
$L__BB21_292:
	cvt.u32.u64 	%r1759, %rd7;
	add.s32 	%r1760, %r1759, 480;
	setp.ge.s32 	%p185, %r1760, %r302;
	@%p185 bra 	$L__BB21_294;
	ld.param.u64 	%rd453, [_ZN3cub18CUB_300001_SM_10006detail10radix_sort29DeviceRadixSortOnesweepKernelINS1_5radix10policy_hubIifyE10Policy1000ELNS0_9SortOrderE0EifyiiNS1_21identity_decomposer_tEEEvPT5_SB_PT3_PKSC_PT1_PKSG_PT2_PKSK_T4_iiT6__param_7];
	cvta.to.global.u64 	%rd299, %rd453;
	mul.lo.s32 	%r1761, %r3, 6528;
	cvt.s64.s32 	%rd300, %r1761;
	add.s64 	%rd301, %rd7, %rd300;
	shl.b64 	%rd302, %rd301, 2;
	add.s64 	%rd303, %rd299, %rd302;
	ld.global.f32 	%f267, [%rd303+1920];
$L__BB21_294:
	cvt.u32.u64 	%r1762, %rd7;
	add.s32 	%r1763, %r1762, 512;
	setp.ge.s32 	%p186, %r1763, %r302;
	@%p186 bra 	$L__BB21_296;
	ld.param.u64 	%rd454, [_ZN3cub18CUB_300001_SM_10006detail10radix_sort29DeviceRadixSortOnesweepKernelINS1_5radix10policy_hubIifyE10Policy1000ELNS0_9SortOrderE0EifyiiNS1_21identity_decomposer_tEEEvPT5_SB_PT3_PKSC_PT1_PKSG_PT2_PKSK_T4_iiT6__param_7];
	cvta.to.global.u64 	%rd304, %rd454;
	mov.u32 	%r1764, %tid.x;
	and.b32  	%r1765, %r1764, 992;
	mul.lo.s32 	%r1766, %r1765, 17;
	and.b32  	%r1767, %r1764, 31;
	or.b32  	%r1768, %r1766, %r1767;
	cvt.u64.u32 	%rd305, %r1768;
	mul.lo.s32 	%r1769, %r3, 6528;
	cvt.s64.s32 	%rd306, %r1769;
	add.s64 	%rd307, %rd305, %rd306;
	shl.b64 	%rd308, %rd307, 2;
	add.s64 	%rd309, %rd304, %rd308;
	ld.global.f32 	%f268, [%rd309+2048];
$L__BB21_296:
	ld.param.u32 	%r1890, [_ZN3cub18CUB_300001_SM_10006detail10radix_sort29DeviceRadixSortOnesweepKernelINS1_5radix10policy_hubIifyE10Policy1000ELNS0_9SortOrderE0EifyiiNS1_21identity_decomposer_tEEEvPT5_SB_PT3_PKSC_PT1_PKSG_PT2_PKSK_T4_iiT6__param_8];
	ld.param.u64 	%rd441, [_ZN3cub18CUB_300001_SM_10006detail10radix_sort29DeviceRadixSortOnesweepKernelINS1_5radix10policy_hubIifyE10Policy1000ELNS0_9SortOrderE0EifyiiNS1_21identity_decomposer_tEEEvPT5_SB_PT3_PKSC_PT1_PKSG_PT2_PKSK_T4_iiT6__param_6];
	cvta.to.global.u64 	%rd24, %rd441;
	mov.u32 	%r303, %tid.x;
	cvt.u64.u32 	%rd25, %r303;
	shl.b32 	%r1770, %r303, 2;
	mov.u32 	%r1771, _ZZN3cub18CUB_300001_SM_10006detail10radix_sort29DeviceRadixSortOnesweepKernelINS1_5radix10policy_hubIifyE10Policy1000ELNS0_9SortOrderE0EifyiiNS1_21identity_decomposer_tEEEvPT5_SB_PT3_PKSC_PT1_PKSG_PT2_PKSK_T4_iiT6_E1s;
	add.s32 	%r304, %r1771, %r1770;
	mad.lo.s32 	%r1772, %r3, 6528, 6528;
	setp.gt.s32 	%p187, %r1772, %r1890;
	bar.sync 	0;
	st.shared.f32 	[%r256+-4], %f252;
	st.shared.f32 	[%r257+-4], %f253;
	st.shared.f32 	[%r258+-4], %f254;
	st.shared.f32 	[%r259+-4], %f255;
	st.shared.f32 	[%r260+-4], %f256;
	st.shared.f32 	[%r261+-4], %f257;
	st.shared.f32 	[%r262+-4], %f258;
	st.shared.f32 	[%r263+-4], %f259;
	st.shared.f32 	[%r264+-4], %f260;
	st.shared.f32 	[%r265+-4], %f261;
	st.shared.f32 	[%r266+-4], %f262;
	st.shared.f32 	[%r267+-4], %f263;
	st.shared.f32 	[%r268+-4], %f264;
	st.shared.f32 	[%r269+-4], %f265;
	st.shared.f32 	[%r270+-4], %f266;
	st.shared.f32 	[%r271+-4], %f267;
	st.shared.f32 	[%r272+-4], %f268;
	bar.sync 	0;
	@%p187 bra 	$L__BB21_298;
	ld.shared.f32 	%f169, [%r304];
	shl.b32 	%r1773, %r285, 3;
	add.s32 	%r1775, %r1771, 26112;
	add.s32 	%r1776, %r1775, %r1773;
	ld.shared.u64 	%rd310, [%r1776];
	add.s64 	%rd311, %rd310, %rd25;
	shl.b64 	%rd312, %rd311, 2;
	add.s64 	%rd313, %rd24, %rd312;
	st.global.f32 	[%rd313], %f169;
	bar.warp.sync 	-1;
	ld.shared.f32 	%f170, [%r304+1536];
	shl.b32 	%r1777, %r286, 3;
	add.s32 	%r1778, %r1775, %r1777;
	ld.shared.u64 	%rd314, [%r1778];
	add.s64 	%rd315, %rd314, %rd25;
	shl.b64 	%rd316, %rd315, 2;
	add.s64 	%rd317, %rd24, %rd316;
	st.global.f32 	[%rd317+1536], %f170;
	bar.warp.sync 	-1;
	ld.shared.f32 	%f171, [%r304+3072];
	shl.b32 	%r1779, %r287, 3;
	add.s32 	%r1780, %r1775, %r1779;
	ld.shared.u64 	%rd318, [%r1780];
	add.s64 	%rd319, %rd318, %rd25;
	shl.b64 	%rd320, %rd319, 2;
	add.s64 	%rd321, %rd24, %rd320;
	st.global.f32 	[%rd321+3072], %f171;
	bar.warp.sync 	-1;
	ld.shared.f32 	%f172, [%r304+4608];
	shl.b32 	%r1781, %r288, 3;
	add.s32 	%r1782, %r1775, %r1781;
	ld.shared.u64 	%rd322, [%r1782];
	add.s64 	%rd323, %rd322, %rd25;
	shl.b64 	%rd324, %rd323, 2;
	add.s64 	%rd325, %rd24, %rd324;
	st.global.f32 	[%rd325+4608], %f172;
	bar.warp.sync 	-1;
	ld.shared.f32 	%f173, [%r304+6144];
	shl.b32 	%r1783, %r289, 3;
	add.s32 	%r1784, %r1775, %r1783;
	ld.shared.u64 	%rd326, [%r1784];
	add.s64 	%rd327, %rd326, %rd25;
	shl.b64 	%rd328, %rd327, 2;
	add.s64 	%rd329, %rd24, %rd328;
	st.global.f32 	[%rd329+6144], %f173;
	bar.warp.sync 	-1;
	ld.shared.f32 	%f174, [%r304+7680];
	shl.b32 	%r1785, %r290, 3;
	add.s32 	%r1786, %r1775, %r1785;
	ld.shared.u64 	%rd330, [%r1786];
	add.s64 	%rd331, %rd330, %rd25;
	shl.b64 	%rd332, %rd331, 2;
	add.s64 	%rd333, %rd24, %rd332;
	st.global.f32 	[%rd333+7680], %f174;
	bar.warp.sync 	-1;
	ld.shared.f32 	%f175, [%r304+9216];
	shl.b32 	%r1787, %r291, 3;
	add.s32 	%r1788, %r1775, %r1787;
	ld.shared.u64 	%rd334, [%r1788];
	add.s64 	%rd335, %rd334, %rd25;
	shl.b64 	%rd336, %rd335, 2;
	add.s64 	%rd337, %rd24, %rd336;
	st.global.f32 	[%rd337+9216], %f175;
	bar.warp.sync 	-1;
	ld.shared.f32 	%f176, [%r304+10752];
	shl.b32 	%r1789, %r292, 3;
	add.s32 	%r1790, %r1775, %r1789;
	ld.shared.u64 	%rd338, [%r1790];
	add.s64 	%rd339, %rd338, %rd25;
	shl.b64 	%rd340, %rd339, 2;
	add.s64 	%rd341, %rd24, %rd340;
	st.global.f32 	[%rd341+10752], %f176;
	bar.warp.sync 	-1;
	ld.shared.f32 	%f177, [%r304+12288];
	shl.b32 	%r1791, %r293, 3;
	add.s32 	%r1792, %r1775, %r1791;
	ld.shared.u64 	%rd342, [%r1792];
	add.s64 	%rd343, %rd342, %rd25;
	shl.b64 	%rd344, %rd343, 2;
	add.s64 	%rd345, %rd24, %rd344;
	st.global.f32 	[%rd345+12288], %f177;
	bar.warp.sync 	-1;
	ld.shared.f32 	%f178, [%r304+13824];
	shl.b32 	%r1793, %r294, 3;
	add.s32 	%r1794, %r1775, %r1793;
	ld.shared.u64 	%rd346, [%r1794];
	add.s64 	%rd347, %rd346, %rd25;
	shl.b64 	%rd348, %rd347, 2;
	add.s64 	%rd349, %rd24, %rd348;
	st.global.f32 	[%rd349+13824], %f178;
	bar.warp.sync 	-1;
	ld.shared.f32 	%f179, [%r304+15360];
	shl.b32 	%r1795, %r295, 3;
	add.s32 	%r1796, %r1775, %r1795;
	ld.shared.u64 	%rd350, [%r1796];
	add.s64 	%rd351, %rd350, %rd25;
	shl.b64 	%rd352, %rd351, 2;
	add.s64 	%rd353, %rd24, %rd352;
	st.global.f32 	[%rd353+15360], %f179;
	bar.warp.sync 	-1;
	ld.shared.f32 	%f180, [%r304+16896];
	shl.b32 	%r1797, %r296, 3;
	add.s32 	%r1798, %r1775, %r1797;
	ld.shared.u64 	%rd354, [%r1798];
	add.s64 	%rd355, %rd354, %rd25;
	shl.b64 	%rd356, %rd355, 2;
	add.s64 	%rd357, %rd24, %rd356;
	st.global.f32 	[%rd357+16896], %f180;
	bar.warp.sync 	-1;
	ld.shared.f32 	%f181, [%r304+18432];
	shl.b32 	%r1799, %r297, 3;
	add.s32 	%r1800, %r1775, %r1799;
	ld.shared.u64 	%rd358, [%r1800];
	add.s64 	%rd359, %rd358, %rd25;
	shl.b64 	%rd360, %rd359, 2;
	add.s64 	%rd361, %rd24, %rd360;
	st.global.f32 	[%rd361+18432], %f181;
	bar.warp.sync 	-1;
	ld.shared.f32 	%f182, [%r304+19968];
	shl.b32 	%r1801, %r298, 3;
	add.s32 	%r1802, %r1775, %r1801;
	ld.shared.u64 	%rd362, [%r1802];
	add.s64 	%rd363, %rd362, %rd25;
	shl.b64 	%rd364, %rd363, 2;
	add.s64 	%rd365, %rd24, %rd364;
	st.global.f32 	[%rd365+19968], %f182;
	bar.warp.sync 	-1;
	ld.shared.f32 	%f183, [%r304+21504];
	shl.b32 	%r1803, %r299, 3;
	add.s32 	%r1804, %r1775, %r1803;
	ld.shared.u64 	%rd366, [%r1804];
	add.s64 	%rd367, %rd366, %rd25;
	shl.b64 	%rd368, %rd367, 2;
	add.s64 	%rd369, %rd24, %rd368;
	st.global.f32 	[%rd369+21504], %f183;
	bar.warp.sync 	-1;
	ld.shared.f32 	%f184, [%r304+23040];
	shl.b32 	%r1805, %r300, 3;
	add.s32 	%r1806, %r1775, %r1805;
	ld.shared.u64 	%rd370, [%r1806];
	add.s64 	%rd371, %rd370, %rd25;
	shl.b64 	%rd372, %rd371, 2;
	add.s64 	%rd373, %rd24, %rd372;
	st.global.f32 	[%rd373+23040], %f184;
	bar.warp.sync 	-1;
	ld.shared.f32 	%f185, [%r304+24576];
	shl.b32 	%r1807, %r301, 3;
	add.s32 	%r1808, %r1775, %r1807;
	ld.shared.u64 	%rd374, [%r1808];
	add.s64 	%rd375, %rd374, %rd25;
	shl.b64 	%rd376, %rd375, 2;
	add.s64 	%rd377, %rd24, %rd376;
	st.global.f32 	[%rd377+24576], %f185;
	bar.warp.sync 	-1;
	bra.uni 	$L__BB21_333;
$L__BB21_298:
	ld.param.u32 	%r1891, [_ZN3cub18CUB_300001_SM_10006detail10radix_sort29DeviceRadixSortOnesweepKernelINS1_5radix10policy_hubIifyE10Policy1000ELNS0_9SortOrderE0EifyiiNS1_21identity_decomposer_tEEEvPT5_SB_PT3_PKSC_PT1_PKSG_PT2_PKSK_T4_iiT6__param_8];
	mad.lo.s32 	%r305, %r3, -6528, %r1891;
	shl.b32 	%r1809, %r285, 3;
	add.s32 	%r1811, %r1771, %r1809;
	ld.shared.u64 	%rd26, [%r1811+26112];
	setp.ge.s32 	%p188, %r303, %r305;
	@%p188 bra 	$L__BB21_300;
	ld.shared.f32 	%f186, [%r304];
	add.s64 	%rd378, %rd26, %rd25;
	shl.b64 	%rd379, %rd378, 2;
	add.s64 	%rd380, %rd24, %rd379;
	st.global.f32 	[%rd380], %f186;
$L__BB21_300:
	bar.warp.sync 	-1;
	shl.b32 	%r1812, %r286, 3;
	add.s32 	%r1814, %r1771, %r1812;
	ld.shared.u64 	%rd27, [%r1814+26112];
	add.s32 	%r1815, %r303, 384;
	setp.ge.s32 	%p189, %r1815, %r305;
	@%p189 bra 	$L__BB21_302;
	ld.shared.f32 	%f187, [%r304+1536];
	add.s64 	%rd381, %rd27, %rd25;
	shl.b64 	%rd382, %rd381, 2;
	add.s64 	%rd383, %rd24, %rd382;
	st.global.f32 	[%rd383+1536], %f187;
$L__BB21_302:
	bar.warp.sync 	-1;
	shl.b32 	%r1816, %r287, 3;
	add.s32 	%r1818, %r1771, %r1816;
	ld.shared.u64 	%rd28, [%r1818+26112];
	add.s32 	%r1819, %r303, 768;
	setp.ge.s32 	%p190, %r1819, %r305;
	@%p190 bra 	$L__BB21_304;
	ld.shared.f32 	%f188, [%r304+3072];
	add.s64 	%rd384, %rd28, %rd25;
	shl.b64 	%rd385, %rd384, 2;
	add.s64 	%rd386, %rd24, %rd385;
	st.global.f32 	[%rd386+3072], %f188;
$L__BB21_304:
	bar.warp.sync 	-1;
	shl.b32 	%r1820, %r288, 3;
	add.s32 	%r1822, %r1771, %r1820;
	ld.shared.u64 	%rd29, [%r1822+26112];
	add.s32 	%r1823, %r303, 1152;
	setp.ge.s32 	%p191, %r1823, %r305;
	@%p191 bra 	$L__BB21_306;
	ld.shared.f32 	%f189, [%r304+4608];
	add.s64 	%rd387, %rd29, %rd25;
	shl.b64 	%rd388, %rd387, 2;
	add.s64 	%rd389, %rd24, %rd388;
	st.global.f32 	[%rd389+4608], %f189;
$L__BB21_306:
	bar.warp.sync 	-1;
	shl.b32 	%r1824, %r289, 3;
	add.s32 	%r1826, %r1771, %r1824;
	ld.shared.u64 	%rd30, [%r1826+26112];
	add.s32 	%r1827, %r303, 1536;
	setp.ge.s32 	%p192, %r1827, %r305;
	@%p192 bra 	$L__BB21_308;
	ld.shared.f32 	%f190, [%r304+6144];
	add.s64 	%rd390, %rd30, %rd25;
	shl.b64 	%rd391, %rd390, 2;
	add.s64 	%rd392, %rd24, %rd391;
	st.global.f32 	[%rd392+6144], %f190;
$L__BB21_308:
	bar.warp.sync 	-1;
	shl.b32 	%r1828, %r290, 3;
	add.s32 	%r1830, %r1771, %r1828;
	ld.shared.u64 	%rd31, [%r1830+26112];
	add.s32 	%r1831, %r303, 1920;
	setp.ge.s32 	%p193, %r1831, %r305;
	@%p193 bra 	$L__BB21_310;
	ld.shared.f32 	%f191, [%r304+7680];
	add.s64 	%rd393, %rd31, %rd25;
	shl.b64 	%rd394, %rd393, 2;
	add.s64 	%rd395, %rd24, %rd394;
	st.global.f32 	[%rd395+7680], %f191;
$L__BB21_310:
	bar.warp.sync 	-1;
	shl.b32 	%r1832, %r291, 3;
	add.s32 	%r1834, %r1771, %r1832;
	ld.shared.u64 	%rd32, [%r1834+26112];
	add.s32 	%r1835, %r303, 2304;
	setp.ge.s32 	%p194, %r1835, %r305;
	@%p194 bra 	$L__BB21_312;
	ld.shared.f32 	%f192, [%r304+9216];
	add.s64 	%rd396, %rd32, %rd25;
	shl.b64 	%rd397, %rd396, 2;
	add.s64 	%rd398, %rd24, %rd397;
	st.global.f32 	[%rd398+9216], %f192;
$L__BB21_312:
	bar.warp.sync 	-1;
	shl.b32 	%r1836, %r292, 3;
	add.s32 	%r1838, %r1771, %r1836;
	ld.shared.u64 	%rd33, [%r1838+26112];
	add.s32 	%r1839, %r303, 2688;
	setp.ge.s32 	%p195, %r1839, %r305;
	@%p195 bra 	$L__BB21_314;
	ld.shared.f32 	%f193, [%r304+10752];
	add.s64 	%rd399, %rd33, %rd25;
	shl.b64 	%rd400, %rd399, 2;
	add.s64 	%rd401, %rd24, %rd400;
	st.global.f32 	[%rd401+10752], %f193;
$L__BB21_314:
	bar.warp.sync 	-1;
	shl.b32 	%r1840, %r293, 3;
	add.s32 	%r1842, %r1771, %r1840;
	ld.shared.u64 	%rd34, [%r1842+26112];
	or.b32  	%r1843, %r303, 3072;
	setp.ge.s32 	%p196, %r1843, %r305;
	@%p196 bra 	$L__BB21_316;
	ld.shared.f32 	%f194, [%r304+12288];
	add.s64 	%rd402, %rd34, %rd25;
	shl.b64 	%rd403, %rd402, 2;
	add.s64 	%rd404, %rd24, %rd403;
	st.global.f32 	[%rd404+12288], %f194;
$L__BB21_316:
	bar.warp.sync 	-1;
	shl.b32 	%r1844, %r294, 3;
	add.s32 	%r1846, %r1771, %r1844;
	ld.shared.u64 	%rd35, [%r1846+26112];
	add.s32 	%r1847, %r303, 3456;
	setp.ge.s32 	%p197, %r1847, %r305;
	@%p197 bra 	$L__BB21_318;
	ld.shared.f32 	%f195, [%r304+13824];
	add.s64 	%rd405, %rd35, %rd25;
	shl.b64 	%rd406, %rd405, 2;
	add.s64 	%rd407, %rd24, %rd406;
	st.global.f32 	[%rd407+13824], %f195;
$L__BB21_318:
	bar.warp.sync 	-1;
	shl.b32 	%r1848, %r295, 3;
	add.s32 	%r1850, %r1771, %r1848;
	ld.shared.u64 	%rd36, [%r1850+26112];
	add.s32 	%r1851, %r303, 3840;
	setp.ge.s32 	%p198, %r1851, %r305;
	@%p198 bra 	$L__BB21_320;
	ld.shared.f32 	%f196, [%r304+15360];
	add.s64 	%rd408, %rd36, %rd25;
	shl.b64 	%rd409, %rd408, 2;
	add.s64 	%rd410, %rd24, %rd409;
	st.global.f32 	[%rd410+15360], %f196;
$L__BB21_320:
	bar.warp.sync 	-1;
	shl.b32 	%r1852, %r296, 3;
	add.s32 	%r1854, %r1771, %r1852;
	ld.shared.u64 	%rd37, [%r1854+26112];
	add.s32 	%r1855, %r303, 4224;
	setp.ge.s32 	%p199, %r1855, %r305;
	@%p199 bra 	$L__BB21_322;
	ld.shared.f32 	%f197, [%r304+16896];
	add.s64 	%rd411, %rd37, %rd25;
	shl.b64 	%rd412, %rd411, 2;
	add.s64 	%rd413, %rd24, %rd412;
	st.global.f32 	[%rd413+16896], %f197;
$L__BB21_322:
	bar.warp.sync 	-1;
	shl.b32 	%r1856, %r297, 3;
	add.s32 	%r1858, %r1771, %r1856;
	ld.shared.u64 	%rd38, [%r1858+26112];
	add.s32 	%r1859, %r303, 4608;
	setp.ge.s32 	%p200, %r1859, %r305;
	@%p200 bra 	$L__BB21_324;
	ld.shared.f32 	%f198, [%r304+18432];
	add.s64 	%rd414, %rd38, %rd25;
	shl.b64 	%rd415, %rd414, 2;
	add.s64 	%rd416, %rd24, %rd415;
	st.global.f32 	[%rd416+18432], %f198;
$L__BB21_324:
	bar.warp.sync 	-1;
	shl.b32 	%r1860, %r298, 3;
	add.s32 	%r1862, %r1771, %r1860;
	ld.shared.u64 	%rd39, [%r1862+26112];
	add.s32 	%r1863, %r303, 4992;
	setp.ge.s32 	%p201, %r1863, %r305;
	@%p201 bra 	$L__BB21_326;
	ld.shared.f32 	%f199, [%r304+19968];
	add.s64 	%rd417, %rd39, %rd25;
	shl.b64 	%rd418, %rd417, 2;
	add.s64 	%rd419, %rd24, %rd418;
	st.global.f32 	[%rd419+19968], %f199;
$L__BB21_326:
	bar.warp.sync 	-1;
	shl.b32 	%r1864, %r299, 3;
	add.s32 	%r1866, %r1771, %r1864;
	ld.shared.u64 	%rd40, [%r1866+26112];
	add.s32 	%r1867, %r303, 5376;
	setp.ge.s32 	%p202, %r1867, %r305;
	@%p202 bra 	$L__BB21_328;
	ld.shared.f32 	%f200, [%r304+21504];
	add.s64 	%rd420, %rd40, %rd25;
	shl.b64 	%rd421, %rd420, 2;
	add.s64 	%rd422, %rd24, %rd421;
	st.global.f32 	[%rd422+21504], %f200;
$L__BB21_328:
	bar.warp.sync 	-1;
	shl.b32 	%r1868, %r300, 3;
	add.s32 	%r1870, %r1771, %r1868;
	ld.shared.u64 	%rd41, [%r1870+26112];
	add.s32 	%r1871, %r303, 5760;
	setp.ge.s32 	%p203, %r1871, %r305;
	@%p203 bra 	$L__BB21_330;
	ld.shared.f32 	%f201, [%r304+23040];
	add.s64 	%rd423, %rd41, %rd25;
	shl.b64 	%rd424, %rd423, 2;
	add.s64 	%rd425, %rd24, %rd424;
	st.global.f32 	[%rd425+23040], %f201;
$L__BB21_330:
	bar.warp.sync 	-1;
	shl.b32 	%r1872, %r301, 3;
	add.s32 	%r1874, %r1771, %r1872;
	ld.shared.u64 	%rd426, [%r1874+26112];
	add.s64 	%rd42, %rd426, %rd25;
	or.b32  	%r1875, %r303, 6144;
	setp.ge.s32 	%p204, %r1875, %r305;
	@%p204 bra 	$L__BB21_332;
	ld.shared.f32 	%f202, [%r304+24576];
	shl.b64 	%rd427, %rd42, 2;
	add.s64 	%rd428, %rd24, %rd427;
	st.global.f32 	[%rd428+24576], %f202;
$L__BB21_332:
	bar.warp.sync 	-1;
$L__BB21_333:
	ret;

}
	// .globl	_ZN3cub18CUB_300001_SM_10006detail10radix_sort31DeviceRadixSortSingleTileKernelINS1_5radix10policy_hubIiiyE10Policy1000ELNS0_9SortOrderE0EiiyNS1_21identity_decomposer_tEEEvPKT1_PSA_PKT2_PSE_T3_iiT4_
.visible .entry _ZN3cub18CUB_300001_SM_10006detail10radix_sort31DeviceRadixSortSingleTileKernelINS1_5radix10policy_hubIiiyE10Policy1000ELNS0_9SortOrderE0EiiyNS1_21identity_decomposer_tEEEvPKT1_PSA_PKT2_PSE_T3_iiT4_(
	.param .u64 .ptr .align 1 _ZN3cub18CUB_300001_SM_10006detail10radix_sort31DeviceRadixSortSingleTileKernelINS1_5radix10policy_hubIiiyE10Policy1000ELNS0_9SortOrderE0EiiyNS1_21identity_decomposer_tEEEvPKT1_PSA_PKT2_PSE_T3_iiT4__param_0,
	.param .u64 .ptr .align 1 _ZN3cub18CUB_300001_SM_10006detail10radix_sort31DeviceRadixSortSingleTileKernelINS1_5radix10policy_hubIiiyE10Policy1000ELNS0_9SortOrderE0EiiyNS1_21identity_decomposer_tEEEvPKT1_PSA_PKT2_PSE_T3_iiT4__param_1,
	.param .u64 .ptr .align 1 _ZN3cub18CUB_300001_SM_10006detail10radix_sort31DeviceRadixSortSingleTileKernelINS1_5radix10policy_hubIiiyE10Policy1000ELNS0_9SortOrderE0EiiyNS1_21identity_decomposer_tEEEvPKT1_PSA_PKT2_PSE_T3_iiT4__param_2,
	.param .u64 .ptr .align 1 _ZN3cub18CUB_300001_SM_10006detail10radix_sort31DeviceRadixSortSingleTileKernelINS1_5radix10policy_hubIiiyE10Policy1000ELNS0_9SortOrderE0EiiyNS1_21identity_decomposer_tEEEvPKT1_PSA_PKT2_PSE_T3_iiT4__param_3,
	.param .u64 _ZN3cub18CUB_300001_SM_10006detail10radix_sort31DeviceRadixSortSingleTileKernelINS1_5radix10policy_hubIiiyE10Policy1000ELNS0_9SortOrderE0EiiyNS1_21identity_decomposer_tEEEvPKT1_PSA_PKT2_PSE_T3_iiT4__param_4,
	.param .u32 _ZN3cub18CUB_300001_SM_10006detail10radix_sort31DeviceRadixSortSingleTileKernelINS1_5radix10policy_hubIiiyE10Policy1000ELNS0_9SortOrderE0EiiyNS1_21identity_decomposer_tEEEvPKT1_PSA_PKT2_PSE_T3_iiT4__param_5,
	.param .u32 _ZN3cub18CUB_300001_SM_10006detail10radix_sort31DeviceRadixSortSingleTileKernelINS1_5radix10policy_hubIiiyE10Policy1000ELNS0_9SortOrderE0EiiyNS1_21identity_decomposer_tEEEvPKT1_PSA_PKT2_PSE_T3_iiT4__param_6,
	.param .align 1 .b8 _ZN3cub18CUB_300001_SM_10006detail10radix_sort31DeviceRadixSortSingleTileKernelINS1_5radix10policy_hubIiiyE10Policy1000ELNS0_9SortOrderE0EiiyNS1_21identity_decomposer_tEEEvPKT1_PSA_PKT2_PSE_T3_iiT4__param_7[1]
)
.maxntid 256
.minnctapersm 1
{
	.reg .pred 	%p<73>;
	.reg .b16 	%rs<39>;
	.reg .b32 	%r<900>;
	.reg .b64 	%rd<37>;
	// demoted variable
	.shared .align 16 .b8 _ZZN3cub18CUB_300001_SM_10006detail10radix_sort31DeviceRadixSortSingleTileKernelINS1_5radix10policy_hubIiiyE10Policy1000ELNS0_9SortOrderE0EiiyNS1_21identity_decomposer_tEEEvPKT1_PSA_PKT2_PSE_T3_iiT4_E12temp_storage[33856];
	ld.param.u64 	%rd10, [_ZN3cub18CUB_300001_SM_10006detail10radix_sort31DeviceRadixSortSingleTileKernelINS1_5radix10policy_hubIiiyE10Policy1000ELNS0_9SortOrderE0EiiyNS1_21identity_decomposer_tEEEvPKT1_PSA_PKT2_PSE_T3_iiT4__param_0];
	ld.param.u64 	%rd6, [_ZN3cub18CUB_300001_SM_10006detail10radix_sort31DeviceRadixSortSingleTileKernelINS1_5radix10policy_hubIiiyE10Policy1000ELNS0_9SortOrderE0EiiyNS1_21identity_decomposer_tEEEvPKT1_PSA_PKT2_PSE_T3_iiT4__param_1];
	ld.param.u64 	%rd7, [_ZN3cub18CUB_300001_SM_10006detail10radix_sort31DeviceRadixSortSingleTileKernelINS1_5radix10policy_hubIiiyE10Policy1000ELNS0_9SortOrderE0EiiyNS1_21identity_decomposer_tEEEvPKT1_PSA_PKT2_PSE_T3_iiT4__param_2];
	ld.param.u64 	%rd8, [_ZN3cub18CUB_300001_SM_10006detail10radix_sort31DeviceRadixSortSingleTileKernelINS1_5radix10policy_hubIiiyE10Policy1000ELNS0_9SortOrderE0EiiyNS1_21identity_decomposer_tEEEvPKT1_PSA_PKT2_PSE_T3_iiT4__param_3];
	ld.param.u64 	%rd9, [_ZN3cub18CUB_300001_SM_10006detail10radix_sort31DeviceRadixSortSingleTileKernelINS1_5radix10policy_hubIiiyE10Policy1000ELNS0_9SortOrderE0EiiyNS1_21identity_decomposer_tEEEvPKT1_PSA_PKT2_PSE_T3_iiT4__param_4];
	ld.param.u32 	%r303, [_ZN3cub18CUB_300001_SM_10006detail10radix_sort31DeviceRadixSortSingleTileKernelINS1_5radix10policy_hubIiiyE10Policy1000ELNS0_9SortOrderE0EiiyNS1_21identity_decomposer_tEEEvPKT1_PSA_PKT2_PSE_T3_iiT4__param_5];
	ld.param.u32 	%r304, [_ZN3cub18CUB_300001_SM_10006detail10radix_sort31DeviceRadixSortSingleTileKernelINS1_5radix10policy_hubIiiyE10Policy1000ELNS0_9SortOrderE0EiiyNS1_21identity_decomposer_tEEEvPKT1_PSA_PKT2_PSE_T3_iiT4__param_6];
	cvta.to.global.u64 	%rd11, %rd10;
	cvt.u32.u64 	%r1, %rd9;
	mov.u32 	%r2, %tid.x;
	mul.lo.s32 	%r3, %r2, 19;
	setp.ge.s32 	%p1, %r3, %r1;
	mul.wide.u32 	%rd12, %r3, 4;
	add.s64 	%rd1, %rd11, %rd12;
	mov.b32 	%r878, -1;
	@%p1 bra 	$L__BB22_2;
	ld.global.u32 	%r306, [%rd1];
	xor.b32  	%r878, %r306, -2147483648;
$L__BB22_2:
	add.s32 	%r6, %r3, 1;
	setp.ge.s32 	%p2, %r6, %r1;
	mov.b32 	%r877, -1;
	@%p2 bra 	$L__BB22_4;
	ld.global.u32 	%r308, [%rd1+4];
	xor.b32  	%r877, %r308, -2147483648;
$L__BB22_4:
	add.s32 	%r9, %r3, 2;
	setp.ge.s32 	%p3, %r9, %r1;
	mov.b32 	%r876, -1;
	@%p3 bra 	$L__BB22_6;
	ld.global.u32 	%r310, [%rd1+8];
	xor.b32  	%r876, %r310, -2147483648;
$L__BB22_6:
	add.s32 	%r12, %r3, 3;
	setp.ge.s32 	%p4, %r12, %r1;
	mov.b32 	%r875, -1;
	@%p4 bra 	$L__BB22_8;
	ld.global.u32 	%r312, [%rd1+12];
	xor.b32  	%r875, %r312, -2147483648;
$L__BB22_8:
	add.s32 	%r15, %r3, 4;
	setp.ge.s32 	%p5, %r15, %r1;
	mov.b32 	%r874, -1;
	@%p5 bra 	$L__BB22_10;
	ld.global.u32 	%r314, [%rd1+16];
	xor.b32  	%r874, %r314, -2147483648;
$L__BB22_10:
	add.s32 	%r18, %r3, 5;
	setp.ge.s32 	%p6, %r18, %r1;
	mov.b32 	%r873, -1;
	@%p6 bra 	$L__BB22_12;
	ld.global.u32 	%r316, [%rd1+20];
	xor.b32  	%r873, %r316, -2147483648;
$L__BB22_12:
	add.s32 	%r21, %r3, 6;
	setp.ge.s32 	%p7, %r21, %r1;
	mov.b32 	%r872, -1;
	@%p7 bra 	$L__BB22_14;
	ld.global.u32 	%r318, [%rd1+24];
	xor.b32  	%r872, %r318, -2147483648;
$L__BB22_14:
	add.s32 	%r24, %r3, 7;
	setp.ge.s32 	%p8, %r24, %r1;
	mov.b32 	%r871, -1;
	@%p8 bra 	$L__BB22_16;
	ld.global.u32 	%r320, [%rd1+28];
	xor.b32  	%r871, %r320, -2147483648;
$L__BB22_16:
	add.s32 	%r27, %r3, 8;
	setp.ge.s32 	%p9, %r27, %r1;
	mov.b32 	%r870, -1;
	@%p9 bra 	$L__BB22_18;
	ld.global.u32 	%r322, [%rd1+32];
	xor.b32  	%r870, %r322, -2147483648;
$L__BB22_18:
	add.s32 	%r30, %r3, 9;
	setp.ge.s32 	%p10, %r30, %r1;
	mov.b32 	%r869, -1;
	@%p10 bra 	$L__BB22_20;
	ld.global.u32 	%r324, [%rd1+36];
	xor.b32  	%r869, %r324, -2147483648;
$L__BB22_20:
	add.s32 	%r33, %r3, 10;
	setp.ge.s32 	%p11, %r33, %r1;
	mov.b32 	%r868, -1;
	@%p11 bra 	$L__BB22_22;
	ld.global.u32 	%r326, [%rd1+40];
	xor.b32  	%r868, %r326, -2147483648;
$L__BB22_22:
	add.s32 	%r36, %r3, 11;
	setp.ge.s32 	%p12, %r36, %r1;
	mov.b32 	%r867, -1;
	@%p12 bra 	$L__BB22_24;
	ld.global.u32 	%r328, [%rd1+44];
	xor.b32  	%r867, %r328, -2147483648;
$L__BB22_24:
	add.s32 	%r39, %r3, 12;
	setp.ge.s32 	%p13, %r39, %r1;
	mov.b32 	%r866, -1;
	@%p13 bra 	$L__BB22_26;
	ld.global.u32 	%r330, [%rd1+48];
	xor.b32  	%r866, %r330, -2147483648;
$L__BB22_26:
	add.s32 	%r42, %r3, 13;
	setp.ge.s32 	%p14, %r42, %r1;
	mov.b32 	%r865, -1;
	@%p14 bra 	$L__BB22_28;
	ld.global.u32 	%r332, [%rd1+52];
	xor.b32  	%r865, %r332, -2147483648;
$L__BB22_28:
	add.s32 	%r45, %r3, 14;
	setp.ge.s32 	%p15, %r45, %r1;
	mov.b32 	%r864, -1;
	@%p15 bra 	$L__BB22_30;
	ld.global.u32 	%r334, [%rd1+56];
	xor.b32  	%r864, %r334, -2147483648;
$L__BB22_30:
	add.s32 	%r48, %r3, 15;
	setp.ge.s32 	%p16, %r48, %r1;
	mov.b32 	%r863, -1;
	@%p16 bra 	$L__BB22_32;
	ld.global.u32 	%r336, [%rd1+60];
	xor.b32  	%r863, %r336, -2147483648;
$L__BB22_32:
	add.s32 	%r51, %r3, 16;
	setp.ge.s32 	%p17, %r51, %r1;
	mov.b32 	%r862, -1;
	@%p17 bra 	$L__BB22_34;
	ld.global.u32 	%r338, [%rd1+64];
	xor.b32  	%r862, %r338, -2147483648;
$L__BB22_34:
	add.s32 	%r54, %r3, 17;
	setp.ge.s32 	%p18, %r54, %r1;
	mov.b32 	%r861, -1;
	@%p18 bra 	$L__BB22_36;
	ld.global.u32 	%r340, [%rd1+68];
	xor.b32  	%r861, %r340, -2147483648;
$L__BB22_36:
	add.s32 	%r57, %r3, 18;
	setp.ge.s32 	%p19, %r57, %r1;
	mov.b32 	%r860, -1;
	@%p19 bra 	$L__BB22_38;
	ld.global.u32 	%r342, [%rd1+72];
	xor.b32  	%r860, %r342, -2147483648;
$L__BB22_38:
	bar.sync 	0;
	mov.b64 	{%r344, %r345}, %rd9;
	shfl.sync.idx.b32	%r60|%p20, %r344, 0, 31, -1;
	shfl.sync.idx.b32	%r346|%p21, %r345, 0, 31, -1;
	mov.b64 	%rd2, {%r60, %r346};
	setp.ge.s32 	%p22, %r3, %r60;
	cvta.to.global.u64 	%rd13, %rd7;
	add.s64 	%rd3, %rd13, %rd12;
	@%p22 bra 	$L__BB22_40;
	ld.global.u32 	%r897, [%rd3];
$L__BB22_40:
	setp.ge.s32 	%p23, %r6, %r60;
	@%p23 bra 	$L__BB22_42;
	ld.global.u32 	%r896, [%rd3+4];
$L__BB22_42:
	setp.ge.s32 	%p24, %r9, %r60;
	@%p24 bra 	$L__BB22_44;
	ld.global.u32 	%r895, [%rd3+8];
$L__BB22_44:
	setp.ge.s32 	%p25, %r12, %r60;
	@%p25 bra 	$L__BB22_46;
	ld.global.u32 	%r894, [%rd3+12];
$L__BB22_46:
	setp.ge.s32 	%p26, %r15, %r60;
	@%p26 bra 	$L__BB22_48;
	ld.global.u32 	%r893, [%rd3+16];
$L__BB22_48:
	setp.ge.s32 	%p27, %r18, %r60;
	@%p27 bra 	$L__BB22_50;
	ld.global.u32 	%r892, [%rd3+20];
$L__BB22_50:
	setp.ge.s32 	%p28, %r21, %r60;
	@%p28 bra 	$L__BB22_52;
	ld.global.u32 	%r891, [%rd3+24];
$L__BB22_52:
	setp.ge.s32 	%p29, %r24, %r60;
	@%p29 bra 	$L__BB22_54;
	ld.global.u32 	%r890, [%rd3+28];
$L__BB22_54:
	setp.ge.s32 	%p30, %r27, %r60;
	@%p30 bra 	$L__BB22_56;
	ld.global.u32 	%r889, [%rd3+32];
$L__BB22_56:
	setp.ge.s32 	%p31, %r30, %r60;
	@%p31 bra 	$L__BB22_58;
	ld.global.u32 	%r888, [%rd3+36];
$L__BB22_58:
	setp.ge.s32 	%p32, %r33, %r60;
	@%p32 bra 	$L__BB22_60;
	ld.global.u32 	%r887, [%rd3+40];
$L__BB22_60:
	setp.ge.s32 	%p33, %r36, %r60;
	@%p33 bra 	$L__BB22_62;
	ld.global.u32 	%r886, [%rd3+44];
$L__BB22_62:
	setp.ge.s32 	%p34, %r39, %r60;
	@%p34 bra 	$L__BB22_64;
	ld.global.u32 	%r885, [%rd3+48];
$L__BB22_64:
	setp.ge.s32 	%p35, %r42, %r60;
	@%p35 bra 	$L__BB22_66;
	ld.global.u32 	%r884, [%rd3+52];
$L__BB22_66:
	setp.ge.s32 	%p36, %r45, %r60;
	@%p36 bra 	$L__BB22_68;
	ld.global.u32 	%r883, [%rd3+56];
$L__BB22_68:
	setp.ge.s32 	%p37, %r48, %r60;
	@%p37 bra 	$L__BB22_70;
	ld.global.u32 	%r882, [%rd3+60];
$L__BB22_70:
	setp.ge.s32 	%p38, %r51, %r60;
	@%p38 bra 	$L__BB22_72;
	ld.global.u32 	%r881, [%rd3+64];
$L__BB22_72:
	setp.ge.s32 	%p39, %r54, %r60;
	@%p39 bra 	$L__BB22_74;
	ld.global.u32 	%r880, [%rd3+68];
$L__BB22_74:
	setp.ge.s32 	%p40, %r57, %r60;
	@%p40 bra 	$L__BB22_76;
	ld.global.u32 	%r879, [%rd3+72];
$L__BB22_76:
	bar.sync 	0;
	shr.u32 	%r99, %r2, 5;
	shl.b32 	%r366, %r2, 2;
	mov.u32 	%r367, _ZZN3cub18CUB_300001_SM_10006detail10radix_sort31DeviceRadixSortSingleTileKernelINS1_5radix10policy_hubIiiyE10Policy1000ELNS0_9SortOrderE0EiiyNS1_21identity_decomposer_tEEEvPKT1_PSA_PKT2_PSE_T3_iiT4_E12temp_storage;
	add.s32 	%r100, %r367, %r366;
	shl.b32 	%r368, %r2, 7;
	add.s32 	%r101, %r100, %r368;
	shl.b32 	%r369, %r99, 2;
	add.s32 	%r370, %r367, %r369;
	add.s32 	%r102, %r370, 33792;
	mad.lo.s32 	%r103, %r2, -56, %r101;
	add.s32 	%r859, %r303, 6;
	sub.s32 	%r858, %r304, %r303;
$L__BB22_77:
	add.s32 	%r430, %r859, -6;
	min.s32 	%r373, %r858, 6;
	mov.b32 	%r459, 0;
	st.shared.u32 	[%r100], %r459;
	st.shared.u32 	[%r100+1024], %r459;
	st.shared.u32 	[%r100+2048], %r459;
	st.shared.u32 	[%r100+3072], %r459;
	st.shared.u32 	[%r100+4096], %r459;
	st.shared.u32 	[%r100+5120], %r459;
	st.shared.u32 	[%r100+6144], %r459;
	st.shared.u32 	[%r100+7168], %r459;
	st.shared.u32 	[%r100+8192], %r459;
	st.shared.u32 	[%r100+9216], %r459;
	st.shared.u32 	[%r100+10240], %r459;
	st.shared.u32 	[%r100+11264], %r459;
	st.shared.u32 	[%r100+12288], %r459;
	st.shared.u32 	[%r100+13312], %r459;
	st.shared.u32 	[%r100+14336], %r459;
	st.shared.u32 	[%r100+15360], %r459;
	st.shared.u32 	[%r100+16384], %r459;
	st.shared.u32 	[%r100+17408], %r459;
	st.shared.u32 	[%r100+18432], %r459;
	st.shared.u32 	[%r100+19456], %r459;
	st.shared.u32 	[%r100+20480], %r459;
	st.shared.u32 	[%r100+21504], %r459;
	st.shared.u32 	[%r100+22528], %r459;
	st.shared.u32 	[%r100+23552], %r459;
	st.shared.u32 	[%r100+24576], %r459;
	st.shared.u32 	[%r100+25600], %r459;
	st.shared.u32 	[%r100+26624], %r459;
	st.shared.u32 	[%r100+27648], %r459;
	st.shared.u32 	[%r100+28672], %r459;
	st.shared.u32 	[%r100+29696], %r459;
	st.shared.u32 	[%r100+30720], %r459;
	st.shared.u32 	[%r100+31744], %r459;
	st.shared.u32 	[%r100+32768], %r459;
	// begin inline asm
	bmsk.clamp.b32 %r371, %r459, %r373;
	// end inline asm
	// begin inline asm
	shr.b32 %r374, %r878, %r430;
	// end inline asm
	and.b32  	%r462, %r371, %r374;
	shl.b32 	%r463, %r462, 10;
	and.b32  	%r464, %r463, 31744;
	add.s32 	%r465, %r100, %r464;
	shr.u32 	%r466, %r462, 4;
	and.b32  	%r467, %r466, 268435454;
	add.s32 	%r147, %r465, %r467;
	ld.shared.u16 	%rs1, [%r147];
	add.s16 	%rs20, %rs1, 1;
	st.shared.u16 	[%r147], %rs20;
	// begin inline asm
	shr.b32 %r377, %r877, %r430;
	// end inline asm
	and.b32  	%r468, %r371, %r377;
	shl.b32 	%r469, %r468, 10;
	and.b32  	%r470, %r469, 31744;
	add.s32 	%r471, %r100, %r470;
	shr.u32 	%r472, %r468, 4;
	and.b32  	%r473, %r472, 268435454;
	add.s32 	%r148, %r471, %r473;
	ld.shared.u16 	%rs2, [%r148];
	add.s16 	%rs21, %rs2, 1;
	st.shared.u16 	[%r148], %rs21;
	// begin inline asm
	shr.b32 %r380, %r876, %r430;
	// end inline asm
	and.b32  	%r474, %r371, %r380;
	shl.b32 	%r475, %r474, 10;
	and.b32  	%r476, %r475, 31744;
	add.s32 	%r477, %r100, %r476;
	shr.u32 	%r478, %r474, 4;
	and.b32  	%r479, %r478, 268435454;
	add.s32 	%r149, %r477, %r479;
	ld.shared.u16 	%rs3, [%r149];
	add.s16 	%rs22, %rs3, 1;
	st.shared.u16 	[%r149], %rs22;
	// begin inline asm
	shr.b32 %r383, %r875, %r430;
	// end inline asm
	and.b32  	%r480, %r371, %r383;
	shl.b32 	%r481, %r480, 10;
	and.b32  	%r482, %r481, 31744;
	add.s32 	%r483, %r100, %r482;
	shr.u32 	%r484, %r480, 4;
	and.b32  	%r485, %r484, 268435454;
	add.s32 	%r150, %r483, %r485;
	ld.shared.u16 	%rs4, [%r150];
	add.s16 	%rs23, %rs4, 1;
	st.shared.u16 	[%r150], %rs23;
	// begin inline asm
	shr.b32 %r386, %r874, %r430;
	// end inline asm
	and.b32  	%r486, %r371, %r386;
	shl.b32 	%r487, %r486, 10;
	and.b32  	%r488, %r487, 31744;
	add.s32 	%r489, %r100, %r488;
	shr.u32 	%r490, %r486, 4;
	and.b32  	%r491, %r490, 268435454;
	add.s32 	%r151, %r489, %r491;
	ld.shared.u16 	%rs5, [%r151];
	add.s16 	%rs24, %rs5, 1;
	st.shared.u16 	[%r151], %rs24;
	// begin inline asm
	shr.b32 %r389, %r873, %r430;
	// end inline asm
	and.b32  	%r492, %r371, %r389;
	shl.b32 	%r493, %r492, 10;
	and.b32  	%r494, %r493, 31744;
	add.s32 	%r495, %r100, %r494;
	shr.u32 	%r496, %r492, 4;
	and.b32  	%r497, %r496, 268435454;
	add.s32 	%r152, %r495, %r497;
	ld.shared.u16 	%rs6, [%r152];
	add.s16 	%rs25, %rs6, 1;
	st.shared.u16 	[%r152], %rs25;
	// begin inline asm
	shr.b32 %r392, %r872, %r430;
	// end inline asm
	and.b32  	%r498, %r371, %r392;
	shl.b32 	%r499, %r498, 10;
	and.b32  	%r500, %r499, 31744;
	add.s32 	%r501, %r100, %r500;
	shr.u32 	%r502, %r498, 4;
	and.b32  	%r503, %r502, 268435454;
	add.s32 	%r153, %r501, %r503;
	ld.shared.u16 	%rs7, [%r153];
	add.s16 	%rs26, %rs7, 1;
	st.shared.u16 	[%r153], %rs26;
	// begin inline asm
	shr.b32 %r395, %r871, %r430;
	// end inline asm
	and.b32  	%r504, %r371, %r395;
	shl.b32 	%r505, %r504, 10;
	and.b32  	%r506, %r505, 31744;
	add.s32 	%r507, %r100, %r506;
	shr.u32 	%r508, %r504, 4;
	and.b32  	%r509, %r508, 268435454;
	add.s32 	%r154, %r507, %r509;
	ld.shared.u16 	%rs8, [%r154];
	add.s16 	%rs27, %rs8, 1;
	st.shared.u16 	[%r154], %rs27;
	// begin inline asm
	shr.b32 %r398, %r870, %r430;
	// end inline asm
	and.b32  	%r510, %r371, %r398;
	shl.b32 	%r511, %r510, 10;
	and.b32  	%r512, %r511, 31744;
	add.s32 	%r513, %r100, %r512;
	shr.u32 	%r514, %r510, 4;
	and.b32  	%r515, %r514, 268435454;
	add.s32 	%r155, %r513, %r515;
	ld.shared.u16 	%rs9, [%r155];
	add.s16 	%rs28, %rs9, 1;
	st.shared.u16 	[%r155], %rs28;
	// begin inline asm
	shr.b32 %r401, %r869, %r430;
	// end inline asm
	and.b32  	%r516, %r371, %r401;
	shl.b32 	%r517, %r516, 10;
	and.b32  	%r518, %r517, 31744;
	add.s32 	%r519, %r100, %r518;
	shr.u32 	%r520, %r516, 4;
	and.b32  	%r521, %r520, 268435454;
	add.s32 	%r156, %r519, %r521;
	ld.shared.u16 	%rs10, [%r156];
	add.s16 	%rs29, %rs10, 1;
	st.shared.u16 	[%r156], %rs29;
	// begin inline asm
	shr.b32 %r404, %r868, %r430;
	// end inline asm
	and.b32  	%r522, %r371, %r404;
	shl.b32 	%r523, %r522, 10;
	and.b32  	%r524, %r523, 31744;
	add.s32 	%r525, %r100, %r524;
	shr.u32 	%r526, %r522, 4;
	and.b32  	%r527, %r526, 268435454;
	add.s32 	%r157, %r525, %r527;
	ld.shared.u16 	%rs11, [%r157];
	add.s16 	%rs30, %rs11, 1;
	st.shared.u16 	[%r157], %rs30;
	// begin inline asm
	shr.b32 %r407, %r867, %r430;
	// end inline asm
	and.b32  	%r528, %r371, %r407;
	shl.b32 	%r529, %r528, 10;
	and.b32  	%r530, %r529, 31744;
	add.s32 	%r531, %r100, %r530;
	shr.u32 	%r532, %r528, 4;
	and.b32  	%r533, %r532, 268435454;
	add.s32 	%r158, %r531, %r533;
	ld.shared.u16 	%rs12, [%r158];
	add.s16 	%rs31, %rs12, 1;
	st.shared.u16 	[%r158], %rs31;
	// begin inline asm
	shr.b32 %r410, %r866, %r430;
	// end inline asm
	and.b32  	%r534, %r371, %r410;
	shl.b32 	%r535, %r534, 10;
	and.b32  	%r536, %r535, 31744;
	add.s32 	%r537, %r100, %r536;
	shr.u32 	%r538, %r534, 4;
	and.b32  	%r539, %r538, 268435454;
	add.s32 	%r159, %r537, %r539;
	ld.shared.u16 	%rs13, [%r159];
	add.s16 	%rs32, %rs13, 1;
	st.shared.u16 	[%r159], %rs32;
	// begin inline asm
	shr.b32 %r413, %r865, %r430;
	// end inline asm
	and.b32  	%r540, %r371, %r413;
	shl.b32 	%r541, %r540, 10;
	and.b32  	%r542, %r541, 31744;
	add.s32 	%r543, %r100, %r542;
	shr.u32 	%r544, %r540, 4;
	and.b32  	%r545, %r544, 268435454;
	add.s32 	%r160, %r543, %r545;
	ld.shared.u16 	%rs14, [%r160];
	add.s16 	%rs33, %rs14, 1;
	st.shared.u16 	[%r160], %rs33;
	// begin inline asm
	shr.b32 %r416, %r864, %r430;
	// end inline asm
	and.b32  	%r546, %r371, %r416;
	shl.b32 	%r547, %r546, 10;
	and.b32  	%r548, %r547, 31744;
	add.s32 	%r549, %r100, %r548;
	shr.u32 	%r550, %r546, 4;
	and.b32  	%r551, %r550, 268435454;
	add.s32 	%r161, %r549, %r551;
	ld.shared.u16 	%rs15, [%r161];
	add.s16 	%rs34, %rs15, 1;
	st.shared.u16 	[%r161], %rs34;
	// begin inline asm
	shr.b32 %r419, %r863, %r430;
	// end inline asm
	and.b32  	%r552, %r371, %r419;
	shl.b32 	%r553, %r552, 10;
	and.b32  	%r554, %r553, 31744;
	add.s32 	%r555, %r100, %r554;
	shr.u32 	%r556, %r552, 4;
	and.b32  	%r557, %r556, 268435454;
	add.s32 	%r162, %r555, %r557;
	ld.shared.u16 	%rs16, [%r162];
	add.s16 	%rs35, %rs16, 1;
	st.shared.u16 	[%r162], %rs35;
	// begin inline asm
	shr.b32 %r422, %r862, %r430;
	// end inline asm
	and.b32  	%r558, %r371, %r422;
	shl.b32 	%r559, %r558, 10;
	and.b32  	%r560, %r559, 31744;
	add.s32 	%r561, %r100, %r560;
	shr.u32 	%r562, %r558, 4;
	and.b32  	%r563, %r562, 268435454;
	add.s32 	%r163, %r561, %r563;
	ld.shared.u16 	%rs17, [%r163];
	add.s16 	%rs36, %rs17, 1;
	st.shared.u16 	[%r163], %rs36;
	// begin inline asm
	shr.b32 %r425, %r861, %r430;
	// end inline asm
	and.b32  	%r564, %r371, %r425;
	shl.b32 	%r565, %r564, 10;
	and.b32  	%r566, %r565, 31744;
	add.s32 	%r567, %r100, %r566;
	shr.u32 	%r568, %r564, 4;
	and.b32  	%r569, %r568, 268435454;
	add.s32 	%r164, %r567, %r569;
	ld.shared.u16 	%rs18, [%r164];
	add.s16 	%rs37, %rs18, 1;
	st.shared.u16 	[%r164], %rs37;
	// begin inline asm
	shr.b32 %r428, %r860, %r430;
	// end inline asm
	and.b32  	%r570, %r371, %r428;
	shl.b32 	%r571, %r570, 10;
	and.b32  	%r572, %r571, 31744;
	add.s32 	%r573, %r100, %r572;
	shr.u32 	%r574, %r570, 4;
	and.b32  	%r575, %r574, 268435454;
	add.s32 	%r165, %r573, %r575;
	ld.shared.u16 	%rs19, [%r165];
	add.s16 	%rs38, %rs19, 1;
	st.shared.u16 	[%r165], %rs38;
	bar.sync 	0;
	ld.shared.u32 	%r166, [%r101];
	ld.shared.u32 	%r576, [%r101+4];
	ld.shared.u32 	%r577, [%r101+8];
	ld.shared.u32 	%r578, [%r101+12];
	ld.shared.u32 	%r579, [%r101+16];
	ld.shared.u32 	%r580, [%r101+20];
	ld.shared.u32 	%r581, [%r101+24];
	ld.shared.u32 	%r582, [%r101+28];
	ld.shared.u32 	%r583, [%r101+32];
	ld.shared.u32 	%r584, [%r101+36];
	ld.shared.u32 	%r585, [%r101+40];
	ld.shared.u32 	%r586, [%r101+44];
	ld.shared.u32 	%r587, [%r101+48];
	ld.shared.u32 	%r588, [%r101+52];
	ld.shared.u32 	%r589, [%r101+56];
	ld.shared.u32 	%r590, [%r101+60];
	ld.shared.u32 	%r591, [%r101+64];
	ld.shared.u32 	%r592, [%r101+68];
	ld.shared.u32 	%r593, [%r101+72];
	ld.shared.u32 	%r594, [%r101+76];
	ld.shared.u32 	%r595, [%r101+80];
	ld.shared.u32 	%r596, [%r101+84];
	ld.shared.u32 	%r597, [%r101+88];
	ld.shared.u32 	%r598, [%r101+92];
	ld.shared.u32 	%r599, [%r101+96];
	ld.shared.u32 	%r600, [%r101+100];
	ld.shared.u32 	%r601, [%r101+104];
	ld.shared.u32 	%r602, [%r101+108];
	ld.shared.u32 	%r603, [%r101+112];
	ld.shared.u32 	%r604, [%r101+116];
	ld.shared.u32 	%r605, [%r101+120];
	ld.shared.u32 	%r606, [%r101+124];
	ld.shared.u32 	%r607, [%r101+128];
	add.s32 	%r167, %r576, %r166;
	add.s32 	%r168, %r577, %r167;
	add.s32 	%r169, %r578, %r168;
	add.s32 	%r170, %r579, %r169;
	add.s32 	%r171, %r580, %r170;
	add.s32 	%r172, %r581, %r171;
	add.s32 	%r173, %r582, %r172;
	add.s32 	%r174, %r583, %r173;
	add.s32 	%r175, %r584, %r174;
	add.s32 	%r176, %r585, %r175;
	add.s32 	%r177, %r586, %r176;
	add.s32 	%r178, %r587, %r177;
	add.s32 	%r179, %r588, %r178;
	add.s32 	%r180, %r589, %r179;
	add.s32 	%r181, %r590, %r180;
	add.s32 	%r182, %r591, %r181;
	add.s32 	%r183, %r592, %r182;
	add.s32 	%r184, %r593, %r183;
	add.s32 	%r185, %r594, %r184;
	add.s32 	%r186, %r595, %r185;
	add.s32 	%r187, %r596, %r186;
	add.s32 	%r188, %r597, %r187;
	add.s32 	%r189, %r598, %r188;
	add.s32 	%r190, %r599, %r189;
	add.s32 	%r191, %r600, %r190;
	add.s32 	%r192, %r601, %r191;
	add.s32 	%r193, %r602, %r192;
	add.s32 	%r194, %r603, %r193;
	add.s32 	%r195, %r604, %r194;
	add.s32 	%r196, %r605, %r195;
	add.s32 	%r197, %r606, %r196;
	add.s32 	%r436, %r607, %r197;
	// begin inline asm
	mov.u32 %r431, %laneid;
	// end inline asm
	mov.b32 	%r434, 1;
	mov.b32 	%r461, -1;
	// begin inline asm
	{  .reg .u32 r0;  .reg .pred p;  shfl.sync.up.b32 r0|p, %r436, %r434, %r459, %r461;  @p add.u32 r0, r0, %r436;  mov.u32 %r432, r0;}
	// end inline asm
	mov.b32 	%r440, 2;
	// begin inline asm
	{  .reg .u32 r0;  .reg .pred p;  shfl.sync.up.b32 r0|p, %r432, %r440, %r459, %r461;  @p add.u32 r0, r0, %r432;  mov.u32 %r438, r0;}
	// end inline asm
	mov.b32 	%r446, 4;
	// begin inline asm
	{  .reg .u32 r0;  .reg .pred p;  shfl.sync.up.b32 r0|p, %r438, %r446, %r459, %r461;  @p add.u32 r0, r0, %r438;  mov.u32 %r444, r0;}
	// end inline asm
	mov.b32 	%r452, 8;
	// begin inline asm
	{  .reg .u32 r0;  .reg .pred p;  shfl.sync.up.b32 r0|p, %r444, %r452, %r459, %r461;  @p add.u32 r0, r0, %r444;  mov.u32 %r450, r0;}
	// end inline asm
	mov.b32 	%r458, 16;
	// begin inline asm
	{  .reg .u32 r0;  .reg .pred p;  shfl.sync.up.b32 r0|p, %r450, %r458, %r459, %r461;  @p add.u32 r0, r0, %r450;  mov.u32 %r456, r0;}
	// end inline asm
	setp.ne.s32 	%p41, %r431, 31;
	@%p41 bra 	$L__BB22_79;
	st.shared.u32 	[%r102], %r456;
$L__BB22_79:
	sub.s32 	%r608, %r456, %r436;
	setp.gt.u32 	%p42, %r2, 31;
	setp.eq.s32 	%p43, %r99, 7;
	setp.eq.s32 	%p44, %r99, 6;
	setp.eq.s32 	%p45, %r99, 5;
	setp.eq.s32 	%p46, %r99, 4;
	setp.eq.s32 	%p47, %r99, 3;
	setp.eq.s32 	%p48, %r99, 2;
	setp.eq.s32 	%p49, %r99, 1;
	bar.sync 	0;
	ld.shared.v4.u32 	{%r609, %r610, %r611, %r612}, [_ZZN3cub18CUB_300001_SM_10006detail10radix_sort31DeviceRadixSortSingleTileKernelINS1_5radix10policy_hubIiiyE10Policy1000ELNS0_9SortOrderE0EiiyNS1_21identity_decomposer_tEEEvPKT1_PSA_PKT2_PSE_T3_iiT4_E12temp_storage+33792];
	selp.b32 	%r613, %r609, %r898, %p49;
	add.s32 	%r614, %r610, %r609;
	selp.b32 	%r615, %r614, %r613, %p48;
	add.s32 	%r616, %r614, %r611;
	selp.b32 	%r617, %r616, %r615, %p47;
	add.s32 	%r618, %r616, %r612;
	selp.b32 	%r619, %r618, %r617, %p46;
	ld.shared.v4.u32 	{%r620, %r621, %r622, %r623}, [_ZZN3cub18CUB_300001_SM_10006detail10radix_sort31DeviceRadixSortSingleTileKernelINS1_5radix10policy_hubIiiyE10Policy1000ELNS0_9SortOrderE0EiiyNS1_21identity_decomposer_tEEEvPKT1_PSA_PKT2_PSE_T3_iiT4_E12temp_storage+33808];
	add.s32 	%r624, %r618, %r620;
	selp.b32 	%r625, %r624, %r619, %p45;
	add.s32 	%r626, %r624, %r621;
	selp.b32 	%r627, %r626, %r625, %p44;
	add.s32 	%r628, %r626, %r622;
	selp.b32 	%r898, %r628, %r627, %p43;
	add.s32 	%r202, %r628, %r623;
	setp.ne.s32 	%p50, %r431, 0;
	selp.b32 	%r629, %r608, 0, %p50;
	add.s32 	%r630, %r898, %r629;
	or.pred  	%p51, %p42, %p50;
	selp.b32 	%r899, %r630, %r608, %p42;
	@%p51 bra 	$L__BB22_81;
	shl.b32 	%r899, %r202, 16;
	st.shared.u32 	[_ZZN3cub18CUB_300001_SM_10006detail10radix_sort31DeviceRadixSortSingleTileKernelINS1_5radix10policy_hubIiiyE10Policy1000ELNS0_9SortOrderE0EiiyNS1_21identity_decomposer_tEEEvPKT1_PSA_PKT2_PSE_T3_iiT4_E12temp_storage+33832], %r899;
$L__BB22_81:
	setp.eq.s32 	%p52, %r2, 0;
	bar.sync 	0;
	ld.shared.u32 	%r631, [_ZZN3cub18CUB_300001_SM_10006detail10radix_sort31DeviceRadixSortSingleTileKernelINS1_5radix10policy_hubIiiyE10Policy1000ELNS0_9SortOrderE0EiiyNS1_21identity_decomposer_tEEEvPKT1_PSA_PKT2_PSE_T3_iiT4_E12temp_storage+33832];
	selp.b32 	%r632, 0, %r631, %p52;
	add.s32 	%r633, %r899, %r632;
	add.s32 	%r634, %r166, %r633;
	add.s32 	%r635, %r167, %r633;
	add.s32 	%r636, %r168, %r633;
	add.s32 	%r637, %r169, %r633;
	add.s32 	%r638, %r170, %r633;
	add.s32 	%r639, %r171, %r633;
	add.s32 	%r640, %r172, %r633;
	add.s32 	%r641, %r173, %r633;
	add.s32 	%r642, %r174, %r633;
	add.s32 	%r643, %r175, %r633;
	add.s32 	%r644, %r176, %r633;
	add.s32 	%r645, %r177, %r633;
	add.s32 	%r646, %r178, %r633;
	add.s32 	%r647, %r179, %r633;
	add.s32 	%r648, %r180, %r633;
	add.s32 	%r649, %r181, %r633;
	add.s32 	%r650, %r182, %r633;
	add.s32 	%r651, %r183, %r633;
	add.s32 	%r652, %r184, %r633;
	add.s32 	%r653, %r185, %r633;
	add.s32 	%r654, %r186, %r633;
	add.s32 	%r655, %r187, %r633;
	add.s32 	%r656, %r188, %r633;
	add.s32 	%r657, %r189, %r633;
	add.s32 	%r658, %r190, %r633;
	add.s32 	%r659, %r191, %r633;
	add.s32 	%r660, %r192, %r633;
	add.s32 	%r661, %r193, %r633;
	add.s32 	%r662, %r194, %r633;
	add.s32 	%r663, %r195, %r633;
	add.s32 	%r664, %r196, %r633;
	add.s32 	%r665, %r197, %r633;
	st.shared.u32 	[%r101], %r633;
	st.shared.u32 	[%r101+4], %r634;
	st.shared.u32 	[%r101+8], %r635;
	st.shared.u32 	[%r101+12], %r636;
	st.shared.u32 	[%r101+16], %r637;
	st.shared.u32 	[%r101+20], %r638;
	st.shared.u32 	[%r101+24], %r639;
	st.shared.u32 	[%r101+28], %r640;
	st.shared.u32 	[%r101+32], %r641;
	st.shared.u32 	[%r101+36], %r642;
	st.shared.u32 	[%r101+40], %r643;
	st.shared.u32 	[%r101+44], %r644;
	st.shared.u32 	[%r101+48], %r645;
	st.shared.u32 	[%r101+52], %r646;
	st.shared.u32 	[%r101+56], %r647;
	st.shared.u32 	[%r101+60], %r648;
	st.shared.u32 	[%r101+64], %r649;
	st.shared.u32 	[%r101+68], %r650;
	st.shared.u32 	[%r101+72], %r651;
	st.shared.u32 	[%r101+76], %r652;
	st.shared.u32 	[%r101+80], %r653;
	st.shared.u32 	[%r101+84], %r654;
	st.shared.u32 	[%r101+88], %r655;
	st.shared.u32 	[%r101+92], %r656;
	st.shared.u32 	[%r101+96], %r657;
	st.shared.u32 	[%r101+100], %r658;
	st.shared.u32 	[%r101+104], %r659;
	st.shared.u32 	[%r101+108], %r660;
	st.shared.u32 	[%r101+112], %r661;
	st.shared.u32 	[%r101+116], %r662;
	st.shared.u32 	[%r101+120], %r663;
	st.shared.u32 	[%r101+124], %r664;
	st.shared.u32 	[%r101+128], %r665;
	bar.sync 	0;
	cvt.u32.u16 	%r666, %rs1;
	ld.shared.u16 	%r667, [%r147];
	add.s32 	%r206, %r667, %r666;
	cvt.u32.u16 	%r668, %rs2;
	ld.shared.u16 	%r669, [%r148];
	add.s32 	%r207, %r669, %r668;
	cvt.u32.u16 	%r670, %rs3;
	ld.shared.u16 	%r671, [%r149];
	add.s32 	%r208, %r671, %r670;
	cvt.u32.u16 	%r672, %rs4;
	ld.shared.u16 	%r673, [%r150];
	add.s32 	%r209, %r673, %r672;
	cvt.u32.u16 	%r674, %rs5;
	ld.shared.u16 	%r675, [%r151];
	add.s32 	%r210, %r675, %r674;
	cvt.u32.u16 	%r676, %rs6;
	ld.shared.u16 	%r677, [%r152];
	add.s32 	%r211, %r677, %r676;
	cvt.u32.u16 	%r678, %rs7;
	ld.shared.u16 	%r679, [%r153];
	add.s32 	%r212, %r679, %r678;
	cvt.u32.u16 	%r680, %rs8;
	ld.shared.u16 	%r681, [%r154];
	add.s32 	%r213, %r681, %r680;
	cvt.u32.u16 	%r682, %rs9;
	ld.shared.u16 	%r683, [%r155];
	add.s32 	%r214, %r683, %r682;
	cvt.u32.u16 	%r684, %rs10;
	ld.shared.u16 	%r685, [%r156];
	add.s32 	%r215, %r685, %r684;
	cvt.u32.u16 	%r686, %rs11;
	ld.shared.u16 	%r687, [%r157];
	add.s32 	%r216, %r687, %r686;
	cvt.u32.u16 	%r688, %rs12;
	ld.shared.u16 	%r689, [%r158];
	add.s32 	%r217, %r689, %r688;
	cvt.u32.u16 	%r690, %rs13;
	ld.shared.u16 	%r691, [%r159];
	add.s32 	%r218, %r691, %r690;
	cvt.u32.u16 	%r692, %rs14;
	ld.shared.u16 	%r693, [%r160];
	add.s32 	%r219, %r693, %r692;
	cvt.u32.u16 	%r694, %rs15;
	ld.shared.u16 	%r695, [%r161];
	add.s32 	%r220, %r695, %r694;
	cvt.u32.u16 	%r696, %rs16;
	ld.shared.u16 	%r697, [%r162];
	add.s32 	%r221, %r697, %r696;
	cvt.u32.u16 	%r698, %rs17;
	ld.shared.u16 	%r699, [%r163];
	add.s32 	%r222, %r699, %r698;
	cvt.u32.u16 	%r700, %rs18;
	ld.shared.u16 	%r701, [%r164];
	add.s32 	%r223, %r701, %r700;
	cvt.u32.u16 	%r702, %rs19;
	ld.shared.u16 	%r703, [%r165];
	add.s32 	%r224, %r703, %r702;
	bar.sync 	0;
	setp.lt.s32 	%p53, %r859, %r304;
	@%p53 bra 	$L__BB22_121;
	cvt.u64.u32 	%rd15, %r2;
	shl.b32 	%r704, %r206, 2;
	mov.u32 	%r705, _ZZN3cub18CUB_300001_SM_10006detail10radix_sort31DeviceRadixSortSingleTileKernelINS1_5radix10policy_hubIiiyE10Policy1000ELNS0_9SortOrderE0EiiyNS1_21identity_decomposer_tEEEvPKT1_PSA_PKT2_PSE_T3_iiT4_E12temp_storage;
	add.s32 	%r706, %r705, %r704;
	st.shared.u32 	[%r706], %r878;
	shl.b32 	%r707, %r207, 2;
	add.s32 	%r708, %r705, %r707;
	st.shared.u32 	[%r708], %r877;
	shl.b32 	%r709, %r208, 2;
	add.s32 	%r710, %r705, %r709;
	st.shared.u32 	[%r710], %r876;
	shl.b32 	%r711, %r209, 2;
	add.s32 	%r712, %r705, %r711;
	st.shared.u32 	[%r712], %r875;
	shl.b32 	%r713, %r210, 2;
	add.s32 	%r714, %r705, %r713;
	st.shared.u32 	[%r714], %r874;
	shl.b32 	%r715, %r211, 2;
	add.s32 	%r716, %r705, %r715;
	st.shared.u32 	[%r716], %r873;
	shl.b32 	%r717, %r212, 2;
	add.s32 	%r718, %r705, %r717;
	st.shared.u32 	[%r718], %r872;
	shl.b32 	%r719, %r213, 2;
	add.s32 	%r720, %r705, %r719;
	st.shared.u32 	[%r720], %r871;
	shl.b32 	%r721, %r214, 2;
	add.s32 	%r722, %r705, %r721;
	st.shared.u32 	[%r722], %r870;
	shl.b32 	%r723, %r215, 2;
	add.s32 	%r724, %r705, %r723;
	st.shared.u32 	[%r724], %r869;
	shl.b32 	%r725, %r216, 2;
	add.s32 	%r726, %r705, %r725;
	st.shared.u32 	[%r726], %r868;
	shl.b32 	%r727, %r217, 2;
	add.s32 	%r728, %r705, %r727;
	st.shared.u32 	[%r728], %r867;
	shl.b32 	%r729, %r218, 2;
	add.s32 	%r730, %r705, %r729;
	st.shared.u32 	[%r730], %r866;
	shl.b32 	%r731, %r219, 2;
	add.s32 	%r732, %r705, %r731;
	st.shared.u32 	[%r732], %r865;
	shl.b32 	%r733, %r220, 2;
	add.s32 	%r734, %r705, %r733;
	st.shared.u32 	[%r734], %r864;
	shl.b32 	%r735, %r221, 2;
	add.s32 	%r736, %r705, %r735;
	st.shared.u32 	[%r736], %r863;
	shl.b32 	%r737, %r222, 2;
	add.s32 	%r738, %r705, %r737;
	st.shared.u32 	[%r738], %r862;
	shl.b32 	%r739, %r223, 2;
	add.s32 	%r740, %r705, %r739;
	st.shared.u32 	[%r740], %r861;
	shl.b32 	%r741, %r224, 2;
	add.s32 	%r742, %r705, %r741;
	st.shared.u32 	[%r742], %r860;
	bar.sync 	0;
	mad.lo.s32 	%r225, %r2, -72, %r103;
	ld.shared.u32 	%r226, [%r225];
	ld.shared.u32 	%r227, [%r225+1024];
	ld.shared.u32 	%r228, [%r225+2048];
	ld.shared.u32 	%r229, [%r225+3072];
	ld.shared.u32 	%r230, [%r225+4096];
	ld.shared.u32 	%r231, [%r225+5120];
	ld.shared.u32 	%r232, [%r225+6144];
	ld.shared.u32 	%r233, [%r225+7168];
	ld.shared.u32 	%r234, [%r225+8192];
	ld.shared.u32 	%r235, [%r225+9216];
	ld.shared.u32 	%r236, [%r225+10240];
	ld.shared.u32 	%r237, [%r225+11264];
	ld.shared.u32 	%r238, [%r225+12288];
	ld.shared.u32 	%r239, [%r225+13312];
	ld.shared.u32 	%r240, [%r225+14336];
	ld.shared.u32 	%r241, [%r225+15360];
	ld.shared.u32 	%r242, [%r225+16384];
	ld.shared.u32 	%r243, [%r225+17408];
	ld.shared.u32 	%r244, [%r225+18432];
	bar.sync 	0;
	st.shared.u32 	[%r706], %r897;
	st.shared.u32 	[%r708], %r896;
	st.shared.u32 	[%r710], %r895;
	st.shared.u32 	[%r712], %r894;
	st.shared.u32 	[%r714], %r893;
	st.shared.u32 	[%r716], %r892;
	st.shared.u32 	[%r718], %r891;
	st.shared.u32 	[%r720], %r890;
	st.shared.u32 	[%r722], %r889;
	st.shared.u32 	[%r724], %r888;
	st.shared.u32 	[%r726], %r887;
	st.shared.u32 	[%r728], %r886;
	st.shared.u32 	[%r730], %r885;
	st.shared.u32 	[%r732], %r884;
	st.shared.u32 	[%r734], %r883;
	st.shared.u32 	[%r736], %r882;
	st.shared.u32 	[%r738], %r881;
	st.shared.u32 	[%r740], %r880;
	st.shared.u32 	[%r742], %r879;
	bar.sync 	0;
	ld.shared.u32 	%r245, [%r225+1024];
	ld.shared.u32 	%r246, [%r225+2048];
	ld.shared.u32 	%r247, [%r225+3072];
	ld.shared.u32 	%r248, [%r225+4096];
	ld.shared.u32 	%r249, [%r225+5120];
	ld.shared.u32 	%r250, [%r225+6144];
	ld.shared.u32 	%r251, [%r225+7168];
	ld.shared.u32 	%r252, [%r225+8192];
	ld.shared.u32 	%r253, [%r225+9216];
	ld.shared.u32 	%r254, [%r225+10240];
	ld.shared.u32 	%r255, [%r225+11264];
	ld.shared.u32 	%r256, [%r225+12288];
	ld.shared.u32 	%r257, [%r225+13312];
	ld.shared.u32 	%r258, [%r225+14336];
	ld.shared.u32 	%r259, [%r225+15360];
	ld.shared.u32 	%r260, [%r225+16384];
	ld.shared.u32 	%r261, [%r225+17408];
	ld.shared.u32 	%r262, [%r225+18432];
	setp.gt.u64 	%p54, %rd2, %rd15;
	cvta.to.global.u64 	%rd16, %rd6;
	mul.wide.u32 	%rd17, %r2, 4;
	add.s64 	%rd4, %rd16, %rd17;
	cvta.to.global.u64 	%rd18, %rd8;
	add.s64 	%rd5, %rd18, %rd17;
	@%p54 bra 	$L__BB22_83;
	bra.uni 	$L__BB22_84;
$L__BB22_83:
	xor.b32  	%r743, %r226, -2147483648;
	ld.shared.u32 	%r744, [%r225];
	st.global.u32 	[%rd4], %r743;
	st.global.u32 	[%rd5], %r744;
$L__BB22_84:
	add.s32 	%r745, %r2, 256;
	cvt.u64.u32 	%rd19, %r745;
	setp.le.u64 	%p55, %rd2, %rd19;
	@%p55 bra 	$L__BB22_86;
	xor.b32  	%r746, %r227, -2147483648;
	st.global.u32 	[%rd4+1024], %r746;
	st.global.u32 	[%rd5+1024], %r245;
$L__BB22_86:
	add.s32 	%r747, %r2, 512;
	cvt.u64.u32 	%rd20, %r747;
	setp.le.u64 	%p56, %rd2, %rd20;
	@%p56 bra 	$L__BB22_88;
	xor.b32  	%r748, %r228, -2147483648;
	st.global.u32 	[%rd4+2048], %r748;
	st.global.u32 	[%rd5+2048], %r246;
$L__BB22_88:
	add.s32 	%r749, %r2, 768;
	cvt.u64.u32 	%rd21, %r749;
	setp.le.u64 	%p57, %rd2, %rd21;
	@%p57 bra 	$L__BB22_90;
	xor.b32  	%r750, %r229, -2147483648;
	st.global.u32 	[%rd4+3072], %r750;
	st.global.u32 	[%rd5+3072], %r247;
$L__BB22_90:
	or.b32  	%r751, %r2, 1024;
	cvt.u64.u32 	%rd22, %r751;
	setp.le.u64 	%p58, %rd2, %rd22;
	@%p58 bra 	$L__BB22_92;
	xor.b32  	%r752, %r230, -2147483648;
	st.global.u32 	[%rd4+4096], %r752;
	st.global.u32 	[%rd5+4096], %r248;
$L__BB22_92:
	add.s32 	%r753, %r2, 1280;
	cvt.u64.u32 	%rd23, %r753;
	setp.le.u64 	%p59, %rd2, %rd23;
	@%p59 bra 	$L__BB22_94;
	xor.b32  	%r754, %r231, -2147483648;
	st.global.u32 	[%rd4+5120], %r754;
	st.global.u32 	[%rd5+5120], %r249;
$L__BB22_94:
	add.s32 	%r755, %r2, 1536;
	cvt.u64.u32 	%rd24, %r755;
	setp.le.u64 	%p60, %rd2, %rd24;
	@%p60 bra 	$L__BB22_96;
	xor.b32  	%r756, %r232, -2147483648;
	st.global.u32 	[%rd4+6144], %r756;
	st.global.u32 	[%rd5+6144], %r250;
$L__BB22_96:
	add.s32 	%r757, %r2, 1792;
	cvt.u64.u32 	%rd25, %r757;
	setp.le.u64 	%p61, %rd2, %rd25;
	@%p61 bra 	$L__BB22_98;
	xor.b32  	%r758, %r233, -2147483648;
	st.global.u32 	[%rd4+7168], %r758;
	st.global.u32 	[%rd5+7168], %r251;
$L__BB22_98:
	or.b32  	%r759, %r2, 2048;
	cvt.u64.u32 	%rd26, %r759;
	setp.le.u64 	%p62, %rd2, %rd26;
	@%p62 bra 	$L__BB22_100;
	xor.b32  	%r760, %r234, -2147483648;
	st.global.u32 	[%rd4+8192], %r760;
	st.global.u32 	[%rd5+8192], %r252;
$L__BB22_100:
	add.s32 	%r761, %r2, 2304;
	cvt.u64.u32 	%rd27, %r761;
	setp.le.u64 	%p63, %rd2, %rd27;
	@%p63 bra 	$L__BB22_102;
	xor.b32  	%r762, %r235, -2147483648;
	st.global.u32 	[%rd4+9216], %r762;
	st.global.u32 	[%rd5+9216], %r253;
$L__BB22_102:
	add.s32 	%r763, %r2, 2560;
	cvt.u64.u32 	%rd28, %r763;
	setp.le.u64 	%p64, %rd2, %rd28;
	@%p64 bra 	$L__BB22_104;
	xor.b32  	%r764, %r236, -2147483648;
	st.global.u32 	[%rd4+10240], %r764;
	st.global.u32 	[%rd5+10240], %r254;
$L__BB22_104:
	add.s32 	%r765, %r2, 2816;
	cvt.u64.u32 	%rd29, %r765;
	setp.le.u64 	%p65, %rd2, %rd29;
	@%p65 bra 	$L__BB22_106;
	xor.b32  	%r766, %r237, -2147483648;
	st.global.u32 	[%rd4+11264], %r766;
	st.global.u32 	[%rd5+11264], %r255;
$L__BB22_106:
	or.b32  	%r767, %r2, 3072;
	cvt.u64.u32 	%rd30, %r767;
	setp.le.u64 	%p66, %rd2, %rd30;
	@%p66 bra 	$L__BB22_108;
	xor.b32  	%r768, %r238, -2147483648;
	st.global.u32 	[%rd4+12288], %r768;
	st.global.u32 	[%rd5+12288], %r256;
$L__BB22_108:
	add.s32 	%r769, %r2, 3328;
	cvt.u64.u32 	%rd31, %r769;
	setp.le.u64 	%p67, %rd2, %rd31;
	@%p67 bra 	$L__BB22_110;
	xor.b32  	%r770, %r239, -2147483648;
	st.global.u32 	[%rd4+13312], %r770;
	st.global.u32 	[%rd5+13312], %r257;
$L__BB22_110:
	add.s32 	%r771, %r2, 3584;
	cvt.u64.u32 	%rd32, %r771;
	setp.le.u64 	%p68, %rd2, %rd32;
	@%p68 bra 	$L__BB22_112;
	xor.b32  	%r772, %r240, -2147483648;
	st.global.u32 	[%rd4+14336], %r772;
	st.global.u32 	[%rd5+14336], %r258;
$L__BB22_112:
	add.s32 	%r773, %r2, 3840;
	cvt.u64.u32 	%rd33, %r773;
	setp.le.u64 	%p69, %rd2, %rd33;
	@%p69 bra 	$L__BB22_114;
	xor.b32  	%r774, %r241, -2147483648;
	st.global.u32 	[%rd4+15360], %r774;
	st.global.u32 	[%rd5+15360], %r259;
$L__BB22_114:
	or.b32  	%r775, %r2, 4096;
	cvt.u64.u32 	%rd34, %r775;
	setp.le.u64 	%p70, %rd2, %rd34;
	@%p70 bra 	$L__BB22_116;
	xor.b32  	%r776, %r242, -2147483648;
	st.global.u32 	[%rd4+16384], %r776;
	st.global.u32 	[%rd5+16384], %r260;
$L__BB22_116:
	add.s32 	%r777, %r2, 4352;
	cvt.u64.u32 	%rd35, %r777;
	setp.le.u64 	%p71, %rd2, %rd35;
	@%p71 bra 	$L__BB22_118;
	xor.b32  	%r778, %r243, -2147483648;
	st.global.u32 	[%rd4+17408], %r778;
	st.global.u32 	[%rd5+17408], %r261;
$L__BB22_118:
	add.s32 	%r779, %r2, 4608;
	cvt.u64.u32 	%rd36, %r779;
	setp.le.u64 	%p72, %rd2, %rd36;
	@%p72 bra 	$L__BB22_120;
	xor.b32  	%r780, %r244, -2147483648;
	st.global.u32 	[%rd4+18432], %r780;
	st.global.u32 	[%rd5+18432], %r262;
$L__BB22_120:
	ret;
$L__BB22_121:
	shl.b32 	%r781, %r206, 2;
	mov.u32 	%r782, _ZZN3cub18CUB_300001_SM_10006detail10radix_sort31DeviceRadixSortSingleTileKernelINS1_5radix10policy_hubIiiyE10Policy1000ELNS0_9SortOrderE0EiiyNS1_21identity_decomposer_tEEEvPKT1_PSA_PKT2_PSE_T3_iiT4_E12temp_storage;
	add.s32 	%r783, %r782, %r781;
	st.shared.u32 	[%r783], %r878;
	shl.b32 	%r784, %r207, 2;
	add.s32 	%r785, %r782, %r784;
	st.shared.u32 	[%r785], %r877;
	shl.b32 	%r786, %r208, 2;
	add.s32 	%r787, %r782, %r786;
	st.shared.u32 	[%r787], %r876;
	shl.b32 	%r788, %r209, 2;
	add.s32 	%r789, %r782, %r788;
	st.shared.u32 	[%r789], %r875;
	shl.b32 	%r790, %r210, 2;
	add.s32 	%r791, %r782, %r790;
	st.shared.u32 	[%r791], %r874;
	shl.b32 	%r792, %r211, 2;
	add.s32 	%r793, %r782, %r792;
	st.shared.u32 	[%r793], %r873;
	shl.b32 	%r794, %r212, 2;
	add.s32 	%r795, %r782, %r794;
	st.shared.u32 	[%r795], %r872;
	shl.b32 	%r796, %r213, 2;
	add.s32 	%r797, %r782, %r796;
	st.shared.u32 	[%r797], %r871;
	shl.b32 	%r798, %r214, 2;
	add.s32 	%r799, %r782, %r798;
	st.shared.u32 	[%r799], %r870;
	shl.b32 	%r800, %r215, 2;
	add.s32 	%r801, %r782, %r800;
	st.shared.u32 	[%r801], %r869;
	shl.b32 	%r802, %r216, 2;
	add.s32 	%r803, %r782, %r802;
	st.shared.u32 	[%r803], %r868;
	shl.b32 	%r804, %r217, 2;
	add.s32 	%r805, %r782, %r804;
	st.shared.u32 	[%r805], %r867;
	shl.b32 	%r806, %r218, 2;
	add.s32 	%r807, %r782, %r806;
	st.shared.u32 	[%r807], %r866;
	shl.b32 	%r808, %r219, 2;
	add.s32 	%r809, %r782, %r808;
	st.shared.u32 	[%r809], %r865;
	shl.b32 	%r810, %r220, 2;
	add.s32 	%r811, %r782, %r810;
	st.shared.u32 	[%r811], %r864;
	shl.b32 	%r812, %r221, 2;
	add.s32 	%r813, %r782, %r812;
	st.shared.u32 	[%r813], %r863;
	shl.b32 	%r814, %r222, 2;
	add.s32 	%r815, %r782, %r814;
	st.shared.u32 	[%r815], %r862;
	shl.b32 	%r816, %r223, 2;
	add.s32 	%r817, %r782, %r816;
	st.shared.u32 	[%r817], %r861;
	shl.b32 	%r818, %r224, 2;
	add.s32 	%r819, %r782, %r818;
	st.shared.u32 	[%r819], %r860;
	bar.sync 	0;
	ld.shared.u32 	%r878, [%r103];
	ld.shared.u32 	%r877, [%r103+4];
	ld.shared.u32 	%r876, [%r103+8];
	ld.shared.u32 	%r875, [%r103+12];
	ld.shared.u32 	%r874, [%r103+16];
	ld.shared.u32 	%r873, [%r103+20];
	ld.shared.u32 	%r872, [%r103+24];
	ld.shared.u32 	%r871, [%r103+28];
	ld.shared.u32 	%r870, [%r103+32];
	ld.shared.u32 	%r869, [%r103+36];
	ld.shared.u32 	%r868, [%r103+40];
	ld.shared.u32 	%r867, [%r103+44];
	ld.shared.u32 	%r866, [%r103+48];
	ld.shared.u32 	%r865, [%r103+52];
	ld.shared.u32 	%r864, [%r103+56];
	ld.shared.u32 	%r863, [%r103+60];
	ld.shared.u32 	%r862, [%r103+64];
	ld.shared.u32 	%r861, [%r103+68];
	ld.shared.u32 	%r860, [%r103+72];
	bar.sync 	0;
	st.shared.u32 	[%r783], %r897;
	st.shared.u32 	[%r785], %r896;
	st.shared.u32 	[%r787], %r895;
	st.shared.u32 	[%r789], %r894;
	st.shared.u32 	[%r791], %r893;
	st.shared.u32 	[%r793], %r892;
	st.shared.u32 	[%r795], %r891;
	st.shared.u32 	[%r797], %r890;
	st.shared.u32 	[%r799], %r889;
	st.shared.u32 	[%r801], %r888;
	st.shared.u32 	[%r803], %r887;
	st.shared.u32 	[%r805], %r886;
	st.shared.u32 	[%r807], %r885;
	st.shared.u32 	[%r809], %r884;
	st.shared.u32 	[%r811], %r883;
	st.shared.u32 	[%r813], %r882;
	st.shared.u32 	[%r815], %r881;
	st.shared.u32 	[%r817], %r880;
	st.shared.u32 	[%r819], %r879;
	bar.sync 	0;
	ld.shared.u32 	%r897, [%r103];
	ld.shared.u32 	%r896, [%r103+4];
	ld.shared.u32 	%r895, [%r103+8];
	ld.shared.u32 	%r894, [%r103+12];
	ld.shared.u32 	%r893, [%r103+16];
	ld.shared.u32 	%r892, [%r103+20];
	ld.shared.u32 	%r891, [%r103+24];
	ld.shared.u32 	%r890, [%r103+28];
	ld.shared.u32 	%r889, [%r103+32];
	ld.shared.u32 	%r888, [%r103+36];
	ld.shared.u32 	%r887, [%r103+40];
	ld.shared.u32 	%r886, [%r103+44];
	ld.shared.u32 	%r885, [%r103+48];
	ld.shared.u32 	%r884, [%r103+52];
	ld.shared.u32 	%r883, [%r103+56];
	ld.shared.u32 	%r882, [%r103+60];
	ld.shared.u32 	%r881, [%r103+64];
	ld.shared.u32 	%r880, [%r103+68];
	ld.shared.u32 	%r879, [%r103+72];
	bar.sync 	0;
	add.s32 	%r859, %r859, 6;
	add.s32 	%r858, %r858, -6;
	bra.uni 	$L__BB22_77;

}
	// .globl	_ZN3cub18CUB_300001_SM_10006detail10radix_sort30DeviceRadixSortHistogramKernelINS1_5radix10policy_hubIiiyE10Policy1000ELNS0_9SortOrderE0EiyNS1_21identity_decomposer_tEEEvPT2_PKT1_SA_iiT3_
.visible .entry _ZN3cub18CUB_300001_SM_10006detail10radix_sort30DeviceRadixSortHistogramKernelINS1_5radix10policy_hubIiiyE10Policy1000ELNS0_9SortOrderE0EiyNS1_21identity_decomposer_tEEEvPT2_PKT1_SA_iiT3_(
	.param .u64 .ptr .align 1 _ZN3cub18CUB_300001_SM_10006detail10radix_sort30DeviceRadixSortHistogramKernelINS1_5radix10policy_hubIiiyE10Policy1000ELNS0_9SortOrderE0EiyNS1_21identity_decomposer_tEEEvPT2_PKT1_SA_iiT3__param_0,
	.param .u64 .ptr .align 1 _ZN3cub18CUB_300001_SM_10006detail10radix_sort30DeviceRadixSortHistogramKernelINS1_5radix10policy_hubIiiyE10Policy1000ELNS0_9SortOrderE0EiyNS1_21identity_decomposer_tEEEvPT2_PKT1_SA_iiT3__param_1,
	.param .u64 _ZN3cub18CUB_300001_SM_10006detail10radix_sort30DeviceRadixSortHistogramKernelINS1_5radix10policy_hubIiiyE10Policy1000ELNS0_9SortOrderE0EiyNS1_21identity_decomposer_tEEEvPT2_PKT1_SA_iiT3__param_2,
	.param .u32 _ZN3cub18CUB_300001_SM_10006detail10radix_sort30DeviceRadixSortHistogramKernelINS1_5radix10policy_hubIiiyE10Policy1000ELNS0_9SortOrderE0EiyNS1_21identity_decomposer_tEEEvPT2_PKT1_SA_iiT3__param_3,
	.param .u32 _ZN3cub18CUB_300001_SM_10006detail10radix_sort30DeviceRadixSortHistogramKernelINS1_5radix10policy_hubIiiyE10Policy1000ELNS0_9SortOrderE0EiyNS1_21identity_decomposer_tEEEvPT2_PKT1_SA_iiT3__param_4,
	.param .align 1 .b8 _ZN3cub18CUB_300001_SM_10006detail10radix_sort30DeviceRadixSortHistogramKernelINS1_5radix10policy_hubIiiyE10Policy1000ELNS0_9SortOrderE0EiyNS1_21identity_decomposer_tEEEvPT2_PKT1_SA_iiT3__param_5[1]
)
.maxntid 128
{
	.reg .pred 	%p<91>;
	.reg .b32 	%r<486>;
	.reg .b64 	%rd<137>;
	// demoted variable
	.shared .align 4 .b8 _ZZN3cub18CUB_300001_SM_10006detail10radix_sort30DeviceRadixSortHistogramKernelINS1_5radix10policy_hubIiiyE10Policy1000ELNS0_9SortOrderE0EiyNS1_21identity_decomposer_tEEEvPT2_PKT1_SA_iiT3_E12temp_storage[4096];
	ld.param.u64 	%rd18, [_ZN3cub18CUB_300001_SM_10006detail10radix_sort30DeviceRadixSortHistogramKernelINS1_5radix10policy_hubIiiyE10Policy1000ELNS0_9SortOrderE0EiyNS1_21identity_decomposer_tEEEvPT2_PKT1_SA_iiT3__param_0];
	ld.param.u64 	%rd19, [_ZN3cub18CUB_300001_SM_10006detail10radix_sort30DeviceRadixSortHistogramKernelINS1_5radix10policy_hubIiiyE10Policy1000ELNS0_9SortOrderE0EiyNS1_21identity_decomposer_tEEEvPT2_PKT1_SA_iiT3__param_1];
	ld.param.u64 	%rd17, [_ZN3cub18CUB_300001_SM_10006detail10radix_sort30DeviceRadixSortHistogramKernelINS1_5radix10policy_hubIiiyE10Policy1000ELNS0_9SortOrderE0EiyNS1_21identity_decomposer_tEEEvPT2_PKT1_SA_iiT3__param_2];
	ld.param.u32 	%r174, [_ZN3cub18CUB_300001_SM_10006detail10radix_sort30DeviceRadixSortHistogramKernelINS1_5radix10policy_hubIiiyE10Policy1000ELNS0_9SortOrderE0EiyNS1_21identity_decomposer_tEEEvPT2_PKT1_SA_iiT3__param_3];
	ld.param.u32 	%r175, [_ZN3cub18CUB_300001_SM_10006detail10radix_sort30DeviceRadixSortHistogramKernelINS1_5radix10policy_hubIiiyE10Policy1000ELNS0_9SortOrderE0EiyNS1_21identity_decomposer_tEEEvPT2_PKT1_SA_iiT3__param_4];
	cvta.to.global.u64 	%rd1, %rd19;
	cvta.to.global.u64 	%rd2, %rd18;
	setp.eq.s64 	%p2, %rd17, 0;
	@%p2 bra 	$L__BB23_153;
	sub.s32 	%r176, %r175, %r174;
	add.s32 	%r177, %r176, 7;
	shr.s32 	%r178, %r177, 31;
	shr.u32 	%r179, %r178, 29;
	add.s32 	%r180, %r177, %r179;
	shr.s32 	%r181, %r180, 3;
	mov.u32 	%r182, %tid.x;
	setp.gt.u32 	%p3, %r182, 255;
	setp.lt.s32 	%p4, %r177, 8;
	mov.u32 	%r183, %ctaid.x;
	shl.b32 	%r184, %r183, 11;
	cvt.u64.u32 	%rd3, %r184;
	mov.u32 	%r185, %nctaid.x;
	shl.b32 	%r186, %r185, 11;
	cvt.u64.u32 	%rd4, %r186;
	add.s32 	%r1, %r181, -1;
	and.b32  	%r2, %r181, 15;
	and.b32  	%r3, %r181, 7;
	add.s32 	%r4, %r3, -1;
	and.b32  	%r5, %r181, 3;
	or.pred  	%p1, %p3, %p4;
	shl.b32 	%r187, %r182, 2;
	mov.u32 	%r188, _ZZN3cub18CUB_300001_SM_10006detail10radix_sort30DeviceRadixSortHistogramKernelINS1_5radix10policy_hubIiiyE10Policy1000ELNS0_9SortOrderE0EiyNS1_21identity_decomposer_tEEEvPT2_PKT1_SA_iiT3_E12temp_storage;
	add.s32 	%r6, %r188, %r187;
	and.b32  	%r7, %r181, 268435440;
	cvt.u64.u32 	%rd5, %r182;
	add.s32 	%r8, %r182, 128;
	add.s32 	%r9, %r182, 256;
	add.s32 	%r10, %r182, 384;
	add.s32 	%r11, %r182, 512;
	add.s32 	%r12, %r182, 640;
	add.s32 	%r13, %r182, 768;
	or.b32  	%r14, %r182, 1024;
	add.s32 	%r15, %r182, 1920;
	and.b32  	%r16, %r181, 268435448;
	and.b32  	%r17, %r181, 1;
	neg.s32 	%r18, %r7;
	add.s32 	%r19, %r6, 8192;
	add.s64 	%rd21, %rd17, -1;
	shr.u64 	%rd22, %rd21, 30;
	add.s64 	%rd23, %rd22, 1;
	min.u64 	%rd6, %rd23, %rd17;
	mov.b64 	%rd135, 0;
$L__BB23_2:
	@%p1 bra 	$L__BB23_30;
	setp.lt.u32 	%p5, %r1, 15;
	mov.b32 	%r439, 0;
	@%p5 bra 	$L__BB23_6;
	mov.u32 	%r436, %r19;
	mov.u32 	%r437, %r18;
$L__BB23_5:
	.pragma "nounroll";
	mov.b32 	%r190, 0;
	st.shared.u32 	[%r436+-8192], %r190;
	st.shared.u32 	[%r436+-7168], %r190;
	st.shared.u32 	[%r436+-6144], %r190;
	st.shared.u32 	[%r436+-5120], %r190;
	st.shared.u32 	[%r436+-4096], %r190;
	st.shared.u32 	[%r436+-3072], %r190;
	st.shared.u32 	[%r436+-2048], %r190;
	st.shared.u32 	[%r436+-1024], %r190;
	st.shared.u32 	[%r436], %r190;
	st.shared.u32 	[%r436+1024], %r190;
	st.shared.u32 	[%r436+2048], %r190;
	st.shared.u32 	[%r436+3072], %r190;
	st.shared.u32 	[%r436+4096], %r190;
	st.shared.u32 	[%r436+5120], %r190;
	st.shared.u32 	[%r436+6144], %r190;
	st.shared.u32 	[%r436+7168], %r190;
	add.s32 	%r437, %r437, 16;
	add.s32 	%r436, %r436, 16384;
	setp.ne.s32 	%p6, %r437, 0;
	mov.u32 	%r439, %r7;
	@%p6 bra 	$L__BB23_5;
$L__BB23_6:
	add.s32 	%r25, %r2, -1;
	setp.eq.s32 	%p7, %r2, 0;
	@%p7 bra 	$L__BB23_16;
	setp.lt.u32 	%p8, %r25, 7;
	@%p8 bra 	$L__BB23_9;
	shl.b32 	%r191, %r439, 10;
	add.s32 	%r192, %r6, %r191;
	mov.b32 	%r193, 0;
	st.shared.u32 	[%r192], %r193;
	st.shared.u32 	[%r192+1024], %r193;
	st.shared.u32 	[%r192+2048], %r193;
	st.shared.u32 	[%r192+3072], %r193;
	st.shared.u32 	[%r192+4096], %r193;
	st.shared.u32 	[%r192+5120], %r193;
	st.shared.u32 	[%r192+6144], %r193;
	st.shared.u32 	[%r192+7168], %r193;
	add.s32 	%r439, %r439, 8;
$L__BB23_9:
	setp.eq.s32 	%p9, %r3, 0;
	@%p9 bra 	$L__BB23_16;
	setp.lt.u32 	%p10, %r4, 3;
	@%p10 bra 	$L__BB23_12;
	shl.b32 	%r194, %r439, 10;
	add.s32 	%r195, %r6, %r194;
	mov.b32 	%r196, 0;
	st.shared.u32 	[%r195], %r196;
	st.shared.u32 	[%r195+1024], %r196;
	st.shared.u32 	[%r195+2048], %r196;
	st.shared.u32 	[%r195+3072], %r196;
	add.s32 	%r439, %r439, 4;
$L__BB23_12:
	setp.eq.s32 	%p11, %r5, 0;
	@%p11 bra 	$L__BB23_16;
	setp.eq.s32 	%p12, %r5, 1;
	shl.b32 	%r197, %r439, 10;
	add.s32 	%r30, %r6, %r197;
	mov.b32 	%r198, 0;
	st.shared.u32 	[%r30], %r198;
	@%p12 bra 	$L__BB23_16;
	setp.eq.s32 	%p13, %r5, 2;
	mov.b32 	%r199, 0;
	st.shared.u32 	[%r30+1024], %r199;
	@%p13 bra 	$L__BB23_16;
	mov.b32 	%r200, 0;
	st.shared.u32 	[%r30+2048], %r200;
$L__BB23_16:
	cvt.u32.u64 	%r201, %rd5;
	setp.gt.u32 	%p14, %r201, 127;
	@%p14 bra 	$L__BB23_30;
	setp.lt.u32 	%p15, %r1, 15;
	mov.b32 	%r443, 0;
	@%p15 bra 	$L__BB23_20;
	mov.b32 	%r441, 0;
$L__BB23_19:
	.pragma "nounroll";
	shl.b32 	%r204, %r441, 10;
	add.s32 	%r205, %r6, %r204;
	mov.b32 	%r206, 0;
	st.shared.u32 	[%r205+512], %r206;
	st.shared.u32 	[%r205+1536], %r206;
	st.shared.u32 	[%r205+2560], %r206;
	st.shared.u32 	[%r205+3584], %r206;
	st.shared.u32 	[%r205+4608], %r206;
	st.shared.u32 	[%r205+5632], %r206;
	st.shared.u32 	[%r205+6656], %r206;
	st.shared.u32 	[%r205+7680], %r206;
	st.shared.u32 	[%r205+8704], %r206;
	st.shared.u32 	[%r205+9728], %r206;
	st.shared.u32 	[%r205+10752], %r206;
	st.shared.u32 	[%r205+11776], %r206;
	st.shared.u32 	[%r205+12800], %r206;
	st.shared.u32 	[%r205+13824], %r206;
	st.shared.u32 	[%r205+14848], %r206;
	st.shared.u32 	[%r205+15872], %r206;
	add.s32 	%r441, %r441, 16;
	setp.ne.s32 	%p16, %r441, %r7;
	mov.u32 	%r443, %r7;
	@%p16 bra 	$L__BB23_19;
$L__BB23_20:
	setp.eq.s32 	%p17, %r2, 0;
	@%p17 bra 	$L__BB23_30;
	setp.lt.u32 	%p18, %r25, 7;
	@%p18 bra 	$L__BB23_23;
	shl.b32 	%r207, %r443, 10;
	add.s32 	%r208, %r6, %r207;
	mov.b32 	%r209, 0;
	st.shared.u32 	[%r208+512], %r209;
	st.shared.u32 	[%r208+1536], %r209;
	st.shared.u32 	[%r208+2560], %r209;
	st.shared.u32 	[%r208+3584], %r209;
	st.shared.u32 	[%r208+4608], %r209;
	st.shared.u32 	[%r208+5632], %r209;
	st.shared.u32 	[%r208+6656], %r209;
	st.shared.u32 	[%r208+7680], %r209;
	add.s32 	%r443, %r443, 8;
$L__BB23_23:
	setp.eq.s32 	%p19, %r3, 0;
	@%p19 bra 	$L__BB23_30;
	setp.lt.u32 	%p20, %r4, 3;
	@%p20 bra 	$L__BB23_26;
	shl.b32 	%r210, %r443, 10;
	add.s32 	%r211, %r6, %r210;
	mov.b32 	%r212, 0;
	st.shared.u32 	[%r211+512], %r212;
	st.shared.u32 	[%r211+1536], %r212;
	st.shared.u32 	[%r211+2560], %r212;
	st.shared.u32 	[%r211+3584], %r212;
	add.s32 	%r443, %r443, 4;
$L__BB23_26:
	setp.eq.s32 	%p21, %r5, 0;
	@%p21 bra 	$L__BB23_30;
	setp.eq.s32 	%p22, %r5, 1;
	shl.b32 	%r213, %r443, 10;
	add.s32 	%r38, %r6, %r213;
	mov.b32 	%r214, 0;
	st.shared.u32 	[%r38+512], %r214;
	@%p22 bra 	$L__BB23_30;
	setp.eq.s32 	%p23, %r5, 2;
	mov.b32 	%r215, 0;
	st.shared.u32 	[%r38+1536], %r215;
	@%p23 bra 	$L__BB23_30;
	mov.b32 	%r216, 0;
	st.shared.u32 	[%r38+2560], %r216;
$L__BB23_30:
	bar.sync 	0;
	bar.sync 	0;
	shl.b64 	%rd8, %rd135, 30;
	sub.s64 	%rd24, %rd17, %rd8;
	min.u64 	%rd9, %rd24, 1073741824;
	setp.le.u64 	%p24, %rd9, %rd3;
	@%p24 bra 	$L__BB23_70;
	mov.u64 	%rd136, %rd3;
$L__BB23_32:
	add.s64 	%rd11, %rd136, %rd8;
	sub.s64 	%rd12, %rd17, %rd11;
	setp.lt.u64 	%p25, %rd12, 2048;
	@%p25 bra 	$L__BB23_34;
	add.s64 	%rd27, %rd11, %rd5;
	shl.b64 	%rd28, %rd27, 2;
	add.s64 	%rd29, %rd1, %rd28;
	ld.global.u32 	%r475, [%rd29];
	ld.global.u32 	%r474, [%rd29+512];
	ld.global.u32 	%r473, [%rd29+1024];
	ld.global.u32 	%r472, [%rd29+1536];
	ld.global.u32 	%r471, [%rd29+2048];
	ld.global.u32 	%r470, [%rd29+2560];
	ld.global.u32 	%r469, [%rd29+3072];
	ld.global.u32 	%r468, [%rd29+3584];
	ld.global.u32 	%r467, [%rd29+4096];
	ld.global.u32 	%r466, [%rd29+4608];
	ld.global.u32 	%r465, [%rd29+5120];
	ld.global.u32 	%r464, [%rd29+5632];
	ld.global.u32 	%r463, [%rd29+6144];
	ld.global.u32 	%r462, [%rd29+6656];
	ld.global.u32 	%r461, [%rd29+7168];
	ld.global.u32 	%r460, [%rd29+7680];
	bra.uni 	$L__BB23_66;
$L__BB23_34:
	cvt.u32.u64 	%r218, %rd5;
	cvt.u32.u64 	%r55, %rd12;
	setp.ge.s32 	%p26, %r218, %r55;
	add.s64 	%rd25, %rd11, %rd5;
	shl.b64 	%rd26, %rd25, 2;
	add.s64 	%rd13, %rd1, %rd26;
	mov.b32 	%r475, 2147483647;
	@%p26 bra 	$L__BB23_36;
	ld.global.u32 	%r475, [%rd13];
$L__BB23_36:
	setp.ge.s32 	%p27, %r8, %r55;
	mov.b32 	%r474, 2147483647;
	@%p27 bra 	$L__BB23_38;
	ld.global.u32 	%r474, [%rd13+512];
$L__BB23_38:
	setp.ge.s32 	%p28, %r9, %r55;
	mov.b32 	%r473, 2147483647;
	@%p28 bra 	$L__BB23_40;
	ld.global.u32 	%r473, [%rd13+1024];
$L__BB23_40:
	setp.ge.s32 	%p29, %r10, %r55;
	mov.b32 	%r472, 2147483647;
	@%p29 bra 	$L__BB23_42;
	ld.global.u32 	%r472, [%rd13+1536];
$L__BB23_42:
	setp.ge.s32 	%p30, %r11, %r55;
	mov.b32 	%r471, 2147483647;
	@%p30 bra 	$L__BB23_44;
	ld.global.u32 	%r471, [%rd13+2048];
$L__BB23_44:
	setp.ge.s32 	%p31, %r12, %r55;
	mov.b32 	%r470, 2147483647;
	@%p31 bra 	$L__BB23_46;
	ld.global.u32 	%r470, [%rd13+2560];
$L__BB23_46:
	setp.ge.s32 	%p32, %r13, %r55;
	mov.b32 	%r469, 2147483647;
	@%p32 bra 	$L__BB23_48;
	ld.global.u32 	%r469, [%rd13+3072];
$L__BB23_48:
	mov.u32 	%r226, %tid.x;
	add.s32 	%r227, %r226, 896;
	setp.ge.s32 	%p33, %r227, %r55;
	mov.b32 	%r468, 2147483647;
	@%p33 bra 	$L__BB23_50;
	ld.global.u32 	%r468, [%rd13+3584];
$L__BB23_50:
	setp.ge.s32 	%p34, %r14, %r55;
	mov.b32 	%r467, 2147483647;
	@%p34 bra 	$L__BB23_52;
	ld.global.u32 	%r467, [%rd13+4096];
$L__BB23_52:
	add.s32 	%r231, %r226, 1152;
	setp.ge.s32 	%p35, %r231, %r55;
	mov.b32 	%r466, 2147483647;
	@%p35 bra 	$L__BB23_54;
	ld.global.u32 	%r466, [%rd13+4608];
$L__BB23_54:
	add.s32 	%r234, %r226, 1280;
	setp.ge.s32 	%p36, %r234, %r55;
	mov.b32 	%r465, 2147483647;
	@%p36 bra 	$L__BB23_56;
	ld.global.u32 	%r465, [%rd13+5120];
$L__BB23_56:
	add.s32 	%r237, %r226, 1408;
	setp.ge.s32 	%p37, %r237, %r55;
	mov.b32 	%r464, 2147483647;
	@%p37 bra 	$L__BB23_58;
	ld.global.u32 	%r464, [%rd13+5632];
$L__BB23_58:
	add.s32 	%r240, %r226, 1536;
	setp.ge.s32 	%p38, %r240, %r55;
	mov.b32 	%r463, 2147483647;
	@%p38 bra 	$L__BB23_60;
	ld.global.u32 	%r463, [%rd13+6144];
$L__BB23_60:
	add.s32 	%r243, %r226, 1664;
	setp.ge.s32 	%p39, %r243, %r55;
	mov.b32 	%r462, 2147483647;
	@%p39 bra 	$L__BB23_62;
	ld.global.u32 	%r462, [%rd13+6656];
$L__BB23_62:
	add.s32 	%r246, %r226, 1792;
	setp.ge.s32 	%p40, %r246, %r55;
	mov.b32 	%r461, 2147483647;
	@%p40 bra 	$L__BB23_64;
	ld.global.u32 	%r461, [%rd13+7168];
$L__BB23_64:
	setp.ge.s32 	%p41, %r15, %r55;
	mov.b32 	%r460, 2147483647;
	@%p41 bra 	$L__BB23_66;
	ld.global.u32 	%r460, [%rd13+7680];
$L__BB23_66:
	setp.le.s32 	%p42, %r175, %r174;
	@%p42 bra 	$L__BB23_69;
	xor.b32  	%r103, %r460, -2147483648;
	xor.b32  	%r104, %r461, -2147483648;
	xor.b32  	%r105, %r462, -2147483648;
	xor.b32  	%r106, %r463, -2147483648;
	xor.b32  	%r107, %r464, -2147483648;
	xor.b32  	%r108, %r465, -2147483648;
	xor.b32  	%r109, %r466, -2147483648;
	xor.b32  	%r110, %r467, -2147483648;
	xor.b32  	%r111, %r468, -2147483648;
	xor.b32  	%r112, %r469, -2147483648;
	xor.b32  	%r113, %r470, -2147483648;
	xor.b32  	%r114, %r471, -2147483648;
	xor.b32  	%r115, %r472, -2147483648;
	xor.b32  	%r116, %r473, -2147483648;
	xor.b32  	%r117, %r474, -2147483648;
	xor.b32  	%r118, %r475, -2147483648;
	mov.b32 	%r476, 0;
	mov.u32 	%r477, %r174;
$L__BB23_68:
	sub.s32 	%r249, %r175, %r477;
	shl.b32 	%r250, %r476, 10;
	mov.u32 	%r251, _ZZN3cub18CUB_300001_SM_10006detail10radix_sort30DeviceRadixSortHistogramKernelINS1_5radix10policy_hubIiiyE10Policy1000ELNS0_9SortOrderE0EiyNS1_21identity_decomposer_tEEEvPT2_PKT1_SA_iiT3_E12temp_storage;
	add.s32 	%r252, %r251, %r250;
	min.s32 	%r253, %r249, 8;
	mov.b32 	%r254, -1;
	shl.b32 	%r255, %r254, %r253;
	not.b32 	%r256, %r255;
	shr.u32 	%r257, %r118, %r477;
	and.b32  	%r258, %r257, %r256;
	shl.b32 	%r259, %r258, 2;
	add.s32 	%r260, %r252, %r259;
	atom.shared.add.u32 	%r261, [%r260], 1;
	shr.u32 	%r262, %r117, %r477;
	and.b32  	%r263, %r262, %r256;
	shl.b32 	%r264, %r263, 2;
	add.s32 	%r265, %r252, %r264;
	atom.shared.add.u32 	%r266, [%r265], 1;
	shr.u32 	%r267, %r116, %r477;
	and.b32  	%r268, %r267, %r256;
	shl.b32 	%r269, %r268, 2;
	add.s32 	%r270, %r252, %r269;
	atom.shared.add.u32 	%r271, [%r270], 1;
	shr.u32 	%r272, %r115, %r477;
	and.b32  	%r273, %r272, %r256;
	shl.b32 	%r274, %r273, 2;
	add.s32 	%r275, %r252, %r274;
	atom.shared.add.u32 	%r276, [%r275], 1;
	shr.u32 	%r277, %r114, %r477;
	and.b32  	%r278, %r277, %r256;
	shl.b32 	%r279, %r278, 2;
	add.s32 	%r280, %r252, %r279;
	atom.shared.add.u32 	%r281, [%r280], 1;
	shr.u32 	%r282, %r113, %r477;
	and.b32  	%r283, %r282, %r256;
	shl.b32 	%r284, %r283, 2;
	add.s32 	%r285, %r252, %r284;
	atom.shared.add.u32 	%r286, [%r285], 1;
	shr.u32 	%r287, %r112, %r477;
	and.b32  	%r288, %r287, %r256;
	shl.b32 	%r289, %r288, 2;
	add.s32 	%r290, %r252, %r289;
	atom.shared.add.u32 	%r291, [%r290], 1;
	shr.u32 	%r292, %r111, %r477;
	and.b32  	%r293, %r292, %r256;
	shl.b32 	%r294, %r293, 2;
	add.s32 	%r295, %r252, %r294;
	atom.shared.add.u32 	%r296, [%r295], 1;
	shr.u32 	%r297, %r110, %r477;
	and.b32  	%r298, %r297, %r256;
	shl.b32 	%r299, %r298, 2;
	add.s32 	%r300, %r252, %r299;
	atom.shared.add.u32 	%r301, [%r300], 1;
	shr.u32 	%r302, %r109, %r477;
	and.b32  	%r303, %r302, %r256;
	shl.b32 	%r304, %r303, 2;
	add.s32 	%r305, %r252, %r304;
	atom.shared.add.u32 	%r306, [%r305], 1;
	shr.u32 	%r307, %r108, %r477;
	and.b32  	%r308, %r307, %r256;
	shl.b32 	%r309, %r308, 2;
	add.s32 	%r310, %r252, %r309;
	atom.shared.add.u32 	%r311, [%r310], 1;
	shr.u32 	%r312, %r107, %r477;
	and.b32  	%r313, %r312, %r256;
	shl.b32 	%r314, %r313, 2;
	add.s32 	%r315, %r252, %r314;
	atom.shared.add.u32 	%r316, [%r315], 1;
	shr.u32 	%r317, %r106, %r477;
	and.b32  	%r318, %r317, %r256;
	shl.b32 	%r319, %r318, 2;
	add.s32 	%r320, %r252, %r319;
	atom.shared.add.u32 	%r321, [%r320], 1;
	shr.u32 	%r322, %r105, %r477;
	and.b32  	%r323, %r322, %r256;
	shl.b32 	%r324, %r323, 2;
	add.s32 	%r325, %r252, %r324;
	atom.shared.add.u32 	%r326, [%r325], 1;
	shr.u32 	%r327, %r104, %r477;
	and.b32  	%r328, %r327, %r256;
	shl.b32 	%r329, %r328, 2;
	add.s32 	%r330, %r252, %r329;
	atom.shared.add.u32 	%r331, [%r330], 1;
	shr.u32 	%r332, %r103, %r477;
	and.b32  	%r333, %r332, %r256;
	shl.b32 	%r334, %r333, 2;
	add.s32 	%r335, %r252, %r334;
	atom.shared.add.u32 	%r336, [%r335], 1;
	add.s32 	%r477, %r477, 8;
	add.s32 	%r476, %r476, 1;
	setp.lt.s32 	%p43, %r477, %r175;
	@%p43 bra 	$L__BB23_68;
$L__BB23_69:
	add.s64 	%rd136, %rd136, %rd4;
	setp.lt.u64 	%p44, %rd136, %rd9;
	@%p44 bra 	$L__BB23_32;
$L__BB23_70:
	bar.sync 	0;
	@%p1 bra 	$L__BB23_152;
	setp.lt.u32 	%p45, %r1, 7;
	mov.b32 	%r480, 0;
	@%p45 bra 	$L__BB23_90;
	mov.b32 	%r478, 0;
$L__BB23_73:
	.pragma "nounroll";
	shl.b32 	%r339, %r478, 10;
	add.s32 	%r124, %r6, %r339;
	ld.shared.u32 	%r125, [%r124];
	setp.eq.s32 	%p46, %r125, 0;
	@%p46 bra 	$L__BB23_75;
	cvt.u32.u64 	%r340, %rd5;
	shl.b32 	%r341, %r478, 8;
	add.s32 	%r342, %r341, %r340;
	mul.wide.u32 	%rd30, %r342, 8;
	add.s64 	%rd31, %rd2, %rd30;
	cvt.u64.u32 	%rd32, %r125;
	atom.global.add.u64 	%rd33, [%rd31], %rd32;
$L__BB23_75:
	ld.shared.u32 	%r126, [%r124+1024];
	setp.eq.s32 	%p47, %r126, 0;
	@%p47 bra 	$L__BB23_77;
	cvt.u32.u64 	%r343, %rd5;
	shl.b32 	%r344, %r478, 8;
	add.s32 	%r345, %r344, %r343;
	add.s32 	%r346, %r345, 256;
	mul.wide.u32 	%rd34, %r346, 8;
	add.s64 	%rd35, %rd2, %rd34;
	cvt.u64.u32 	%rd36, %r126;
	atom.global.add.u64 	%rd37, [%rd35], %rd36;
$L__BB23_77:
	ld.shared.u32 	%r127, [%r124+2048];
	setp.eq.s32 	%p48, %r127, 0;
	@%p48 bra 	$L__BB23_79;
	cvt.u32.u64 	%r347, %rd5;
	shl.b32 	%r348, %r478, 8;
	add.s32 	%r349, %r348, %r347;
	add.s32 	%r350, %r349, 512;
	mul.wide.u32 	%rd38, %r350, 8;
	add.s64 	%rd39, %rd2, %rd38;
	cvt.u64.u32 	%rd40, %r127;
	atom.global.add.u64 	%rd41, [%rd39], %rd40;
$L__BB23_79:
	ld.shared.u32 	%r128, [%r124+3072];
	setp.eq.s32 	%p49, %r128, 0;
	@%p49 bra 	$L__BB23_81;
	cvt.u32.u64 	%r351, %rd5;
	shl.b32 	%r352, %r478, 8;
	add.s32 	%r353, %r352, %r351;
	add.s32 	%r354, %r353, 768;
	mul.wide.u32 	%rd42, %r354, 8;
	add.s64 	%rd43, %rd2, %rd42;
	cvt.u64.u32 	%rd44, %r128;
	atom.global.add.u64 	%rd45, [%rd43], %rd44;
$L__BB23_81:
	ld.shared.u32 	%r129, [%r124+4096];
	setp.eq.s32 	%p50, %r129, 0;
	@%p50 bra 	$L__BB23_83;
	cvt.u32.u64 	%r355, %rd5;
	shl.b32 	%r356, %r478, 8;
	add.s32 	%r357, %r356, %r355;
	add.s32 	%r358, %r357, 1024;
	mul.wide.u32 	%rd46, %r358, 8;
	add.s64 	%rd47, %rd2, %rd46;
	cvt.u64.u32 	%rd48, %r129;
	atom.global.add.u64 	%rd49, [%rd47], %rd48;
$L__BB23_83:
	ld.shared.u32 	%r130, [%r124+5120];
	setp.eq.s32 	%p51, %r130, 0;
	@%p51 bra 	$L__BB23_85;
	cvt.u32.u64 	%r359, %rd5;
	shl.b32 	%r360, %r478, 8;
	add.s32 	%r361, %r360, %r359;
	add.s32 	%r362, %r361, 1280;
	mul.wide.u32 	%rd50, %r362, 8;
	add.s64 	%rd51, %rd2, %rd50;
	cvt.u64.u32 	%rd52, %r130;
	atom.global.add.u64 	%rd53, [%rd51], %rd52;
$L__BB23_85:
	ld.shared.u32 	%r131, [%r124+6144];
	setp.eq.s32 	%p52, %r131, 0;
	@%p52 bra 	$L__BB23_87;
	cvt.u32.u64 	%r363, %rd5;
	shl.b32 	%r364, %r478, 8;
	add.s32 	%r365, %r364, %r363;
	add.s32 	%r366, %r365, 1536;
	mul.wide.u32 	%rd54, %r366, 8;
	add.s64 	%rd55, %rd2, %rd54;
	cvt.u64.u32 	%rd56, %r131;
	atom.global.add.u64 	%rd57, [%rd55], %rd56;
$L__BB23_87:
	ld.shared.u32 	%r132, [%r124+7168];
	setp.eq.s32 	%p53, %r132, 0;
	@%p53 bra 	$L__BB23_89;
	cvt.u32.u64 	%r367, %rd5;
	shl.b32 	%r368, %r478, 8;
	add.s32 	%r369, %r368, %r367;
	add.s32 	%r370, %r369, 1792;
	mul.wide.u32 	%rd58, %r370, 8;
	add.s64 	%rd59, %rd2, %rd58;
	cvt.u64.u32 	%rd60, %r132;
	atom.global.add.u64 	%rd61, [%rd59], %rd60;
$L__BB23_89:
	add.s32 	%r478, %r478, 8;
	setp.ne.s32 	%p54, %r478, %r16;
	mov.u32 	%r480, %r16;
	@%p54 bra 	$L__BB23_73;
$L__BB23_90:
	add.s32 	%r135, %r5, -1;
	setp.eq.s32 	%p55, %r3, 0;
	@%p55 bra 	$L__BB23_111;
	setp.lt.u32 	%p56, %r4, 3;
	@%p56 bra 	$L__BB23_101;
	shl.b32 	%r371, %r480, 10;
	add.s32 	%r136, %r6, %r371;
	ld.shared.u32 	%r137, [%r136];
	setp.eq.s32 	%p57, %r137, 0;
	@%p57 bra 	$L__BB23_94;
	cvt.u32.u64 	%r372, %rd5;
	shl.b32 	%r373, %r480, 8;
	add.s32 	%r374, %r373, %r372;
	mul.wide.u32 	%rd62, %r374, 8;
	add.s64 	%rd63, %rd2, %rd62;
	cvt.u64.u32 	%rd64, %r137;
	atom.global.add.u64 	%rd65, [%rd63], %rd64;
$L__BB23_94:
	ld.shared.u32 	%r138, [%r136+1024];
	setp.eq.s32 	%p58, %r138, 0;
	@%p58 bra 	$L__BB23_96;
	cvt.u32.u64 	%r375, %rd5;
	shl.b32 	%r376, %r480, 8;
	add.s32 	%r377, %r376, %r375;
	add.s32 	%r378, %r377, 256;
	mul.wide.u32 	%rd66, %r378, 8;
	add.s64 	%rd67, %rd2, %rd66;
	cvt.u64.u32 	%rd68, %r138;
	atom.global.add.u64 	%rd69, [%rd67], %rd68;
$L__BB23_96:
	ld.shared.u32 	%r139, [%r136+2048];
	setp.eq.s32 	%p59, %r139, 0;
	@%p59 bra 	$L__BB23_98;
	cvt.u32.u64 	%r379, %rd5;
	shl.b32 	%r380, %r480, 8;
	add.s32 	%r381, %r380, %r379;
	add.s32 	%r382, %r381, 512;
	mul.wide.u32 	%rd70, %r382, 8;
	add.s64 	%rd71, %rd2, %rd70;
	cvt.u64.u32 	%rd72, %r139;
	atom.global.add.u64 	%rd73, [%rd71], %rd72;
$L__BB23_98:
	ld.shared.u32 	%r140, [%r136+3072];
	setp.eq.s32 	%p60, %r140, 0;
	@%p60 bra 	$L__BB23_100;
	cvt.u32.u64 	%r383, %rd5;
	shl.b32 	%r384, %r480, 8;
	add.s32 	%r385, %r384, %r383;
	add.s32 	%r386, %r385, 768;
	mul.wide.u32 	%rd74, %r386, 8;
	add.s64 	%rd75, %rd2, %rd74;
	cvt.u64.u32 	%rd76, %r140;
	atom.global.add.u64 	%rd77, [%rd75], %rd76;
$L__BB23_100:
	add.s32 	%r480, %r480, 4;
$L__BB23_101:
	setp.eq.s32 	%p61, %r5, 0;
	@%p61 bra 	$L__BB23_111;
	setp.eq.s32 	%p62, %r135, 0;
	@%p62 bra 	$L__BB23_108;
	shl.b32 	%r387, %r480, 10;
	add.s32 	%r143, %r6, %r387;
	ld.shared.u32 	%r144, [%r143];
	setp.eq.s32 	%p63, %r144, 0;
	@%p63 bra 	$L__BB23_105;
	cvt.u32.u64 	%r388, %rd5;
	shl.b32 	%r389, %r480, 8;
	add.s32 	%r390, %r389, %r388;
	mul.wide.u32 	%rd78, %r390, 8;
	add.s64 	%rd79, %rd2, %rd78;
	cvt.u64.u32 	%rd80, %r144;
	atom.global.add.u64 	%rd81, [%rd79], %rd80;
$L__BB23_105:
	ld.shared.u32 	%r145, [%r143+1024];
	setp.eq.s32 	%p64, %r145, 0;
	@%p64 bra 	$L__BB23_107;
	cvt.u32.u64 	%r391, %rd5;
	shl.b32 	%r392, %r480, 8;
	add.s32 	%r393, %r392, %r391;
	add.s32 	%r394, %r393, 256;
	mul.wide.u32 	%rd82, %r394, 8;
	add.s64 	%rd83, %rd2, %rd82;
	cvt.u64.u32 	%rd84, %r145;
	atom.global.add.u64 	%rd85, [%rd83], %rd84;
$L__BB23_107:
	add.s32 	%r480, %r480, 2;
$L__BB23_108:
	setp.eq.s32 	%p65, %r17, 0;
	@%p65 bra 	$L__BB23_111;
	shl.b32 	%r395, %r480, 10;
	add.s32 	%r396, %r6, %r395;
	ld.shared.u32 	%r148, [%r396];
	setp.eq.s32 	%p66, %r148, 0;
	@%p66 bra 	$L__BB23_111;
	cvt.u32.u64 	%r397, %rd5;
	shl.b32 	%r398, %r480, 8;
	add.s32 	%r399, %r398, %r397;
	mul.wide.u32 	%rd86, %r399, 8;
	add.s64 	%rd87, %rd2, %rd86;
	cvt.u64.u32 	%rd88, %r148;
	atom.global.add.u64 	%rd89, [%rd87], %rd88;
$L__BB23_111:
	cvt.u32.u64 	%r400, %rd5;
	setp.gt.u32 	%p67, %r400, 127;
	@%p67 bra 	$L__BB23_152;
	setp.lt.u32 	%p68, %r1, 7;
	mov.b32 	%r484, 0;
	@%p68 bra 	$L__BB23_131;
	mov.b32 	%r482, 0;
$L__BB23_114:
	.pragma "nounroll";
	shl.b32 	%r404, %r482, 10;
	add.s32 	%r150, %r6, %r404;
	ld.shared.u32 	%r151, [%r150+512];
	setp.eq.s32 	%p69, %r151, 0;
	shl.b32 	%r405, %r482, 8;
	add.s32 	%r406, %r405, %r400;
	mul.wide.u32 	%rd90, %r406, 8;
	add.s64 	%rd15, %rd2, %rd90;
	@%p69 bra 	$L__BB23_116;
	cvt.u64.u32 	%rd91, %r151;
	atom.global.add.u64 	%rd92, [%rd15+1024], %rd91;
$L__BB23_116:
	ld.shared.u32 	%r152, [%r150+1536];
	setp.eq.s32 	%p70, %r152, 0;
	@%p70 bra 	$L__BB23_118;
	cvt.u64.u32 	%rd93, %r152;
	atom.global.add.u64 	%rd94, [%rd15+3072], %rd93;
$L__BB23_118:
	ld.shared.u32 	%r153, [%r150+2560];
	setp.eq.s32 	%p71, %r153, 0;
	@%p71 bra 	$L__BB23_120;
	cvt.u64.u32 	%rd95, %r153;
	atom.global.add.u64 	%rd96, [%rd15+5120], %rd95;
$L__BB23_120:
	ld.shared.u32 	%r154, [%r150+3584];
	setp.eq.s32 	%p72, %r154, 0;
	@%p72 bra 	$L__BB23_122;
	cvt.u64.u32 	%rd97, %r154;
	atom.global.add.u64 	%rd98, [%rd15+7168], %rd97;
$L__BB23_122:
	ld.shared.u32 	%r155, [%r150+4608];
	setp.eq.s32 	%p73, %r155, 0;
	@%p73 bra 	$L__BB23_124;
	cvt.u64.u32 	%rd99, %r155;
	atom.global.add.u64 	%rd100, [%rd15+9216], %rd99;
$L__BB23_124:
	ld.shared.u32 	%r156, [%r150+5632];
	setp.eq.s32 	%p74, %r156, 0;
	@%p74 bra 	$L__BB23_126;
	cvt.u64.u32 	%rd101, %r156;
	atom.global.add.u64 	%rd102, [%rd15+11264], %rd101;
$L__BB23_126:
	ld.shared.u32 	%r157, [%r150+6656];
	setp.eq.s32 	%p75, %r157, 0;
	@%p75 bra 	$L__BB23_128;
	cvt.u64.u32 	%rd103, %r157;
	atom.global.add.u64 	%rd104, [%rd15+13312], %rd103;
$L__BB23_128:
	ld.shared.u32 	%r158, [%r150+7680];
	setp.eq.s32 	%p76, %r158, 0;
	@%p76 bra 	$L__BB23_130;
	cvt.u64.u32 	%rd105, %r158;
	atom.global.add.u64 	%rd106, [%rd15+15360], %rd105;
$L__BB23_130:
	add.s32 	%r482, %r482, 8;
	setp.ne.s32 	%p77, %r482, %r16;
	mov.u32 	%r484, %r16;
	@%p77 bra 	$L__BB23_114;
$L__BB23_131:
	setp.eq.s32 	%p78, %r3, 0;
	@%p78 bra 	$L__BB23_152;
	setp.lt.u32 	%p79, %r4, 3;
	@%p79 bra 	$L__BB23_142;
	shl.b32 	%r407, %r484, 10;
	add.s32 	%r161, %r6, %r407;
	ld.shared.u32 	%r162, [%r161+512];
	setp.eq.s32 	%p80, %r162, 0;
	@%p80 bra 	$L__BB23_135;
	shl.b32 	%r409, %r484, 8;
	add.s32 	%r410, %r409, %r400;
	mul.wide.u32 	%rd107, %r410, 8;
	add.s64 	%rd108, %rd2, %rd107;
	cvt.u64.u32 	%rd109, %r162;
	atom.global.add.u64 	%rd110, [%rd108+1024], %rd109;
$L__BB23_135:
	ld.shared.u32 	%r163, [%r161+1536];
	setp.eq.s32 	%p81, %r163, 0;
	@%p81 bra 	$L__BB23_137;
	shl.b32 	%r412, %r484, 8;
	add.s32 	%r413, %r412, %r400;
	add.s32 	%r414, %r413, 256;
	mul.wide.u32 	%rd111, %r414, 8;
	add.s64 	%rd112, %rd2, %rd111;
	cvt.u64.u32 	%rd113, %r163;
	atom.global.add.u64 	%rd114, [%rd112+1024], %rd113;
$L__BB23_137:
	ld.shared.u32 	%r164, [%r161+2560];
	setp.eq.s32 	%p82, %r164, 0;
	@%p82 bra 	$L__BB23_139;
	shl.b32 	%r416, %r484, 8;
	add.s32 	%r417, %r416, %r400;
	add.s32 	%r418, %r417, 512;
	mul.wide.u32 	%rd115, %r418, 8;
	add.s64 	%rd116, %rd2, %rd115;
	cvt.u64.u32 	%rd117, %r164;
	atom.global.add.u64 	%rd118, [%rd116+1024], %rd117;
$L__BB23_139:
	ld.shared.u32 	%r165, [%r161+3584];
	setp.eq.s32 	%p83, %r165, 0;
	@%p83 bra 	$L__BB23_141;
	shl.b32 	%r420, %r484, 8;
	add.s32 	%r421, %r420, %r400;
	add.s32 	%r422, %r421, 768;
	mul.wide.u32 	%rd119, %r422, 8;
	add.s64 	%rd120, %rd2, %rd119;
	cvt.u64.u32 	%rd121, %r165;
	atom.global.add.u64 	%rd122, [%rd120+1024], %rd121;
$L__BB23_141:
	add.s32 	%r484, %r484, 4;
$L__BB23_142:
	setp.eq.s32 	%p84, %r5, 0;
	@%p84 bra 	$L__BB23_152;
	setp.eq.s32 	%p85, %r135, 0;
	@%p85 bra 	$L__BB23_149;
	shl.b32 	%r423, %r484, 10;
	add.s32 	%r168, %r6, %r423;
	ld.shared.u32 	%r169, [%r168+512];
	setp.eq.s32 	%p86, %r169, 0;
	@%p86 bra 	$L__BB23_146;
	shl.b32 	%r425, %r484, 8;
	add.s32 	%r426, %r425, %r400;
	mul.wide.u32 	%rd123, %r426, 8;
	add.s64 	%rd124, %rd2, %rd123;
	cvt.u64.u32 	%rd125, %r169;
	atom.global.add.u64 	%rd126, [%rd124+1024], %rd125;
$L__BB23_146:
	ld.shared.u32 	%r170, [%r168+1536];
	setp.eq.s32 	%p87, %r170, 0;
	@%p87 bra 	$L__BB23_148;
	shl.b32 	%r428, %r484, 8;
	add.s32 	%r429, %r428, %r400;
	add.s32 	%r430, %r429, 256;
	mul.wide.u32 	%rd127, %r430, 8;
	add.s64 	%rd128, %rd2, %rd127;
	cvt.u64.u32 	%rd129, %r170;
	atom.global.add.u64 	%rd130, [%rd128+1024], %rd129;
$L__BB23_148:
	add.s32 	%r484, %r484, 2;
$L__BB23_149:
	setp.eq.s32 	%p88, %r17, 0;
	@%p88 bra 	$L__BB23_152;
	shl.b32 	%r431, %r484, 10;
	add.s32 	%r432, %r6, %r431;
	ld.shared.u32 	%r173, [%r432+512];
	setp.eq.s32 	%p89, %r173, 0;
	@%p89 bra 	$L__BB23_152;
	shl.b32 	%r434, %r484, 8;
	add.s32 	%r435, %r434, %r400;
	mul.wide.u32 	%rd131, %r435, 8;
	add.s64 	%rd132, %rd2, %rd131;
	cvt.u64.u32 	%rd133, %r173;
	atom.global.add.u64 	%rd134, [%rd132+1024], %rd133;
$L__BB23_152:
	bar.sync 	0;
	add.s64 	%rd135, %rd135, 1;
	setp.ne.s64 	%p90, %rd135, %rd6;
	@%p90 bra 	$L__BB23_2;
$L__BB23_153:
	ret;

}
	// .globl	_ZN3cub18CUB_300001_SM_10006detail10radix_sort33DeviceRadixSortExclusiveSumKernelINS1_5radix10policy_hubIiiyE10Policy1000EyEEvPT0_
.visible .entry _ZN3cub18CUB_300001_SM_10006detail10radix_sort33DeviceRadixSortExclusiveSumKernelINS1_5radix10policy_hubIiiyE10Policy1000EyEEvPT0_(
	.param .u64 .ptr .align 1 _ZN3cub18CUB_300001_SM_10006detail10radix_sort33DeviceRadixSortExclusiveSumKernelINS1_5radix10policy_hubIiiyE10Policy1000EyEEvPT0__param_0
)
{
	.reg .pred 	%p<4>;
	.reg .b32 	%r<28>;
	.reg .b64 	%rd<54>;
	// demoted variable
	.shared .align 16 .b8 _ZZN3cub18CUB_300001_SM_10006detail10radix_sort33DeviceRadixSortExclusiveSumKernelINS1_5radix10policy_hubIiiyE10Policy1000EyEEvPT0_E12temp_storage[2336];
	ld.param.u64 	%rd5, [_ZN3cub18CUB_300001_SM_10006detail10radix_sort33DeviceRadixSortExclusiveSumKernelINS1_5radix10policy_hubIiiyE10Policy1000EyEEvPT0__param_0];
	cvta.to.global.u64 	%rd6, %rd5;
	mov.u32 	%r3, %ctaid.x;
	shl.b32 	%r4, %r3, 8;
	mov.u32 	%r1, %tid.x;
	setp.gt.u32 	%p1, %r1, 255;
	add.s32 	%r5, %r4, %r1;
	mul.wide.s32 	%rd7, %r5, 8;
	add.s64 	%rd1, %rd6, %rd7;
	@%p1 bra 	$L__BB24_2;
	ld.global.u64 	%rd53, [%rd1];
$L__BB24_2:
	shr.u32 	%r6, %r1, 3;
	add.s32 	%r7, %r6, %r1;
	shl.b32 	%r8, %r7, 3;
	mov.u32 	%r9, _ZZN3cub18CUB_300001_SM_10006detail10radix_sort33DeviceRadixSortExclusiveSumKernelINS1_5radix10policy_hubIiiyE10Policy1000EyEEvPT0_E12temp_storage;
	add.s32 	%r10, %r9, %r8;
	add.s32 	%r2, %r10, 16;
	st.shared.u64 	[%r10+16], %rd53;
	bar.sync 	0;
	setp.gt.u32 	%p2, %r1, 31;
	@%p2 bra 	$L__BB24_4;
	mad.lo.s32 	%r27, %r1, 72, %r9;
	ld.shared.u64 	%rd23, [%r27+16];
	ld.shared.u64 	%rd24, [%r27+24];
	ld.shared.u64 	%rd25, [%r27+32];
	ld.shared.u64 	%rd26, [%r27+40];
	ld.shared.u64 	%rd27, [%r27+48];
	ld.shared.u64 	%rd28, [%r27+56];
	ld.shared.u64 	%rd29, [%r27+64];
	ld.shared.u64 	%rd30, [%r27+72];
	add.s64 	%rd31, %rd24, %rd23;
	add.s64 	%rd32, %rd31, %rd25;
	add.s64 	%rd33, %rd32, %rd26;
	add.s64 	%rd34, %rd33, %rd27;
	add.s64 	%rd35, %rd34, %rd28;
	add.s64 	%rd36, %rd35, %rd29;
	add.s64 	%rd10, %rd36, %rd30;
	mov.b32 	%r11, 1;
	mov.b32 	%r24, 0;
	mov.b32 	%r25, -1;
	// begin inline asm
	{  .reg .u64 r0;  .reg .u32 lo;  .reg .u32 hi;  .reg .pred p;  mov.b64 {lo, hi}, %rd10;  shfl.sync.up.b32 lo|p, lo, %r11, %r24, %r25;  shfl.sync.up.b32 hi|p, hi, %r11, %r24, %r25;  mov.b64 r0, {lo, hi};  @p add.u64 r0, r0, %rd10;  mov.u64 %rd8, r0;}
	// end inline asm
	mov.b32 	%r14, 2;
	// begin inline asm
	{  .reg .u64 r0;  .reg .u32 lo;  .reg .u32 hi;  .reg .pred p;  mov.b64 {lo, hi}, %rd8;  shfl.sync.up.b32 lo|p, lo, %r14, %r24, %r25;  shfl.sync.up.b32 hi|p, hi, %r14, %r24, %r25;  mov.b64 r0, {lo, hi};  @p add.u64 r0, r0, %rd8;  mov.u64 %rd11, r0;}
	// end inline asm
	mov.b32 	%r17, 4;
	// begin inline asm
	{  .reg .u64 r0;  .reg .u32 lo;  .reg .u32 hi;  .reg .pred p;  mov.b64 {lo, hi}, %rd11;  shfl.sync.up.b32 lo|p, lo, %r17, %r24, %r25;  shfl.sync.up.b32 hi|p, hi, %r17, %r24, %r25;  mov.b64 r0, {lo, hi};  @p add.u64 r0, r0, %rd11;  mov.u64 %rd14, r0;}
	// end inline asm
	mov.b32 	%r20, 8;
	// begin inline asm
	{  .reg .u64 r0;  .reg .u32 lo;  .reg .u32 hi;  .reg .pred p;  mov.b64 {lo, hi}, %rd14;  shfl.sync.up.b32 lo|p, lo, %r20, %r24, %r25;  shfl.sync.up.b32 hi|p, hi, %r20, %r24, %r25;  mov.b64 r0, {lo, hi};  @p add.u64 r0, r0, %rd14;  mov.u64 %rd17, r0;}
	// end inline asm
	mov.b32 	%r23, 16;
	// begin inline asm
	{  .reg .u64 r0;  .reg .u32 lo;  .reg .u32 hi;  .reg .pred p;  mov.b64 {lo, hi}, %rd17;  shfl.sync.up.b32 lo|p, lo, %r23, %r24, %r25;  shfl.sync.up.b32 hi|p, hi, %r23, %r24, %r25;  mov.b64 r0, {lo, hi};  @p add.u64 r0, r0, %rd17;  mov.u64 %rd20, r0;}
	// end inline asm
	sub.s64 	%rd37, %rd20, %rd10;
	ld.shared.u64 	%rd38, [%r27+16];
	ld.shared.u64 	%rd39, [%r27+24];
	ld.shared.u64 	%rd40, [%r27+32];
	ld.shared.u64 	%rd41, [%r27+40];
	ld.shared.u64 	%rd42, [%r27+48];
	ld.shared.u64 	%rd43, [%r27+56];
	ld.shared.u64 	%rd44, [%r27+64];
	add.s64 	%rd45, %rd38, %rd37;
	add.s64 	%rd46, %rd39, %rd45;
	add.s64 	%rd47, %rd40, %rd46;
	add.s64 	%rd48, %rd41, %rd47;
	add.s64 	%rd49, %rd42, %rd48;
	add.s64 	%rd50, %rd43, %rd49;
	add.s64 	%rd51, %rd44, %rd50;
	st.shared.u64 	[%r27+16], %rd37;
	st.shared.u64 	[%r27+24], %rd45;
	st.shared.u64 	[%r27+32], %rd46;
	st.shared.u64 	[%r27+40], %rd47;
	st.shared.u64 	[%r27+48], %rd48;
	st.shared.u64 	[%r27+56], %rd49;
	st.shared.u64 	[%r27+64], %rd50;
	st.shared.u64 	[%r27+72], %rd51;
$L__BB24_4:
	setp.gt.u32 	%p3, %r1, 255;
	bar.sync 	0;
	@%p3 bra 	$L__BB24_6;
	ld.shared.u64 	%rd52, [%r2];
	st.global.u64 	[%rd1], %rd52;
$L__BB24_6:
	ret;

}
	// .globl	_ZN3cub18CUB_300001_SM_10006detail10radix_sort29DeviceRadixSortOnesweepKernelINS1_5radix10policy_hubIiiyE10Policy1000ELNS0_9SortOrderE0EiiyiiNS1_21identity_decomposer_tEEEvPT5_SB_PT3_PKSC_PT1_PKSG_PT2_PKSK_T4_iiT6_
.visible .entry _ZN3cub18CUB_300001_SM_10006detail10radix_sort29DeviceRadixSortOnesweepKernelINS1_5radix10policy_hubIiiyE10Policy1000ELNS0_9SortOrderE0EiiyiiNS1_21identity_decomposer_tEEEvPT5_SB_PT3_PKSC_PT1_PKSG_PT2_PKSK_T4_iiT6_(
	.param .u64 .ptr .align 1 _ZN3cub18CUB_300001_SM_10006detail10radix_sort29DeviceRadixSortOnesweepKernelINS1_5radix10policy_hubIiiyE10Policy1000ELNS0_9SortOrderE0EiiyiiNS1_21identity_decomposer_tEEEvPT5_SB_PT3_PKSC_PT1_PKSG_PT2_PKSK_T4_iiT6__param_0,
	.param .u64 .ptr .align 1 _ZN3cub18CUB_300001_SM_10006detail10radix_sort29DeviceRadixSortOnesweepKernelINS1_5radix10policy_hubIiiyE10Policy1000ELNS0_9SortOrderE0EiiyiiNS1_21identity_decomposer_tEEEvPT5_SB_PT3_PKSC_PT1_PKSG_PT2_PKSK_T4_iiT6__param_1,
	.param .u64 .ptr .align 1 _ZN3cub18CUB_300001_SM_10006detail10radix_sort29DeviceRadixSortOnesweepKernelINS1_5radix10policy_hubIiiyE10Policy1000ELNS0_9SortOrderE0EiiyiiNS1_21identity_decomposer_tEEEvPT5_SB_PT3_PKSC_PT1_PKSG_PT2_PKSK_T4_iiT6__param_2,
	.param .u64 .ptr .align 1 _ZN3cub18CUB_300001_SM_10006detail10radix_sort29DeviceRadixSortOnesweepKernelINS1_5radix10policy_hubIiiyE10Policy1000ELNS0_9SortOrderE0EiiyiiNS1_21identity_decomposer_tEEEvPT5_SB_PT3_PKSC_PT1_PKSG_PT2_PKSK_T4_iiT6__param_3,
	.param .u64 .ptr .align 1 _ZN3cub18CUB_300001_SM_10006detail10radix_sort29DeviceRadixSortOnesweepKernelINS1_5radix10policy_hubIiiyE10Policy1000ELNS0_9SortOrderE0EiiyiiNS1_21identity_decomposer_tEEEvPT5_SB_PT3_PKSC_PT1_PKSG_PT2_PKSK_T4_iiT6__param_4,
	.param .u64 .ptr .align 1 _ZN3cub18CUB_300001_SM_10006detail10radix_sort29DeviceRadixSortOnesweepKernelINS1_5radix10policy_hubIiiyE10Policy1000ELNS0_9SortOrderE0EiiyiiNS1_21identity_decomposer_tEEEvPT5_SB_PT3_PKSC_PT1_PKSG_PT2_PKSK_T4_iiT6__param_5,
	.param .u64 .ptr .align 1 _ZN3cub18CUB_300001_SM_10006detail10radix_sort29DeviceRadixSortOnesweepKernelINS1_5radix10policy_hubIiiyE10Policy1000ELNS0_9SortOrderE0EiiyiiNS1_21identity_decomposer_tEEEvPT5_SB_PT3_PKSC_PT1_PKSG_PT2_PKSK_T4_iiT6__param_6,
	.param .u64 .ptr .align 1 _ZN3cub18CUB_300001_SM_10006detail10radix_sort29DeviceRadixSortOnesweepKernelINS1_5radix10policy_hubIiiyE10Policy1000ELNS0_9SortOrderE0EiiyiiNS1_21identity_decomposer_tEEEvPT5_SB_PT3_PKSC_PT1_PKSG_PT2_PKSK_T4_iiT6__param_7,
	.param .u32 _ZN3cub18CUB_300001_SM_10006detail10radix_sort29DeviceRadixSortOnesweepKernelINS1_5radix10policy_hubIiiyE10Policy1000ELNS0_9SortOrderE0EiiyiiNS1_21identity_decomposer_tEEEvPT5_SB_PT3_PKSC_PT1_PKSG_PT2_PKSK_T4_iiT6__param_8,
	.param .u32 _ZN3cub18CUB_300001_SM_10006detail10radix_sort29DeviceRadixSortOnesweepKernelINS1_5radix10policy_hubIiiyE10Policy1000ELNS0_9SortOrderE0EiiyiiNS1_21identity_decomposer_tEEEvPT5_SB_PT3_PKSC_PT1_PKSG_PT2_PKSK_T4_iiT6__param_9,
	.param .u32 _ZN3cub18CUB_300001_SM_10006detail10radix_sort29DeviceRadixSortOnesweepKernelINS1_5radix10policy_hubIiiyE10Policy1000ELNS0_9SortOrderE0EiiyiiNS1_21identity_decomposer_tEEEvPT5_SB_PT3_PKSC_PT1_PKSG_PT2_PKSK_T4_iiT6__param_10,
	.param .align 1 .b8 _ZN3cub18CUB_300001_SM_10006detail10radix_sort29DeviceRadixSortOnesweepKernelINS1_5radix10policy_hubIiiyE10Policy1000ELNS0_9SortOrderE0EiiyiiNS1_21identity_decomposer_tEEEvPT5_SB_PT3_PKSC_PT1_PKSG_PT2_PKSK_T4_iiT6__param_11[1]
)
.maxntid 384
{
	.reg .pred 	%p<205>;
	.reg .b32 	%r<2283>;
	.reg .b64 	%rd<457>;
	// demoted variable
	.shared .align 16 .b8 _ZZN3cub18CUB_300001_SM_10006detail10radix_sort29DeviceRadixSortOnesweepKernelINS1_5radix10policy_hubIiiyE10Policy1000ELNS0_9SortOrderE0EiiyiiNS1_21identity_decomposer_tEEEvPT5_SB_PT3_PKSC_PT1_PKSG_PT2_PKSK_T4_iiT6_E1s[28160];
	ld.param.u64 	%rd43, [_ZN3cub18CUB_300001_SM_10006detail10radix_sort29DeviceRadixSortOnesweepKernelINS1_5radix10policy_hubIiiyE10Policy1000ELNS0_9SortOrderE0EiiyiiNS1_21identity_decomposer_tEEEvPT5_SB_PT3_PKSC_PT1_PKSG_PT2_PKSK_T4_iiT6__param_0];
	ld.param.u64 	%rd44, [_ZN3cub18CUB_300001_SM_10006detail10radix_sort29DeviceRadixSortOnesweepKernelINS1_5radix10policy_hubIiiyE10Policy1000ELNS0_9SortOrderE0EiiyiiNS1_21identity_decomposer_tEEEvPT5_SB_PT3_PKSC_PT1_PKSG_PT2_PKSK_T4_iiT6__param_1];
	ld.param.u64 	%rd47, [_ZN3cub18CUB_300001_SM_10006detail10radix_sort29DeviceRadixSortOnesweepKernelINS1_5radix10policy_hubIiiyE10Policy1000ELNS0_9SortOrderE0EiiyiiNS1_21identity_decomposer_tEEEvPT5_SB_PT3_PKSC_PT1_PKSG_PT2_PKSK_T4_iiT6__param_4];
	ld.param.u64 	%rd50, [_ZN3cub18CUB_300001_SM_10006detail10radix_sort29DeviceRadixSortOnesweepKernelINS1_5radix10policy_hubIiiyE10Policy1000ELNS0_9SortOrderE0EiiyiiNS1_21identity_decomposer_tEEEvPT5_SB_PT3_PKSC_PT1_PKSG_PT2_PKSK_T4_iiT6__param_5];
	cvta.to.global.u64 	%rd1, %rd47;
	cvta.to.global.u64 	%rd2, %rd43;
	cvta.to.global.u64 	%rd3, %rd50;
	mov.u32 	%r1, %tid.x;
	// begin inline asm
	mov.u32 %r443, %laneid;
	// end inline asm
	setp.ne.s32 	%p1, %r1, 0;
	@%p1 bra 	$L__BB25_2;
	cvta.to.global.u64 	%rd51, %rd44;
	atom.global.add.u32 	%r444, [%rd51], 1;
	st.shared.u32 	[_ZZN3cub18CUB_300001_SM_10006detail10radix_sort29DeviceRadixSortOnesweepKernelINS1_5radix10policy_hubIiiyE10Policy1000ELNS0_9SortOrderE0EiiyiiNS1_21identity_decomposer_tEEEvPT5_SB_PT3_PKSC_PT1_PKSG_PT2_PKSK_T4_iiT6_E1s+26112], %r444;
$L__BB25_2:
	ld.param.u32 	%r2078, [_ZN3cub18CUB_300001_SM_10006detail10radix_sort29DeviceRadixSortOnesweepKernelINS1_5radix10policy_hubIiiyE10Policy1000ELNS0_9SortOrderE0EiiyiiNS1_21identity_decomposer_tEEEvPT5_SB_PT3_PKSC_PT1_PKSG_PT2_PKSK_T4_iiT6__param_8];
	bar.sync 	0;
	ld.shared.u32 	%r3, [_ZZN3cub18CUB_300001_SM_10006detail10radix_sort29DeviceRadixSortOnesweepKernelINS1_5radix10policy_hubIiiyE10Policy1000ELNS0_9SortOrderE0EiiyiiNS1_21identity_decomposer_tEEEvPT5_SB_PT3_PKSC_PT1_PKSG_PT2_PKSK_T4_iiT6_E1s+26112];
	mul.lo.s32 	%r445, %r3, 6528;
	add.s32 	%r4, %r445, 6528;
	setp.gt.s32 	%p2, %r4, %r2078;
	cvt.s64.s32 	%rd4, %r445;
	@%p2 bra 	$L__BB25_4;
	and.b32  	%r446, %r1, 31;
	and.b32  	%r447, %r1, 992;
	mul.lo.s32 	%r448, %r447, 17;
	or.b32  	%r449, %r448, %r446;
	cvt.u64.u32 	%rd52, %r449;
	add.s64 	%rd53, %rd52, %rd4;
	shl.b64 	%rd54, %rd53, 2;
	add.s64 	%rd55, %rd3, %rd54;
	ld.global.u32 	%r2165, [%rd55];
	ld.global.u32 	%r2164, [%rd55+128];
	ld.global.u32 	%r2163, [%rd55+256];
	ld.global.u32 	%r2162, [%rd55+384];
	ld.global.u32 	%r2161, [%rd55+512];
	ld.global.u32 	%r2160, [%rd55+640];
	ld.global.u32 	%r2159, [%rd55+768];
	ld.global.u32 	%r2158, [%rd55+896];
	ld.global.u32 	%r2157, [%rd55+1024];
	ld.global.u32 	%r2156, [%rd55+1152];
	ld.global.u32 	%r2155, [%rd55+1280];
	ld.global.u32 	%r2154, [%rd55+1408];
	ld.global.u32 	%r2153, [%rd55+1536];
	ld.global.u32 	%r2152, [%rd55+1664];
	ld.global.u32 	%r2151, [%rd55+1792];
	ld.global.u32 	%r2150, [%rd55+1920];
	ld.global.u32 	%r2149, [%rd55+2048];
	bra.uni 	$L__BB25_38;
$L__BB25_4:
	ld.param.u32 	%r2079, [_ZN3cub18CUB_300001_SM_10006detail10radix_sort29DeviceRadixSortOnesweepKernelINS1_5radix10policy_hubIiiyE10Policy1000ELNS0_9SortOrderE0EiiyiiNS1_21identity_decomposer_tEEEvPT5_SB_PT3_PKSC_PT1_PKSG_PT2_PKSK_T4_iiT6__param_8];
	cvt.u32.u64 	%r451, %rd4;
	sub.s32 	%r22, %r2079, %r451;
	and.b32  	%r452, %r1, 31;
	and.b32  	%r453, %r1, 992;
	mul.lo.s32 	%r454, %r453, 17;
	or.b32  	%r23, %r454, %r452;
	setp.ge.s32 	%p3, %r23, %r22;
	cvt.u64.u32 	%rd56, %r23;
	add.s64 	%rd57, %rd56, %rd4;
	shl.b64 	%rd58, %rd57, 2;
	add.s64 	%rd5, %rd3, %rd58;
	mov.b32 	%r2165, 2147483647;
	@%p3 bra 	$L__BB25_6;
	ld.global.u32 	%r2165, [%rd5];
$L__BB25_6:
	add.s32 	%r456, %r23, 32;
	setp.ge.s32 	%p4, %r456, %r22;
	mov.b32 	%r2164, 2147483647;
	@%p4 bra 	$L__BB25_8;
	ld.global.u32 	%r2164, [%rd5+128];
$L__BB25_8:
	add.s32 	%r458, %r23, 64;
	setp.ge.s32 	%p5, %r458, %r22;
	mov.b32 	%r2163, 2147483647;
	@%p5 bra 	$L__BB25_10;
	ld.global.u32 	%r2163, [%rd5+256];
$L__BB25_10:
	add.s32 	%r460, %r23, 96;
	setp.ge.s32 	%p6, %r460, %r22;
	mov.b32 	%r2162, 2147483647;
	@%p6 bra 	$L__BB25_12;
	ld.global.u32 	%r2162, [%rd5+384];
$L__BB25_12:
	add.s32 	%r462, %r23, 128;
	setp.ge.s32 	%p7, %r462, %r22;
	mov.b32 	%r2161, 2147483647;
	@%p7 bra 	$L__BB25_14;
	ld.global.u32 	%r2161, [%rd5+512];
$L__BB25_14:
	add.s32 	%r464, %r23, 160;
	setp.ge.s32 	%p8, %r464, %r22;
	mov.b32 	%r2160, 2147483647;
	@%p8 bra 	$L__BB25_16;
	ld.global.u32 	%r2160, [%rd5+640];
$L__BB25_16:
	add.s32 	%r466, %r23, 192;
	setp.ge.s32 	%p9, %r466, %r22;
	mov.b32 	%r2159, 2147483647;
	@%p9 bra 	$L__BB25_18;
	ld.global.u32 	%r2159, [%rd5+768];
$L__BB25_18:
	add.s32 	%r468, %r23, 224;
	setp.ge.s32 	%p10, %r468, %r22;
	mov.b32 	%r2158, 2147483647;
	@%p10 bra 	$L__BB25_20;
	ld.global.u32 	%r2158, [%rd5+896];
$L__BB25_20:
	add.s32 	%r470, %r23, 256;
	setp.ge.s32 	%p11, %r470, %r22;
	mov.b32 	%r2157, 2147483647;
	@%p11 bra 	$L__BB25_22;
	ld.global.u32 	%r2157, [%rd5+1024];
$L__BB25_22:
	add.s32 	%r472, %r23, 288;
	setp.ge.s32 	%p12, %r472, %r22;
	mov.b32 	%r2156, 2147483647;
	@%p12 bra 	$L__BB25_24;
	ld.global.u32 	%r2156, [%rd5+1152];
$L__BB25_24:
	add.s32 	%r474, %r23, 320;
	setp.ge.s32 	%p13, %r474, %r22;
	mov.b32 	%r2155, 2147483647;
	@%p13 bra 	$L__BB25_26;
	ld.global.u32 	%r2155, [%rd5+1280];
$L__BB25_26:
	add.s32 	%r476, %r23, 352;
	setp.ge.s32 	%p14, %r476, %r22;
	mov.b32 	%r2154, 2147483647;
	@%p14 bra 	$L__BB25_28;
	ld.global.u32 	%r2154, [%rd5+1408];
$L__BB25_28:
	add.s32 	%r478, %r23, 384;
	setp.ge.s32 	%p15, %r478, %r22;
	mov.b32 	%r2153, 2147483647;
	@%p15 bra 	$L__BB25_30;
	ld.global.u32 	%r2153, [%rd5+1536];
$L__BB25_30:
	add.s32 	%r480, %r23, 416;
	setp.ge.s32 	%p16, %r480, %r22;
	mov.b32 	%r2152, 2147483647;
	@%p16 bra 	$L__BB25_32;
	ld.global.u32 	%r2152, [%rd5+1664];
$L__BB25_32:
	add.s32 	%r482, %r23, 448;
	setp.ge.s32 	%p17, %r482, %r22;
	mov.b32 	%r2151, 2147483647;
	@%p17 bra 	$L__BB25_34;
	ld.global.u32 	%r2151, [%rd5+1792];
$L__BB25_34:
	add.s32 	%r484, %r23, 480;
	setp.ge.s32 	%p18, %r484, %r22;
	mov.b32 	%r2150, 2147483647;
	@%p18 bra 	$L__BB25_36;
	ld.global.u32 	%r2150, [%rd5+1920];
$L__BB25_36:
	add.s32 	%r486, %r23, 512;
	setp.ge.s32 	%p19, %r486, %r22;
	mov.b32 	%r2149, 2147483647;
	@%p19 bra 	$L__BB25_38;
	ld.global.u32 	%r2149, [%rd5+2048];
$L__BB25_38:
	ld.param.u32 	%r2131, [_ZN3cub18CUB_300001_SM_10006detail10radix_sort29DeviceRadixSortOnesweepKernelINS1_5radix10policy_hubIiiyE10Policy1000ELNS0_9SortOrderE0EiiyiiNS1_21identity_decomposer_tEEEvPT5_SB_PT3_PKSC_PT1_PKSG_PT2_PKSK_T4_iiT6__param_10];
	mov.b32 	%r487, -1;
	shl.b32 	%r488, %r487, %r2131;
	not.b32 	%r74, %r488;
	shr.u32 	%r75, %r1, 5;
	shl.b32 	%r489, %r75, 10;
	mov.u32 	%r490, _ZZN3cub18CUB_300001_SM_10006detail10radix_sort29DeviceRadixSortOnesweepKernelINS1_5radix10policy_hubIiiyE10Policy1000ELNS0_9SortOrderE0EiiyiiNS1_21identity_decomposer_tEEEvPT5_SB_PT3_PKSC_PT1_PKSG_PT2_PKSK_T4_iiT6_E1s;
	add.s32 	%r76, %r490, %r489;
	setp.gt.s32 	%p20, %r443, 255;
	@%p20 bra 	$L__BB25_51;
	max.s32 	%r491, %r443, 224;
	sub.s32 	%r492, %r491, %r443;
	add.s32 	%r493, %r492, 31;
	shr.u32 	%r494, %r493, 5;
	add.s32 	%r77, %r494, 1;
	and.b32  	%r78, %r77, 15;
	setp.lt.u32 	%p21, %r493, 480;
	mov.u32 	%r2169, %r443;
	@%p21 bra 	$L__BB25_42;
	and.b32  	%r495, %r77, 268435440;
	neg.s32 	%r2167, %r495;
	shl.b32 	%r497, %r443, 2;
	add.s32 	%r498, %r489, %r497;
	add.s32 	%r500, %r498, %r490;
	add.s32 	%r2166, %r500, 1024;
	mov.u32 	%r2169, %r443;
$L__BB25_41:
	.pragma "nounroll";
	mov.b32 	%r501, 0;
	st.shared.u32 	[%r2166+-1024], %r501;
	st.shared.u32 	[%r2166+-896], %r501;
	st.shared.u32 	[%r2166+-768], %r501;
	st.shared.u32 	[%r2166+-640], %r501;
	st.shared.u32 	[%r2166+-512], %r501;
	st.shared.u32 	[%r2166+-384], %r501;
	st.shared.u32 	[%r2166+-256], %r501;
	st.shared.u32 	[%r2166+-128], %r501;
	st.shared.u32 	[%r2166], %r501;
	st.shared.u32 	[%r2166+128], %r501;
	st.shared.u32 	[%r2166+256], %r501;
	st.shared.u32 	[%r2166+384], %r501;
	st.shared.u32 	[%r2166+512], %r501;
	st.shared.u32 	[%r2166+640], %r501;
	st.shared.u32 	[%r2166+768], %r501;
	st.shared.u32 	[%r2166+896], %r501;
	add.s32 	%r2169, %r2169, 512;
	add.s32 	%r2167, %r2167, 16;
	add.s32 	%r2166, %r2166, 2048;
	setp.ne.s32 	%p22, %r2167, 0;
	@%p22 bra 	$L__BB25_41;
$L__BB25_42:
	setp.eq.s32 	%p23, %r78, 0;
	@%p23 bra 	$L__BB25_51;
	and.b32  	%r88, %r77, 7;
	setp.lt.u32 	%p24, %r78, 8;
	@%p24 bra 	$L__BB25_45;
	shl.b32 	%r502, %r2169, 2;
	add.s32 	%r503, %r76, %r502;
	mov.b32 	%r504, 0;
	st.shared.u32 	[%r503], %r504;
	st.shared.u32 	[%r503+128], %r504;
	st.shared.u32 	[%r503+256], %r504;
	st.shared.u32 	[%r503+384], %r504;
	st.shared.u32 	[%r503+512], %r504;
	st.shared.u32 	[%r503+640], %r504;
	st.shared.u32 	[%r503+768], %r504;
	st.shared.u32 	[%r503+896], %r504;
	add.s32 	%r2169, %r2169, 256;
$L__BB25_45:
	setp.eq.s32 	%p25, %r88, 0;
	@%p25 bra 	$L__BB25_51;
	and.b32  	%r91, %r77, 3;
	setp.lt.u32 	%p26, %r88, 4;
	@%p26 bra 	$L__BB25_48;
	shl.b32 	%r505, %r2169, 2;
	add.s32 	%r506, %r76, %r505;
	mov.b32 	%r507, 0;
	st.shared.u32 	[%r506], %r507;
	st.shared.u32 	[%r506+128], %r507;
	st.shared.u32 	[%r506+256], %r507;
	st.shared.u32 	[%r506+384], %r507;
	add.s32 	%r2169, %r2169, 128;
$L__BB25_48:
	setp.eq.s32 	%p27, %r91, 0;
	@%p27 bra 	$L__BB25_51;
	shl.b32 	%r509, %r2169, 2;
	add.s32 	%r510, %r489, %r509;
	add.s32 	%r2173, %r490, %r510;
	neg.s32 	%r2172, %r91;
$L__BB25_50:
	.pragma "nounroll";
	mov.b32 	%r512, 0;
	st.shared.u32 	[%r2173], %r512;
	add.s32 	%r2173, %r2173, 128;
	add.s32 	%r2172, %r2172, 1;
	setp.ne.s32 	%p28, %r2172, 0;
	@%p28 bra 	$L__BB25_50;
$L__BB25_51:
	ld.param.u32 	%r2094, [_ZN3cub18CUB_300001_SM_10006detail10radix_sort29DeviceRadixSortOnesweepKernelINS1_5radix10policy_hubIiiyE10Policy1000ELNS0_9SortOrderE0EiiyiiNS1_21identity_decomposer_tEEEvPT5_SB_PT3_PKSC_PT1_PKSG_PT2_PKSK_T4_iiT6__param_9];
	bar.warp.sync 	-1;
	xor.b32  	%r514, %r2165, -2147483648;
	shr.u32 	%r515, %r514, %r2094;
	and.b32  	%r100, %r515, %r74;
	shl.b32 	%r516, %r100, 2;
	add.s32 	%r517, %r76, %r516;
	atom.shared.add.u32 	%r518, [%r517], 1;
	xor.b32  	%r2227, %r2164, -2147483648;
	shr.u32 	%r520, %r2227, %r2094;
	and.b32  	%r521, %r520, %r74;
	shl.b32 	%r522, %r521, 2;
	add.s32 	%r523, %r76, %r522;
	atom.shared.add.u32 	%r524, [%r523], 1;
	xor.b32  	%r2226, %r2163, -2147483648;
	shr.u32 	%r526, %r2226, %r2094;
	and.b32  	%r527, %r526, %r74;
	shl.b32 	%r528, %r527, 2;
	add.s32 	%r529, %r76, %r528;
	atom.shared.add.u32 	%r530, [%r529], 1;
	xor.b32  	%r2225, %r2162, -2147483648;
	shr.u32 	%r532, %r2225, %r2094;
	and.b32  	%r533, %r532, %r74;
	shl.b32 	%r534, %r533, 2;
	add.s32 	%r535, %r76, %r534;
	atom.shared.add.u32 	%r536, [%r535], 1;
	xor.b32  	%r537, %r2161, -2147483648;
	shr.u32 	%r538, %r537, %r2094;
	and.b32  	%r539, %r538, %r74;
	shl.b32 	%r540, %r539, 2;
	add.s32 	%r541, %r76, %r540;
	atom.shared.add.u32 	%r542, [%r541], 1;
	xor.b32  	%r543, %r2160, -2147483648;
	shr.u32 	%r544, %r543, %r2094;
	and.b32  	%r545, %r544, %r74;
	shl.b32 	%r546, %r545, 2;
	add.s32 	%r547, %r76, %r546;
	atom.shared.add.u32 	%r548, [%r547], 1;
	xor.b32  	%r549, %r2159, -2147483648;
	shr.u32 	%r550, %r549, %r2094;
	and.b32  	%r551, %r550, %r74;
	shl.b32 	%r552, %r551, 2;
	add.s32 	%r553, %r76, %r552;
	atom.shared.add.u32 	%r554, [%r553], 1;
	xor.b32  	%r555, %r2158, -2147483648;
	shr.u32 	%r556, %r555, %r2094;
	and.b32  	%r557, %r556, %r74;
	shl.b32 	%r558, %r557, 2;
	add.s32 	%r559, %r76, %r558;
	atom.shared.add.u32 	%r560, [%r559], 1;
	xor.b32  	%r561, %r2157, -2147483648;
	shr.u32 	%r562, %r561, %r2094;
	and.b32  	%r563, %r562, %r74;
	shl.b32 	%r564, %r563, 2;
	add.s32 	%r565, %r76, %r564;
	atom.shared.add.u32 	%r566, [%r565], 1;
	xor.b32  	%r567, %r2156, -2147483648;
	shr.u32 	%r568, %r567, %r2094;
	and.b32  	%r569, %r568, %r74;
	shl.b32 	%r570, %r569, 2;
	add.s32 	%r571, %r76, %r570;
	atom.shared.add.u32 	%r572, [%r571], 1;
	xor.b32  	%r573, %r2155, -2147483648;
	shr.u32 	%r574, %r573, %r2094;
	and.b32  	%r575, %r574, %r74;
	shl.b32 	%r576, %r575, 2;
	add.s32 	%r577, %r76, %r576;
	atom.shared.add.u32 	%r578, [%r577], 1;
	xor.b32  	%r579, %r2154, -2147483648;
	shr.u32 	%r580, %r579, %r2094;
	and.b32  	%r581, %r580, %r74;
	shl.b32 	%r582, %r581, 2;
	add.s32 	%r583, %r76, %r582;
	atom.shared.add.u32 	%r584, [%r583], 1;
	xor.b32  	%r585, %r2153, -2147483648;
	shr.u32 	%r586, %r585, %r2094;
	and.b32  	%r587, %r586, %r74;
	shl.b32 	%r588, %r587, 2;
	add.s32 	%r589, %r76, %r588;
	atom.shared.add.u32 	%r590, [%r589], 1;
	xor.b32  	%r591, %r2152, -2147483648;
	shr.u32 	%r592, %r591, %r2094;
	and.b32  	%r593, %r592, %r74;
	shl.b32 	%r594, %r593, 2;
	add.s32 	%r595, %r76, %r594;
	atom.shared.add.u32 	%r596, [%r595], 1;
	xor.b32  	%r597, %r2151, -2147483648;
	shr.u32 	%r598, %r597, %r2094;
	and.b32  	%r599, %r598, %r74;
	shl.b32 	%r600, %r599, 2;
	add.s32 	%r601, %r76, %r600;
	atom.shared.add.u32 	%r602, [%r601], 1;
	xor.b32  	%r603, %r2150, -2147483648;
	shr.u32 	%r604, %r603, %r2094;
	and.b32  	%r605, %r604, %r74;
	shl.b32 	%r606, %r605, 2;
	add.s32 	%r607, %r76, %r606;
	atom.shared.add.u32 	%r608, [%r607], 1;
	xor.b32  	%r2212, %r2149, -2147483648;
	shr.u32 	%r610, %r2212, %r2094;
	and.b32  	%r611, %r610, %r74;
	shl.b32 	%r612, %r611, 2;
	add.s32 	%r613, %r76, %r612;
	atom.shared.add.u32 	%r614, [%r613], 1;
	bar.sync 	0;
	setp.gt.u32 	%p29, %r1, 255;
	shl.b32 	%r615, %r1, 2;
	add.s32 	%r101, %r490, %r615;
	mov.b32 	%r2174, 0;
	@%p29 bra 	$L__BB25_53;
	ld.shared.u32 	%r617, [%r101];
	mov.b32 	%r618, 0;
	st.shared.u32 	[%r101], %r618;
	ld.shared.u32 	%r619, [%r101+1024];
	st.shared.u32 	[%r101+1024], %r617;
	add.s32 	%r620, %r619, %r617;
	ld.shared.u32 	%r621, [%r101+2048];
	st.shared.u32 	[%r101+2048], %r620;
	add.s32 	%r622, %r621, %r620;
	ld.shared.u32 	%r623, [%r101+3072];
	st.shared.u32 	[%r101+3072], %r622;
	add.s32 	%r624, %r623, %r622;
	ld.shared.u32 	%r625, [%r101+4096];
	st.shared.u32 	[%r101+4096], %r624;
	add.s32 	%r626, %r625, %r624;
	ld.shared.u32 	%r627, [%r101+5120];
	st.shared.u32 	[%r101+5120], %r626;
	add.s32 	%r628, %r627, %r626;
	ld.shared.u32 	%r629, [%r101+6144];
	st.shared.u32 	[%r101+6144], %r628;
	add.s32 	%r630, %r629, %r628;
	ld.shared.u32 	%r631, [%r101+7168];
	st.shared.u32 	[%r101+7168], %r630;
	add.s32 	%r632, %r631, %r630;
	ld.shared.u32 	%r633, [%r101+8192];
	st.shared.u32 	[%r101+8192], %r632;
	add.s32 	%r634, %r633, %r632;
	ld.shared.u32 	%r635, [%r101+9216];
	st.shared.u32 	[%r101+9216], %r634;
	add.s32 	%r636, %r635, %r634;
	ld.shared.u32 	%r637, [%r101+10240];
	st.shared.u32 	[%r101+10240], %r636;
	add.s32 	%r638, %r637, %r636;
	ld.shared.u32 	%r639, [%r101+11264];
	st.shared.u32 	[%r101+11264], %r638;
	add.s32 	%r2174, %r639, %r638;
$L__BB25_53:
	setp.gt.u32 	%p30, %r1, 255;
	shl.b32 	%r640, %r3, 8;
	add.s32 	%r641, %r640, %r1;
	mul.wide.s32 	%rd59, %r641, 4;
	add.s64 	%rd6, %rd2, %rd59;
	@%p30 bra 	$L__BB25_55;
	or.b32  	%r642, %r2174, 1073741824;
	st.volatile.global.u32 	[%rd6], %r642;
$L__BB25_55:
	ld.param.u64 	%rd442, [_ZN3cub18CUB_300001_SM_10006detail10radix_sort29DeviceRadixSortOnesweepKernelINS1_5radix10policy_hubIiiyE10Policy1000ELNS0_9SortOrderE0EiiyiiNS1_21identity_decomposer_tEEEvPT5_SB_PT3_PKSC_PT1_PKSG_PT2_PKSK_T4_iiT6__param_7];
	xor.b32  	%r2223, %r2160, -2147483648;
	xor.b32  	%r2224, %r2161, -2147483648;
	xor.b32  	%r2222, %r2159, -2147483648;
	xor.b32  	%r2221, %r2158, -2147483648;
	xor.b32  	%r2228, %r2165, -2147483648;
	xor.b32  	%r2218, %r2155, -2147483648;
	xor.b32  	%r2220, %r2157, -2147483648;
	xor.b32  	%r2217, %r2154, -2147483648;
	xor.b32  	%r2219, %r2156, -2147483648;
	xor.b32  	%r2215, %r2152, -2147483648;
	xor.b32  	%r2216, %r2153, -2147483648;
	xor.b32  	%r2213, %r2150, -2147483648;
	xor.b32  	%r2214, %r2151, -2147483648;
	setp.lt.u32 	%p31, %r1, 256;
	setp.eq.s32 	%p32, %r2174, 6528;
	and.pred  	%p33, %p31, %p32;
	selp.u32 	%r643, 1, 0, %p33;
	{ 
	.reg .pred 	%p1; 
	.reg .pred 	%p2; 
	setp.ne.u32 	%p1, %r643, 0; 
	bar.red.or.pred 	%p2, 0, %p1; 
	selp.u32 	%r644, 1, 0, %p2; 
	}
	setp.eq.s32 	%p34, %r644, 0;
	and.b32  	%r645, %r1, 992;
	and.b32  	%r646, %r1, 31;
	mul.lo.s32 	%r647, %r645, 17;
	or.b32  	%r648, %r647, %r646;
	cvt.u64.u32 	%rd7, %r648;
	mul.lo.s32 	%r649, %r3, 6528;
	cvt.s64.s32 	%rd60, %r649;
	add.s64 	%rd61, %rd7, %rd60;
	cvta.to.global.u64 	%rd62, %rd442;
	shl.b64 	%rd63, %rd61, 2;
	add.s64 	%rd8, %rd62, %rd63;
	cvt.u64.u32 	%rd9, %r1;
	@%p34 bra 	$L__BB25_175;
	setp.gt.u32 	%p35, %r1, 255;
	shl.b32 	%r650, %r1, 3;
	mov.u32 	%r651, _ZZN3cub18CUB_300001_SM_10006detail10radix_sort29DeviceRadixSortOnesweepKernelINS1_5radix10policy_hubIiiyE10Policy1000ELNS0_9SortOrderE0EiiyiiNS1_21identity_decomposer_tEEEvPT5_SB_PT3_PKSC_PT1_PKSG_PT2_PKSK_T4_iiT6_E1s;
	add.s32 	%r652, %r651, %r650;
	add.s32 	%r121, %r652, 26112;
	@%p35 bra 	$L__BB25_64;
	ld.param.u64 	%rd436, [_ZN3cub18CUB_300001_SM_10006detail10radix_sort29DeviceRadixSortOnesweepKernelINS1_5radix10policy_hubIiiyE10Policy1000ELNS0_9SortOrderE0EiiyiiNS1_21identity_decomposer_tEEEvPT5_SB_PT3_PKSC_PT1_PKSG_PT2_PKSK_T4_iiT6__param_3];
	cvta.to.global.u64 	%rd64, %rd436;
	shl.b64 	%rd65, %rd9, 3;
	add.s64 	%rd66, %rd64, %rd65;
	ld.global.u64 	%rd67, [%rd66];
	setp.gt.u32 	%p36, %r1, %r100;
	selp.b64 	%rd68, 6528, 0, %p36;
	sub.s64 	%rd455, %rd67, %rd68;
	st.shared.u64 	[%r121], %rd455;
	setp.lt.s32 	%p37, %r3, 1;
	mov.u32 	%r2178, %r2174;
	@%p37 bra 	$L__BB25_63;
	mov.b32 	%r2176, -1;
	mov.u32 	%r2175, %r3;
	mov.u32 	%r2178, %r2174;
$L__BB25_59:
	ld.param.u64 	%rd429, [_ZN3cub18CUB_300001_SM_10006detail10radix_sort29DeviceRadixSortOnesweepKernelINS1_5radix10policy_hubIiiyE10Policy1000ELNS0_9SortOrderE0EiiyiiNS1_21identity_decomposer_tEEEvPT5_SB_PT3_PKSC_PT1_PKSG_PT2_PKSK_T4_iiT6__param_0];
	add.s32 	%r125, %r2175, -1;
	shl.b32 	%r654, %r125, 8;
	add.s32 	%r655, %r654, %r1;
	cvta.to.global.u64 	%rd69, %rd429;
	mul.wide.s32 	%rd70, %r655, 4;
	add.s64 	%rd11, %rd69, %rd70;
$L__BB25_60:
	membar.cta;
	ld.volatile.global.u32 	%r126, [%rd11];
	setp.eq.s32 	%p38, %r126, 0;
	@%p38 bra 	$L__BB25_60;
	and.b32  	%r656, %r126, 1073741823;
	add.s32 	%r2178, %r656, %r2178;
	setp.gt.s32 	%p39, %r126, -1;
	vote.sync.ballot.b32 	%r2176, %p39, %r2176;
	setp.gt.u32 	%p41, %r2175, 1;
	and.pred  	%p42, %p39, %p41;
	mov.u32 	%r2175, %r125;
	@%p42 bra 	$L__BB25_59;
	ld.shared.u64 	%rd455, [%r121];
$L__BB25_63:
	or.b32  	%r657, %r2178, -2147483648;
	st.volatile.global.u32 	[%rd6], %r657;
	sub.s32 	%r658, %r2178, %r2174;
	cvt.s64.s32 	%rd71, %r658;
	add.s64 	%rd72, %rd455, %rd71;
	st.shared.u64 	[%r121], %rd72;
$L__BB25_64:
	ld.param.u32 	%r2080, [_ZN3cub18CUB_300001_SM_10006detail10radix_sort29DeviceRadixSortOnesweepKernelINS1_5radix10policy_hubIiiyE10Policy1000ELNS0_9SortOrderE0EiiyiiNS1_21identity_decomposer_tEEEvPT5_SB_PT3_PKSC_PT1_PKSG_PT2_PKSK_T4_iiT6__param_8];
	ld.param.u64 	%rd432, [_ZN3cub18CUB_300001_SM_10006detail10radix_sort29DeviceRadixSortOnesweepKernelINS1_5radix10policy_hubIiiyE10Policy1000ELNS0_9SortOrderE0EiiyiiNS1_21identity_decomposer_tEEEvPT5_SB_PT3_PKSC_PT1_PKSG_PT2_PKSK_T4_iiT6__param_2];
	setp.gt.u32 	%p43, %r1, 255;
	setp.lt.s32 	%p44, %r4, %r2080;
	setp.eq.s64 	%p45, %rd432, 0;
	or.pred  	%p46, %p45, %p44;
	or.pred  	%p47, %p43, %p46;
	@%p47 bra 	$L__BB25_66;
	ld.param.u64 	%rd433, [_ZN3cub18CUB_300001_SM_10006detail10radix_sort29DeviceRadixSortOnesweepKernelINS1_5radix10policy_hubIiiyE10Policy1000ELNS0_9SortOrderE0EiiyiiNS1_21identity_decomposer_tEEEvPT5_SB_PT3_PKSC_PT1_PKSG_PT2_PKSK_T4_iiT6__param_2];
	ld.shared.u64 	%rd73, [%r121];
	setp.gt.u32 	%p48, %r1, %r100;
	selp.b64 	%rd74, 6528, 0, %p48;
	cvt.s64.s32 	%rd75, %r2174;
	add.s64 	%rd76, %rd74, %rd75;
	add.s64 	%rd77, %rd76, %rd73;
	cvta.to.global.u64 	%rd78, %rd433;
	shl.b64 	%rd79, %rd9, 3;
	add.s64 	%rd80, %rd78, %rd79;
	st.global.u64 	[%rd80], %rd77;
$L__BB25_66:
	ld.param.u32 	%r2081, [_ZN3cub18CUB_300001_SM_10006detail10radix_sort29DeviceRadixSortOnesweepKernelINS1_5radix10policy_hubIiiyE10Policy1000ELNS0_9SortOrderE0EiiyiiNS1_21identity_decomposer_tEEEvPT5_SB_PT3_PKSC_PT1_PKSG_PT2_PKSK_T4_iiT6__param_8];
	setp.gt.s32 	%p49, %r4, %r2081;
	bar.sync 	0;
	shl.b32 	%r659, %r100, 3;
	add.s32 	%r661, %r651, %r659;
	ld.shared.u64 	%rd14, [%r661+26112];
	@%p49 bra 	$L__BB25_68;
	add.s64 	%rd81, %rd14, %rd7;
	shl.b64 	%rd82, %rd81, 2;
	add.s64 	%rd83, %rd1, %rd82;
	st.global.u32 	[%rd83], %r2165;
	st.global.u32 	[%rd83+128], %r2164;
	st.global.u32 	[%rd83+256], %r2163;
	st.global.u32 	[%rd83+384], %r2162;
	st.global.u32 	[%rd83+512], %r2161;
	st.global.u32 	[%rd83+640], %r2160;
	st.global.u32 	[%rd83+768], %r2159;
	st.global.u32 	[%rd83+896], %r2158;
	st.global.u32 	[%rd83+1024], %r2157;
	st.global.u32 	[%rd83+1152], %r2156;
	st.global.u32 	[%rd83+1280], %r2155;
	st.global.u32 	[%rd83+1408], %r2154;
	st.global.u32 	[%rd83+1536], %r2153;
	st.global.u32 	[%rd83+1664], %r2152;
	st.global.u32 	[%rd83+1792], %r2151;
	st.global.u32 	[%rd83+1920], %r2150;
	st.global.u32 	[%rd83+2048], %r2149;
	bra.uni 	$L__BB25_102;
$L__BB25_68:
	ld.param.u32 	%r2082, [_ZN3cub18CUB_300001_SM_10006detail10radix_sort29DeviceRadixSortOnesweepKernelINS1_5radix10policy_hubIiiyE10Policy1000ELNS0_9SortOrderE0EiiyiiNS1_21identity_decomposer_tEEEvPT5_SB_PT3_PKSC_PT1_PKSG_PT2_PKSK_T4_iiT6__param_8];
	cvt.u32.u64 	%r662, %rd7;
	mad.lo.s32 	%r130, %r3, -6528, %r2082;
	setp.ge.s32 	%p50, %r662, %r130;
	add.s64 	%rd84, %rd14, %rd7;
	shl.b64 	%rd85, %rd84, 2;
	add.s64 	%rd15, %rd1, %rd85;
	@%p50 bra 	$L__BB25_70;
	st.global.u32 	[%rd15], %r2165;
$L__BB25_70:
	add.s32 	%r664, %r662, 32;
	setp.ge.s32 	%p51, %r664, %r130;
	@%p51 bra 	$L__BB25_72;
	st.global.u32 	[%rd15+128], %r2164;
$L__BB25_72:
	add.s32 	%r666, %r662, 64;
	setp.ge.s32 	%p52, %r666, %r130;
	@%p52 bra 	$L__BB25_74;
	st.global.u32 	[%rd15+256], %r2163;
$L__BB25_74:
	add.s32 	%r668, %r662, 96;
	setp.ge.s32 	%p53, %r668, %r130;
	@%p53 bra 	$L__BB25_76;
	st.global.u32 	[%rd15+384], %r2162;
$L__BB25_76:
	add.s32 	%r670, %r662, 128;
	setp.ge.s32 	%p54, %r670, %r130;
	@%p54 bra 	$L__BB25_78;
	st.global.u32 	[%rd15+512], %r2161;
$L__BB25_78:
	add.s32 	%r672, %r662, 160;
	setp.ge.s32 	%p55, %r672, %r130;
	@%p55 bra 	$L__BB25_80;
	st.global.u32 	[%rd15+640], %r2160;
$L__BB25_80:
	add.s32 	%r674, %r662, 192;
	setp.ge.s32 	%p56, %r674, %r130;
	@%p56 bra 	$L__BB25_82;
	st.global.u32 	[%rd15+768], %r2159;
$L__BB25_82:
	add.s32 	%r676, %r662, 224;
	setp.ge.s32 	%p57, %r676, %r130;
	@%p57 bra 	$L__BB25_84;
	st.global.u32 	[%rd15+896], %r2158;
$L__BB25_84:
	add.s32 	%r678, %r662, 256;
	setp.ge.s32 	%p58, %r678, %r130;
	@%p58 bra 	$L__BB25_86;
	st.global.u32 	[%rd15+1024], %r2157;
$L__BB25_86:
	add.s32 	%r680, %r662, 288;
	setp.ge.s32 	%p59, %r680, %r130;
	@%p59 bra 	$L__BB25_88;
	st.global.u32 	[%rd15+1152], %r2156;
$L__BB25_88:
	add.s32 	%r682, %r662, 320;
	setp.ge.s32 	%p60, %r682, %r130;
	@%p60 bra 	$L__BB25_90;
	st.global.u32 	[%rd15+1280], %r2155;
$L__BB25_90:
	add.s32 	%r684, %r662, 352;
	setp.ge.s32 	%p61, %r684, %r130;
	@%p61 bra 	$L__BB25_92;
	st.global.u32 	[%rd15+1408], %r2154;
$L__BB25_92:
	add.s32 	%r686, %r662, 384;
	setp.ge.s32 	%p62, %r686, %r130;
	@%p62 bra 	$L__BB25_94;
	st.global.u32 	[%rd15+1536], %r2153;
$L__BB25_94:
	add.s32 	%r688, %r662, 416;
	setp.ge.s32 	%p63, %r688, %r130;
	@%p63 bra 	$L__BB25_96;
	st.global.u32 	[%rd15+1664], %r2152;
$L__BB25_96:
	add.s32 	%r690, %r662, 448;
	setp.ge.s32 	%p64, %r690, %r130;
	@%p64 bra 	$L__BB25_98;
	st.global.u32 	[%rd15+1792], %r2151;
$L__BB25_98:
	add.s32 	%r692, %r662, 480;
	setp.ge.s32 	%p65, %r692, %r130;
	@%p65 bra 	$L__BB25_100;
	st.global.u32 	[%rd15+1920], %r2150;
$L__BB25_100:
	add.s32 	%r694, %r662, 512;
	setp.ge.s32 	%p66, %r694, %r130;
	@%p66 bra 	$L__BB25_102;
	st.global.u32 	[%rd15+2048], %r2149;
$L__BB25_102:
	ld.param.u32 	%r2083, [_ZN3cub18CUB_300001_SM_10006detail10radix_sort29DeviceRadixSortOnesweepKernelINS1_5radix10policy_hubIiiyE10Policy1000ELNS0_9SortOrderE0EiiyiiNS1_21identity_decomposer_tEEEvPT5_SB_PT3_PKSC_PT1_PKSG_PT2_PKSK_T4_iiT6__param_8];
	setp.gt.s32 	%p67, %r4, %r2083;
	@%p67 bra 	$L__BB25_104;
	ld.global.u32 	%r2211, [%rd8];
	ld.global.u32 	%r2210, [%rd8+128];
	ld.global.u32 	%r2209, [%rd8+256];
	ld.global.u32 	%r2208, [%rd8+384];
	ld.global.u32 	%r2207, [%rd8+512];
	ld.global.u32 	%r2206, [%rd8+640];
	ld.global.u32 	%r2205, [%rd8+768];
	ld.global.u32 	%r2204, [%rd8+896];
	ld.global.u32 	%r2203, [%rd8+1024];
	ld.global.u32 	%r2202, [%rd8+1152];
	ld.global.u32 	%r2201, [%rd8+1280];
	ld.global.u32 	%r2200, [%rd8+1408];
	ld.global.u32 	%r2199, [%rd8+1536];
	ld.global.u32 	%r2198, [%rd8+1664];
	ld.global.u32 	%r2197, [%rd8+1792];
	ld.global.u32 	%r2196, [%rd8+1920];
	ld.global.u32 	%r2195, [%rd8+2048];
	bra.uni 	$L__BB25_138;
$L__BB25_104:
	ld.param.u32 	%r2084, [_ZN3cub18CUB_300001_SM_10006detail10radix_sort29DeviceRadixSortOnesweepKernelINS1_5radix10policy_hubIiiyE10Policy1000ELNS0_9SortOrderE0EiiyiiNS1_21identity_decomposer_tEEEvPT5_SB_PT3_PKSC_PT1_PKSG_PT2_PKSK_T4_iiT6__param_8];
	cvt.u32.u64 	%r696, %rd7;
	sub.s32 	%r148, %r2084, %r649;
	setp.ge.s32 	%p68, %r696, %r148;
	@%p68 bra 	$L__BB25_106;
	ld.global.u32 	%r2211, [%rd8];
$L__BB25_106:
	add.s32 	%r700, %r696, 32;
	setp.ge.s32 	%p69, %r700, %r148;
	@%p69 bra 	$L__BB25_108;
	ld.global.u32 	%r2210, [%rd8+128];
$L__BB25_108:
	add.s32 	%r703, %r696, 64;
	setp.ge.s32 	%p70, %r703, %r148;
	@%p70 bra 	$L__BB25_110;
	ld.global.u32 	%r2209, [%rd8+256];
$L__BB25_110:
	add.s32 	%r706, %r696, 96;
	setp.ge.s32 	%p71, %r706, %r148;
	@%p71 bra 	$L__BB25_112;
	ld.global.u32 	%r2208, [%rd8+384];
$L__BB25_112:
	add.s32 	%r709, %r696, 128;
	setp.ge.s32 	%p72, %r709, %r148;
	@%p72 bra 	$L__BB25_114;
	ld.global.u32 	%r2207, [%rd8+512];
$L__BB25_114:
	add.s32 	%r712, %r696, 160;
	setp.ge.s32 	%p73, %r712, %r148;
	@%p73 bra 	$L__BB25_116;
	ld.global.u32 	%r2206, [%rd8+640];
$L__BB25_116:
	add.s32 	%r715, %r696, 192;
	setp.ge.s32 	%p74, %r715, %r148;
	@%p74 bra 	$L__BB25_118;
	ld.global.u32 	%r2205, [%rd8+768];
$L__BB25_118:
	add.s32 	%r718, %r696, 224;
	setp.ge.s32 	%p75, %r718, %r148;
	@%p75 bra 	$L__BB25_120;
	ld.global.u32 	%r2204, [%rd8+896];
$L__BB25_120:
	add.s32 	%r721, %r696, 256;
	setp.ge.s32 	%p76, %r721, %r148;
	@%p76 bra 	$L__BB25_122;
	ld.global.u32 	%r2203, [%rd8+1024];
$L__BB25_122:
	add.s32 	%r724, %r696, 288;
	setp.ge.s32 	%p77, %r724, %r148;
	@%p77 bra 	$L__BB25_124;
	ld.global.u32 	%r2202, [%rd8+1152];
$L__BB25_124:
	add.s32 	%r727, %r696, 320;
	setp.ge.s32 	%p78, %r727, %r148;
	@%p78 bra 	$L__BB25_126;
	ld.global.u32 	%r2201, [%rd8+1280];
$L__BB25_126:
	add.s32 	%r730, %r696, 352;
	setp.ge.s32 	%p79, %r730, %r148;
	@%p79 bra 	$L__BB25_128;
	ld.global.u32 	%r2200, [%rd8+1408];
$L__BB25_128:
	add.s32 	%r733, %r696, 384;
	setp.ge.s32 	%p80, %r733, %r148;
	@%p80 bra 	$L__BB25_130;
	ld.global.u32 	%r2199, [%rd8+1536];
$L__BB25_130:
	add.s32 	%r736, %r696, 416;
	setp.ge.s32 	%p81, %r736, %r148;
	@%p81 bra 	$L__BB25_132;
	ld.global.u32 	%r2198, [%rd8+1664];
$L__BB25_132:
	add.s32 	%r739, %r696, 448;
	setp.ge.s32 	%p82, %r739, %r148;
	@%p82 bra 	$L__BB25_134;
	ld.global.u32 	%r2197, [%rd8+1792];
$L__BB25_134:
	add.s32 	%r742, %r696, 480;
	setp.ge.s32 	%p83, %r742, %r148;
	@%p83 bra 	$L__BB25_136;
	ld.global.u32 	%r2196, [%rd8+1920];
$L__BB25_136:
	add.s32 	%r745, %r696, 512;
	setp.ge.s32 	%p84, %r745, %r148;
	@%p84 bra 	$L__BB25_138;
	ld.global.u32 	%r2195, [%rd8+2048];
$L__BB25_138:
	ld.param.u32 	%r2085, [_ZN3cub18CUB_300001_SM_10006detail10radix_sort29DeviceRadixSortOnesweepKernelINS1_5radix10policy_hubIiiyE10Policy1000ELNS0_9SortOrderE0EiiyiiNS1_21identity_decomposer_tEEEvPT5_SB_PT3_PKSC_PT1_PKSG_PT2_PKSK_T4_iiT6__param_8];
	mad.lo.s32 	%r746, %r3, 6528, 6528;
	setp.gt.s32 	%p85, %r746, %r2085;
	@%p85 bra 	$L__BB25_140;
	ld.param.u64 	%rd439, [_ZN3cub18CUB_300001_SM_10006detail10radix_sort29DeviceRadixSortOnesweepKernelINS1_5radix10policy_hubIiiyE10Policy1000ELNS0_9SortOrderE0EiiyiiNS1_21identity_decomposer_tEEEvPT5_SB_PT3_PKSC_PT1_PKSG_PT2_PKSK_T4_iiT6__param_6];
	add.s64 	%rd86, %rd14, %rd7;
	cvta.to.global.u64 	%rd87, %rd439;
	shl.b64 	%rd88, %rd86, 2;
	add.s64 	%rd89, %rd87, %rd88;
	st.global.u32 	[%rd89], %r2211;
	st.global.u32 	[%rd89+128], %r2210;
	st.global.u32 	[%rd89+256], %r2209;
	st.global.u32 	[%rd89+384], %r2208;
	st.global.u32 	[%rd89+512], %r2207;
	st.global.u32 	[%rd89+640], %r2206;
	st.global.u32 	[%rd89+768], %r2205;
	st.global.u32 	[%rd89+896], %r2204;
	st.global.u32 	[%rd89+1024], %r2203;
	st.global.u32 	[%rd89+1152], %r2202;
	st.global.u32 	[%rd89+1280], %r2201;
	st.global.u32 	[%rd89+1408], %r2200;
	st.global.u32 	[%rd89+1536], %r2199;
	st.global.u32 	[%rd89+1664], %r2198;
	st.global.u32 	[%rd89+1792], %r2197;
	st.global.u32 	[%rd89+1920], %r2196;
	st.global.u32 	[%rd89+2048], %r2195;
	bra.uni 	$L__BB25_174;
$L__BB25_140:
	ld.param.u32 	%r2086, [_ZN3cub18CUB_300001_SM_10006detail10radix_sort29DeviceRadixSortOnesweepKernelINS1_5radix10policy_hubIiiyE10Policy1000ELNS0_9SortOrderE0EiiyiiNS1_21identity_decomposer_tEEEvPT5_SB_PT3_PKSC_PT1_PKSG_PT2_PKSK_T4_iiT6__param_8];
	ld.param.u64 	%rd440, [_ZN3cub18CUB_300001_SM_10006detail10radix_sort29DeviceRadixSortOnesweepKernelINS1_5radix10policy_hubIiiyE10Policy1000ELNS0_9SortOrderE0EiiyiiNS1_21identity_decomposer_tEEEvPT5_SB_PT3_PKSC_PT1_PKSG_PT2_PKSK_T4_iiT6__param_6];
	cvt.u32.u64 	%r747, %rd7;
	mad.lo.s32 	%r199, %r3, -6528, %r2086;
	setp.ge.s32 	%p86, %r747, %r199;
	add.s64 	%rd90, %rd14, %rd7;
	cvta.to.global.u64 	%rd91, %rd440;
	shl.b64 	%rd92, %rd90, 2;
	add.s64 	%rd16, %rd91, %rd92;
	@%p86 bra 	$L__BB25_142;
	st.global.u32 	[%rd16], %r2211;
$L__BB25_142:
	add.s32 	%r749, %r747, 32;
	setp.ge.s32 	%p87, %r749, %r199;
	@%p87 bra 	$L__BB25_144;
	st.global.u32 	[%rd16+128], %r2210;
$L__BB25_144:
	add.s32 	%r751, %r747, 64;
	setp.ge.s32 	%p88, %r751, %r199;
	@%p88 bra 	$L__BB25_146;
	st.global.u32 	[%rd16+256], %r2209;
$L__BB25_146:
	add.s32 	%r753, %r747, 96;
	setp.ge.s32 	%p89, %r753, %r199;
	@%p89 bra 	$L__BB25_148;
	st.global.u32 	[%rd16+384], %r2208;
$L__BB25_148:
	add.s32 	%r755, %r747, 128;
	setp.ge.s32 	%p90, %r755, %r199;
	@%p90 bra 	$L__BB25_150;
	st.global.u32 	[%rd16+512], %r2207;
$L__BB25_150:
	add.s32 	%r757, %r747, 160;
	setp.ge.s32 	%p91, %r757, %r199;
	@%p91 bra 	$L__BB25_152;
	st.global.u32 	[%rd16+640], %r2206;
$L__BB25_152:
	add.s32 	%r759, %r747, 192;
	setp.ge.s32 	%p92, %r759, %r199;
	@%p92 bra 	$L__BB25_154;
	st.global.u32 	[%rd16+768], %r2205;
$L__BB25_154:
	add.s32 	%r761, %r747, 224;
	setp.ge.s32 	%p93, %r761, %r199;
	@%p93 bra 	$L__BB25_156;
	st.global.u32 	[%rd16+896], %r2204;
$L__BB25_156:
	add.s32 	%r763, %r747, 256;
	setp.ge.s32 	%p94, %r763, %r199;
	@%p94 bra 	$L__BB25_158;
	st.global.u32 	[%rd16+1024], %r2203;
$L__BB25_158:
	add.s32 	%r765, %r747, 288;
	setp.ge.s32 	%p95, %r765, %r199;
	@%p95 bra 	$L__BB25_160;
	st.global.u32 	[%rd16+1152], %r2202;
$L__BB25_160:
	add.s32 	%r767, %r747, 320;
	setp.ge.s32 	%p96, %r767, %r199;
	@%p96 bra 	$L__BB25_162;
	st.global.u32 	[%rd16+1280], %r2201;
$L__BB25_162:
	add.s32 	%r769, %r747, 352;
	setp.ge.s32 	%p97, %r769, %r199;
	@%p97 bra 	$L__BB25_164;
	st.global.u32 	[%rd16+1408], %r2200;
$L__BB25_164:
	add.s32 	%r771, %r747, 384;
	setp.ge.s32 	%p98, %r771, %r199;
	@%p98 bra 	$L__BB25_166;
	st.global.u32 	[%rd16+1536], %r2199;
$L__BB25_166:
	add.s32 	%r773, %r747, 416;
	setp.ge.s32 	%p99, %r773, %r199;
	@%p99 bra 	$L__BB25_168;
	st.global.u32 	[%rd16+1664], %r2198;
$L__BB25_168:
	add.s32 	%r775, %r747, 448;
	setp.ge.s32 	%p100, %r775, %r199;
	@%p100 bra 	$L__BB25_170;
	st.global.u32 	[%rd16+1792], %r2197;
$L__BB25_170:
	add.s32 	%r777, %r747, 480;
	setp.ge.s32 	%p101, %r777, %r199;
	@%p101 bra 	$L__BB25_172;
	st.global.u32 	[%rd16+1920], %r2196;
$L__BB25_172:
	add.s32 	%r779, %r747, 512;
	setp.ge.s32 	%p102, %r779, %r199;
	@%p102 bra 	$L__BB25_174;
	st.global.u32 	[%rd16+2048], %r2195;
$L__BB25_174:
	// begin inline asm
	exit;
	// end inline asm
	mov.u32 	%r2212, %r2149;
	mov.u32 	%r2213, %r2150;
	mov.u32 	%r2214, %r2151;
	mov.u32 	%r2215, %r2152;
	mov.u32 	%r2216, %r2153;
	mov.u32 	%r2217, %r2154;
	mov.u32 	%r2218, %r2155;
	mov.u32 	%r2219, %r2156;
	mov.u32 	%r2220, %r2157;
	mov.u32 	%r2221, %r2158;
	mov.u32 	%r2222, %r2159;
	mov.u32 	%r2223, %r2160;
	mov.u32 	%r2224, %r2161;
	mov.u32 	%r2225, %r2162;
	mov.u32 	%r2226, %r2163;
	mov.u32 	%r2227, %r2164;
	mov.u32 	%r2228, %r2165;
$L__BB25_175:
	mul.hi.u32 	%r780, %r1, 357913942;
	add.s32 	%r781, %r780, %r1;
	shl.b32 	%r782, %r781, 2;
	mov.u32 	%r783, _ZZN3cub18CUB_300001_SM_10006detail10radix_sort29DeviceRadixSortOnesweepKernelINS1_5radix10policy_hubIiiyE10Policy1000ELNS0_9SortOrderE0EiiyiiNS1_21identity_decomposer_tEEEvPT5_SB_PT3_PKSC_PT1_PKSG_PT2_PKSK_T4_iiT6_E1s;
	add.s32 	%r784, %r783, %r782;
	add.s32 	%r217, %r784, 13328;
	st.shared.u32 	[%r784+13328], %r2174;
	bar.sync 	0;
	setp.gt.u32 	%p103, %r1, 31;
	@%p103 bra 	$L__BB25_177;
	mad.lo.s32 	%r816, %r1, 52, %r783;
	ld.shared.u32 	%r817, [%r816+13328];
	ld.shared.u32 	%r818, [%r816+13332];
	ld.shared.u32 	%r819, [%r816+13336];
	ld.shared.u32 	%r820, [%r816+13340];
	ld.shared.u32 	%r821, [%r816+13344];
	ld.shared.u32 	%r822, [%r816+13348];
	ld.shared.u32 	%r823, [%r816+13352];
	ld.shared.u32 	%r824, [%r816+13356];
	ld.shared.u32 	%r825, [%r816+13360];
	ld.shared.u32 	%r826, [%r816+13364];
	ld.shared.u32 	%r827, [%r816+13368];
	ld.shared.u32 	%r828, [%r816+13372];
	add.s32 	%r829, %r818, %r817;
	add.s32 	%r830, %r829, %r819;
	add.s32 	%r831, %r830, %r820;
	add.s32 	%r832, %r831, %r821;
	add.s32 	%r833, %r832, %r822;
	add.s32 	%r834, %r833, %r823;
	add.s32 	%r835, %r834, %r824;
	add.s32 	%r836, %r835, %r825;
	add.s32 	%r837, %r836, %r826;
	add.s32 	%r838, %r837, %r827;
	add.s32 	%r789, %r838, %r828;
	mov.b32 	%r787, 1;
	mov.b32 	%r812, 0;
	mov.b32 	%r814, -1;
	// begin inline asm
	{  .reg .s32 r0;  .reg .pred p;  shfl.sync.up.b32 r0|p, %r789, %r787, %r812, %r814;  @p add.s32 r0, r0, %r789;  mov.s32 %r785, r0;}
	// end inline asm
	mov.b32 	%r793, 2;
	// begin inline asm
	{  .reg .s32 r0;  .reg .pred p;  shfl.sync.up.b32 r0|p, %r785, %r793, %r812, %r814;  @p add.s32 r0, r0, %r785;  mov.s32 %r791, r0;}
	// end inline asm
	mov.b32 	%r799, 4;
	// begin inline asm
	{  .reg .s32 r0;  .reg .pred p;  shfl.sync.up.b32 r0|p, %r791, %r799, %r812, %r814;  @p add.s32 r0, r0, %r791;  mov.s32 %r797, r0;}
	// end inline asm
	mov.b32 	%r805, 8;
	// begin inline asm
	{  .reg .s32 r0;  .reg .pred p;  shfl.sync.up.b32 r0|p, %r797, %r805, %r812, %r814;  @p add.s32 r0, r0, %r797;  mov.s32 %r803, r0;}
	// end inline asm
	mov.b32 	%r811, 16;
	// begin inline asm
	{  .reg .s32 r0;  .reg .pred p;  shfl.sync.up.b32 r0|p, %r803, %r811, %r812, %r814;  @p add.s32 r0, r0, %r803;  mov.s32 %r809, r0;}
	// end inline asm
	sub.s32 	%r839, %r809, %r789;
	add.s32 	%r840, %r817, %r839;
	add.s32 	%r841, %r818, %r840;
	add.s32 	%r842, %r819, %r841;
	add.s32 	%r843, %r820, %r842;
	add.s32 	%r844, %r821, %r843;
	add.s32 	%r845, %r822, %r844;
	add.s32 	%r846, %r823, %r845;
	add.s32 	%r847, %r824, %r846;
	add.s32 	%r848, %r825, %r847;
	add.s32 	%r849, %r826, %r848;
	add.s32 	%r850, %r827, %r849;
	st.shared.u32 	[%r816+13328], %r839;
	st.shared.u32 	[%r816+13332], %r840;
	st.shared.u32 	[%r816+13336], %r841;
	st.shared.u32 	[%r816+13340], %r842;
	st.shared.u32 	[%r816+13344], %r843;
	st.shared.u32 	[%r816+13348], %r844;
	st.shared.u32 	[%r816+13352], %r845;
	st.shared.u32 	[%r816+13356], %r846;
	st.shared.u32 	[%r816+13360], %r847;
	st.shared.u32 	[%r816+13364], %r848;
	st.shared.u32 	[%r816+13368], %r849;
	st.shared.u32 	[%r816+13372], %r850;
$L__BB25_177:
	setp.gt.u32 	%p104, %r1, 255;
	bar.sync 	0;
	ld.shared.u32 	%r218, [%r217];
	@%p104 bra 	$L__BB25_179;
	shl.b32 	%r851, %r1, 2;
	add.s32 	%r853, %r783, %r851;
	ld.shared.u32 	%r854, [%r853];
	add.s32 	%r855, %r854, %r218;
	st.shared.u32 	[%r853], %r855;
	ld.shared.u32 	%r856, [%r853+1024];
	add.s32 	%r857, %r856, %r218;
	st.shared.u32 	[%r853+1024], %r857;
	ld.shared.u32 	%r858, [%r853+2048];
	add.s32 	%r859, %r858, %r218;
	st.shared.u32 	[%r853+2048], %r859;
	ld.shared.u32 	%r860, [%r853+3072];
	add.s32 	%r861, %r860, %r218;
	st.shared.u32 	[%r853+3072], %r861;
	ld.shared.u32 	%r862, [%r853+4096];
	add.s32 	%r863, %r862, %r218;
	st.shared.u32 	[%r853+4096], %r863;
	ld.shared.u32 	%r864, [%r853+5120];
	add.s32 	%r865, %r864, %r218;
	st.shared.u32 	[%r853+5120], %r865;
	ld.shared.u32 	%r866, [%r853+6144];
	add.s32 	%r867, %r866, %r218;
	st.shared.u32 	[%r853+6144], %r867;
	ld.shared.u32 	%r868, [%r853+7168];
	add.s32 	%r869, %r868, %r218;
	st.shared.u32 	[%r853+7168], %r869;
	ld.shared.u32 	%r870, [%r853+8192];
	add.s32 	%r871, %r870, %r218;
	st.shared.u32 	[%r853+8192], %r871;
	ld.shared.u32 	%r872, [%r853+9216];
	add.s32 	%r873, %r872, %r218;
	st.shared.u32 	[%r853+9216], %r873;
	ld.shared.u32 	%r874, [%r853+10240];
	add.s32 	%r875, %r874, %r218;
	st.shared.u32 	[%r853+10240], %r875;
	ld.shared.u32 	%r876, [%r853+11264];
	add.s32 	%r877, %r876, %r218;
	st.shared.u32 	[%r853+11264], %r877;
$L__BB25_179:
	ld.param.u32 	%r2132, [_ZN3cub18CUB_300001_SM_10006detail10radix_sort29DeviceRadixSortOnesweepKernelINS1_5radix10policy_hubIiiyE10Policy1000ELNS0_9SortOrderE0EiiyiiNS1_21identity_decomposer_tEEEvPT5_SB_PT3_PKSC_PT1_PKSG_PT2_PKSK_T4_iiT6__param_10];
	ld.param.u32 	%r2095, [_ZN3cub18CUB_300001_SM_10006detail10radix_sort29DeviceRadixSortOnesweepKernelINS1_5radix10policy_hubIiiyE10Policy1000ELNS0_9SortOrderE0EiiyiiNS1_21identity_decomposer_tEEEvPT5_SB_PT3_PKSC_PT1_PKSG_PT2_PKSK_T4_iiT6__param_9];
	shl.b32 	%r904, %r1, 5;
	and.b32  	%r905, %r904, 31744;
	add.s32 	%r219, %r783, %r905;
	bar.sync 	0;
	// begin inline asm
	mov.u32 %r878, %lanemask_le;
	// end inline asm
	shr.u32 	%r907, %r2228, %r2095;
	mov.b32 	%r908, -1;
	shl.b32 	%r909, %r908, %r2132;
	not.b32 	%r221, %r909;
	and.b32  	%r901, %r907, %r221;
	mov.b32 	%r881, 1;
	// begin inline asm
	{
    .reg .pred p;
    and.b32 %r879, %r901, %r881;    setp.ne.u32 p, %r879, 0;
    vote.ballot.sync.b32 %r879, p, 0xffffffff;
    @!p not.b32 %r879, %r879;
}

	// end inline asm
	mov.b32 	%r884, 2;
	// begin inline asm
	{
    .reg .pred p;
    and.b32 %r882, %r901, %r884;    setp.ne.u32 p, %r882, 0;
    vote.ballot.sync.b32 %r882, p, 0xffffffff;
    @!p not.b32 %r882, %r882;
}

	// end inline asm
	and.b32  	%r910, %r882, %r879;
	mov.b32 	%r887, 4;
	// begin inline asm
	{
    .reg .pred p;
    and.b32 %r885, %r901, %r887;    setp.ne.u32 p, %r885, 0;
    vote.ballot.sync.b32 %r885, p, 0xffffffff;
    @!p not.b32 %r885, %r885;
}

	// end inline asm
	and.b32  	%r911, %r885, %r910;
	mov.b32 	%r890, 8;
	// begin inline asm
	{
    .reg .pred p;
    and.b32 %r888, %r901, %r890;    setp.ne.u32 p, %r888, 0;
    vote.ballot.sync.b32 %r888, p, 0xffffffff;
    @!p not.b32 %r888, %r888;
}

	// end inline asm
	and.b32  	%r912, %r888, %r911;
	mov.b32 	%r893, 16;
	// begin inline asm
	{
    .reg .pred p;
    and.b32 %r891, %r901, %r893;    setp.ne.u32 p, %r891, 0;
    vote.ballot.sync.b32 %r891, p, 0xffffffff;
    @!p not.b32 %r891, %r891;
}

	// end inline asm
	and.b32  	%r913, %r891, %r912;
	mov.b32 	%r896, 32;
	// begin inline asm
	{
    .reg .pred p;
    and.b32 %r894, %r901, %r896;    setp.ne.u32 p, %r894, 0;
    vote.ballot.sync.b32 %r894, p, 0xffffffff;
    @!p not.b32 %r894, %r894;
}

	// end inline asm
	and.b32  	%r914, %r894, %r913;
	mov.b32 	%r899, 64;
	// begin inline asm
	{
    .reg .pred p;
    and.b32 %r897, %r901, %r899;    setp.ne.u32 p, %r897, 0;
    vote.ballot.sync.b32 %r897, p, 0xffffffff;
    @!p not.b32 %r897, %r897;
}

	// end inline asm
	and.b32  	%r915, %r897, %r914;
	mov.b32 	%r902, 128;
	// begin inline asm
	{
    .reg .pred p;
    and.b32 %r900, %r901, %r902;    setp.ne.u32 p, %r900, 0;
    vote.ballot.sync.b32 %r900, p, 0xffffffff;
    @!p not.b32 %r900, %r900;
}

	// end inline asm
	and.b32  	%r916, %r900, %r915;
	clz.b32 	%r917, %r916;
	sub.s32 	%r223, 31, %r917;
	and.b32  	%r918, %r878, %r916;
	popc.b32 	%r224, %r918;
	setp.ne.s32 	%p105, %r443, %r223;
	mov.b32 	%r2229, 0;
	@%p105 bra 	$L__BB25_181;
	shl.b32 	%r919, %r901, 2;
	add.s32 	%r920, %r219, %r919;
	atom.shared.add.u32 	%r2229, [%r920], %r224;
$L__BB25_181:
	ld.param.u32 	%r2096, [_ZN3cub18CUB_300001_SM_10006detail10radix_sort29DeviceRadixSortOnesweepKernelINS1_5radix10policy_hubIiiyE10Policy1000ELNS0_9SortOrderE0EiiyiiNS1_21identity_decomposer_tEEEvPT5_SB_PT3_PKSC_PT1_PKSG_PT2_PKSK_T4_iiT6__param_9];
	shfl.sync.idx.b32	%r946|%p106, %r2229, %r223, 31, -1;
	add.s32 	%r227, %r224, %r946;
	shr.u32 	%r947, %r2227, %r2096;
	and.b32  	%r943, %r947, %r221;
	mov.b32 	%r923, 1;
	// begin inline asm
	{
    .reg .pred p;
    and.b32 %r921, %r943, %r923;    setp.ne.u32 p, %r921, 0;
    vote.ballot.sync.b32 %r921, p, 0xffffffff;
    @!p not.b32 %r921, %r921;
}

	// end inline asm
	mov.b32 	%r926, 2;
	// begin inline asm
	{
    .reg .pred p;
    and.b32 %r924, %r943, %r926;    setp.ne.u32 p, %r924, 0;
    vote.ballot.sync.b32 %r924, p, 0xffffffff;
    @!p not.b32 %r924, %r924;
}

	// end inline asm
	and.b32  	%r948, %r924, %r921;
	mov.b32 	%r929, 4;
	// begin inline asm
	{
    .reg .pred p;
    and.b32 %r927, %r943, %r929;    setp.ne.u32 p, %r927, 0;
    vote.ballot.sync.b32 %r927, p, 0xffffffff;
    @!p not.b32 %r927, %r927;
}

	// end inline asm
	and.b32  	%r949, %r927, %r948;
	mov.b32 	%r932, 8;
	// begin inline asm
	{
    .reg .pred p;
    and.b32 %r930, %r943, %r932;    setp.ne.u32 p, %r930, 0;
    vote.ballot.sync.b32 %r930, p, 0xffffffff;
    @!p not.b32 %r930, %r930;
}

	// end inline asm
	and.b32  	%r950, %r930, %r949;
	mov.b32 	%r935, 16;
	// begin inline asm
	{
    .reg .pred p;
    and.b32 %r933, %r943, %r935;    setp.ne.u32 p, %r933, 0;
    vote.ballot.sync.b32 %r933, p, 0xffffffff;
    @!p not.b32 %r933, %r933;
}

	// end inline asm
	and.b32  	%r951, %r933, %r950;
	mov.b32 	%r938, 32;
	// begin inline asm
	{
    .reg .pred p;
    and.b32 %r936, %r943, %r938;    setp.ne.u32 p, %r936, 0;
    vote.ballot.sync.b32 %r936, p, 0xffffffff;
    @!p not.b32 %r936, %r936;
}

	// end inline asm
	and.b32  	%r952, %r936, %r951;
	mov.b32 	%r941, 64;
	// begin inline asm
	{
    .reg .pred p;
    and.b32 %r939, %r943, %r941;    setp.ne.u32 p, %r939, 0;
    vote.ballot.sync.b32 %r939, p, 0xffffffff;
    @!p not.b32 %r939, %r939;
}

	// end inline asm
	and.b32  	%r953, %r939, %r952;
	mov.b32 	%r944, 128;
	// begin inline asm
	{
    .reg .pred p;
    and.b32 %r942, %r943, %r944;    setp.ne.u32 p, %r942, 0;
    vote.ballot.sync.b32 %r942, p, 0xffffffff;
    @!p not.b32 %r942, %r942;
}

	// end inline asm
	and.b32  	%r954, %r942, %r953;
	clz.b32 	%r955, %r954;
	sub.s32 	%r229, 31, %r955;
	and.b32  	%r956, %r878, %r954;
	popc.b32 	%r230, %r956;
	setp.ne.s32 	%p107, %r443, %r229;
	mov.b32 	%r2230, 0;
	@%p107 bra 	$L__BB25_183;
	shl.b32 	%r957, %r943, 2;
	add.s32 	%r958, %r219, %r957;
	atom.shared.add.u32 	%r2230, [%r958], %r230;
$L__BB25_183:
	ld.param.u32 	%r2097, [_ZN3cub18CUB_300001_SM_10006detail10radix_sort29DeviceRadixSortOnesweepKernelINS1_5radix10policy_hubIiiyE10Policy1000ELNS0_9SortOrderE0EiiyiiNS1_21identity_decomposer_tEEEvPT5_SB_PT3_PKSC_PT1_PKSG_PT2_PKSK_T4_iiT6__param_9];
	shfl.sync.idx.b32	%r984|%p108, %r2230, %r229, 31, -1;
	add.s32 	%r233, %r230, %r984;
	shr.u32 	%r985, %r2226, %r2097;
	and.b32  	%r981, %r985, %r221;
	mov.b32 	%r961, 1;
	// begin inline asm
	{
    .reg .pred p;
    and.b32 %r959, %r981, %r961;    setp.ne.u32 p, %r959, 0;
    vote.ballot.sync.b32 %r959, p, 0xffffffff;
    @!p not.b32 %r959, %r959;
}

	// end inline asm
	mov.b32 	%r964, 2;
	// begin inline asm
	{
    .reg .pred p;
    and.b32 %r962, %r981, %r964;    setp.ne.u32 p, %r962, 0;
    vote.ballot.sync.b32 %r962, p, 0xffffffff;
    @!p not.b32 %r962, %r962;
}

	// end inline asm
	and.b32  	%r986, %r962, %r959;
	mov.b32 	%r967, 4;
	// begin inline asm
	{
    .reg .pred p;
    and.b32 %r965, %r981, %r967;    setp.ne.u32 p, %r965, 0;
    vote.ballot.sync.b32 %r965, p, 0xffffffff;
    @!p not.b32 %r965, %r965;
}

	// end inline asm
	and.b32  	%r987, %r965, %r986;
	mov.b32 	%r970, 8;
	// begin inline asm
	{
    .reg .pred p;
    and.b32 %r968, %r981, %r970;    setp.ne.u32 p, %r968, 0;
    vote.ballot.sync.b32 %r968, p, 0xffffffff;
    @!p not.b32 %r968, %r968;
}

	// end inline asm
	and.b32  	%r988, %r968, %r987;
	mov.b32 	%r973, 16;
	// begin inline asm
	{
    .reg .pred p;
    and.b32 %r971, %r981, %r973;    setp.ne.u32 p, %r971, 0;
    vote.ballot.sync.b32 %r971, p, 0xffffffff;
    @!p not.b32 %r971, %r971;
}

	// end inline asm
	and.b32  	%r989, %r971, %r988;
	mov.b32 	%r976, 32;
	// begin inline asm
	{
    .reg .pred p;
    and.b32 %r974, %r981, %r976;    setp.ne.u32 p, %r974, 0;
    vote.ballot.sync.b32 %r974, p, 0xffffffff;
    @!p not.b32 %r974, %r974;
}

	// end inline asm
	and.b32  	%r990, %r974, %r989;
	mov.b32 	%r979, 64;
	// begin inline asm
	{
    .reg .pred p;
    and.b32 %r977, %r981, %r979;    setp.ne.u32 p, %r977, 0;
    vote.ballot.sync.b32 %r977, p, 0xffffffff;
    @!p not.b32 %r977, %r977;
}

	// end inline asm
	and.b32  	%r991, %r977, %r990;
	mov.b32 	%r982, 128;
	// begin inline asm
	{
    .reg .pred p;
    and.b32 %r980, %r981, %r982;    setp.ne.u32 p, %r980, 0;
    vote.ballot.sync.b32 %r980, p, 0xffffffff;
    @!p not.b32 %r980, %r980;
}

	// end inline asm
	and.b32  	%r992, %r980, %r991;
	clz.b32 	%r993, %r992;
	sub.s32 	%r235, 31, %r993;
	and.b32  	%r994, %r878, %r992;
	popc.b32 	%r236, %r994;
	setp.ne.s32 	%p109, %r443, %r235;
	mov.b32 	%r2231, 0;
	@%p109 bra 	$L__BB25_185;
	shl.b32 	%r995, %r981, 2;
	add.s32 	%r996, %r219, %r995;
	atom.shared.add.u32 	%r2231, [%r996], %r236;
$L__BB25_185:
	ld.param.u32 	%r2098, [_ZN3cub18CUB_300001_SM_10006detail10radix_sort29DeviceRadixSortOnesweepKernelINS1_5radix10policy_hubIiiyE10Policy1000ELNS0_9SortOrderE0EiiyiiNS1_21identity_decomposer_tEEEvPT5_SB_PT3_PKSC_PT1_PKSG_PT2_PKSK_T4_iiT6__param_9];
	shfl.sync.idx.b32	%r1022|%p110, %r2231, %r235, 31, -1;
	add.s32 	%r239, %r236, %r1022;
	shr.u32 	%r1023, %r2225, %r2098;
	and.b32  	%r1019, %r1023, %r221;
	mov.b32 	%r999, 1;
	// begin inline asm
	{
    .reg .pred p;
    and.b32 %r997, %r1019, %r999;    setp.ne.u32 p, %r997, 0;
    vote.ballot.sync.b32 %r997, p, 0xffffffff;
    @!p not.b32 %r997, %r997;
}

	// end inline asm
	mov.b32 	%r1002, 2;
	// begin inline asm
	{
    .reg .pred p;
    and.b32 %r1000, %r1019, %r1002;    setp.ne.u32 p, %r1000, 0;
    vote.ballot.sync.b32 %r1000, p, 0xffffffff;
    @!p not.b32 %r1000, %r1000;
}

	// end inline asm
	and.b32  	%r1024, %r1000, %r997;
	mov.b32 	%r1005, 4;
	// begin inline asm
	{
    .reg .pred p;
    and.b32 %r1003, %r1019, %r1005;    setp.ne.u32 p, %r1003, 0;
    vote.ballot.sync.b32 %r1003, p, 0xffffffff;
    @!p not.b32 %r1003, %r1003;
}

	// end inline asm
	and.b32  	%r1025, %r1003, %r1024;
	mov.b32 	%r1008, 8;
	// begin inline asm
	{
    .reg .pred p;
    and.b32 %r1006, %r1019, %r1008;    setp.ne.u32 p, %r1006, 0;
    vote.ballot.sync.b32 %r1006, p, 0xffffffff;
    @!p not.b32 %r1006, %r1006;
}

	// end inline asm
	and.b32  	%r1026, %r1006, %r1025;
	mov.b32 	%r1011, 16;
	// begin inline asm
	{
    .reg .pred p;
    and.b32 %r1009, %r1019, %r1011;    setp.ne.u32 p, %r1009, 0;
    vote.ballot.sync.b32 %r1009, p, 0xffffffff;
    @!p not.b32 %r1009, %r1009;
}

	// end inline asm
	and.b32  	%r1027, %r1009, %r1026;
	mov.b32 	%r1014, 32;
	// begin inline asm
	{
    .reg .pred p;
    and.b32 %r1012, %r1019, %r1014;    setp.ne.u32 p, %r1012, 0;
    vote.ballot.sync.b32 %r1012, p, 0xffffffff;
    @!p not.b32 %r1012, %r1012;
}

	// end inline asm
	and.b32  	%r1028, %r1012, %r1027;
	mov.b32 	%r1017, 64;
	// begin inline asm
	{
    .reg .pred p;
    and.b32 %r1015, %r1019, %r1017;    setp.ne.u32 p, %r1015, 0;
    vote.ballot.sync.b32 %r1015, p, 0xffffffff;
    @!p not.b32 %r1015, %r1015;
}

	// end inline asm
	and.b32  	%r1029, %r1015, %r1028;
	mov.b32 	%r1020, 128;
	// begin inline asm
	{
    .reg .pred p;
    and.b32 %r1018, %r1019, %r1020;    setp.ne.u32 p, %r1018, 0;
    vote.ballot.sync.b32 %r1018, p, 0xffffffff;
    @!p not.b32 %r1018, %r1018;
}

	// end inline asm
	and.b32  	%r1030, %r1018, %r1029;
	clz.b32 	%r1031, %r1030;
	sub.s32 	%r241, 31, %r1031;
	and.b32  	%r1032, %r878, %r1030;
	popc.b32 	%r242, %r1032;
	setp.ne.s32 	%p111, %r443, %r241;
	mov.b32 	%r2232, 0;
	@%p111 bra 	$L__BB25_187;
	shl.b32 	%r1033, %r1019, 2;
	add.s32 	%r1034, %r219, %r1033;
	atom.shared.add.u32 	%r2232, [%r1034], %r242;
$L__BB25_187:
	ld.param.u32 	%r2099, [_ZN3cub18CUB_300001_SM_10006detail10radix_sort29DeviceRadixSortOnesweepKernelINS1_5radix10policy_hubIiiyE10Policy1000ELNS0_9SortOrderE0EiiyiiNS1_21identity_decomposer_tEEEvPT5_SB_PT3_PKSC_PT1_PKSG_PT2_PKSK_T4_iiT6__param_9];
	shfl.sync.idx.b32	%r1060|%p112, %r2232, %r241, 31, -1;
	add.s32 	%r245, %r242, %r1060;
	shr.u32 	%r1061, %r2224, %r2099;
	and.b32  	%r1057, %r1061, %r221;
	mov.b32 	%r1037, 1;
	// begin inline asm
	{
    .reg .pred p;
    and.b32 %r1035, %r1057, %r1037;    setp.ne.u32 p, %r1035, 0;
    vote.ballot.sync.b32 %r1035, p, 0xffffffff;
    @!p not.b32 %r1035, %r1035;
}

	// end inline asm
	mov.b32 	%r1040, 2;
	// begin inline asm
	{
    .reg .pred p;
    and.b32 %r1038, %r1057, %r1040;    setp.ne.u32 p, %r1038, 0;
    vote.ballot.sync.b32 %r1038, p, 0xffffffff;
    @!p not.b32 %r1038, %r1038;
}

	// end inline asm
	and.b32  	%r1062, %r1038, %r1035;
	mov.b32 	%r1043, 4;
	// begin inline asm
	{
    .reg .pred p;
    and.b32 %r1041, %r1057, %r1043;    setp.ne.u32 p, %r1041, 0;
    vote.ballot.sync.b32 %r1041, p, 0xffffffff;
    @!p not.b32 %r1041, %r1041;
}

	// end inline asm
	and.b32  	%r1063, %r1041, %r1062;
	mov.b32 	%r1046, 8;
	// begin inline asm
	{
    .reg .pred p;
    and.b32 %r1044, %r1057, %r1046;    setp.ne.u32 p, %r1044, 0;
    vote.ballot.sync.b32 %r1044, p, 0xffffffff;
    @!p not.b32 %r1044, %r1044;
}

	// end inline asm
	and.b32  	%r1064, %r1044, %r1063;
	mov.b32 	%r1049, 16;
	// begin inline asm
	{
    .reg .pred p;
    and.b32 %r1047, %r1057, %r1049;    setp.ne.u32 p, %r1047, 0;
    vote.ballot.sync.b32 %r1047, p, 0xffffffff;
    @!p not.b32 %r1047, %r1047;
}

	// end inline asm
	and.b32  	%r1065, %r1047, %r1064;
	mov.b32 	%r1052, 32;
	// begin inline asm
	{
    .reg .pred p;
    and.b32 %r1050, %r1057, %r1052;    setp.ne.u32 p, %r1050, 0;
    vote.ballot.sync.b32 %r1050, p, 0xffffffff;
    @!p not.b32 %r1050, %r1050;
}

	// end inline asm
	and.b32  	%r1066, %r1050, %r1065;
	mov.b32 	%r1055, 64;
	// begin inline asm
	{
    .reg .pred p;
    and.b32 %r1053, %r1057, %r1055;    setp.ne.u32 p, %r1053, 0;
    vote.ballot.sync.b32 %r1053, p, 0xffffffff;
    @!p not.b32 %r1053, %r1053;
}

	// end inline asm
	and.b32  	%r1067, %r1053, %r1066;
	mov.b32 	%r1058, 128;
	// begin inline asm
	{
    .reg .pred p;
    and.b32 %r1056, %r1057, %r1058;    setp.ne.u32 p, %r1056, 0;
    vote.ballot.sync.b32 %r1056, p, 0xffffffff;
    @!p not.b32 %r1056, %r1056;
}

	// end inline asm
	and.b32  	%r1068, %r1056, %r1067;
	clz.b32 	%r1069, %r1068;
	sub.s32 	%r247, 31, %r1069;
	and.b32  	%r1070, %r878, %r1068;
	popc.b32 	%r248, %r1070;
	setp.ne.s32 	%p113, %r443, %r247;
	mov.b32 	%r2233, 0;
	@%p113 bra 	$L__BB25_189;
	shl.b32 	%r1071, %r1057, 2;
	add.s32 	%r1072, %r219, %r1071;
	atom.shared.add.u32 	%r2233, [%r1072], %r248;
$L__BB25_189:
	ld.param.u32 	%r2100, [_ZN3cub18CUB_300001_SM_10006detail10radix_sort29DeviceRadixSortOnesweepKernelINS1_5radix10policy_hubIiiyE10Policy1000ELNS0_9SortOrderE0EiiyiiNS1_21identity_decomposer_tEEEvPT5_SB_PT3_PKSC_PT1_PKSG_PT2_PKSK_T4_iiT6__param_9];
	shfl.sync.idx.b32	%r1098|%p114, %r2233, %r247, 31, -1;
	add.s32 	%r251, %r248, %r1098;
	shr.u32 	%r1099, %r2223, %r2100;
	and.b32  	%r1095, %r1099, %r221;
	mov.b32 	%r1075, 1;
	// begin inline asm
	{
    .reg .pred p;
    and.b32 %r1073, %r1095, %r1075;    setp.ne.u32 p, %r1073, 0;
    vote.ballot.sync.b32 %r1073, p, 0xffffffff;
    @!p not.b32 %r1073, %r1073;
}

	// end inline asm
	mov.b32 	%r1078, 2;
	// begin inline asm
	{
    .reg .pred p;
    and.b32 %r1076, %r1095, %r1078;    setp.ne.u32 p, %r1076, 0;
    vote.ballot.sync.b32 %r1076, p, 0xffffffff;
    @!p not.b32 %r1076, %r1076;
}

	// end inline asm
	and.b32  	%r1100, %r1076, %r1073;
	mov.b32 	%r1081, 4;
	// begin inline asm
	{
    .reg .pred p;
    and.b32 %r1079, %r1095, %r1081;    setp.ne.u32 p, %r1079, 0;
    vote.ballot.sync.b32 %r1079, p, 0xffffffff;
    @!p not.b32 %r1079, %r1079;
}

	// end inline asm
	and.b32  	%r1101, %r1079, %r1100;
	mov.b32 	%r1084, 8;
	// begin inline asm
	{
    .reg .pred p;
    and.b32 %r1082, %r1095, %r1084;    setp.ne.u32 p, %r1082, 0;
    vote.ballot.sync.b32 %r1082, p, 0xffffffff;
    @!p not.b32 %r1082, %r1082;
}

	// end inline asm
	and.b32  	%r1102, %r1082, %r1101;
	mov.b32 	%r1087, 16;
	// begin inline asm
	{
    .reg .pred p;
    and.b32 %r1085, %r1095, %r1087;    setp.ne.u32 p, %r1085, 0;
    vote.ballot.sync.b32 %r1085, p, 0xffffffff;
    @!p not.b32 %r1085, %r1085;
}

	// end inline asm
	and.b32  	%r1103, %r1085, %r1102;
	mov.b32 	%r1090, 32;
	// begin inline asm
	{
    .reg .pred p;
    and.b32 %r1088, %r1095, %r1090;    setp.ne.u32 p, %r1088, 0;
    vote.ballot.sync.b32 %r1088, p, 0xffffffff;
    @!p not.b32 %r1088, %r1088;
}

	// end inline asm
	and.b32  	%r1104, %r1088, %r1103;
	mov.b32 	%r1093, 64;
	// begin inline asm
	{
    .reg .pred p;
    and.b32 %r1091, %r1095, %r1093;    setp.ne.u32 p, %r1091, 0;
    vote.ballot.sync.b32 %r1091, p, 0xffffffff;
    @!p not.b32 %r1091, %r1091;
}

	// end inline asm
	and.b32  	%r1105, %r1091, %r1104;
	mov.b32 	%r1096, 128;
	// begin inline asm
	{
    .reg .pred p;
    and.b32 %r1094, %r1095, %r1096;    setp.ne.u32 p, %r1094, 0;
    vote.ballot.sync.b32 %r1094, p, 0xffffffff;
    @!p not.b32 %r1094, %r1094;
}

	// end inline asm
	and.b32  	%r1106, %r1094, %r1105;
	clz.b32 	%r1107, %r1106;
	sub.s32 	%r253, 31, %r1107;
	and.b32  	%r1108, %r878, %r1106;
	popc.b32 	%r254, %r1108;
	setp.ne.s32 	%p115, %r443, %r253;
	mov.b32 	%r2234, 0;
	@%p115 bra 	$L__BB25_191;
	shl.b32 	%r1109, %r1095, 2;
	add.s32 	%r1110, %r219, %r1109;
	atom.shared.add.u32 	%r2234, [%r1110], %r254;
$L__BB25_191:
	ld.param.u32 	%r2101, [_ZN3cub18CUB_300001_SM_10006detail10radix_sort29DeviceRadixSortOnesweepKernelINS1_5radix10policy_hubIiiyE10Policy1000ELNS0_9SortOrderE0EiiyiiNS1_21identity_decomposer_tEEEvPT5_SB_PT3_PKSC_PT1_PKSG_PT2_PKSK_T4_iiT6__param_9];
	shfl.sync.idx.b32	%r1136|%p116, %r2234, %r253, 31, -1;
	add.s32 	%r257, %r254, %r1136;
	shr.u32 	%r1137, %r2222, %r2101;
	and.b32  	%r1133, %r1137, %r221;
	mov.b32 	%r1113, 1;
	// begin inline asm
	{
    .reg .pred p;
    and.b32 %r1111, %r1133, %r1113;    setp.ne.u32 p, %r1111, 0;
    vote.ballot.sync.b32 %r1111, p, 0xffffffff;
    @!p not.b32 %r1111, %r1111;
}

	// end inline asm
	mov.b32 	%r1116, 2;
	// begin inline asm
	{
    .reg .pred p;
    and.b32 %r1114, %r1133, %r1116;    setp.ne.u32 p, %r1114, 0;
    vote.ballot.sync.b32 %r1114, p, 0xffffffff;
    @!p not.b32 %r1114, %r1114;
}

	// end inline asm
	and.b32  	%r1138, %r1114, %r1111;
	mov.b32 	%r1119, 4;
	// begin inline asm
	{
    .reg .pred p;
    and.b32 %r1117, %r1133, %r1119;    setp.ne.u32 p, %r1117, 0;
    vote.ballot.sync.b32 %r1117, p, 0xffffffff;
    @!p not.b32 %r1117, %r1117;
}

	// end inline asm
	and.b32  	%r1139, %r1117, %r1138;
	mov.b32 	%r1122, 8;
	// begin inline asm
	{
    .reg .pred p;
    and.b32 %r1120, %r1133, %r1122;    setp.ne.u32 p, %r1120, 0;
    vote.ballot.sync.b32 %r1120, p, 0xffffffff;
    @!p not.b32 %r1120, %r1120;
}

	// end inline asm
	and.b32  	%r1140, %r1120, %r1139;
	mov.b32 	%r1125, 16;
	// begin inline asm
	{
    .reg .pred p;
    and.b32 %r1123, %r1133, %r1125;    setp.ne.u32 p, %r1123, 0;
    vote.ballot.sync.b32 %r1123, p, 0xffffffff;
    @!p not.b32 %r1123, %r1123;
}

	// end inline asm
	and.b32  	%r1141, %r1123, %r1140;
	mov.b32 	%r1128, 32;
	// begin inline asm
	{
    .reg .pred p;
    and.b32 %r1126, %r1133, %r1128;    setp.ne.u32 p, %r1126, 0;
    vote.ballot.sync.b32 %r1126, p, 0xffffffff;
    @!p not.b32 %r1126, %r1126;
}

	// end inline asm
	and.b32  	%r1142, %r1126, %r1141;
	mov.b32 	%r1131, 64;
	// begin inline asm
	{
    .reg .pred p;
    and.b32 %r1129, %r1133, %r1131;    setp.ne.u32 p, %r1129, 0;
    vote.ballot.sync.b32 %r1129, p, 0xffffffff;
    @!p not.b32 %r1129, %r1129;
}

	// end inline asm
	and.b32  	%r1143, %r1129, %r1142;
	mov.b32 	%r1134, 128;
	// begin inline asm
	{
    .reg .pred p;
    and.b32 %r1132, %r1133, %r1134;    setp.ne.u32 p, %r1132, 0;
    vote.ballot.sync.b32 %r1132, p, 0xffffffff;
    @!p not.b32 %r1132, %r1132;
}

	// end inline asm
	and.b32  	%r1144, %r1132, %r1143;
	clz.b32 	%r1145, %r1144;
	sub.s32 	%r259, 31, %r1145;
	and.b32  	%r1146, %r878, %r1144;
	popc.b32 	%r260, %r1146;
	setp.ne.s32 	%p117, %r443, %r259;
	mov.b32 	%r2235, 0;
	@%p117 bra 	$L__BB25_193;
	shl.b32 	%r1147, %r1133, 2;
	add.s32 	%r1148, %r219, %r1147;
	atom.shared.add.u32 	%r2235, [%r1148], %r260;
$L__BB25_193:
	ld.param.u32 	%r2102, [_ZN3cub18CUB_300001_SM_10006detail10radix_sort29DeviceRadixSortOnesweepKernelINS1_5radix10policy_hubIiiyE10Policy1000ELNS0_9SortOrderE0EiiyiiNS1_21identity_decomposer_tEEEvPT5_SB_PT3_PKSC_PT1_PKSG_PT2_PKSK_T4_iiT6__param_9];
	shfl.sync.idx.b32	%r1174|%p118, %r2235, %r259, 31, -1;
	add.s32 	%r263, %r260, %r1174;
	shr.u32 	%r1175, %r2221, %r2102;
	and.b32  	%r1171, %r1175, %r221;
	mov.b32 	%r1151, 1;
	// begin inline asm
	{
    .reg .pred p;
    and.b32 %r1149, %r1171, %r1151;    setp.ne.u32 p, %r1149, 0;
    vote.ballot.sync.b32 %r1149, p, 0xffffffff;
    @!p not.b32 %r1149, %r1149;
}

	// end inline asm
	mov.b32 	%r1154, 2;
	// begin inline asm
	{
    .reg .pred p;
    and.b32 %r1152, %r1171, %r1154;    setp.ne.u32 p, %r1152, 0;
    vote.ballot.sync.b32 %r1152, p, 0xffffffff;
    @!p not.b32 %r1152, %r1152;
}

	// end inline asm
	and.b32  	%r1176, %r1152, %r1149;
	mov.b32 	%r1157, 4;
	// begin inline asm
	{
    .reg .pred p;
    and.b32 %r1155, %r1171, %r1157;    setp.ne.u32 p, %r1155, 0;
    vote.ballot.sync.b32 %r1155, p, 0xffffffff;
    @!p not.b32 %r1155, %r1155;
}

	// end inline asm
	and.b32  	%r1177, %r1155, %r1176;
	mov.b32 	%r1160, 8;
	// begin inline asm
	{
    .reg .pred p;
    and.b32 %r1158, %r1171, %r1160;    setp.ne.u32 p, %r1158, 0;
    vote.ballot.sync.b32 %r1158, p, 0xffffffff;
    @!p not.b32 %r1158, %r1158;
}

	// end inline asm
	and.b32  	%r1178, %r1158, %r1177;
	mov.b32 	%r1163, 16;
	// begin inline asm
	{
    .reg .pred p;
    and.b32 %r1161, %r1171, %r1163;    setp.ne.u32 p, %r1161, 0;
    vote.ballot.sync.b32 %r1161, p, 0xffffffff;
    @!p not.b32 %r1161, %r1161;
}

	// end inline asm
	and.b32  	%r1179, %r1161, %r1178;
	mov.b32 	%r1166, 32;
	// begin inline asm
	{
    .reg .pred p;
    and.b32 %r1164, %r1171, %r1166;    setp.ne.u32 p, %r1164, 0;
    vote.ballot.sync.b32 %r1164, p, 0xffffffff;
    @!p not.b32 %r1164, %r1164;
}

	// end inline asm
	and.b32  	%r1180, %r1164, %r1179;
	mov.b32 	%r1169, 64;
	// begin inline asm
	{
    .reg .pred p;
    and.b32 %r1167, %r1171, %r1169;    setp.ne.u32 p, %r1167, 0;
    vote.ballot.sync.b32 %r1167, p, 0xffffffff;
    @!p not.b32 %r1167, %r1167;
}

	// end inline asm
	and.b32  	%r1181, %r1167, %r1180;
	mov.b32 	%r1172, 128;
	// begin inline asm
	{
    .reg .pred p;
    and.b32 %r1170, %r1171, %r1172;    setp.ne.u32 p, %r1170, 0;
    vote.ballot.sync.b32 %r1170, p, 0xffffffff;
    @!p not.b32 %r1170, %r1170;
}

	// end inline asm
	and.b32  	%r1182, %r1170, %r1181;
	clz.b32 	%r1183, %r1182;
	sub.s32 	%r265, 31, %r1183;
	and.b32  	%r1184, %r878, %r1182;
	popc.b32 	%r266, %r1184;
	setp.ne.s32 	%p119, %r443, %r265;
	mov.b32 	%r2236, 0;
	@%p119 bra 	$L__BB25_195;
	shl.b32 	%r1185, %r1171, 2;
	add.s32 	%r1186, %r219, %r1185;
	atom.shared.add.u32 	%r2236, [%r1186], %r266;
$L__BB25_195:
	ld.param.u32 	%r2103, [_ZN3cub18CUB_300001_SM_10006detail10radix_sort29DeviceRadixSortOnesweepKernelINS1_5radix10policy_hubIiiyE10Policy1000ELNS0_9SortOrderE0EiiyiiNS1_21identity_decomposer_tEEEvPT5_SB_PT3_PKSC_PT1_PKSG_PT2_PKSK_T4_iiT6__param_9];
	shfl.sync.idx.b32	%r1212|%p120, %r2236, %r265, 31, -1;
	add.s32 	%r269, %r266, %r1212;
	shr.u32 	%r1213, %r2220, %r2103;
	and.b32  	%r1209, %r1213, %r221;
	mov.b32 	%r1189, 1;
	// begin inline asm
	{
    .reg .pred p;
    and.b32 %r1187, %r1209, %r1189;    setp.ne.u32 p, %r1187, 0;
    vote.ballot.sync.b32 %r1187, p, 0xffffffff;
    @!p not.b32 %r1187, %r1187;
}

	// end inline asm
	mov.b32 	%r1192, 2;
	// begin inline asm
	{
    .reg .pred p;
    and.b32 %r1190, %r1209, %r1192;    setp.ne.u32 p, %r1190, 0;
    vote.ballot.sync.b32 %r1190, p, 0xffffffff;
    @!p not.b32 %r1190, %r1190;
}

	// end inline asm
	and.b32  	%r1214, %r1190, %r1187;
	mov.b32 	%r1195, 4;
	// begin inline asm
	{
    .reg .pred p;
    and.b32 %r1193, %r1209, %r1195;    setp.ne.u32 p, %r1193, 0;
    vote.ballot.sync.b32 %r1193, p, 0xffffffff;
    @!p not.b32 %r1193, %r1193;
}

	// end inline asm
	and.b32  	%r1215, %r1193, %r1214;
	mov.b32 	%r1198, 8;
	// begin inline asm
	{
    .reg .pred p;
    and.b32 %r1196, %r1209, %r1198;    setp.ne.u32 p, %r1196, 0;
    vote.ballot.sync.b32 %r1196, p, 0xffffffff;
    @!p not.b32 %r1196, %r1196;
}

	// end inline asm
	and.b32  	%r1216, %r1196, %r1215;
	mov.b32 	%r1201, 16;
	// begin inline asm
	{
    .reg .pred p;
    and.b32 %r1199, %r1209, %r1201;    setp.ne.u32 p, %r1199, 0;
    vote.ballot.sync.b32 %r1199, p, 0xffffffff;
    @!p not.b32 %r1199, %r1199;
}

	// end inline asm
	and.b32  	%r1217, %r1199, %r1216;
	mov.b32 	%r1204, 32;
	// begin inline asm
	{
    .reg .pred p;
    and.b32 %r1202, %r1209, %r1204;    setp.ne.u32 p, %r1202, 0;
    vote.ballot.sync.b32 %r1202, p, 0xffffffff;
    @!p not.b32 %r1202, %r1202;
}

	// end inline asm
	and.b32  	%r1218, %r1202, %r1217;
	mov.b32 	%r1207, 64;
	// begin inline asm
	{
    .reg .pred p;
    and.b32 %r1205, %r1209, %r1207;    setp.ne.u32 p, %r1205, 0;
    vote.ballot.sync.b32 %r1205, p, 0xffffffff;
    @!p not.b32 %r1205, %r1205;
}

	// end inline asm
	and.b32  	%r1219, %r1205, %r1218;
	mov.b32 	%r1210, 128;
	// begin inline asm
	{
    .reg .pred p;
    and.b32 %r1208, %r1209, %r1210;    setp.ne.u32 p, %r1208, 0;
    vote.ballot.sync.b32 %r1208, p, 0xffffffff;
    @!p not.b32 %r1208, %r1208;
}

	// end inline asm
	and.b32  	%r1220, %r1208, %r1219;
	clz.b32 	%r1221, %r1220;
	sub.s32 	%r271, 31, %r1221;
	and.b32  	%r1222, %r878, %r1220;
	popc.b32 	%r272, %r1222;
	setp.ne.s32 	%p121, %r443, %r271;
	mov.b32 	%r2237, 0;
	@%p121 bra 	$L__BB25_197;
	shl.b32 	%r1223, %r1209, 2;
	add.s32 	%r1224, %r219, %r1223;
	atom.shared.add.u32 	%r2237, [%r1224], %r272;
$L__BB25_197:
	ld.param.u32 	%r2104, [_ZN3cub18CUB_300001_SM_10006detail10radix_sort29DeviceRadixSortOnesweepKernelINS1_5radix10policy_hubIiiyE10Policy1000ELNS0_9SortOrderE0EiiyiiNS1_21identity_decomposer_tEEEvPT5_SB_PT3_PKSC_PT1_PKSG_PT2_PKSK_T4_iiT6__param_9];
	shfl.sync.idx.b32	%r1250|%p122, %r2237, %r271, 31, -1;
	add.s32 	%r275, %r272, %r1250;
	shr.u32 	%r1251, %r2219, %r2104;
	and.b32  	%r1247, %r1251, %r221;
	mov.b32 	%r1227, 1;
	// begin inline asm
	{
    .reg .pred p;
    and.b32 %r1225, %r1247, %r1227;    setp.ne.u32 p, %r1225, 0;
    vote.ballot.sync.b32 %r1225, p, 0xffffffff;
    @!p not.b32 %r1225, %r1225;
}

	// end inline asm
	mov.b32 	%r1230, 2;
	// begin inline asm
	{
    .reg .pred p;
    and.b32 %r1228, %r1247, %r1230;    setp.ne.u32 p, %r1228, 0;
    vote.ballot.sync.b32 %r1228, p, 0xffffffff;
    @!p not.b32 %r1228, %r1228;
}

	// end inline asm
	and.b32  	%r1252, %r1228, %r1225;
	mov.b32 	%r1233, 4;
	// begin inline asm
	{
    .reg .pred p;
    and.b32 %r1231, %r1247, %r1233;    setp.ne.u32 p, %r1231, 0;
    vote.ballot.sync.b32 %r1231, p, 0xffffffff;
    @!p not.b32 %r1231, %r1231;
}

	// end inline asm
	and.b32  	%r1253, %r1231, %r1252;
	mov.b32 	%r1236, 8;
	// begin inline asm
	{
    .reg .pred p;
    and.b32 %r1234, %r1247, %r1236;    setp.ne.u32 p, %r1234, 0;
    vote.ballot.sync.b32 %r1234, p, 0xffffffff;
    @!p not.b32 %r1234, %r1234;
}

	// end inline asm
	and.b32  	%r1254, %r1234, %r1253;
	mov.b32 	%r1239, 16;
	// begin inline asm
	{
    .reg .pred p;
    and.b32 %r1237, %r1247, %r1239;    setp.ne.u32 p, %r1237, 0;
    vote.ballot.sync.b32 %r1237, p, 0xffffffff;
    @!p not.b32 %r1237, %r1237;
}

	// end inline asm
	and.b32  	%r1255, %r1237, %r1254;
	mov.b32 	%r1242, 32;
	// begin inline asm
	{
    .reg .pred p;
    and.b32 %r1240, %r1247, %r1242;    setp.ne.u32 p, %r1240, 0;
    vote.ballot.sync.b32 %r1240, p, 0xffffffff;
    @!p not.b32 %r1240, %r1240;
}

	// end inline asm
	and.b32  	%r1256, %r1240, %r1255;
	mov.b32 	%r1245, 64;
	// begin inline asm
	{
    .reg .pred p;
    and.b32 %r1243, %r1247, %r1245;    setp.ne.u32 p, %r1243, 0;
    vote.ballot.sync.b32 %r1243, p, 0xffffffff;
    @!p not.b32 %r1243, %r1243;
}

	// end inline asm
	and.b32  	%r1257, %r1243, %r1256;
	mov.b32 	%r1248, 128;
	// begin inline asm
	{
    .reg .pred p;
    and.b32 %r1246, %r1247, %r1248;    setp.ne.u32 p, %r1246, 0;
    vote.ballot.sync.b32 %r1246, p, 0xffffffff;
    @!p not.b32 %r1246, %r1246;
}

	// end inline asm
	and.b32  	%r1258, %r1246, %r1257;
	clz.b32 	%r1259, %r1258;
	sub.s32 	%r277, 31, %r1259;
	and.b32  	%r1260, %r878, %r1258;
	popc.b32 	%r278, %r1260;
	setp.ne.s32 	%p123, %r443, %r277;
	mov.b32 	%r2238, 0;
	@%p123 bra 	$L__BB25_199;
	shl.b32 	%r1265, %r1247, 2;
	add.s32 	%r1266, %r219, %r1265;
	atom.shared.add.u32 	%r2238, [%r1266], %r278;
$L__BB25_199:
	ld.param.u32 	%r2105, [_ZN3cub18CUB_300001_SM_10006detail10radix_sort29DeviceRadixSortOnesweepKernelINS1_5radix10policy_hubIiiyE10Policy1000ELNS0_9SortOrderE0EiiyiiNS1_21identity_decomposer_tEEEvPT5_SB_PT3_PKSC_PT1_PKSG_PT2_PKSK_T4_iiT6__param_9];
	shfl.sync.idx.b32	%r1292|%p124, %r2238, %r277, 31, -1;
	add.s32 	%r281, %r278, %r1292;
	shr.u32 	%r1293, %r2218, %r2105;
	and.b32  	%r1289, %r1293, %r221;
	mov.b32 	%r1269, 1;
	// begin inline asm
	{
    .reg .pred p;
    and.b32 %r1267, %r1289, %r1269;    setp.ne.u32 p, %r1267, 0;
    vote.ballot.sync.b32 %r1267, p, 0xffffffff;
    @!p not.b32 %r1267, %r1267;
}

	// end inline asm
	mov.b32 	%r1272, 2;
	// begin inline asm
	{
    .reg .pred p;
    and.b32 %r1270, %r1289, %r1272;    setp.ne.u32 p, %r1270, 0;
    vote.ballot.sync.b32 %r1270, p, 0xffffffff;
    @!p not.b32 %r1270, %r1270;
}

	// end inline asm
	and.b32  	%r1294, %r1270, %r1267;
	mov.b32 	%r1275, 4;
	// begin inline asm
	{
    .reg .pred p;
    and.b32 %r1273, %r1289, %r1275;    setp.ne.u32 p, %r1273, 0;
    vote.ballot.sync.b32 %r1273, p, 0xffffffff;
    @!p not.b32 %r1273, %r1273;
}

	// end inline asm
	and.b32  	%r1295, %r1273, %r1294;
	mov.b32 	%r1278, 8;
	// begin inline asm
	{
    .reg .pred p;
    and.b32 %r1276, %r1289, %r1278;    setp.ne.u32 p, %r1276, 0;
    vote.ballot.sync.b32 %r1276, p, 0xffffffff;
    @!p not.b32 %r1276, %r1276;
}

	// end inline asm
	and.b32  	%r1296, %r1276, %r1295;
	mov.b32 	%r1281, 16;
	// begin inline asm
	{
    .reg .pred p;
    and.b32 %r1279, %r1289, %r1281;    setp.ne.u32 p, %r1279, 0;
    vote.ballot.sync.b32 %r1279, p, 0xffffffff;
    @!p not.b32 %r1279, %r1279;
}

	// end inline asm
	and.b32  	%r1297, %r1279, %r1296;
	mov.b32 	%r1284, 32;
	// begin inline asm
	{
    .reg .pred p;
    and.b32 %r1282, %r1289, %r1284;    setp.ne.u32 p, %r1282, 0;
    vote.ballot.sync.b32 %r1282, p, 0xffffffff;
    @!p not.b32 %r1282, %r1282;
}

	// end inline asm
	and.b32  	%r1298, %r1282, %r1297;
	mov.b32 	%r1287, 64;
	// begin inline asm
	{
    .reg .pred p;
    and.b32 %r1285, %r1289, %r1287;    setp.ne.u32 p, %r1285, 0;
    vote.ballot.sync.b32 %r1285, p, 0xffffffff;
    @!p not.b32 %r1285, %r1285;
}

	// end inline asm
	and.b32  	%r1299, %r1285, %r1298;
	mov.b32 	%r1290, 128;
	// begin inline asm
	{
    .reg .pred p;
    and.b32 %r1288, %r1289, %r1290;    setp.ne.u32 p, %r1288, 0;
    vote.ballot.sync.b32 %r1288, p, 0xffffffff;
    @!p not.b32 %r1288, %r1288;
}

	// end inline asm
	and.b32  	%r1300, %r1288, %r1299;
	clz.b32 	%r1301, %r1300;
	sub.s32 	%r283, 31, %r1301;
	and.b32  	%r1302, %r878, %r1300;
	popc.b32 	%r284, %r1302;
	setp.ne.s32 	%p125, %r443, %r283;
	mov.b32 	%r2239, 0;
	@%p125 bra 	$L__BB25_201;
	shl.b32 	%r1307, %r1289, 2;
	add.s32 	%r1308, %r219, %r1307;
	atom.shared.add.u32 	%r2239, [%r1308], %r284;
$L__BB25_201:
	ld.param.u32 	%r2106, [_ZN3cub18CUB_300001_SM_10006detail10radix_sort29DeviceRadixSortOnesweepKernelINS1_5radix10policy_hubIiiyE10Policy1000ELNS0_9SortOrderE0EiiyiiNS1_21identity_decomposer_tEEEvPT5_SB_PT3_PKSC_PT1_PKSG_PT2_PKSK_T4_iiT6__param_9];
	shfl.sync.idx.b32	%r1334|%p126, %r2239, %r283, 31, -1;
	add.s32 	%r287, %r284, %r1334;
	shr.u32 	%r1335, %r2217, %r2106;
	and.b32  	%r1331, %r1335, %r221;
	mov.b32 	%r1311, 1;
	// begin inline asm
	{
    .reg .pred p;
    and.b32 %r1309, %r1331, %r1311;    setp.ne.u32 p, %r1309, 0;
    vote.ballot.sync.b32 %r1309, p, 0xffffffff;
    @!p not.b32 %r1309, %r1309;
}

	// end inline asm
	mov.b32 	%r1314, 2;
	// begin inline asm
	{
    .reg .pred p;
    and.b32 %r1312, %r1331, %r1314;    setp.ne.u32 p, %r1312, 0;
    vote.ballot.sync.b32 %r1312, p, 0xffffffff;
    @!p not.b32 %r1312, %r1312;
}

	// end inline asm
	and.b32  	%r1336, %r1312, %r1309;
	mov.b32 	%r1317, 4;
	// begin inline asm
	{
    .reg .pred p;
    and.b32 %r1315, %r1331, %r1317;    setp.ne.u32 p, %r1315, 0;
    vote.ballot.sync.b32 %r1315, p, 0xffffffff;
    @!p not.b32 %r1315, %r1315;
}

	// end inline asm
	and.b32  	%r1337, %r1315, %r1336;
	mov.b32 	%r1320, 8;
	// begin inline asm
	{
    .reg .pred p;
    and.b32 %r1318, %r1331, %r1320;    setp.ne.u32 p, %r1318, 0;
    vote.ballot.sync.b32 %r1318, p, 0xffffffff;
    @!p not.b32 %r1318, %r1318;
}

	// end inline asm
	and.b32  	%r1338, %r1318, %r1337;
	mov.b32 	%r1323, 16;
	// begin inline asm
	{
    .reg .pred p;
    and.b32 %r1321, %r1331, %r1323;    setp.ne.u32 p, %r1321, 0;
    vote.ballot.sync.b32 %r1321, p, 0xffffffff;
    @!p not.b32 %r1321, %r1321;
}

	// end inline asm
	and.b32  	%r1339, %r1321, %r1338;
	mov.b32 	%r1326, 32;
	// begin inline asm
	{
    .reg .pred p;
    and.b32 %r1324, %r1331, %r1326;    setp.ne.u32 p, %r1324, 0;
    vote.ballot.sync.b32 %r1324, p, 0xffffffff;
    @!p not.b32 %r1324, %r1324;
}

	// end inline asm
	and.b32  	%r1340, %r1324, %r1339;
	mov.b32 	%r1329, 64;
	// begin inline asm
	{
    .reg .pred p;
    and.b32 %r1327, %r1331, %r1329;    setp.ne.u32 p, %r1327, 0;
    vote.ballot.sync.b32 %r1327, p, 0xffffffff;
    @!p not.b32 %r1327, %r1327;
}

	// end inline asm
	and.b32  	%r1341, %r1327, %r1340;
	mov.b32 	%r1332, 128;
	// begin inline asm
	{
    .reg .pred p;
    and.b32 %r1330, %r1331, %r1332;    setp.ne.u32 p, %r1330, 0;
    vote.ballot.sync.b32 %r1330, p, 0xffffffff;
    @!p not.b32 %r1330, %r1330;
}

	// end inline asm
	and.b32  	%r1342, %r1330, %r1341;
	clz.b32 	%r1343, %r1342;
	sub.s32 	%r289, 31, %r1343;
	and.b32  	%r1344, %r878, %r1342;
	popc.b32 	%r290, %r1344;
	setp.ne.s32 	%p127, %r443, %r289;
	mov.b32 	%r2240, 0;
	@%p127 bra 	$L__BB25_203;
	shl.b32 	%r1349, %r1331, 2;
	add.s32 	%r1350, %r219, %r1349;
	atom.shared.add.u32 	%r2240, [%r1350], %r290;
$L__BB25_203:
	ld.param.u32 	%r2107, [_ZN3cub18CUB_300001_SM_10006detail10radix_sort29DeviceRadixSortOnesweepKernelINS1_5radix10policy_hubIiiyE10Policy1000ELNS0_9SortOrderE0EiiyiiNS1_21identity_decomposer_tEEEvPT5_SB_PT3_PKSC_PT1_PKSG_PT2_PKSK_T4_iiT6__param_9];
	shfl.sync.idx.b32	%r1376|%p128, %r2240, %r289, 31, -1;
	add.s32 	%r293, %r290, %r1376;
	shr.u32 	%r1377, %r2216, %r2107;
	and.b32  	%r1373, %r1377, %r221;
	mov.b32 	%r1353, 1;
	// begin inline asm
	{
    .reg .pred p;
    and.b32 %r1351, %r1373, %r1353;    setp.ne.u32 p, %r1351, 0;
    vote.ballot.sync.b32 %r1351, p, 0xffffffff;
    @!p not.b32 %r1351, %r1351;
}

	// end inline asm
	mov.b32 	%r1356, 2;
	// begin inline asm
	{
    .reg .pred p;
    and.b32 %r1354, %r1373, %r1356;    setp.ne.u32 p, %r1354, 0;
    vote.ballot.sync.b32 %r1354, p, 0xffffffff;
    @!p not.b32 %r1354, %r1354;
}

	// end inline asm
	and.b32  	%r1378, %r1354, %r1351;
	mov.b32 	%r1359, 4;
	// begin inline asm
	{
    .reg .pred p;
    and.b32 %r1357, %r1373, %r1359;    setp.ne.u32 p, %r1357, 0;
    vote.ballot.sync.b32 %r1357, p, 0xffffffff;
    @!p not.b32 %r1357, %r1357;
}

	// end inline asm
	and.b32  	%r1379, %r1357, %r1378;
	mov.b32 	%r1362, 8;
	// begin inline asm
	{
    .reg .pred p;
    and.b32 %r1360, %r1373, %r1362;    setp.ne.u32 p, %r1360, 0;
    vote.ballot.sync.b32 %r1360, p, 0xffffffff;
    @!p not.b32 %r1360, %r1360;
}

	// end inline asm
	and.b32  	%r1380, %r1360, %r1379;
	mov.b32 	%r1365, 16;
	// begin inline asm
	{
    .reg .pred p;
    and.b32 %r1363, %r1373, %r1365;    setp.ne.u32 p, %r1363, 0;
    vote.ballot.sync.b32 %r1363, p, 0xffffffff;
    @!p not.b32 %r1363, %r1363;
}

	// end inline asm
	and.b32  	%r1381, %r1363, %r1380;
	mov.b32 	%r1368, 32;
	// begin inline asm
	{
    .reg .pred p;
    and.b32 %r1366, %r1373, %r1368;    setp.ne.u32 p, %r1366, 0;
    vote.ballot.sync.b32 %r1366, p, 0xffffffff;
    @!p not.b32 %r1366, %r1366;
}

	// end inline asm
	and.b32  	%r1382, %r1366, %r1381;
	mov.b32 	%r1371, 64;
	// begin inline asm
	{
    .reg .pred p;
    and.b32 %r1369, %r1373, %r1371;    setp.ne.u32 p, %r1369, 0;
    vote.ballot.sync.b32 %r1369, p, 0xffffffff;
    @!p not.b32 %r1369, %r1369;
}

	// end inline asm
	and.b32  	%r1383, %r1369, %r1382;
	mov.b32 	%r1374, 128;
	// begin inline asm
	{
    .reg .pred p;
    and.b32 %r1372, %r1373, %r1374;    setp.ne.u32 p, %r1372, 0;
    vote.ballot.sync.b32 %r1372, p, 0xffffffff;
    @!p not.b32 %r1372, %r1372;
}

	// end inline asm
	and.b32  	%r1384, %r1372, %r1383;
	clz.b32 	%r1385, %r1384;
	sub.s32 	%r295, 31, %r1385;
	and.b32  	%r1386, %r878, %r1384;
	popc.b32 	%r296, %r1386;
	setp.ne.s32 	%p129, %r443, %r295;
	mov.b32 	%r2241, 0;
	@%p129 bra 	$L__BB25_205;
	shl.b32 	%r1391, %r1373, 2;
	add.s32 	%r1392, %r219, %r1391;
	atom.shared.add.u32 	%r2241, [%r1392], %r296;
$L__BB25_205:
	ld.param.u32 	%r2108, [_ZN3cub18CUB_300001_SM_10006detail10radix_sort29DeviceRadixSortOnesweepKernelINS1_5radix10policy_hubIiiyE10Policy1000ELNS0_9SortOrderE0EiiyiiNS1_21identity_decomposer_tEEEvPT5_SB_PT3_PKSC_PT1_PKSG_PT2_PKSK_T4_iiT6__param_9];
	shfl.sync.idx.b32	%r1418|%p130, %r2241, %r295, 31, -1;
	add.s32 	%r299, %r296, %r1418;
	shr.u32 	%r1419, %r2215, %r2108;
	and.b32  	%r1415, %r1419, %r221;
	mov.b32 	%r1395, 1;
	// begin inline asm
	{
    .reg .pred p;
    and.b32 %r1393, %r1415, %r1395;    setp.ne.u32 p, %r1393, 0;
    vote.ballot.sync.b32 %r1393, p, 0xffffffff;
    @!p not.b32 %r1393, %r1393;
}

	// end inline asm
	mov.b32 	%r1398, 2;
	// begin inline asm
	{
    .reg .pred p;
    and.b32 %r1396, %r1415, %r1398;    setp.ne.u32 p, %r1396, 0;
    vote.ballot.sync.b32 %r1396, p, 0xffffffff;
    @!p not.b32 %r1396, %r1396;
}

	// end inline asm
	and.b32  	%r1420, %r1396, %r1393;
	mov.b32 	%r1401, 4;
	// begin inline asm
	{
    .reg .pred p;
    and.b32 %r1399, %r1415, %r1401;    setp.ne.u32 p, %r1399, 0;
    vote.ballot.sync.b32 %r1399, p, 0xffffffff;
    @!p not.b32 %r1399, %r1399;
}

	// end inline asm
	and.b32  	%r1421, %r1399, %r1420;
	mov.b32 	%r1404, 8;
	// begin inline asm
	{
    .reg .pred p;
    and.b32 %r1402, %r1415, %r1404;    setp.ne.u32 p, %r1402, 0;
    vote.ballot.sync.b32 %r1402, p, 0xffffffff;
    @!p not.b32 %r1402, %r1402;
}

	// end inline asm
	and.b32  	%r1422, %r1402, %r1421;
	mov.b32 	%r1407, 16;
	// begin inline asm
	{
    .reg .pred p;
    and.b32 %r1405, %r1415, %r1407;    setp.ne.u32 p, %r1405, 0;
    vote.ballot.sync.b32 %r1405, p, 0xffffffff;
    @!p not.b32 %r1405, %r1405;
}

	// end inline asm
	and.b32  	%r1423, %r1405, %r1422;
	mov.b32 	%r1410, 32;
	// begin inline asm
	{
    .reg .pred p;
    and.b32 %r1408, %r1415, %r1410;    setp.ne.u32 p, %r1408, 0;
    vote.ballot.sync.b32 %r1408, p, 0xffffffff;
    @!p not.b32 %r1408, %r1408;
}

	// end inline asm
	and.b32  	%r1424, %r1408, %r1423;
	mov.b32 	%r1413, 64;
	// begin inline asm
	{
    .reg .pred p;
    and.b32 %r1411, %r1415, %r1413;    setp.ne.u32 p, %r1411, 0;
    vote.ballot.sync.b32 %r1411, p, 0xffffffff;
    @!p not.b32 %r1411, %r1411;
}

	// end inline asm
	and.b32  	%r1425, %r1411, %r1424;
	mov.b32 	%r1416, 128;
	// begin inline asm
	{
    .reg .pred p;
    and.b32 %r1414, %r1415, %r1416;    setp.ne.u32 p, %r1414, 0;
    vote.ballot.sync.b32 %r1414, p, 0xffffffff;
    @!p not.b32 %r1414, %r1414;
}

	// end inline asm
	and.b32  	%r1426, %r1414, %r1425;
	clz.b32 	%r1427, %r1426;
	sub.s32 	%r301, 31, %r1427;
	and.b32  	%r1428, %r878, %r1426;
	popc.b32 	%r302, %r1428;
	setp.ne.s32 	%p131, %r443, %r301;
	mov.b32 	%r2242, 0;
	@%p131 bra 	$L__BB25_207;
	shl.b32 	%r1433, %r1415, 2;
	add.s32 	%r1434, %r219, %r1433;
	atom.shared.add.u32 	%r2242, [%r1434], %r302;
$L__BB25_207:
	ld.param.u32 	%r2109, [_ZN3cub18CUB_300001_SM_10006detail10radix_sort29DeviceRadixSortOnesweepKernelINS1_5radix10policy_hubIiiyE10Policy1000ELNS0_9SortOrderE0EiiyiiNS1_21identity_decomposer_tEEEvPT5_SB_PT3_PKSC_PT1_PKSG_PT2_PKSK_T4_iiT6__param_9];
	shfl.sync.idx.b32	%r1460|%p132, %r2242, %r301, 31, -1;
	add.s32 	%r305, %r302, %r1460;
	shr.u32 	%r1461, %r2214, %r2109;
	and.b32  	%r1457, %r1461, %r221;
	mov.b32 	%r1437, 1;
	// begin inline asm
	{
    .reg .pred p;
    and.b32 %r1435, %r1457, %r1437;    setp.ne.u32 p, %r1435, 0;
    vote.ballot.sync.b32 %r1435, p, 0xffffffff;
    @!p not.b32 %r1435, %r1435;
}

	// end inline asm
	mov.b32 	%r1440, 2;
	// begin inline asm
	{
    .reg .pred p;
    and.b32 %r1438, %r1457, %r1440;    setp.ne.u32 p, %r1438, 0;
    vote.ballot.sync.b32 %r1438, p, 0xffffffff;
    @!p not.b32 %r1438, %r1438;
}

	// end inline asm
	and.b32  	%r1462, %r1438, %r1435;
	mov.b32 	%r1443, 4;
	// begin inline asm
	{
    .reg .pred p;
    and.b32 %r1441, %r1457, %r1443;    setp.ne.u32 p, %r1441, 0;
    vote.ballot.sync.b32 %r1441, p, 0xffffffff;
    @!p not.b32 %r1441, %r1441;
}

	// end inline asm
	and.b32  	%r1463, %r1441, %r1462;
	mov.b32 	%r1446, 8;
	// begin inline asm
	{
    .reg .pred p;
    and.b32 %r1444, %r1457, %r1446;    setp.ne.u32 p, %r1444, 0;
    vote.ballot.sync.b32 %r1444, p, 0xffffffff;
    @!p not.b32 %r1444, %r1444;
}

	// end inline asm
	and.b32  	%r1464, %r1444, %r1463;
	mov.b32 	%r1449, 16;
	// begin inline asm
	{
    .reg .pred p;
    and.b32 %r1447, %r1457, %r1449;    setp.ne.u32 p, %r1447, 0;
    vote.ballot.sync.b32 %r1447, p, 0xffffffff;
    @!p not.b32 %r1447, %r1447;
}

	// end inline asm
	and.b32  	%r1465, %r1447, %r1464;
	mov.b32 	%r1452, 32;
	// begin inline asm
	{
    .reg .pred p;
    and.b32 %r1450, %r1457, %r1452;    setp.ne.u32 p, %r1450, 0;
    vote.ballot.sync.b32 %r1450, p, 0xffffffff;
    @!p not.b32 %r1450, %r1450;
}

	// end inline asm
	and.b32  	%r1466, %r1450, %r1465;
	mov.b32 	%r1455, 64;
	// begin inline asm
	{
    .reg .pred p;
    and.b32 %r1453, %r1457, %r1455;    setp.ne.u32 p, %r1453, 0;
    vote.ballot.sync.b32 %r1453, p, 0xffffffff;
    @!p not.b32 %r1453, %r1453;
}

	// end inline asm
	and.b32  	%r1467, %r1453, %r1466;
	mov.b32 	%r1458, 128;
	// begin inline asm
	{
    .reg .pred p;
    and.b32 %r1456, %r1457, %r1458;    setp.ne.u32 p, %r1456, 0;
    vote.ballot.sync.b32 %r1456, p, 0xffffffff;
    @!p not.b32 %r1456, %r1456;
}

	// end inline asm
	and.b32  	%r1468, %r1456, %r1467;
	clz.b32 	%r1469, %r1468;
	sub.s32 	%r307, 31, %r1469;
	and.b32  	%r1470, %r878, %r1468;
	popc.b32 	%r308, %r1470;
	setp.ne.s32 	%p133, %r443, %r307;
	mov.b32 	%r2243, 0;
	@%p133 bra 	$L__BB25_209;
	shl.b32 	%r1475, %r1457, 2;
	add.s32 	%r1476, %r219, %r1475;
	atom.shared.add.u32 	%r2243, [%r1476], %r308;
$L__BB25_209:
	ld.param.u32 	%r2110, [_ZN3cub18CUB_300001_SM_10006detail10radix_sort29DeviceRadixSortOnesweepKernelINS1_5radix10policy_hubIiiyE10Policy1000ELNS0_9SortOrderE0EiiyiiNS1_21identity_decomposer_tEEEvPT5_SB_PT3_PKSC_PT1_PKSG_PT2_PKSK_T4_iiT6__param_9];
	shfl.sync.idx.b32	%r1502|%p134, %r2243, %r307, 31, -1;
	add.s32 	%r311, %r308, %r1502;
	shr.u32 	%r1503, %r2213, %r2110;
	and.b32  	%r1499, %r1503, %r221;
	mov.b32 	%r1479, 1;
	// begin inline asm
	{
    .reg .pred p;
    and.b32 %r1477, %r1499, %r1479;    setp.ne.u32 p, %r1477, 0;
    vote.ballot.sync.b32 %r1477, p, 0xffffffff;
    @!p not.b32 %r1477, %r1477;
}

	// end inline asm
	mov.b32 	%r1482, 2;
	// begin inline asm
	{
    .reg .pred p;
    and.b32 %r1480, %r1499, %r1482;    setp.ne.u32 p, %r1480, 0;
    vote.ballot.sync.b32 %r1480, p, 0xffffffff;
    @!p not.b32 %r1480, %r1480;
}

	// end inline asm
	and.b32  	%r1504, %r1480, %r1477;
	mov.b32 	%r1485, 4;
	// begin inline asm
	{
    .reg .pred p;
    and.b32 %r1483, %r1499, %r1485;    setp.ne.u32 p, %r1483, 0;
    vote.ballot.sync.b32 %r1483, p, 0xffffffff;
    @!p not.b32 %r1483, %r1483;
}

	// end inline asm
	and.b32  	%r1505, %r1483, %r1504;
	mov.b32 	%r1488, 8;
	// begin inline asm
	{
    .reg .pred p;
    and.b32 %r1486, %r1499, %r1488;    setp.ne.u32 p, %r1486, 0;
    vote.ballot.sync.b32 %r1486, p, 0xffffffff;
    @!p not.b32 %r1486, %r1486;
}

	// end inline asm
	and.b32  	%r1506, %r1486, %r1505;
	mov.b32 	%r1491, 16;
	// begin inline asm
	{
    .reg .pred p;
    and.b32 %r1489, %r1499, %r1491;    setp.ne.u32 p, %r1489, 0;
    vote.ballot.sync.b32 %r1489, p, 0xffffffff;
    @!p not.b32 %r1489, %r1489;
}

	// end inline asm
	and.b32  	%r1507, %r1489, %r1506;
	mov.b32 	%r1494, 32;
	// begin inline asm
	{
    .reg .pred p;
    and.b32 %r1492, %r1499, %r1494;    setp.ne.u32 p, %r1492, 0;
    vote.ballot.sync.b32 %r1492, p, 0xffffffff;
    @!p not.b32 %r1492, %r1492;
}

	// end inline asm
	and.b32  	%r1508, %r1492, %r1507;
	mov.b32 	%r1497, 64;
	// begin inline asm
	{
    .reg .pred p;
    and.b32 %r1495, %r1499, %r1497;    setp.ne.u32 p, %r1495, 0;
    vote.ballot.sync.b32 %r1495, p, 0xffffffff;
    @!p not.b32 %r1495, %r1495;
}

	// end inline asm
	and.b32  	%r1509, %r1495, %r1508;
	mov.b32 	%r1500, 128;
	// begin inline asm
	{
    .reg .pred p;
    and.b32 %r1498, %r1499, %r1500;    setp.ne.u32 p, %r1498, 0;
    vote.ballot.sync.b32 %r1498, p, 0xffffffff;
    @!p not.b32 %r1498, %r1498;
}

	// end inline asm
	and.b32  	%r1510, %r1498, %r1509;
	clz.b32 	%r1511, %r1510;
	sub.s32 	%r313, 31, %r1511;
	and.b32  	%r1512, %r878, %r1510;
	popc.b32 	%r314, %r1512;
	setp.ne.s32 	%p135, %r443, %r313;
	mov.b32 	%r2244, 0;
	@%p135 bra 	$L__BB25_211;
	shl.b32 	%r1517, %r1499, 2;
	add.s32 	%r1518, %r219, %r1517;
	atom.shared.add.u32 	%r2244, [%r1518], %r314;
$L__BB25_211:
	ld.param.u32 	%r2111, [_ZN3cub18CUB_300001_SM_10006detail10radix_sort29DeviceRadixSortOnesweepKernelINS1_5radix10policy_hubIiiyE10Policy1000ELNS0_9SortOrderE0EiiyiiNS1_21identity_decomposer_tEEEvPT5_SB_PT3_PKSC_PT1_PKSG_PT2_PKSK_T4_iiT6__param_9];
	shfl.sync.idx.b32	%r1544|%p136, %r2244, %r313, 31, -1;
	add.s32 	%r317, %r314, %r1544;
	shr.u32 	%r1545, %r2212, %r2111;
	and.b32  	%r1541, %r1545, %r221;
	mov.b32 	%r1521, 1;
	// begin inline asm
	{
    .reg .pred p;
    and.b32 %r1519, %r1541, %r1521;    setp.ne.u32 p, %r1519, 0;
    vote.ballot.sync.b32 %r1519, p, 0xffffffff;
    @!p not.b32 %r1519, %r1519;
}

	// end inline asm
	mov.b32 	%r1524, 2;
	// begin inline asm
	{
    .reg .pred p;
    and.b32 %r1522, %r1541, %r1524;    setp.ne.u32 p, %r1522, 0;
    vote.ballot.sync.b32 %r1522, p, 0xffffffff;
    @!p not.b32 %r1522, %r1522;
}

	// end inline asm
	and.b32  	%r1546, %r1522, %r1519;
	mov.b32 	%r1527, 4;
	// begin inline asm
	{
    .reg .pred p;
    and.b32 %r1525, %r1541, %r1527;    setp.ne.u32 p, %r1525, 0;
    vote.ballot.sync.b32 %r1525, p, 0xffffffff;
    @!p not.b32 %r1525, %r1525;
}

	// end inline asm
	and.b32  	%r1547, %r1525, %r1546;
	mov.b32 	%r1530, 8;
	// begin inline asm
	{
    .reg .pred p;
    and.b32 %r1528, %r1541, %r1530;    setp.ne.u32 p, %r1528, 0;
    vote.ballot.sync.b32 %r1528, p, 0xffffffff;
    @!p not.b32 %r1528, %r1528;
}

	// end inline asm
	and.b32  	%r1548, %r1528, %r1547;
	mov.b32 	%r1533, 16;
	// begin inline asm
	{
    .reg .pred p;
    and.b32 %r1531, %r1541, %r1533;    setp.ne.u32 p, %r1531, 0;
    vote.ballot.sync.b32 %r1531, p, 0xffffffff;
    @!p not.b32 %r1531, %r1531;
}

	// end inline asm
	and.b32  	%r1549, %r1531, %r1548;
	mov.b32 	%r1536, 32;
	// begin inline asm
	{
    .reg .pred p;
    and.b32 %r1534, %r1541, %r1536;    setp.ne.u32 p, %r1534, 0;
    vote.ballot.sync.b32 %r1534, p, 0xffffffff;
    @!p not.b32 %r1534, %r1534;
}

	// end inline asm
	and.b32  	%r1550, %r1534, %r1549;
	mov.b32 	%r1539, 64;
	// begin inline asm
	{
    .reg .pred p;
    and.b32 %r1537, %r1541, %r1539;    setp.ne.u32 p, %r1537, 0;
    vote.ballot.sync.b32 %r1537, p, 0xffffffff;
    @!p not.b32 %r1537, %r1537;
}

	// end inline asm
	and.b32  	%r1551, %r1537, %r1550;
	mov.b32 	%r1542, 128;
	// begin inline asm
	{
    .reg .pred p;
    and.b32 %r1540, %r1541, %r1542;    setp.ne.u32 p, %r1540, 0;
    vote.ballot.sync.b32 %r1540, p, 0xffffffff;
    @!p not.b32 %r1540, %r1540;
}

	// end inline asm
	and.b32  	%r1552, %r1540, %r1551;
	clz.b32 	%r1553, %r1552;
	sub.s32 	%r319, 31, %r1553;
	and.b32  	%r1554, %r878, %r1552;
	popc.b32 	%r320, %r1554;
	setp.ne.s32 	%p137, %r443, %r319;
	mov.b32 	%r2245, 0;
	@%p137 bra 	$L__BB25_213;
	shl.b32 	%r1559, %r1541, 2;
	add.s32 	%r1560, %r219, %r1559;
	atom.shared.add.u32 	%r2245, [%r1560], %r320;
$L__BB25_213:
	setp.gt.u32 	%p138, %r1, 255;
	shfl.sync.idx.b32	%r1561|%p139, %r2245, %r319, 31, -1;
	add.s32 	%r1562, %r320, %r1561;
	bar.sync 	0;
	shl.b32 	%r1563, %r227, 2;
	add.s32 	%r323, %r783, %r1563;
	st.shared.u32 	[%r323+-4], %r2228;
	shl.b32 	%r1565, %r233, 2;
	add.s32 	%r324, %r783, %r1565;
	st.shared.u32 	[%r324+-4], %r2227;
	shl.b32 	%r1566, %r239, 2;
	add.s32 	%r325, %r783, %r1566;
	st.shared.u32 	[%r325+-4], %r2226;
	shl.b32 	%r1567, %r245, 2;
	add.s32 	%r326, %r783, %r1567;
	st.shared.u32 	[%r326+-4], %r2225;
	shl.b32 	%r1568, %r251, 2;
	add.s32 	%r327, %r783, %r1568;
	st.shared.u32 	[%r327+-4], %r2224;
	shl.b32 	%r1569, %r257, 2;
	add.s32 	%r328, %r783, %r1569;
	st.shared.u32 	[%r328+-4], %r2223;
	shl.b32 	%r1570, %r263, 2;
	add.s32 	%r329, %r783, %r1570;
	st.shared.u32 	[%r329+-4], %r2222;
	shl.b32 	%r1571, %r269, 2;
	add.s32 	%r330, %r783, %r1571;
	st.shared.u32 	[%r330+-4], %r2221;
	shl.b32 	%r1572, %r275, 2;
	add.s32 	%r331, %r783, %r1572;
	st.shared.u32 	[%r331+-4], %r2220;
	shl.b32 	%r1573, %r281, 2;
	add.s32 	%r332, %r783, %r1573;
	st.shared.u32 	[%r332+-4], %r2219;
	shl.b32 	%r1574, %r287, 2;
	add.s32 	%r333, %r783, %r1574;
	st.shared.u32 	[%r333+-4], %r2218;
	shl.b32 	%r1575, %r293, 2;
	add.s32 	%r334, %r783, %r1575;
	st.shared.u32 	[%r334+-4], %r2217;
	shl.b32 	%r1576, %r299, 2;
	add.s32 	%r335, %r783, %r1576;
	st.shared.u32 	[%r335+-4], %r2216;
	shl.b32 	%r1577, %r305, 2;
	add.s32 	%r336, %r783, %r1577;
	st.shared.u32 	[%r336+-4], %r2215;
	shl.b32 	%r1578, %r311, 2;
	add.s32 	%r337, %r783, %r1578;
	st.shared.u32 	[%r337+-4], %r2214;
	shl.b32 	%r1579, %r317, 2;
	add.s32 	%r338, %r783, %r1579;
	st.shared.u32 	[%r338+-4], %r2213;
	shl.b32 	%r1580, %r1562, 2;
	add.s32 	%r339, %r783, %r1580;
	st.shared.u32 	[%r339+-4], %r2212;
	shl.b32 	%r1581, %r1, 3;
	add.s32 	%r1582, %r783, %r1581;
	add.s32 	%r340, %r1582, 26112;
	@%p138 bra 	$L__BB25_221;
	ld.param.u64 	%rd437, [_ZN3cub18CUB_300001_SM_10006detail10radix_sort29DeviceRadixSortOnesweepKernelINS1_5radix10policy_hubIiiyE10Policy1000ELNS0_9SortOrderE0EiiyiiNS1_21identity_decomposer_tEEEvPT5_SB_PT3_PKSC_PT1_PKSG_PT2_PKSK_T4_iiT6__param_3];
	cvta.to.global.u64 	%rd93, %rd437;
	shl.b64 	%rd94, %rd9, 3;
	add.s64 	%rd95, %rd93, %rd94;
	ld.global.u64 	%rd96, [%rd95];
	cvt.s64.s32 	%rd97, %r218;
	sub.s64 	%rd456, %rd96, %rd97;
	st.shared.u64 	[%r340], %rd456;
	setp.lt.s32 	%p140, %r3, 1;
	mov.u32 	%r2249, %r2174;
	@%p140 bra 	$L__BB25_220;
	mov.b32 	%r2247, -1;
	mov.u32 	%r2246, %r3;
	mov.u32 	%r2249, %r2174;
$L__BB25_216:
	ld.param.u64 	%rd430, [_ZN3cub18CUB_300001_SM_10006detail10radix_sort29DeviceRadixSortOnesweepKernelINS1_5radix10policy_hubIiiyE10Policy1000ELNS0_9SortOrderE0EiiyiiNS1_21identity_decomposer_tEEEvPT5_SB_PT3_PKSC_PT1_PKSG_PT2_PKSK_T4_iiT6__param_0];
	add.s32 	%r344, %r2246, -1;
	shl.b32 	%r1584, %r344, 8;
	add.s32 	%r1585, %r1584, %r1;
	cvta.to.global.u64 	%rd98, %rd430;
	mul.wide.s32 	%rd99, %r1585, 4;
	add.s64 	%rd19, %rd98, %rd99;
$L__BB25_217:
	membar.cta;
	ld.volatile.global.u32 	%r345, [%rd19];
	setp.eq.s32 	%p141, %r345, 0;
	@%p141 bra 	$L__BB25_217;
	and.b32  	%r1586, %r345, 1073741823;
	add.s32 	%r2249, %r1586, %r2249;
	setp.gt.s32 	%p142, %r345, -1;
	vote.sync.ballot.b32 	%r2247, %p142, %r2247;
	setp.gt.u32 	%p144, %r2246, 1;
	and.pred  	%p145, %p142, %p144;
	mov.u32 	%r2246, %r344;
	@%p145 bra 	$L__BB25_216;
	ld.shared.u64 	%rd456, [%r340];
$L__BB25_220:
	ld.param.u64 	%rd431, [_ZN3cub18CUB_300001_SM_10006detail10radix_sort29DeviceRadixSortOnesweepKernelINS1_5radix10policy_hubIiiyE10Policy1000ELNS0_9SortOrderE0EiiyiiNS1_21identity_decomposer_tEEEvPT5_SB_PT3_PKSC_PT1_PKSG_PT2_PKSK_T4_iiT6__param_0];
	or.b32  	%r1587, %r2249, -2147483648;
	cvta.to.global.u64 	%rd100, %rd431;
	shl.b32 	%r1588, %r3, 8;
	add.s32 	%r1589, %r1588, %r1;
	mul.wide.s32 	%rd101, %r1589, 4;
	add.s64 	%rd102, %rd100, %rd101;
	st.volatile.global.u32 	[%rd102], %r1587;
	sub.s32 	%r1590, %r2249, %r2174;
	cvt.s64.s32 	%rd103, %r1590;
	add.s64 	%rd104, %rd456, %rd103;
	st.shared.u64 	[%r340], %rd104;
$L__BB25_221:
	ld.param.u32 	%r2087, [_ZN3cub18CUB_300001_SM_10006detail10radix_sort29DeviceRadixSortOnesweepKernelINS1_5radix10policy_hubIiiyE10Policy1000ELNS0_9SortOrderE0EiiyiiNS1_21identity_decomposer_tEEEvPT5_SB_PT3_PKSC_PT1_PKSG_PT2_PKSK_T4_iiT6__param_8];
	ld.param.u64 	%rd434, [_ZN3cub18CUB_300001_SM_10006detail10radix_sort29DeviceRadixSortOnesweepKernelINS1_5radix10policy_hubIiiyE10Policy1000ELNS0_9SortOrderE0EiiyiiNS1_21identity_decomposer_tEEEvPT5_SB_PT3_PKSC_PT1_PKSG_PT2_PKSK_T4_iiT6__param_2];
	setp.gt.u32 	%p146, %r1, 255;
	mad.lo.s32 	%r349, %r3, 6528, 6528;
	setp.lt.s32 	%p147, %r349, %r2087;
	setp.eq.s64 	%p148, %rd434, 0;
	or.pred  	%p149, %p148, %p147;
	or.pred  	%p150, %p146, %p149;
	@%p150 bra 	$L__BB25_223;
	ld.param.u64 	%rd435, [_ZN3cub18CUB_300001_SM_10006detail10radix_sort29DeviceRadixSortOnesweepKernelINS1_5radix10policy_hubIiiyE10Policy1000ELNS0_9SortOrderE0EiiyiiNS1_21identity_decomposer_tEEEvPT5_SB_PT3_PKSC_PT1_PKSG_PT2_PKSK_T4_iiT6__param_2];
	ld.shared.u64 	%rd105, [%r340];
	cvt.s64.s32 	%rd106, %r2174;
	cvt.s64.s32 	%rd107, %r218;
	add.s64 	%rd108, %rd107, %rd106;
	add.s64 	%rd109, %rd108, %rd105;
	cvta.to.global.u64 	%rd110, %rd435;
	shl.b64 	%rd111, %rd9, 3;
	add.s64 	%rd112, %rd110, %rd111;
	st.global.u64 	[%rd112], %rd109;
$L__BB25_223:
	ld.param.u32 	%r2088, [_ZN3cub18CUB_300001_SM_10006detail10radix_sort29DeviceRadixSortOnesweepKernelINS1_5radix10policy_hubIiiyE10Policy1000ELNS0_9SortOrderE0EiiyiiNS1_21identity_decomposer_tEEEvPT5_SB_PT3_PKSC_PT1_PKSG_PT2_PKSK_T4_iiT6__param_8];
	ld.param.u64 	%rd438, [_ZN3cub18CUB_300001_SM_10006detail10radix_sort29DeviceRadixSortOnesweepKernelINS1_5radix10policy_hubIiiyE10Policy1000ELNS0_9SortOrderE0EiiyiiNS1_21identity_decomposer_tEEEvPT5_SB_PT3_PKSC_PT1_PKSG_PT2_PKSK_T4_iiT6__param_4];
	cvta.to.global.u64 	%rd22, %rd438;
	shl.b32 	%r1591, %r1, 2;
	add.s32 	%r350, %r783, %r1591;
	setp.gt.s32 	%p151, %r349, %r2088;
	bar.sync 	0;
	@%p151 bra 	$L__BB25_225;
	ld.param.u32 	%r2112, [_ZN3cub18CUB_300001_SM_10006detail10radix_sort29DeviceRadixSortOnesweepKernelINS1_5radix10policy_hubIiiyE10Policy1000ELNS0_9SortOrderE0EiiyiiNS1_21identity_decomposer_tEEEvPT5_SB_PT3_PKSC_PT1_PKSG_PT2_PKSK_T4_iiT6__param_9];
	ld.shared.u32 	%r1593, [%r350];
	shr.u32 	%r1594, %r1593, %r2112;
	and.b32  	%r1595, %r1594, %r221;
	shl.b32 	%r1596, %r1595, 3;
	add.s32 	%r1598, %r783, 26112;
	add.s32 	%r1599, %r1598, %r1596;
	ld.shared.u64 	%rd113, [%r1599];
	add.s64 	%rd114, %rd113, %rd9;
	xor.b32  	%r1600, %r1593, -2147483648;
	shl.b64 	%rd115, %rd114, 2;
	add.s64 	%rd116, %rd22, %rd115;
	st.global.u32 	[%rd116], %r1600;
	bar.warp.sync 	-1;
	ld.shared.u32 	%r1601, [%r350+1536];
	shr.u32 	%r1602, %r1601, %r2112;
	and.b32  	%r1603, %r1602, %r221;
	shl.b32 	%r1604, %r1603, 3;
	add.s32 	%r1605, %r1598, %r1604;
	ld.shared.u64 	%rd117, [%r1605];
	add.s64 	%rd118, %rd117, %rd9;
	xor.b32  	%r1606, %r1601, -2147483648;
	shl.b64 	%rd119, %rd118, 2;
	add.s64 	%rd120, %rd22, %rd119;
	st.global.u32 	[%rd120+1536], %r1606;
	bar.warp.sync 	-1;
	ld.shared.u32 	%r1607, [%r350+3072];
	shr.u32 	%r1608, %r1607, %r2112;
	and.b32  	%r1609, %r1608, %r221;
	shl.b32 	%r1610, %r1609, 3;
	add.s32 	%r1611, %r1598, %r1610;
	ld.shared.u64 	%rd121, [%r1611];
	add.s64 	%rd122, %rd121, %rd9;
	xor.b32  	%r1612, %r1607, -2147483648;
	shl.b64 	%rd123, %rd122, 2;
	add.s64 	%rd124, %rd22, %rd123;
	st.global.u32 	[%rd124+3072], %r1612;
	bar.warp.sync 	-1;
	ld.shared.u32 	%r1613, [%r350+4608];
	shr.u32 	%r1614, %r1613, %r2112;
	and.b32  	%r1615, %r1614, %r221;
	shl.b32 	%r1616, %r1615, 3;
	add.s32 	%r1617, %r1598, %r1616;
	ld.shared.u64 	%rd125, [%r1617];
	add.s64 	%rd126, %rd125, %rd9;
	xor.b32  	%r1618, %r1613, -2147483648;
	shl.b64 	%rd127, %rd126, 2;
	add.s64 	%rd128, %rd22, %rd127;
	st.global.u32 	[%rd128+4608], %r1618;
	bar.warp.sync 	-1;
	ld.shared.u32 	%r1619, [%r350+6144];
	shr.u32 	%r1620, %r1619, %r2112;
	and.b32  	%r1621, %r1620, %r221;
	shl.b32 	%r1622, %r1621, 3;
	add.s32 	%r1623, %r1598, %r1622;
	ld.shared.u64 	%rd129, [%r1623];
	add.s64 	%rd130, %rd129, %rd9;
	xor.b32  	%r1624, %r1619, -2147483648;
	shl.b64 	%rd131, %rd130, 2;
	add.s64 	%rd132, %rd22, %rd131;
	st.global.u32 	[%rd132+6144], %r1624;
	bar.warp.sync 	-1;
	ld.shared.u32 	%r1625, [%r350+7680];
	shr.u32 	%r1626, %r1625, %r2112;
	and.b32  	%r1627, %r1626, %r221;
	shl.b32 	%r1628, %r1627, 3;
	add.s32 	%r1629, %r1598, %r1628;
	ld.shared.u64 	%rd133, [%r1629];
	add.s64 	%rd134, %rd133, %rd9;
	xor.b32  	%r1630, %r1625, -2147483648;
	shl.b64 	%rd135, %rd134, 2;
	add.s64 	%rd136, %rd22, %rd135;
	st.global.u32 	[%rd136+7680], %r1630;
	bar.warp.sync 	-1;
	ld.shared.u32 	%r1631, [%r350+9216];
	shr.u32 	%r1632, %r1631, %r2112;
	and.b32  	%r1633, %r1632, %r221;
	shl.b32 	%r1634, %r1633, 3;
	add.s32 	%r1635, %r1598, %r1634;
	ld.shared.u64 	%rd137, [%r1635];
	add.s64 	%rd138, %rd137, %rd9;
	xor.b32  	%r1636, %r1631, -2147483648;
	shl.b64 	%rd139, %rd138, 2;
	add.s64 	%rd140, %rd22, %rd139;
	st.global.u32 	[%rd140+9216], %r1636;
	bar.warp.sync 	-1;
	ld.shared.u32 	%r1637, [%r350+10752];
	shr.u32 	%r1638, %r1637, %r2112;
	and.b32  	%r1639, %r1638, %r221;
	shl.b32 	%r1640, %r1639, 3;
	add.s32 	%r1641, %r1598, %r1640;
	ld.shared.u64 	%rd141, [%r1641];
	add.s64 	%rd142, %rd141, %rd9;
	xor.b32  	%r1642, %r1637, -2147483648;
	shl.b64 	%rd143, %rd142, 2;
	add.s64 	%rd144, %rd22, %rd143;
	st.global.u32 	[%rd144+10752], %r1642;
	bar.warp.sync 	-1;
	ld.shared.u32 	%r1643, [%r350+12288];
	shr.u32 	%r1644, %r1643, %r2112;
	and.b32  	%r1645, %r1644, %r221;
	shl.b32 	%r1646, %r1645, 3;
	add.s32 	%r1647, %r1598, %r1646;
	ld.shared.u64 	%rd145, [%r1647];
	add.s64 	%rd146, %rd145, %rd9;
	xor.b32  	%r1648, %r1643, -2147483648;
	shl.b64 	%rd147, %rd146, 2;
	add.s64 	%rd148, %rd22, %rd147;
	st.global.u32 	[%rd148+12288], %r1648;
	bar.warp.sync 	-1;
	ld.shared.u32 	%r1649, [%r350+13824];
	shr.u32 	%r1650, %r1649, %r2112;
	and.b32  	%r1651, %r1650, %r221;
	shl.b32 	%r1652, %r1651, 3;
	add.s32 	%r1653, %r1598, %r1652;
	ld.shared.u64 	%rd149, [%r1653];
	add.s64 	%rd150, %rd149, %rd9;
	xor.b32  	%r1654, %r1649, -2147483648;
	shl.b64 	%rd151, %rd150, 2;
	add.s64 	%rd152, %rd22, %rd151;
	st.global.u32 	[%rd152+13824], %r1654;
	bar.warp.sync 	-1;
	ld.shared.u32 	%r1655, [%r350+15360];
	shr.u32 	%r1656, %r1655, %r2112;
	and.b32  	%r1657, %r1656, %r221;
	shl.b32 	%r1658, %r1657, 3;
	add.s32 	%r1659, %r1598, %r1658;
	ld.shared.u64 	%rd153, [%r1659];
	add.s64 	%rd154, %rd153, %rd9;
	xor.b32  	%r1660, %r1655, -2147483648;
	shl.b64 	%rd155, %rd154, 2;
	add.s64 	%rd156, %rd22, %rd155;
	st.global.u32 	[%rd156+15360], %r1660;
	bar.warp.sync 	-1;
	ld.shared.u32 	%r1661, [%r350+16896];
	shr.u32 	%r1662, %r1661, %r2112;
	and.b32  	%r1663, %r1662, %r221;
	shl.b32 	%r1664, %r1663, 3;
	add.s32 	%r1665, %r1598, %r1664;
	ld.shared.u64 	%rd157, [%r1665];
	add.s64 	%rd158, %rd157, %rd9;
	xor.b32  	%r1666, %r1661, -2147483648;
	shl.b64 	%rd159, %rd158, 2;
	add.s64 	%rd160, %rd22, %rd159;
	st.global.u32 	[%rd160+16896], %r1666;
	bar.warp.sync 	-1;
	ld.shared.u32 	%r1667, [%r350+18432];
	shr.u32 	%r1668, %r1667, %r2112;
	and.b32  	%r1669, %r1668, %r221;
	shl.b32 	%r1670, %r1669, 3;
	add.s32 	%r1671, %r1598, %r1670;
	ld.shared.u64 	%rd161, [%r1671];
	add.s64 	%rd162, %rd161, %rd9;
	xor.b32  	%r1672, %r1667, -2147483648;
	shl.b64 	%rd163, %rd162, 2;
	add.s64 	%rd164, %rd22, %rd163;
	st.global.u32 	[%rd164+18432], %r1672;
	bar.warp.sync 	-1;
	ld.shared.u32 	%r1673, [%r350+19968];
	shr.u32 	%r1674, %r1673, %r2112;
	and.b32  	%r1675, %r1674, %r221;
	shl.b32 	%r1676, %r1675, 3;
	add.s32 	%r1677, %r1598, %r1676;
	ld.shared.u64 	%rd165, [%r1677];
	add.s64 	%rd166, %rd165, %rd9;
	xor.b32  	%r1678, %r1673, -2147483648;
	shl.b64 	%rd167, %rd166, 2;
	add.s64 	%rd168, %rd22, %rd167;
	st.global.u32 	[%rd168+19968], %r1678;
	bar.warp.sync 	-1;
	ld.shared.u32 	%r1679, [%r350+21504];
	shr.u32 	%r1680, %r1679, %r2112;
	and.b32  	%r1681, %r1680, %r221;
	shl.b32 	%r1682, %r1681, 3;
	add.s32 	%r1683, %r1598, %r1682;
	ld.shared.u64 	%rd169, [%r1683];
	add.s64 	%rd170, %rd169, %rd9;
	xor.b32  	%r1684, %r1679, -2147483648;
	shl.b64 	%rd171, %rd170, 2;
	add.s64 	%rd172, %rd22, %rd171;
	st.global.u32 	[%rd172+21504], %r1684;
	bar.warp.sync 	-1;
	ld.shared.u32 	%r1685, [%r350+23040];
	shr.u32 	%r1686, %r1685, %r2112;
	and.b32  	%r1687, %r1686, %r221;
	shl.b32 	%r1688, %r1687, 3;
	add.s32 	%r1689, %r1598, %r1688;
	ld.shared.u64 	%rd173, [%r1689];
	add.s64 	%rd174, %rd173, %rd9;
	xor.b32  	%r1690, %r1685, -2147483648;
	shl.b64 	%rd175, %rd174, 2;
	add.s64 	%rd176, %rd22, %rd175;
	st.global.u32 	[%rd176+23040], %r1690;
	bar.warp.sync 	-1;
	ld.shared.u32 	%r1691, [%r350+24576];
	shr.u32 	%r1692, %r1691, %r2112;
	and.b32  	%r1693, %r1692, %r221;
	shl.b32 	%r1694, %r1693, 3;
	add.s32 	%r1695, %r1598, %r1694;
	ld.shared.u64 	%rd177, [%r1695];
	add.s64 	%rd178, %rd177, %rd9;
	xor.b32  	%r1696, %r1691, -2147483648;
	shl.b64 	%rd179, %rd178, 2;
	add.s64 	%rd180, %rd22, %rd179;
	st.global.u32 	[%rd180+24576], %r1696;
	bar.warp.sync 	-1;
	bra.uni 	$L__BB25_260;
$L__BB25_225:
	ld.param.u32 	%r2089, [_ZN3cub18CUB_300001_SM_10006detail10radix_sort29DeviceRadixSortOnesweepKernelINS1_5radix10policy_hubIiiyE10Policy1000ELNS0_9SortOrderE0EiiyiiNS1_21identity_decomposer_tEEEvPT5_SB_PT3_PKSC_PT1_PKSG_PT2_PKSK_T4_iiT6__param_8];
	mad.lo.s32 	%r351, %r3, -6528, %r2089;
	setp.ge.s32 	%p152, %r1, %r351;
	@%p152 bra 	$L__BB25_227;
	ld.param.u32 	%r2113, [_ZN3cub18CUB_300001_SM_10006detail10radix_sort29DeviceRadixSortOnesweepKernelINS1_5radix10policy_hubIiiyE10Policy1000ELNS0_9SortOrderE0EiiyiiNS1_21identity_decomposer_tEEEvPT5_SB_PT3_PKSC_PT1_PKSG_PT2_PKSK_T4_iiT6__param_9];
	ld.shared.u32 	%r1697, [%r350];
	shr.u32 	%r1698, %r1697, %r2113;
	and.b32  	%r1699, %r1698, %r221;
	shl.b32 	%r1700, %r1699, 3;
	add.s32 	%r1702, %r783, %r1700;
	ld.shared.u64 	%rd181, [%r1702+26112];
	xor.b32  	%r1703, %r1697, -2147483648;
	add.s64 	%rd182, %rd181, %rd9;
	shl.b64 	%rd183, %rd182, 2;
	add.s64 	%rd184, %rd22, %rd183;
	st.global.u32 	[%rd184], %r1703;
$L__BB25_227:
	bar.warp.sync 	-1;
	add.s32 	%r1704, %r1, 384;
	setp.ge.s32 	%p153, %r1704, %r351;
	@%p153 bra 	$L__BB25_229;
	ld.param.u32 	%r2114, [_ZN3cub18CUB_300001_SM_10006detail10radix_sort29DeviceRadixSortOnesweepKernelINS1_5radix10policy_hubIiiyE10Policy1000ELNS0_9SortOrderE0EiiyiiNS1_21identity_decomposer_tEEEvPT5_SB_PT3_PKSC_PT1_PKSG_PT2_PKSK_T4_iiT6__param_9];
	ld.shared.u32 	%r1705, [%r350+1536];
	shr.u32 	%r1706, %r1705, %r2114;
	and.b32  	%r1707, %r1706, %r221;
	shl.b32 	%r1708, %r1707, 3;
	add.s32 	%r1710, %r783, %r1708;
	ld.shared.u64 	%rd185, [%r1710+26112];
	xor.b32  	%r1711, %r1705, -2147483648;
	add.s64 	%rd186, %rd185, %rd9;
	shl.b64 	%rd187, %rd186, 2;
	add.s64 	%rd188, %rd22, %rd187;
	st.global.u32 	[%rd188+1536], %r1711;
$L__BB25_229:
	bar.warp.sync 	-1;
	add.s32 	%r1712, %r1, 768;
	setp.ge.s32 	%p154, %r1712, %r351;
	@%p154 bra 	$L__BB25_231;
	ld.param.u32 	%r2115, [_ZN3cub18CUB_300001_SM_10006detail10radix_sort29DeviceRadixSortOnesweepKernelINS1_5radix10policy_hubIiiyE10Policy1000ELNS0_9SortOrderE0EiiyiiNS1_21identity_decomposer_tEEEvPT5_SB_PT3_PKSC_PT1_PKSG_PT2_PKSK_T4_iiT6__param_9];
	ld.shared.u32 	%r1713, [%r350+3072];
	shr.u32 	%r1714, %r1713, %r2115;
	and.b32  	%r1715, %r1714, %r221;
	shl.b32 	%r1716, %r1715, 3;
	add.s32 	%r1718, %r783, %r1716;
	ld.shared.u64 	%rd189, [%r1718+26112];
	xor.b32  	%r1719, %r1713, -2147483648;
	add.s64 	%rd190, %rd189, %rd9;
	shl.b64 	%rd191, %rd190, 2;
	add.s64 	%rd192, %rd22, %rd191;
	st.global.u32 	[%rd192+3072], %r1719;
$L__BB25_231:
	bar.warp.sync 	-1;
	add.s32 	%r1720, %r1, 1152;
	setp.ge.s32 	%p155, %r1720, %r351;
	@%p155 bra 	$L__BB25_233;
	ld.param.u32 	%r2116, [_ZN3cub18CUB_300001_SM_10006detail10radix_sort29DeviceRadixSortOnesweepKernelINS1_5radix10policy_hubIiiyE10Policy1000ELNS0_9SortOrderE0EiiyiiNS1_21identity_decomposer_tEEEvPT5_SB_PT3_PKSC_PT1_PKSG_PT2_PKSK_T4_iiT6__param_9];
	ld.shared.u32 	%r1721, [%r350+4608];
	shr.u32 	%r1722, %r1721, %r2116;
	and.b32  	%r1723, %r1722, %r221;
	shl.b32 	%r1724, %r1723, 3;
	add.s32 	%r1726, %r783, %r1724;
	ld.shared.u64 	%rd193, [%r1726+26112];
	xor.b32  	%r1727, %r1721, -2147483648;
	add.s64 	%rd194, %rd193, %rd9;
	shl.b64 	%rd195, %rd194, 2;
	add.s64 	%rd196, %rd22, %rd195;
	st.global.u32 	[%rd196+4608], %r1727;
$L__BB25_233:
	bar.warp.sync 	-1;
	add.s32 	%r1728, %r1, 1536;
	setp.ge.s32 	%p156, %r1728, %r351;
	@%p156 bra 	$L__BB25_235;
	ld.param.u32 	%r2117, [_ZN3cub18CUB_300001_SM_10006detail10radix_sort29DeviceRadixSortOnesweepKernelINS1_5radix10policy_hubIiiyE10Policy1000ELNS0_9SortOrderE0EiiyiiNS1_21identity_decomposer_tEEEvPT5_SB_PT3_PKSC_PT1_PKSG_PT2_PKSK_T4_iiT6__param_9];
	ld.shared.u32 	%r1729, [%r350+6144];
	shr.u32 	%r1730, %r1729, %r2117;
	and.b32  	%r1731, %r1730, %r221;
	shl.b32 	%r1732, %r1731, 3;
	add.s32 	%r1734, %r783, %r1732;
	ld.shared.u64 	%rd197, [%r1734+26112];
	xor.b32  	%r1735, %r1729, -2147483648;
	add.s64 	%rd198, %rd197, %rd9;
	shl.b64 	%rd199, %rd198, 2;
	add.s64 	%rd200, %rd22, %rd199;
	st.global.u32 	[%rd200+6144], %r1735;
$L__BB25_235:
	bar.warp.sync 	-1;
	add.s32 	%r1736, %r1, 1920;
	setp.ge.s32 	%p157, %r1736, %r351;
	@%p157 bra 	$L__BB25_237;
	ld.param.u32 	%r2118, [_ZN3cub18CUB_300001_SM_10006detail10radix_sort29DeviceRadixSortOnesweepKernelINS1_5radix10policy_hubIiiyE10Policy1000ELNS0_9SortOrderE0EiiyiiNS1_21identity_decomposer_tEEEvPT5_SB_PT3_PKSC_PT1_PKSG_PT2_PKSK_T4_iiT6__param_9];
	ld.shared.u32 	%r1737, [%r350+7680];
	shr.u32 	%r1738, %r1737, %r2118;
	and.b32  	%r1739, %r1738, %r221;
	shl.b32 	%r1740, %r1739, 3;
	add.s32 	%r1742, %r783, %r1740;
	ld.shared.u64 	%rd201, [%r1742+26112];
	xor.b32  	%r1743, %r1737, -2147483648;
	add.s64 	%rd202, %rd201, %rd9;
	shl.b64 	%rd203, %rd202, 2;
	add.s64 	%rd204, %rd22, %rd203;
	st.global.u32 	[%rd204+7680], %r1743;
$L__BB25_237:
	bar.warp.sync 	-1;
	add.s32 	%r1744, %r1, 2304;
	setp.ge.s32 	%p158, %r1744, %r351;
	@%p158 bra 	$L__BB25_239;
	ld.param.u32 	%r2119, [_ZN3cub18CUB_300001_SM_10006detail10radix_sort29DeviceRadixSortOnesweepKernelINS1_5radix10policy_hubIiiyE10Policy1000ELNS0_9SortOrderE0EiiyiiNS1_21identity_decomposer_tEEEvPT5_SB_PT3_PKSC_PT1_PKSG_PT2_PKSK_T4_iiT6__param_9];
	ld.shared.u32 	%r1745, [%r350+9216];
	shr.u32 	%r1746, %r1745, %r2119;
	and.b32  	%r1747, %r1746, %r221;
	shl.b32 	%r1748, %r1747, 3;
	add.s32 	%r1750, %r783, %r1748;
	ld.shared.u64 	%rd205, [%r1750+26112];
	xor.b32  	%r1751, %r1745, -2147483648;
	add.s64 	%rd206, %rd205, %rd9;
	shl.b64 	%rd207, %rd206, 2;
	add.s64 	%rd208, %rd22, %rd207;
	st.global.u32 	[%rd208+9216], %r1751;
$L__BB25_239:
	bar.warp.sync 	-1;
	add.s32 	%r1752, %r1, 2688;
	setp.ge.s32 	%p159, %r1752, %r351;
	@%p159 bra 	$L__BB25_241;
	ld.param.u32 	%r2120, [_ZN3cub18CUB_300001_SM_10006detail10radix_sort29DeviceRadixSortOnesweepKernelINS1_5radix10policy_hubIiiyE10Policy1000ELNS0_9SortOrderE0EiiyiiNS1_21identity_decomposer_tEEEvPT5_SB_PT3_PKSC_PT1_PKSG_PT2_PKSK_T4_iiT6__param_9];
	ld.shared.u32 	%r1753, [%r350+10752];
	shr.u32 	%r1754, %r1753, %r2120;
	and.b32  	%r1755, %r1754, %r221;
	shl.b32 	%r1756, %r1755, 3;
	add.s32 	%r1758, %r783, %r1756;
	ld.shared.u64 	%rd209, [%r1758+26112];
	xor.b32  	%r1759, %r1753, -2147483648;
	add.s64 	%rd210, %rd209, %rd9;
	shl.b64 	%rd211, %rd210, 2;
	add.s64 	%rd212, %rd22, %rd211;
	st.global.u32 	[%rd212+10752], %r1759;
$L__BB25_241:
	bar.warp.sync 	-1;
	or.b32  	%r1760, %r1, 3072;
	setp.ge.s32 	%p160, %r1760, %r351;
	@%p160 bra 	$L__BB25_243;
	ld.param.u32 	%r2121, [_ZN3cub18CUB_300001_SM_10006detail10radix_sort29DeviceRadixSortOnesweepKernelINS1_5radix10policy_hubIiiyE10Policy1000ELNS0_9SortOrderE0EiiyiiNS1_21identity_decomposer_tEEEvPT5_SB_PT3_PKSC_PT1_PKSG_PT2_PKSK_T4_iiT6__param_9];
	ld.shared.u32 	%r1761, [%r350+12288];
	shr.u32 	%r1762, %r1761, %r2121;
	and.b32  	%r1763, %r1762, %r221;
	shl.b32 	%r1764, %r1763, 3;
	add.s32 	%r1766, %r783, %r1764;
	ld.shared.u64 	%rd213, [%r1766+26112];
	xor.b32  	%r1767, %r1761, -2147483648;
	add.s64 	%rd214, %rd213, %rd9;
	shl.b64 	%rd215, %rd214, 2;
	add.s64 	%rd216, %rd22, %rd215;
	st.global.u32 	[%rd216+12288], %r1767;
$L__BB25_243:
	bar.warp.sync 	-1;
	add.s32 	%r1768, %r1, 3456;
	setp.ge.s32 	%p161, %r1768, %r351;
	@%p161 bra 	$L__BB25_245;
	ld.param.u32 	%r2122, [_ZN3cub18CUB_300001_SM_10006detail10radix_sort29DeviceRadixSortOnesweepKernelINS1_5radix10policy_hubIiiyE10Policy1000ELNS0_9SortOrderE0EiiyiiNS1_21identity_decomposer_tEEEvPT5_SB_PT3_PKSC_PT1_PKSG_PT2_PKSK_T4_iiT6__param_9];
	ld.shared.u32 	%r1769, [%r350+13824];
	shr.u32 	%r1770, %r1769, %r2122;
	and.b32  	%r1771, %r1770, %r221;
	shl.b32 	%r1772, %r1771, 3;
	add.s32 	%r1774, %r783, %r1772;
	ld.shared.u64 	%rd217, [%r1774+26112];
	xor.b32  	%r1775, %r1769, -2147483648;
	add.s64 	%rd218, %rd217, %rd9;
	shl.b64 	%rd219, %rd218, 2;
	add.s64 	%rd220, %rd22, %rd219;
	st.global.u32 	[%rd220+13824], %r1775;
$L__BB25_245:
	bar.warp.sync 	-1;
	add.s32 	%r1776, %r1, 3840;
	setp.ge.s32 	%p162, %r1776, %r351;
	@%p162 bra 	$L__BB25_247;
	ld.param.u32 	%r2123, [_ZN3cub18CUB_300001_SM_10006detail10radix_sort29DeviceRadixSortOnesweepKernelINS1_5radix10policy_hubIiiyE10Policy1000ELNS0_9SortOrderE0EiiyiiNS1_21identity_decomposer_tEEEvPT5_SB_PT3_PKSC_PT1_PKSG_PT2_PKSK_T4_iiT6__param_9];
	ld.shared.u32 	%r1777, [%r350+15360];
	shr.u32 	%r1778, %r1777, %r2123;
	and.b32  	%r1779, %r1778, %r221;
	shl.b32 	%r1780, %r1779, 3;
	add.s32 	%r1782, %r783, %r1780;
	ld.shared.u64 	%rd221, [%r1782+26112];
	xor.b32  	%r1783, %r1777, -2147483648;
	add.s64 	%rd222, %rd221, %rd9;
	shl.b64 	%rd223, %rd222, 2;
	add.s64 	%rd224, %rd22, %rd223;
	st.global.u32 	[%rd224+15360], %r1783;
$L__BB25_247:
	bar.warp.sync 	-1;
	add.s32 	%r1784, %r1, 4224;
	setp.ge.s32 	%p163, %r1784, %r351;
	@%p163 bra 	$L__BB25_249;
	ld.param.u32 	%r2124, [_ZN3cub18CUB_300001_SM_10006detail10radix_sort29DeviceRadixSortOnesweepKernelINS1_5radix10policy_hubIiiyE10Policy1000ELNS0_9SortOrderE0EiiyiiNS1_21identity_decomposer_tEEEvPT5_SB_PT3_PKSC_PT1_PKSG_PT2_PKSK_T4_iiT6__param_9];
	ld.shared.u32 	%r1785, [%r350+16896];
	shr.u32 	%r1786, %r1785, %r2124;
	and.b32  	%r1787, %r1786, %r221;
	shl.b32 	%r1788, %r1787, 3;
	add.s32 	%r1790, %r783, %r1788;
	ld.shared.u64 	%rd225, [%r1790+26112];
	xor.b32  	%r1791, %r1785, -2147483648;
	add.s64 	%rd226, %rd225, %rd9;
	shl.b64 	%rd227, %rd226, 2;
	add.s64 	%rd228, %rd22, %rd227;
	st.global.u32 	[%rd228+16896], %r1791;
$L__BB25_249:
	bar.warp.sync 	-1;
	add.s32 	%r1792, %r1, 4608;
	setp.ge.s32 	%p164, %r1792, %r351;
	@%p164 bra 	$L__BB25_251;
	ld.param.u32 	%r2125, [_ZN3cub18CUB_300001_SM_10006detail10radix_sort29DeviceRadixSortOnesweepKernelINS1_5radix10policy_hubIiiyE10Policy1000ELNS0_9SortOrderE0EiiyiiNS1_21identity_decomposer_tEEEvPT5_SB_PT3_PKSC_PT1_PKSG_PT2_PKSK_T4_iiT6__param_9];
	ld.shared.u32 	%r1793, [%r350+18432];
	shr.u32 	%r1794, %r1793, %r2125;
	and.b32  	%r1795, %r1794, %r221;
	shl.b32 	%r1796, %r1795, 3;
	add.s32 	%r1798, %r783, %r1796;
	ld.shared.u64 	%rd229, [%r1798+26112];
	xor.b32  	%r1799, %r1793, -2147483648;
	add.s64 	%rd230, %rd229, %rd9;
	shl.b64 	%rd231, %rd230, 2;
	add.s64 	%rd232, %rd22, %rd231;
	st.global.u32 	[%rd232+18432], %r1799;
$L__BB25_251:
	bar.warp.sync 	-1;
	add.s32 	%r1800, %r1, 4992;
	setp.ge.s32 	%p165, %r1800, %r351;
	@%p165 bra 	$L__BB25_253;
	ld.param.u32 	%r2126, [_ZN3cub18CUB_300001_SM_10006detail10radix_sort29DeviceRadixSortOnesweepKernelINS1_5radix10policy_hubIiiyE10Policy1000ELNS0_9SortOrderE0EiiyiiNS1_21identity_decomposer_tEEEvPT5_SB_PT3_PKSC_PT1_PKSG_PT2_PKSK_T4_iiT6__param_9];
	ld.shared.u32 	%r1801, [%r350+19968];
	shr.u32 	%r1802, %r1801, %r2126;
	and.b32  	%r1803, %r1802, %r221;
	shl.b32 	%r1804, %r1803, 3;
	add.s32 	%r1806, %r783, %r1804;
	ld.shared.u64 	%rd233, [%r1806+26112];
	xor.b32  	%r1807, %r1801, -2147483648;
	add.s64 	%rd234, %rd233, %rd9;
	shl.b64 	%rd235, %rd234, 2;
	add.s64 	%rd236, %rd22, %rd235;
	st.global.u32 	[%rd236+19968], %r1807;
$L__BB25_253:
	bar.warp.sync 	-1;
	add.s32 	%r1808, %r1, 5376;
	setp.ge.s32 	%p166, %r1808, %r351;
	@%p166 bra 	$L__BB25_255;
	ld.param.u32 	%r2127, [_ZN3cub18CUB_300001_SM_10006detail10radix_sort29DeviceRadixSortOnesweepKernelINS1_5radix10policy_hubIiiyE10Policy1000ELNS0_9SortOrderE0EiiyiiNS1_21identity_decomposer_tEEEvPT5_SB_PT3_PKSC_PT1_PKSG_PT2_PKSK_T4_iiT6__param_9];
	ld.shared.u32 	%r1809, [%r350+21504];
	shr.u32 	%r1810, %r1809, %r2127;
	and.b32  	%r1811, %r1810, %r221;
	shl.b32 	%r1812, %r1811, 3;
	add.s32 	%r1814, %r783, %r1812;
	ld.shared.u64 	%rd237, [%r1814+26112];
	xor.b32  	%r1815, %r1809, -2147483648;
	add.s64 	%rd238, %rd237, %rd9;
	shl.b64 	%rd239, %rd238, 2;
	add.s64 	%rd240, %rd22, %rd239;
	st.global.u32 	[%rd240+21504], %r1815;
$L__BB25_255:
	bar.warp.sync 	-1;
	add.s32 	%r1816, %r1, 5760;
	setp.ge.s32 	%p167, %r1816, %r351;
	@%p167 bra 	$L__BB25_257;
	ld.param.u32 	%r2128, [_ZN3cub18CUB_300001_SM_10006detail10radix_sort29DeviceRadixSortOnesweepKernelINS1_5radix10policy_hubIiiyE10Policy1000ELNS0_9SortOrderE0EiiyiiNS1_21identity_decomposer_tEEEvPT5_SB_PT3_PKSC_PT1_PKSG_PT2_PKSK_T4_iiT6__param_9];
	ld.shared.u32 	%r1817, [%r350+23040];
	shr.u32 	%r1818, %r1817, %r2128;
	and.b32  	%r1819, %r1818, %r221;
	shl.b32 	%r1820, %r1819, 3;
	add.s32 	%r1822, %r783, %r1820;
	ld.shared.u64 	%rd241, [%r1822+26112];
	xor.b32  	%r1823, %r1817, -2147483648;
	add.s64 	%rd242, %rd241, %rd9;
	shl.b64 	%rd243, %rd242, 2;
	add.s64 	%rd244, %rd22, %rd243;
	st.global.u32 	[%rd244+23040], %r1823;
$L__BB25_257:
	bar.warp.sync 	-1;
	or.b32  	%r1824, %r1, 6144;
	setp.ge.s32 	%p168, %r1824, %r351;
	@%p168 bra 	$L__BB25_259;
	ld.param.u32 	%r2129, [_ZN3cub18CUB_300001_SM_10006detail10radix_sort29DeviceRadixSortOnesweepKernelINS1_5radix10policy_hubIiiyE10Policy1000ELNS0_9SortOrderE0EiiyiiNS1_21identity_decomposer_tEEEvPT5_SB_PT3_PKSC_PT1_PKSG_PT2_PKSK_T4_iiT6__param_9];
	ld.shared.u32 	%r1825, [%r350+24576];
	shr.u32 	%r1826, %r1825, %r2129;
	and.b32  	%r1827, %r1826, %r221;
	shl.b32 	%r1828, %r1827, 3;
	add.s32 	%r1830, %r783, %r1828;
	ld.shared.u64 	%rd245, [%r1830+26112];
	xor.b32  	%r1831, %r1825, -2147483648;
	add.s64 	%rd246, %rd245, %rd9;
	shl.b64 	%rd247, %rd246, 2;
	add.s64 	%rd248, %rd22, %rd247;
	st.global.u32 	[%rd248+24576], %r1831;
$L__BB25_259:
	bar.warp.sync 	-1;
$L__BB25_260:
	ld.param.u32 	%r2130, [_ZN3cub18CUB_300001_SM_10006detail10radix_sort29DeviceRadixSortOnesweepKernelINS1_5radix10policy_hubIiiyE10Policy1000ELNS0_9SortOrderE0EiiyiiNS1_21identity_decomposer_tEEEvPT5_SB_PT3_PKSC_PT1_PKSG_PT2_PKSK_T4_iiT6__param_9];
	ld.param.u32 	%r2090, [_ZN3cub18CUB_300001_SM_10006detail10radix_sort29DeviceRadixSortOnesweepKernelINS1_5radix10policy_hubIiiyE10Policy1000ELNS0_9SortOrderE0EiiyiiNS1_21identity_decomposer_tEEEvPT5_SB_PT3_PKSC_PT1_PKSG_PT2_PKSK_T4_iiT6__param_8];
	setp.gt.s32 	%p169, %r349, %r2090;
	ld.shared.u32 	%r1832, [%r350];
	shr.u32 	%r1833, %r1832, %r2130;
	and.b32  	%r352, %r1833, %r221;
	ld.shared.u32 	%r1834, [%r350+1536];
	shr.u32 	%r1835, %r1834, %r2130;
	and.b32  	%r353, %r1835, %r221;
	ld.shared.u32 	%r1836, [%r350+3072];
	shr.u32 	%r1837, %r1836, %r2130;
	and.b32  	%r354, %r1837, %r221;
	ld.shared.u32 	%r1838, [%r350+4608];
	shr.u32 	%r1839, %r1838, %r2130;
	and.b32  	%r355, %r1839, %r221;
	ld.shared.u32 	%r1840, [%r350+6144];
	shr.u32 	%r1841, %r1840, %r2130;
	and.b32  	%r356, %r1841, %r221;
	ld.shared.u32 	%r1842, [%r350+7680];
	shr.u32 	%r1843, %r1842, %r2130;
	and.b32  	%r357, %r1843, %r221;
	ld.shared.u32 	%r1844, [%r350+9216];
	shr.u32 	%r1845, %r1844, %r2130;
	and.b32  	%r358, %r1845, %r221;
	ld.shared.u32 	%r1846, [%r350+10752];
	shr.u32 	%r1847, %r1846, %r2130;
	and.b32  	%r359, %r1847, %r221;
	ld.shared.u32 	%r1848, [%r350+12288];
	shr.u32 	%r1849, %r1848, %r2130;
	and.b32  	%r360, %r1849, %r221;
	ld.shared.u32 	%r1850, [%r350+13824];
	shr.u32 	%r1851, %r1850, %r2130;
	and.b32  	%r361, %r1851, %r221;
	ld.shared.u32 	%r1852, [%r350+15360];
	shr.u32 	%r1853, %r1852, %r2130;
	and.b32  	%r362, %r1853, %r221;
	ld.shared.u32 	%r1854, [%r350+16896];
	shr.u32 	%r1855, %r1854, %r2130;
	and.b32  	%r363, %r1855, %r221;
	ld.shared.u32 	%r1856, [%r350+18432];
	shr.u32 	%r1857, %r1856, %r2130;
	and.b32  	%r364, %r1857, %r221;
	ld.shared.u32 	%r1858, [%r350+19968];
	shr.u32 	%r1859, %r1858, %r2130;
	and.b32  	%r365, %r1859, %r221;
	ld.shared.u32 	%r1860, [%r350+21504];
	shr.u32 	%r1861, %r1860, %r2130;
	and.b32  	%r366, %r1861, %r221;
	ld.shared.u32 	%r1862, [%r350+23040];
	shr.u32 	%r1863, %r1862, %r2130;
	and.b32  	%r367, %r1863, %r221;
	ld.shared.u32 	%r1864, [%r350+24576];
	shr.u32 	%r1865, %r1864, %r2130;
	and.b32  	%r368, %r1865, %r221;
	@%p169 bra 	$L__BB25_262;
	ld.param.u64 	%rd443, [_ZN3cub18CUB_300001_SM_10006detail10radix_sort29DeviceRadixSortOnesweepKernelINS1_5radix10policy_hubIiiyE10Policy1000ELNS0_9SortOrderE0EiiyiiNS1_21identity_decomposer_tEEEvPT5_SB_PT3_PKSC_PT1_PKSG_PT2_PKSK_T4_iiT6__param_7];
	cvta.to.global.u64 	%rd249, %rd443;
	and.b32  	%r1869, %r1, 31;
	or.b32  	%r1870, %r647, %r1869;
	cvt.u64.u32 	%rd250, %r1870;
	mul.lo.s32 	%r1871, %r3, 6528;
	cvt.s64.s32 	%rd251, %r1871;
	add.s64 	%rd252, %rd250, %rd251;
	shl.b64 	%rd253, %rd252, 2;
	add.s64 	%rd254, %rd249, %rd253;
	ld.global.u32 	%r2266, [%rd254];
	ld.global.u32 	%r2267, [%rd254+128];
	ld.global.u32 	%r2268, [%rd254+256];
	ld.global.u32 	%r2269, [%rd254+384];
	ld.global.u32 	%r2270, [%rd254+512];
	ld.global.u32 	%r2271, [%rd254+640];
	ld.global.u32 	%r2272, [%rd254+768];
	ld.global.u32 	%r2273, [%rd254+896];
	ld.global.u32 	%r2274, [%rd254+1024];
	ld.global.u32 	%r2275, [%rd254+1152];
	ld.global.u32 	%r2276, [%rd254+1280];
	ld.global.u32 	%r2277, [%rd254+1408];
	ld.global.u32 	%r2278, [%rd254+1536];
	ld.global.u32 	%r2279, [%rd254+1664];
	ld.global.u32 	%r2280, [%rd254+1792];
	ld.global.u32 	%r2281, [%rd254+1920];
	ld.global.u32 	%r2282, [%rd254+2048];
	bra.uni 	$L__BB25_296;
$L__BB25_262:
	ld.param.u32 	%r2091, [_ZN3cub18CUB_300001_SM_10006detail10radix_sort29DeviceRadixSortOnesweepKernelINS1_5radix10policy_hubIiiyE10Policy1000ELNS0_9SortOrderE0EiiyiiNS1_21identity_decomposer_tEEEvPT5_SB_PT3_PKSC_PT1_PKSG_PT2_PKSK_T4_iiT6__param_8];
	ld.param.u64 	%rd444, [_ZN3cub18CUB_300001_SM_10006detail10radix_sort29DeviceRadixSortOnesweepKernelINS1_5radix10policy_hubIiiyE10Policy1000ELNS0_9SortOrderE0EiiyiiNS1_21identity_decomposer_tEEEvPT5_SB_PT3_PKSC_PT1_PKSG_PT2_PKSK_T4_iiT6__param_7];
	cvta.to.global.u64 	%rd255, %rd444;
	add.s64 	%rd23, %rd255, %rd63;
	cvt.u32.u64 	%r1874, %rd7;
	sub.s32 	%r386, %r2091, %r649;
	setp.ge.s32 	%p170, %r1874, %r386;
	@%p170 bra 	$L__BB25_264;
	ld.global.u32 	%r2266, [%rd23];
$L__BB25_264:
	add.s32 	%r1877, %r1874, 32;
	setp.ge.s32 	%p171, %r1877, %r386;
	@%p171 bra 	$L__BB25_266;
	ld.global.u32 	%r2267, [%rd23+128];
$L__BB25_266:
	add.s32 	%r1880, %r1874, 64;
	setp.ge.s32 	%p172, %r1880, %r386;
	@%p172 bra 	$L__BB25_268;
	ld.global.u32 	%r2268, [%rd23+256];
$L__BB25_268:
	add.s32 	%r1883, %r1874, 96;
	setp.ge.s32 	%p173, %r1883, %r386;
	@%p173 bra 	$L__BB25_270;
	ld.global.u32 	%r2269, [%rd23+384];
$L__BB25_270:
	add.s32 	%r1886, %r1874, 128;
	setp.ge.s32 	%p174, %r1886, %r386;
	@%p174 bra 	$L__BB25_272;
	ld.global.u32 	%r2270, [%rd23+512];
$L__BB25_272:
	add.s32 	%r1889, %r1874, 160;
	setp.ge.s32 	%p175, %r1889, %r386;
	@%p175 bra 	$L__BB25_274;
	ld.global.u32 	%r2271, [%rd23+640];
$L__BB25_274:
	add.s32 	%r1892, %r1874, 192;
	setp.ge.s32 	%p176, %r1892, %r386;
	@%p176 bra 	$L__BB25_276;
	ld.global.u32 	%r2272, [%rd23+768];
$L__BB25_276:
	add.s32 	%r1895, %r1874, 224;
	setp.ge.s32 	%p177, %r1895, %r386;
	@%p177 bra 	$L__BB25_278;
	ld.param.u64 	%rd445, [_ZN3cub18CUB_300001_SM_10006detail10radix_sort29DeviceRadixSortOnesweepKernelINS1_5radix10policy_hubIiiyE10Policy1000ELNS0_9SortOrderE0EiiyiiNS1_21identity_decomposer_tEEEvPT5_SB_PT3_PKSC_PT1_PKSG_PT2_PKSK_T4_iiT6__param_7];
	cvta.to.global.u64 	%rd259, %rd445;
	cvt.s64.s32 	%rd260, %r649;
	add.s64 	%rd261, %rd7, %rd260;
	shl.b64 	%rd262, %rd261, 2;
	add.s64 	%rd263, %rd259, %rd262;
	ld.global.u32 	%r2273, [%rd263+896];
$L__BB25_278:
	add.s32 	%r1899, %r1874, 256;
	setp.ge.s32 	%p178, %r1899, %r386;
	@%p178 bra 	$L__BB25_280;
	ld.param.u64 	%rd446, [_ZN3cub18CUB_300001_SM_10006detail10radix_sort29DeviceRadixSortOnesweepKernelINS1_5radix10policy_hubIiiyE10Policy1000ELNS0_9SortOrderE0EiiyiiNS1_21identity_decomposer_tEEEvPT5_SB_PT3_PKSC_PT1_PKSG_PT2_PKSK_T4_iiT6__param_7];
	cvta.to.global.u64 	%rd264, %rd446;
	cvt.s64.s32 	%rd265, %r649;
	add.s64 	%rd266, %rd7, %rd265;
	shl.b64 	%rd267, %rd266, 2;
	add.s64 	%rd268, %rd264, %rd267;
	ld.global.u32 	%r2274, [%rd268+1024];
$L__BB25_280:
	add.s32 	%r1903, %r1874, 288;
	setp.ge.s32 	%p179, %r1903, %r386;
	@%p179 bra 	$L__BB25_282;
	ld.param.u64 	%rd447, [_ZN3cub18CUB_300001_SM_10006detail10radix_sort29DeviceRadixSortOnesweepKernelINS1_5radix10policy_hubIiiyE10Policy1000ELNS0_9SortOrderE0EiiyiiNS1_21identity_decomposer_tEEEvPT5_SB_PT3_PKSC_PT1_PKSG_PT2_PKSK_T4_iiT6__param_7];
	cvta.to.global.u64 	%rd269, %rd447;
	cvt.s64.s32 	%rd270, %r649;
	add.s64 	%rd271, %rd7, %rd270;
	shl.b64 	%rd272, %rd271, 2;
	add.s64 	%rd273, %rd269, %rd272;
	ld.global.u32 	%r2275, [%rd273+1152];
$L__BB25_282:
	add.s32 	%r1907, %r1874, 320;
	setp.ge.s32 	%p180, %r1907, %r386;
	@%p180 bra 	$L__BB25_284;
	ld.param.u64 	%rd448, [_ZN3cub18CUB_300001_SM_10006detail10radix_sort29DeviceRadixSortOnesweepKernelINS1_5radix10policy_hubIiiyE10Policy1000ELNS0_9SortOrderE0EiiyiiNS1_21identity_decomposer_tEEEvPT5_SB_PT3_PKSC_PT1_PKSG_PT2_PKSK_T4_iiT6__param_7];
	cvta.to.global.u64 	%rd274, %rd448;
	cvt.s64.s32 	%rd275, %r649;
	add.s64 	%rd276, %rd7, %rd275;
	shl.b64 	%rd277, %rd276, 2;
	add.s64 	%rd278, %rd274, %rd277;
	ld.global.u32 	%r2276, [%rd278+1280];
$L__BB25_284:
	add.s32 	%r1911, %r1874, 352;
	setp.ge.s32 	%p181, %r1911, %r386;
	@%p181 bra 	$L__BB25_286;
	ld.param.u64 	%rd449, [_ZN3cub18CUB_300001_SM_10006detail10radix_sort29DeviceRadixSortOnesweepKernelINS1_5radix10policy_hubIiiyE10Policy1000ELNS0_9SortOrderE0EiiyiiNS1_21identity_decomposer_tEEEvPT5_SB_PT3_PKSC_PT1_PKSG_PT2_PKSK_T4_iiT6__param_7];
	cvta.to.global.u64 	%rd279, %rd449;
	mul.lo.s32 	%r1912, %r3, 6528;
	cvt.s64.s32 	%rd280, %r1912;
	add.s64 	%rd281, %rd7, %rd280;
	shl.b64 	%rd282, %rd281, 2;
	add.s64 	%rd283, %rd279, %rd282;
	ld.global.u32 	%r2277, [%rd283+1408];
$L__BB25_286:
	add.s32 	%r1915, %r1874, 384;
	setp.ge.s32 	%p182, %r1915, %r386;
	@%p182 bra 	$L__BB25_288;
	ld.param.u64 	%rd450, [_ZN3cub18CUB_300001_SM_10006detail10radix_sort29DeviceRadixSortOnesweepKernelINS1_5radix10policy_hubIiiyE10Policy1000ELNS0_9SortOrderE0EiiyiiNS1_21identity_decomposer_tEEEvPT5_SB_PT3_PKSC_PT1_PKSG_PT2_PKSK_T4_iiT6__param_7];
	cvta.to.global.u64 	%rd284, %rd450;
	mul.lo.s32 	%r1916, %r3, 6528;
	cvt.s64.s32 	%rd285, %r1916;
	add.s64 	%rd286, %rd7, %rd285;
	shl.b64 	%rd287, %rd286, 2;
	add.s64 	%rd288, %rd284, %rd287;
	ld.global.u32 	%r2278, [%rd288+1536];
$L__BB25_288:
	cvt.u32.u64 	%r1918, %rd7;
	add.s32 	%r1919, %r1918, 416;
	setp.ge.s32 	%p183, %r1919, %r386;
	@%p183 bra 	$L__BB25_290;
	ld.param.u64 	%rd451, [_ZN3cub18CUB_300001_SM_10006detail10radix_sort29DeviceRadixSortOnesweepKernelINS1_5radix10policy_hubIiiyE10Policy1000ELNS0_9SortOrderE0EiiyiiNS1_21identity_decomposer_tEEEvPT5_SB_PT3_PKSC_PT1_PKSG_PT2_PKSK_T4_iiT6__param_7];
	cvta.to.global.u64 	%rd289, %rd451;
	mul.lo.s32 	%r1920, %r3, 6528;
	cvt.s64.s32 	%rd290, %r1920;
	add.s64 	%rd291, %rd7, %rd290;
	shl.b64 	%rd292, %rd291, 2;
	add.s64 	%rd293, %rd289, %rd292;
	ld.global.u32 	%r2279, [%rd293+1664];
$L__BB25_290:
	cvt.u32.u64 	%r1922, %rd7;
	add.s32 	%r1923, %r1922, 448;
	setp.ge.s32 	%p184, %r1923, %r386;
	@%p184 bra 	$L__BB25_292;
	ld.param.u64 	%rd452, [_ZN3cub18CUB_300001_SM_10006detail10radix_sort29DeviceRadixSortOnesweepKernelINS1_5radix10policy_hubIiiyE10Policy1000ELNS0_9SortOrderE0EiiyiiNS1_21identity_decomposer_tEEEvPT5_SB_PT3_PKSC_PT1_PKSG_PT2_PKSK_T4_iiT6__param_7];
	cvta.to.global.u64 	%rd294, %rd452;
	mul.lo.s32 	%r1924, %r3, 6528;
	cvt.s64.s32 	%rd295, %r1924;
	add.s64 	%rd296, %rd7, %rd295;
	shl.b64 	%rd297, %rd296, 2;
	add.s64 	%rd298, %rd294, %rd297;
	ld.global.u32 	%r2280, [%rd298+1792];
$L__BB25_292:
	cvt.u32.u64 	%r1926, %rd7;
	add.s32 	%r1927, %r1926, 480;
	setp.ge.s32 	%p185, %r1927, %r386;
	@%p185 bra 	$L__BB25_294;
	ld.param.u64 	%rd453, [_ZN3cub18CUB_300001_SM_10006detail10radix_sort29DeviceRadixSortOnesweepKernelINS1_5radix10policy_hubIiiyE10Policy1000ELNS0_9SortOrderE0EiiyiiNS1_21identity_decomposer_tEEEvPT5_SB_PT3_PKSC_PT1_PKSG_PT2_PKSK_T4_iiT6__param_7];
	cvta.to.global.u64 	%rd299, %rd453;
	mul.lo.s32 	%r1928, %r3, 6528;
	cvt.s64.s32 	%rd300, %r1928;
	add.s64 	%rd301, %rd7, %rd300;
	shl.b64 	%rd302, %rd301, 2;
	add.s64 	%rd303, %rd299, %rd302;
	ld.global.u32 	%r2281, [%rd303+1920];
$L__BB25_294:
	cvt.u32.u64 	%r1930, %rd7;
	add.s32 	%r1931, %r1930, 512;
	setp.ge.s32 	%p186, %r1931, %r386;
	@%p186 bra 	$L__BB25_296;
	ld.param.u64 	%rd454, [_ZN3cub18CUB_300001_SM_10006detail10radix_sort29DeviceRadixSortOnesweepKernelINS1_5radix10policy_hubIiiyE10Policy1000ELNS0_9SortOrderE0EiiyiiNS1_21identity_decomposer_tEEEvPT5_SB_PT3_PKSC_PT1_PKSG_PT2_PKSK_T4_iiT6__param_7];
	cvta.to.global.u64 	%rd304, %rd454;
	mov.u32 	%r1932, %tid.x;
	and.b32  	%r1933, %r1932, 992;
	mul.lo.s32 	%r1934, %r1933, 17;
	and.b32  	%r1935, %r1932, 31;
	or.b32  	%r1936, %r1934, %r1935;
	cvt.u64.u32 	%rd305, %r1936;
	mul.lo.s32 	%r1937, %r3, 6528;
	cvt.s64.s32 	%rd306, %r1937;
	add.s64 	%rd307, %rd305, %rd306;
	shl.b64 	%rd308, %rd307, 2;
	add.s64 	%rd309, %rd304, %rd308;
	ld.global.u32 	%r2282, [%rd309+2048];
$L__BB25_296:
	ld.param.u32 	%r2092, [_ZN3cub18CUB_300001_SM_10006detail10radix_sort29DeviceRadixSortOnesweepKernelINS1_5radix10policy_hubIiiyE10Policy1000ELNS0_9SortOrderE0EiiyiiNS1_21identity_decomposer_tEEEvPT5_SB_PT3_PKSC_PT1_PKSG_PT2_PKSK_T4_iiT6__param_8];
	ld.param.u64 	%rd441, [_ZN3cub18CUB_300001_SM_10006detail10radix_sort29DeviceRadixSortOnesweepKernelINS1_5radix10policy_hubIiiyE10Policy1000ELNS0_9SortOrderE0EiiyiiNS1_21identity_decomposer_tEEEvPT5_SB_PT3_PKSC_PT1_PKSG_PT2_PKSK_T4_iiT6__param_6];
	cvta.to.global.u64 	%rd24, %rd441;
	mov.u32 	%r437, %tid.x;
	cvt.u64.u32 	%rd25, %r437;
	shl.b32 	%r1938, %r437, 2;
	mov.u32 	%r1939, _ZZN3cub18CUB_300001_SM_10006detail10radix_sort29DeviceRadixSortOnesweepKernelINS1_5radix10policy_hubIiiyE10Policy1000ELNS0_9SortOrderE0EiiyiiNS1_21identity_decomposer_tEEEvPT5_SB_PT3_PKSC_PT1_PKSG_PT2_PKSK_T4_iiT6_E1s;
	add.s32 	%r438, %r1939, %r1938;
	mad.lo.s32 	%r1940, %r3, 6528, 6528;
	setp.gt.s32 	%p187, %r1940, %r2092;
	bar.sync 	0;
	st.shared.u32 	[%r323+-4], %r2266;
	st.shared.u32 	[%r324+-4], %r2267;
	st.shared.u32 	[%r325+-4], %r2268;
	st.shared.u32 	[%r326+-4], %r2269;
	st.shared.u32 	[%r327+-4], %r2270;
	st.shared.u32 	[%r328+-4], %r2271;
	st.shared.u32 	[%r329+-4], %r2272;
	st.shared.u32 	[%r330+-4], %r2273;
	st.shared.u32 	[%r331+-4], %r2274;
	st.shared.u32 	[%r332+-4], %r2275;
	st.shared.u32 	[%r333+-4], %r2276;
	st.shared.u32 	[%r334+-4], %r2277;
	st.shared.u32 	[%r335+-4], %r2278;
	st.shared.u32 	[%r336+-4], %r2279;
	st.shared.u32 	[%r337+-4], %r2280;
	st.shared.u32 	[%r338+-4], %r2281;
	st.shared.u32 	[%r339+-4], %r2282;
	bar.sync 	0;
	@%p187 bra 	$L__BB25_298;
	ld.shared.u32 	%r1941, [%r438];
	shl.b32 	%r1942, %r352, 3;
	add.s32 	%r1944, %r1939, 26112;
	add.s32 	%r1945, %r1944, %r1942;
	ld.shared.u64 	%rd310, [%r1945];
	add.s64 	%rd311, %rd310, %rd25;
	shl.b64 	%rd312, %rd311, 2;
	add.s64 	%rd313, %rd24, %rd312;
	st.global.u32 	[%rd313], %r1941;
	bar.warp.sync 	-1;
	ld.shared.u32 	%r1946, [%r438+1536];
	shl.b32 	%r1947, %r353, 3;
	add.s32 	%r1948, %r1944, %r1947;
	ld.shared.u64 	%rd314, [%r1948];
	add.s64 	%rd315, %rd314, %rd25;
	shl.b64 	%rd316, %rd315, 2;
	add.s64 	%rd317, %rd24, %rd316;
	st.global.u32 	[%rd317+1536], %r1946;
	bar.warp.sync 	-1;
	ld.shared.u32 	%r1949, [%r438+3072];
	shl.b32 	%r1950, %r354, 3;
	add.s32 	%r1951, %r1944, %r1950;
	ld.shared.u64 	%rd318, [%r1951];
	add.s64 	%rd319, %rd318, %rd25;
	shl.b64 	%rd320, %rd319, 2;
	add.s64 	%rd321, %rd24, %rd320;
	st.global.u32 	[%rd321+3072], %r1949;
	bar.warp.sync 	-1;
	ld.shared.u32 	%r1952, [%r438+4608];
	shl.b32 	%r1953, %r355, 3;
	add.s32 	%r1954, %r1944, %r1953;
	ld.shared.u64 	%rd322, [%r1954];
	add.s64 	%rd323, %rd322, %rd25;
	shl.b64 	%rd324, %rd323, 2;
	add.s64 	%rd325, %rd24, %rd324;
	st.global.u32 	[%rd325+4608], %r1952;
	bar.warp.sync 	-1;
	ld.shared.u32 	%r1955, [%r438+6144];
	shl.b32 	%r1956, %r356, 3;
	add.s32 	%r1957, %r1944, %r1956;
	ld.shared.u64 	%rd326, [%r1957];
	add.s64 	%rd327, %rd326, %rd25;
	shl.b64 	%rd328, %rd327, 2;
	add.s64 	%rd329, %rd24, %rd328;
	st.global.u32 	[%rd329+6144], %r1955;
	bar.warp.sync 	-1;
	ld.shared.u32 	%r1958, [%r438+7680];
	shl.b32 	%r1959, %r357, 3;
	add.s32 	%r1960, %r1944, %r1959;
	ld.shared.u64 	%rd330, [%r1960];
	add.s64 	%rd331, %rd330, %rd25;
	shl.b64 	%rd332, %rd331, 2;
	add.s64 	%rd333, %rd24, %rd332;
	st.global.u32 	[%rd333+7680], %r1958;
	bar.warp.sync 	-1;
	ld.shared.u32 	%r1961, [%r438+9216];
	shl.b32 	%r1962, %r358, 3;
	add.s32 	%r1963, %r1944, %r1962;
	ld.shared.u64 	%rd334, [%r1963];
	add.s64 	%rd335, %rd334, %rd25;
	shl.b64 	%rd336, %rd335, 2;
	add.s64 	%rd337, %rd24, %rd336;
	st.global.u32 	[%rd337+9216], %r1961;
	bar.warp.sync 	-1;
	ld.shared.u32 	%r1964, [%r438+10752];
	shl.b32 	%r1965, %r359, 3;
	add.s32 	%r1966, %r1944, %r1965;
	ld.shared.u64 	%rd338, [%r1966];
	add.s64 	%rd339, %rd338, %rd25;
	shl.b64 	%rd340, %rd339, 2;
	add.s64 	%rd341, %rd24, %rd340;
	st.global.u32 	[%rd341+10752], %r1964;
	bar.warp.sync 	-1;
	ld.shared.u32 	%r1967, [%r438+12288];
	shl.b32 	%r1968, %r360, 3;
	add.s32 	%r1969, %r1944, %r1968;
	ld.shared.u64 	%rd342, [%r1969];
	add.s64 	%rd343, %rd342, %rd25;
	shl.b64 	%rd344, %rd343, 2;
	add.s64 	%rd345, %rd24, %rd344;
	st.global.u32 	[%rd345+12288], %r1967;
	bar.warp.sync 	-1;
	ld.shared.u32 	%r1970, [%r438+13824];
	shl.b32 	%r1971, %r361, 3;
	add.s32 	%r1972, %r1944, %r1971;
	ld.shared.u64 	%rd346, [%r1972];
	add.s64 	%rd347, %rd346, %rd25;
	shl.b64 	%rd348, %rd347, 2;
	add.s64 	%rd349, %rd24, %rd348;
	st.global.u32 	[%rd349+13824], %r1970;
	bar.warp.sync 	-1;
	ld.shared.u32 	%r1973, [%r438+15360];
	shl.b32 	%r1974, %r362, 3;
	add.s32 	%r1975, %r1944, %r1974;
	ld.shared.u64 	%rd350, [%r1975];
	add.s64 	%rd351, %rd350, %rd25;
	shl.b64 	%rd352, %rd351, 2;
	add.s64 	%rd353, %rd24, %rd352;
	st.global.u32 	[%rd353+15360], %r1973;
	bar.warp.sync 	-1;
	ld.shared.u32 	%r1976, [%r438+16896];
	shl.b32 	%r1977, %r363, 3;
	add.s32 	%r1978, %r1944, %r1977;
	ld.shared.u64 	%rd354, [%r1978];
	add.s64 	%rd355, %rd354, %rd25;
	shl.b64 	%rd356, %rd355, 2;
	add.s64 	%rd357, %rd24, %rd356;
	st.global.u32 	[%rd357+16896], %r1976;
	bar.warp.sync 	-1;
	ld.shared.u32 	%r1979, [%r438+18432];
	shl.b32 	%r1980, %r364, 3;
	add.s32 	%r1981, %r1944, %r1980;
	ld.shared.u64 	%rd358, [%r1981];
	add.s64 	%rd359, %rd358, %rd25;
	shl.b64 	%rd360, %rd359, 2;
	add.s64 	%rd361, %rd24, %rd360;
	st.global.u32 	[%rd361+18432], %r1979;
	bar.warp.sync 	-1;
	ld.shared.u32 	%r1982, [%r438+19968];
	shl.b32 	%r1983, %r365, 3;
	add.s32 	%r1984, %r1944, %r1983;
	ld.shared.u64 	%rd362, [%r1984];
	add.s64 	%rd363, %rd362, %rd25;
	shl.b64 	%rd364, %rd363, 2;
	add.s64 	%rd365, %rd24, %rd364;
	st.global.u32 	[%rd365+19968], %r1982;
	bar.warp.sync 	-1;
	ld.shared.u32 	%r1985, [%r438+21504];
	shl.b32 	%r1986, %r366, 3;
	add.s32 	%r1987, %r1944, %r1986;
	ld.shared.u64 	%rd366, [%r1987];
	add.s64 	%rd367, %rd366, %rd25;
	shl.b64 	%rd368, %rd367, 2;
	add.s64 	%rd369, %rd24, %rd368;
	st.global.u32 	[%rd369+21504], %r1985;
	bar.warp.sync 	-1;
	ld.shared.u32 	%r1988, [%r438+23040];
	shl.b32 	%r1989, %r367, 3;
	add.s32 	%r1990, %r1944, %r1989;
	ld.shared.u64 	%rd370, [%r1990];
	add.s64 	%rd371, %rd370, %rd25;
	shl.b64 	%rd372, %rd371, 2;
	add.s64 	%rd373, %rd24, %rd372;
	st.global.u32 	[%rd373+23040], %r1988;
	bar.warp.sync 	-1;
	ld.shared.u32 	%r1991, [%r438+24576];
	shl.b32 	%r1992, %r368, 3;
	add.s32 	%r1993, %r1944, %r1992;
	ld.shared.u64 	%rd374, [%r1993];
	add.s64 	%rd375, %rd374, %rd25;
	shl.b64 	%rd376, %rd375, 2;
	add.s64 	%rd377, %rd24, %rd376;
	st.global.u32 	[%rd377+24576], %r1991;
	bar.warp.sync 	-1;
	bra.uni 	$L__BB25_333;
$L__BB25_298:
	ld.param.u32 	%r2093, [_ZN3cub18CUB_300001_SM_10006detail10radix_sort29DeviceRadixSortOnesweepKernelINS1_5radix10policy_hubIiiyE10Policy1000ELNS0_9SortOrderE0EiiyiiNS1_21identity_decomposer_tEEEvPT5_SB_PT3_PKSC_PT1_PKSG_PT2_PKSK_T4_iiT6__param_8];
	mad.lo.s32 	%r439, %r3, -6528, %r2093;
	shl.b32 	%r1994, %r352, 3;
	add.s32 	%r1996, %r1939, %r1994;
	ld.shared.u64 	%rd26, [%r1996+26112];
	setp.ge.s32 	%p188, %r437, %r439;
	@%p188 bra 	$L__BB25_300;
	ld.shared.u32 	%r1997, [%r438];
	add.s64 	%rd378, %rd26, %rd25;
	shl.b64 	%rd379, %rd378, 2;
	add.s64 	%rd380, %rd24, %rd379;
	st.global.u32 	[%rd380], %r1997;
$L__BB25_300:
	bar.warp.sync 	-1;
	shl.b32 	%r1998, %r353, 3;
	add.s32 	%r2000, %r1939, %r1998;
	ld.shared.u64 	%rd27, [%r2000+26112];
	add.s32 	%r2001, %r437, 384;
	setp.ge.s32 	%p189, %r2001, %r439;
	@%p189 bra 	$L__BB25_302;
	ld.shared.u32 	%r2002, [%r438+1536];
	add.s64 	%rd381, %rd27, %rd25;
	shl.b64 	%rd382, %rd381, 2;
	add.s64 	%rd383, %rd24, %rd382;
	st.global.u32 	[%rd383+1536], %r2002;
$L__BB25_302:
	bar.warp.sync 	-1;
	shl.b32 	%r2003, %r354, 3;
	add.s32 	%r2005, %r1939, %r2003;
	ld.shared.u64 	%rd28, [%r2005+26112];
	add.s32 	%r2006, %r437, 768;
	setp.ge.s32 	%p190, %r2006, %r439;
	@%p190 bra 	$L__BB25_304;
	ld.shared.u32 	%r2007, [%r438+3072];
	add.s64 	%rd384, %rd28, %rd25;
	shl.b64 	%rd385, %rd384, 2;
	add.s64 	%rd386, %rd24, %rd385;
	st.global.u32 	[%rd386+3072], %r2007;
$L__BB25_304:
	bar.warp.sync 	-1;
	shl.b32 	%r2008, %r355, 3;
	add.s32 	%r2010, %r1939, %r2008;
	ld.shared.u64 	%rd29, [%r2010+26112];
	add.s32 	%r2011, %r437, 1152;
	setp.ge.s32 	%p191, %r2011, %r439;
	@%p191 bra 	$L__BB25_306;
	ld.shared.u32 	%r2012, [%r438+4608];
	add.s64 	%rd387, %rd29, %rd25;
	shl.b64 	%rd388, %rd387, 2;
	add.s64 	%rd389, %rd24, %rd388;
	st.global.u32 	[%rd389+4608], %r2012;
$L__BB25_306:
	bar.warp.sync 	-1;
	shl.b32 	%r2013, %r356, 3;
	add.s32 	%r2015, %r1939, %r2013;
	ld.shared.u64 	%rd30, [%r2015+26112];
	add.s32 	%r2016, %r437, 1536;
	setp.ge.s32 	%p192, %r2016, %r439;
	@%p192 bra 	$L__BB25_308;
	ld.shared.u32 	%r2017, [%r438+6144];
	add.s64 	%rd390, %rd30, %rd25;
	shl.b64 	%rd391, %rd390, 2;
	add.s64 	%rd392, %rd24, %rd391;
	st.global.u32 	[%rd392+6144], %r2017;
$L__BB25_308:
	bar.warp.sync 	-1;
	shl.b32 	%r2018, %r357, 3;
	add.s32 	%r2020, %r1939, %r2018;
	ld.shared.u64 	%rd31, [%r2020+26112];
	add.s32 	%r2021, %r437, 1920;
	setp.ge.s32 	%p193, %r2021, %r439;
	@%p193 bra 	$L__BB25_310;
	ld.shared.u32 	%r2022, [%r438+7680];
	add.s64 	%rd393, %rd31, %rd25;
	shl.b64 	%rd394, %rd393, 2;
	add.s64 	%rd395, %rd24, %rd394;
	st.global.u32 	[%rd395+7680], %r2022;
$L__BB25_310:
	bar.warp.sync 	-1;
	shl.b32 	%r2023, %r358, 3;
	add.s32 	%r2025, %r1939, %r2023;
	ld.shared.u64 	%rd32, [%r2025+26112];
	add.s32 	%r2026, %r437, 2304;
	setp.ge.s32 	%p194, %r2026, %r439;
	@%p194 bra 	$L__BB25_312;
	ld.shared.u32 	%r2027, [%r438+9216];
	add.s64 	%rd396, %rd32, %rd25;
	shl.b64 	%rd397, %rd396, 2;
	add.s64 	%rd398, %rd24, %rd397;
	st.global.u32 	[%rd398+9216], %r2027;
$L__BB25_312:
	bar.warp.sync 	-1;
	shl.b32 	%r2028, %r359, 3;
	add.s32 	%r2030, %r1939, %r2028;
	ld.shared.u64 	%rd33, [%r2030+26112];
	add.s32 	%r2031, %r437, 2688;
	setp.ge.s32 	%p195, %r2031, %r439;
	@%p195 bra 	$L__BB25_314;
	ld.shared.u32 	%r2032, [%r438+10752];
	add.s64 	%rd399, %rd33, %rd25;
	shl.b64 	%rd400, %rd399, 2;
	add.s64 	%rd401, %rd24, %rd400;
	st.global.u32 	[%rd401+10752], %r2032;
$L__BB25_314:
	bar.warp.sync 	-1;
	shl.b32 	%r2033, %r360, 3;
	add.s32 	%r2035, %r1939, %r2033;
	ld.shared.u64 	%rd34, [%r2035+26112];
	or.b32  	%r2036, %r437, 3072;
	setp.ge.s32 	%p196, %r2036, %r439;
	@%p196 bra 	$L__BB25_316;
	ld.shared.u32 	%r2037, [%r438+12288];
	add.s64 	%rd402, %rd34, %rd25;
	shl.b64 	%rd403, %rd402, 2;
	add.s64 	%rd404, %rd24, %rd403;
	st.global.u32 	[%rd404+12288], %r2037;
$L__BB25_316:
	bar.warp.sync 	-1;
	shl.b32 	%r2038, %r361, 3;
	add.s32 	%r2040, %r1939, %r2038;
	ld.shared.u64 	%rd35, [%r2040+26112];
	add.s32 	%r2041, %r437, 3456;
	setp.ge.s32 	%p197, %r2041, %r439;
	@%p197 bra 	$L__BB25_318;
	ld.shared.u32 	%r2042, [%r438+13824];
	add.s64 	%rd405, %rd35, %rd25;
	shl.b64 	%rd406, %rd405, 2;
	add.s64 	%rd407, %rd24, %rd406;
	st.global.u32 	[%rd407+13824], %r2042;
$L__BB25_318:
	bar.warp.sync 	-1;
	shl.b32 	%r2043, %r362, 3;
	add.s32 	%r2045, %r1939, %r2043;
	ld.shared.u64 	%rd36, [%r2045+26112];
	add.s32 	%r2046, %r437, 3840;
	setp.ge.s32 	%p198, %r2046, %r439;
	@%p198 bra 	$L__BB25_320;
	ld.shared.u32 	%r2047, [%r438+15360];
	add.s64 	%rd408, %rd36, %rd25;
	shl.b64 	%rd409, %rd408, 2;
	add.s64 	%rd410, %rd24, %rd409;
	st.global.u32 	[%rd410+15360], %r2047;
$L__BB25_320:
	bar.warp.sync 	-1;
	shl.b32 	%r2048, %r363, 3;
	add.s32 	%r2050, %r1939, %r2048;
	ld.shared.u64 	%rd37, [%r2050+26112];
	add.s32 	%r2051, %r437, 4224;
	setp.ge.s32 	%p199, %r2051, %r439;
	@%p199 bra 	$L__BB25_322;
	ld.shared.u32 	%r2052, [%r438+16896];
	add.s64 	%rd411, %rd37, %rd25;
	shl.b64 	%rd412, %rd411, 2;
	add.s64 	%rd413, %rd24, %rd412;
	st.global.u32 	[%rd413+16896], %r2052;
$L__BB25_322:
	bar.warp.sync 	-1;
	shl.b32 	%r2053, %r364, 3;
	add.s32 	%r2055, %r1939, %r2053;
	ld.shared.u64 	%rd38, [%r2055+26112];
	add.s32 	%r2056, %r437, 4608;
	setp.ge.s32 	%p200, %r2056, %r439;
	@%p200 bra 	$L__BB25_324;
	ld.shared.u32 	%r2057, [%r438+18432];
	add.s64 	%rd414, %rd38, %rd25;
	shl.b64 	%rd415, %rd414, 2;
	add.s64 	%rd416, %rd24, %rd415;
	st.global.u32 	[%rd416+18432], %r2057;
$L__BB25_324:
	bar.warp.sync 	-1;
	shl.b32 	%r2058, %r365, 3;
	add.s32 	%r2060, %r1939, %r2058;
	ld.shared.u64 	%rd39, [%r2060+26112];
	add.s32 	%r2061, %r437, 4992;
	setp.ge.s32 	%p201, %r2061, %r439;
	@%p201 bra 	$L__BB25_326;
	ld.shared.u32 	%r2062, [%r438+19968];
	add.s64 	%rd417, %rd39, %rd25;
	shl.b64 	%rd418, %rd417, 2;
	add.s64 	%rd419, %rd24, %rd418;
	st.global.u32 	[%rd419+19968], %r2062;
$L__BB25_326:
	bar.warp.sync 	-1;
	shl.b32 	%r2063, %r366, 3;
	add.s32 	%r2065, %r1939, %r2063;
	ld.shared.u64 	%rd40, [%r2065+26112];
	add.s32 	%r2066, %r437, 5376;
	setp.ge.s32 	%p202, %r2066, %r439;
	@%p202 bra 	$L__BB25_328;
	ld.shared.u32 	%r2067, [%r438+21504];
	add.s64 	%rd420, %rd40, %rd25;
	shl.b64 	%rd421, %rd420, 2;
	add.s64 	%rd422, %rd24, %rd421;
	st.global.u32 	[%rd422+21504], %r2067;
$L__BB25_328:
	bar.warp.sync 	-1;
	shl.b32 	%r2068, %r367, 3;
	add.s32 	%r2070, %r1939, %r2068;
	ld.shared.u64 	%rd41, [%r2070+26112];
	add.s32 	%r2071, %r437, 5760;
	setp.ge.s32 	%p203, %r2071, %r439;
	@%p203 bra 	$L__BB25_330;
	ld.shared.u32 	%r2072, [%r438+23040];
	add.s64 	%rd423, %rd41, %rd25;
	shl.b64 	%rd424, %rd423, 2;
	add.s64 	%rd425, %rd24, %rd424;
	st.global.u32 	[%rd425+23040], %r2072;
$L__BB25_330:
	bar.warp.sync 	-1;
	shl.b32 	%r2073, %r368, 3;
	add.s32 	%r2075, %r1939, %r2073;
	ld.shared.u64 	%rd426, [%r2075+26112];
	add.s64 	%rd42, %rd426, %rd25;
	or.b32  	%r2076, %r437, 6144;
	setp.ge.s32 	%p204, %r2076, %r439;
	@%p204 bra 	$L__BB25_332;
	ld.shared.u32 	%r2077, [%r438+24576];
	shl.b64 	%rd427, %rd42, 2;
	add.s64 	%rd428, %rd24, %rd427;
	st.global.u32 	[%rd428+24576], %r2077;
$L__BB25_332:
	bar.warp.sync 	-1;
$L__BB25_333:
	ret;

}
	// .globl	_ZN3cub18CUB_300001_SM_10006detail10radix_sort31DeviceRadixSortSingleTileKernelINS1_5radix10policy_hubIiNS0_8NullTypeEyE10Policy1000ELNS0_9SortOrderE0EiS6_yNS1_21identity_decomposer_tEEEvPKT1_PSB_PKT2_PSF_T3_iiT4_
.visible .entry _ZN3cub18CUB_300001_SM_10006detail10radix_sort31DeviceRadixSortSingleTileKernelINS1_5radix10policy_hubIiNS0_8NullTypeEyE10Policy1000ELNS0_9SortOrderE0EiS6_yNS1_21identity_decomposer_tEEEvPKT1_PSB_PKT2_PSF_T3_iiT4_(
	.param .u64 .ptr .align 1 _ZN3cub18CUB_300001_SM_10006detail10radix_sort31DeviceRadixSortSingleTileKernelINS1_5radix10policy_hubIiNS0_8NullTypeEyE10Policy1000ELNS0_9SortOrderE0EiS6_yNS1_21identity_decomposer_tEEEvPKT1_PSB_PKT2_PSF_T3_iiT4__param_0,
	.param .u64 .ptr .align 1 _ZN3cub18CUB_300001_SM_10006detail10radix_sort31DeviceRadixSortSingleTileKernelINS1_5radix10policy_hubIiNS0_8NullTypeEyE10Policy1000ELNS0_9SortOrderE0EiS6_yNS1_21identity_decomposer_tEEEvPKT1_PSB_PKT2_PSF_T3_iiT4__param_1,
	.param .u64 .ptr .align 1 _ZN3cub18CUB_300001_SM_10006detail10radix_sort31DeviceRadixSortSingleTileKernelINS1_5radix10policy_hubIiNS0_8NullTypeEyE10Policy1000ELNS0_9SortOrderE0EiS6_yNS1_21identity_decomposer_tEEEvPKT1_PSB_PKT2_PSF_T3_iiT4__param_2,
	.param .u64 .ptr .align 1 _ZN3cub18CUB_300001_SM_10006detail10radix_sort31DeviceRadixSortSingleTileKernelINS1_5radix10policy_hubIiNS0_8NullTypeEyE10Policy1000ELNS0_9SortOrderE0EiS6_yNS1_21identity_decomposer_tEEEvPKT1_PSB_PKT2_PSF_T3_iiT4__param_3,
	.param .u64 _ZN3cub18CUB_300001_SM_10006detail10radix_sort31DeviceRadixSortSingleTileKernelINS1_5radix10policy_hubIiNS0_8NullTypeEyE10Policy1000ELNS0_9SortOrderE0EiS6_yNS1_21identity_decomposer_tEEEvPKT1_PSB_PKT2_PSF_T3_iiT4__param_4,
	.param .u32 _ZN3cub18CUB_300001_SM_10006detail10radix_sort31DeviceRadixSortSingleTileKernelINS1_5radix10policy_hubIiNS0_8NullTypeEyE10Policy1000ELNS0_9SortOrderE0EiS6_yNS1_21identity_decomposer_tEEEvPKT1_PSB_PKT2_PSF_T3_iiT4__param_5,
	.param .u32 _ZN3cub18CUB_300001_SM_10006detail10radix_sort31DeviceRadixSortSingleTileKernelINS1_5radix10policy_hubIiNS0_8NullTypeEyE10Policy1000ELNS0_9SortOrderE0EiS6_yNS1_21identity_decomposer_tEEEvPKT1_PSB_PKT2_PSF_T3_iiT4__param_6,
	.param .align 1 .b8 _ZN3cub18CUB_300001_SM_10006detail10radix_sort31DeviceRadixSortSingleTileKernelINS1_5radix10policy_hubIiNS0_8NullTypeEyE10Policy1000ELNS0_9SortOrderE0EiS6_yNS1_21identity_decomposer_tEEEvPKT1_PSB_PKT2_PSF_T3_iiT4__param_7[1]
)
.maxntid 256
.minnctapersm 1
{
	.reg .pred 	%p<52>;
	.reg .b16 	%rs<39>;
	.reg .b32 	%r<744>;
	.reg .b64 	%rd<29>;
	// demoted variable
	.shared .align 16 .b8 _ZZN3cub18CUB_300001_SM_10006detail10radix_sort31DeviceRadixSortSingleTileKernelINS1_5radix10policy_hubIiNS0_8NullTypeEyE10Policy1000ELNS0_9SortOrderE0EiS6_yNS1_21identity_decomposer_tEEEvPKT1_PSB_PKT2_PSF_T3_iiT4_E12temp_storage[33856];
	ld.param.u64 	%rd5, [_ZN3cub18CUB_300001_SM_10006detail10radix_sort31DeviceRadixSortSingleTileKernelINS1_5radix10policy_hubIiNS0_8NullTypeEyE10Policy1000ELNS0_9SortOrderE0EiS6_yNS1_21identity_decomposer_tEEEvPKT1_PSB_PKT2_PSF_T3_iiT4__param_0];
	ld.param.u64 	%rd3, [_ZN3cub18CUB_300001_SM_10006detail10radix_sort31DeviceRadixSortSingleTileKernelINS1_5radix10policy_hubIiNS0_8NullTypeEyE10Policy1000ELNS0_9SortOrderE0EiS6_yNS1_21identity_decomposer_tEEEvPKT1_PSB_PKT2_PSF_T3_iiT4__param_1];
	ld.param.u64 	%rd4, [_ZN3cub18CUB_300001_SM_10006detail10radix_sort31DeviceRadixSortSingleTileKernelINS1_5radix10policy_hubIiNS0_8NullTypeEyE10Policy1000ELNS0_9SortOrderE0EiS6_yNS1_21identity_decomposer_tEEEvPKT1_PSB_PKT2_PSF_T3_iiT4__param_4];
	ld.param.u32 	%r189, [_ZN3cub18CUB_300001_SM_10006detail10radix_sort31DeviceRadixSortSingleTileKernelINS1_5radix10policy_hubIiNS0_8NullTypeEyE10Policy1000ELNS0_9SortOrderE0EiS6_yNS1_21identity_decomposer_tEEEvPKT1_PSB_PKT2_PSF_T3_iiT4__param_5];
	ld.param.u32 	%r190, [_ZN3cub18CUB_300001_SM_10006detail10radix_sort31DeviceRadixSortSingleTileKernelINS1_5radix10policy_hubIiNS0_8NullTypeEyE10Policy1000ELNS0_9SortOrderE0EiS6_yNS1_21identity_decomposer_tEEEvPKT1_PSB_PKT2_PSF_T3_iiT4__param_6];
	cvta.to.global.u64 	%rd6, %rd5;
	cvt.u32.u64 	%r1, %rd4;
	mov.u32 	%r2, %tid.x;
	mul.lo.s32 	%r3, %r2, 19;
	setp.ge.s32 	%p1, %r3, %r1;
	mul.wide.u32 	%rd7, %r3, 4;
	add.s64 	%rd1, %rd6, %rd7;
	mov.b32 	%r741, -1;
	@%p1 bra 	$L__BB26_2;
	ld.global.u32 	%r192, [%rd1];
	xor.b32  	%r741, %r192, -2147483648;
$L__BB26_2:
	add.s32 	%r194, %r3, 1;
	setp.ge.s32 	%p2, %r194, %r1;
	mov.b32 	%r740, -1;
	@%p2 bra 	$L__BB26_4;
	ld.global.u32 	%r195, [%rd1+4];
	xor.b32  	%r740, %r195, -2147483648;
$L__BB26_4:
	add.s32 	%r197, %r3, 2;
	setp.ge.s32 	%p3, %r197, %r1;
	mov.b32 	%r739, -1;
	@%p3 bra 	$L__BB26_6;
	ld.global.u32 	%r198, [%rd1+8];
	xor.b32  	%r739, %r198, -2147483648;
$L__BB26_6:
	add.s32 	%r200, %r3, 3;
	setp.ge.s32 	%p4, %r200, %r1;
	mov.b32 	%r738, -1;
	@%p4 bra 	$L__BB26_8;
	ld.global.u32 	%r201, [%rd1+12];
	xor.b32  	%r738, %r201, -2147483648;
$L__BB26_8:
	add.s32 	%r203, %r3, 4;
	setp.ge.s32 	%p5, %r203, %r1;
	mov.b32 	%r737, -1;
	@%p5 bra 	$L__BB26_10;
	ld.global.u32 	%r204, [%rd1+16];
	xor.b32  	%r737, %r204, -2147483648;
$L__BB26_10:
	add.s32 	%r206, %r3, 5;
	setp.ge.s32 	%p6, %r206, %r1;
	mov.b32 	%r736, -1;
	@%p6 bra 	$L__BB26_12;
	ld.global.u32 	%r207, [%rd1+20];
	xor.b32  	%r736, %r207, -2147483648;
$L__BB26_12:
	add.s32 	%r209, %r3, 6;
	setp.ge.s32 	%p7, %r209, %r1;
	mov.b32 	%r735, -1;
	@%p7 bra 	$L__BB26_14;
	ld.global.u32 	%r210, [%rd1+24];
	xor.b32  	%r735, %r210, -2147483648;
$L__BB26_14:
	add.s32 	%r212, %r3, 7;
	setp.ge.s32 	%p8, %r212, %r1;
	mov.b32 	%r734, -1;
	@%p8 bra 	$L__BB26_16;
	ld.global.u32 	%r213, [%rd1+28];
	xor.b32  	%r734, %r213, -2147483648;
$L__BB26_16:
	add.s32 	%r215, %r3, 8;
	setp.ge.s32 	%p9, %r215, %r1;
	mov.b32 	%r733, -1;
	@%p9 bra 	$L__BB26_18;
	ld.global.u32 	%r216, [%rd1+32];
	xor.b32  	%r733, %r216, -2147483648;
$L__BB26_18:
	add.s32 	%r218, %r3, 9;
	setp.ge.s32 	%p10, %r218, %r1;
	mov.b32 	%r732, -1;
	@%p10 bra 	$L__BB26_20;
	ld.global.u32 	%r219, [%rd1+36];
	xor.b32  	%r732, %r219, -2147483648;
$L__BB26_20:
	add.s32 	%r221, %r3, 10;
	setp.ge.s32 	%p11, %r221, %r1;
	mov.b32 	%r731, -1;
	@%p11 bra 	$L__BB26_22;
	ld.global.u32 	%r222, [%rd1+40];
	xor.b32  	%r731, %r222, -2147483648;
$L__BB26_22:
	add.s32 	%r224, %r3, 11;
	setp.ge.s32 	%p12, %r224, %r1;
	mov.b32 	%r730, -1;
	@%p12 bra 	$L__BB26_24;
	ld.global.u32 	%r225, [%rd1+44];
	xor.b32  	%r730, %r225, -2147483648;
$L__BB26_24:
	add.s32 	%r227, %r3, 12;
	setp.ge.s32 	%p13, %r227, %r1;
	mov.b32 	%r729, -1;
	@%p13 bra 	$L__BB26_26;
	ld.global.u32 	%r228, [%rd1+48];
	xor.b32  	%r729, %r228, -2147483648;
$L__BB26_26:
	add.s32 	%r230, %r3, 13;
	setp.ge.s32 	%p14, %r230, %r1;
	mov.b32 	%r728, -1;
	@%p14 bra 	$L__BB26_28;
	ld.global.u32 	%r231, [%rd1+52];
	xor.b32  	%r728, %r231, -2147483648;
$L__BB26_28:
	add.s32 	%r233, %r3, 14;
	setp.ge.s32 	%p15, %r233, %r1;
	mov.b32 	%r727, -1;
	@%p15 bra 	$L__BB26_30;
	ld.global.u32 	%r234, [%rd1+56];
	xor.b32  	%r727, %r234, -2147483648;
$L__BB26_30:
	add.s32 	%r236, %r3, 15;
	setp.ge.s32 	%p16, %r236, %r1;
	mov.b32 	%r726, -1;
	@%p16 bra 	$L__BB26_32;
	ld.global.u32 	%r237, [%rd1+60];
	xor.b32  	%r726, %r237, -2147483648;
$L__BB26_32:
	add.s32 	%r239, %r3, 16;
	setp.ge.s32 	%p17, %r239, %r1;
	mov.b32 	%r725, -1;
	@%p17 bra 	$L__BB26_34;
	ld.global.u32 	%r240, [%rd1+64];
	xor.b32  	%r725, %r240, -2147483648;
$L__BB26_34:
	add.s32 	%r242, %r3, 17;
	setp.ge.s32 	%p18, %r242, %r1;
	mov.b32 	%r724, -1;
	@%p18 bra 	$L__BB26_36;
	ld.global.u32 	%r243, [%rd1+68];
	xor.b32  	%r724, %r243, -2147483648;
$L__BB26_36:
	add.s32 	%r245, %r3, 18;
	setp.ge.s32 	%p19, %r245, %r1;
	mov.b32 	%r723, -1;
	@%p19 bra 	$L__BB26_38;
	ld.global.u32 	%r246, [%rd1+72];
	xor.b32  	%r723, %r246, -2147483648;
$L__BB26_38:
	bar.sync 	0;
	shr.u32 	%r42, %r2, 5;
	shl.b32 	%r248, %r2, 2;
	mov.u32 	%r249, _ZZN3cub18CUB_300001_SM_10006detail10radix_sort31DeviceRadixSortSingleTileKernelINS1_5radix10policy_hubIiNS0_8NullTypeEyE10Policy1000ELNS0_9SortOrderE0EiS6_yNS1_21identity_decomposer_tEEEvPKT1_PSB_PKT2_PSF_T3_iiT4_E12temp_storage;
	add.s32 	%r43, %r249, %r248;
	shl.b32 	%r250, %r2, 7;
	add.s32 	%r44, %r43, %r250;
	shl.b32 	%r251, %r42, 2;
	add.s32 	%r252, %r249, %r251;
	add.s32 	%r45, %r252, 33792;
	mad.lo.s32 	%r46, %r2, -56, %r44;
	add.s32 	%r722, %r189, 6;
	sub.s32 	%r721, %r190, %r189;
$L__BB26_39:
	add.s32 	%r312, %r722, -6;
	min.s32 	%r255, %r721, 6;
	mov.b32 	%r341, 0;
	st.shared.u32 	[%r43], %r341;
	st.shared.u32 	[%r43+1024], %r341;
	st.shared.u32 	[%r43+2048], %r341;
	st.shared.u32 	[%r43+3072], %r341;
	st.shared.u32 	[%r43+4096], %r341;
	st.shared.u32 	[%r43+5120], %r341;
	st.shared.u32 	[%r43+6144], %r341;
	st.shared.u32 	[%r43+7168], %r341;
	st.shared.u32 	[%r43+8192], %r341;
	st.shared.u32 	[%r43+9216], %r341;
	st.shared.u32 	[%r43+10240], %r341;
	st.shared.u32 	[%r43+11264], %r341;
	st.shared.u32 	[%r43+12288], %r341;
	st.shared.u32 	[%r43+13312], %r341;
	st.shared.u32 	[%r43+14336], %r341;
	st.shared.u32 	[%r43+15360], %r341;
	st.shared.u32 	[%r43+16384], %r341;
	st.shared.u32 	[%r43+17408], %r341;
	st.shared.u32 	[%r43+18432], %r341;
	st.shared.u32 	[%r43+19456], %r341;
	st.shared.u32 	[%r43+20480], %r341;
	st.shared.u32 	[%r43+21504], %r341;
	st.shared.u32 	[%r43+22528], %r341;
	st.shared.u32 	[%r43+23552], %r341;
	st.shared.u32 	[%r43+24576], %r341;
	st.shared.u32 	[%r43+25600], %r341;
	st.shared.u32 	[%r43+26624], %r341;
	st.shared.u32 	[%r43+27648], %r341;
	st.shared.u32 	[%r43+28672], %r341;
	st.shared.u32 	[%r43+29696], %r341;
	st.shared.u32 	[%r43+30720], %r341;
	st.shared.u32 	[%r43+31744], %r341;
	st.shared.u32 	[%r43+32768], %r341;
	// begin inline asm
	bmsk.clamp.b32 %r253, %r341, %r255;
	// end inline asm
	// begin inline asm
	shr.b32 %r256, %r741, %r312;
	// end inline asm
	and.b32  	%r344, %r253, %r256;
	shl.b32 	%r345, %r344, 10;
	and.b32  	%r346, %r345, 31744;
	add.s32 	%r347, %r43, %r346;
	shr.u32 	%r348, %r344, 4;
	and.b32  	%r349, %r348, 268435454;
	add.s32 	%r71, %r347, %r349;
	ld.shared.u16 	%rs1, [%r71];
	add.s16 	%rs20, %rs1, 1;
	st.shared.u16 	[%r71], %rs20;
	// begin inline asm
	shr.b32 %r259, %r740, %r312;
	// end inline asm
	and.b32  	%r350, %r253, %r259;
	shl.b32 	%r351, %r350, 10;
	and.b32  	%r352, %r351, 31744;
	add.s32 	%r353, %r43, %r352;
	shr.u32 	%r354, %r350, 4;
	and.b32  	%r355, %r354, 268435454;
	add.s32 	%r72, %r353, %r355;
	ld.shared.u16 	%rs2, [%r72];
	add.s16 	%rs21, %rs2, 1;
	st.shared.u16 	[%r72], %rs21;
	// begin inline asm
	shr.b32 %r262, %r739, %r312;
	// end inline asm
	and.b32  	%r356, %r253, %r262;
	shl.b32 	%r357, %r356, 10;
	and.b32  	%r358, %r357, 31744;
	add.s32 	%r359, %r43, %r358;
	shr.u32 	%r360, %r356, 4;
	and.b32  	%r361, %r360, 268435454;
	add.s32 	%r73, %r359, %r361;
	ld.shared.u16 	%rs3, [%r73];
	add.s16 	%rs22, %rs3, 1;
	st.shared.u16 	[%r73], %rs22;
	// begin inline asm
	shr.b32 %r265, %r738, %r312;
	// end inline asm
	and.b32  	%r362, %r253, %r265;
	shl.b32 	%r363, %r362, 10;
	and.b32  	%r364, %r363, 31744;
	add.s32 	%r365, %r43, %r364;
	shr.u32 	%r366, %r362, 4;
	and.b32  	%r367, %r366, 268435454;
	add.s32 	%r74, %r365, %r367;
	ld.shared.u16 	%rs4, [%r74];
	add.s16 	%rs23, %rs4, 1;
	st.shared.u16 	[%r74], %rs23;
	// begin inline asm
	shr.b32 %r268, %r737, %r312;
	// end inline asm
	and.b32  	%r368, %r253, %r268;
	shl.b32 	%r369, %r368, 10;
	and.b32  	%r370, %r369, 31744;
	add.s32 	%r371, %r43, %r370;
	shr.u32 	%r372, %r368, 4;
	and.b32  	%r373, %r372, 268435454;
	add.s32 	%r75, %r371, %r373;
	ld.shared.u16 	%rs5, [%r75];
	add.s16 	%rs24, %rs5, 1;
	st.shared.u16 	[%r75], %rs24;
	// begin inline asm
	shr.b32 %r271, %r736, %r312;
	// end inline asm
	and.b32  	%r374, %r253, %r271;
	shl.b32 	%r375, %r374, 10;
	and.b32  	%r376, %r375, 31744;
	add.s32 	%r377, %r43, %r376;
	shr.u32 	%r378, %r374, 4;
	and.b32  	%r379, %r378, 268435454;
	add.s32 	%r76, %r377, %r379;
	ld.shared.u16 	%rs6, [%r76];
	add.s16 	%rs25, %rs6, 1;
	st.shared.u16 	[%r76], %rs25;
	// begin inline asm
	shr.b32 %r274, %r735, %r312;
	// end inline asm
	and.b32  	%r380, %r253, %r274;
	shl.b32 	%r381, %r380, 10;
	and.b32  	%r382, %r381, 31744;
	add.s32 	%r383, %r43, %r382;
	shr.u32 	%r384, %r380, 4;
	and.b32  	%r385, %r384, 268435454;
	add.s32 	%r77, %r383, %r385;
	ld.shared.u16 	%rs7, [%r77];
	add.s16 	%rs26, %rs7, 1;
	st.shared.u16 	[%r77], %rs26;
	// begin inline asm
	shr.b32 %r277, %r734, %r312;
	// end inline asm
	and.b32  	%r386, %r253, %r277;
	shl.b32 	%r387, %r386, 10;
	and.b32  	%r388, %r387, 31744;
	add.s32 	%r389, %r43, %r388;
	shr.u32 	%r390, %r386, 4;
	and.b32  	%r391, %r390, 268435454;
	add.s32 	%r78, %r389, %r391;
	ld.shared.u16 	%rs8, [%r78];
	add.s16 	%rs27, %rs8, 1;
	st.shared.u16 	[%r78], %rs27;
	// begin inline asm
	shr.b32 %r280, %r733, %r312;
	// end inline asm
	and.b32  	%r392, %r253, %r280;
	shl.b32 	%r393, %r392, 10;
	and.b32  	%r394, %r393, 31744;
	add.s32 	%r395, %r43, %r394;
	shr.u32 	%r396, %r392, 4;
	and.b32  	%r397, %r396, 268435454;
	add.s32 	%r79, %r395, %r397;
	ld.shared.u16 	%rs9, [%r79];
	add.s16 	%rs28, %rs9, 1;
	st.shared.u16 	[%r79], %rs28;
	// begin inline asm
	shr.b32 %r283, %r732, %r312;
	// end inline asm
	and.b32  	%r398, %r253, %r283;
	shl.b32 	%r399, %r398, 10;
	and.b32  	%r400, %r399, 31744;
	add.s32 	%r401, %r43, %r400;
	shr.u32 	%r402, %r398, 4;
	and.b32  	%r403, %r402, 268435454;
	add.s32 	%r80, %r401, %r403;
	ld.shared.u16 	%rs10, [%r80];
	add.s16 	%rs29, %rs10, 1;
	st.shared.u16 	[%r80], %rs29;
	// begin inline asm
	shr.b32 %r286, %r731, %r312;
	// end inline asm
	and.b32  	%r404, %r253, %r286;
	shl.b32 	%r405, %r404, 10;
	and.b32  	%r406, %r405, 31744;
	add.s32 	%r407, %r43, %r406;
	shr.u32 	%r408, %r404, 4;
	and.b32  	%r409, %r408, 268435454;
	add.s32 	%r81, %r407, %r409;
	ld.shared.u16 	%rs11, [%r81];
	add.s16 	%rs30, %rs11, 1;
	st.shared.u16 	[%r81], %rs30;
	// begin inline asm
	shr.b32 %r289, %r730, %r312;
	// end inline asm
	and.b32  	%r410, %r253, %r289;
	shl.b32 	%r411, %r410, 10;
	and.b32  	%r412, %r411, 31744;
	add.s32 	%r413, %r43, %r412;
	shr.u32 	%r414, %r410, 4;
	and.b32  	%r415, %r414, 268435454;
	add.s32 	%r82, %r413, %r415;
	ld.shared.u16 	%rs12, [%r82];
	add.s16 	%rs31, %rs12, 1;
	st.shared.u16 	[%r82], %rs31;
	// begin inline asm
	shr.b32 %r292, %r729, %r312;
	// end inline asm
	and.b32  	%r416, %r253, %r292;
	shl.b32 	%r417, %r416, 10;
	and.b32  	%r418, %r417, 31744;
	add.s32 	%r419, %r43, %r418;
	shr.u32 	%r420, %r416, 4;
	and.b32  	%r421, %r420, 268435454;
	add.s32 	%r83, %r419, %r421;
	ld.shared.u16 	%rs13, [%r83];
	add.s16 	%rs32, %rs13, 1;
	st.shared.u16 	[%r83], %rs32;
	// begin inline asm
	shr.b32 %r295, %r728, %r312;
	// end inline asm
	and.b32  	%r422, %r253, %r295;
	shl.b32 	%r423, %r422, 10;
	and.b32  	%r424, %r423, 31744;
	add.s32 	%r425, %r43, %r424;
	shr.u32 	%r426, %r422, 4;
	and.b32  	%r427, %r426, 268435454;
	add.s32 	%r84, %r425, %r427;
	ld.shared.u16 	%rs14, [%r84];
	add.s16 	%rs33, %rs14, 1;
	st.shared.u16 	[%r84], %rs33;
	// begin inline asm
	shr.b32 %r298, %r727, %r312;
	// end inline asm
	and.b32  	%r428, %r253, %r298;
	shl.b32 	%r429, %r428, 10;
	and.b32  	%r430, %r429, 31744;
	add.s32 	%r431, %r43, %r430;
	shr.u32 	%r432, %r428, 4;
	and.b32  	%r433, %r432, 268435454;
	add.s32 	%r85, %r431, %r433;
	ld.shared.u16 	%rs15, [%r85];
	add.s16 	%rs34, %rs15, 1;
	st.shared.u16 	[%r85], %rs34;
	// begin inline asm
	shr.b32 %r301, %r726, %r312;
	// end inline asm
	and.b32  	%r434, %r253, %r301;
	shl.b32 	%r435, %r434, 10;
	and.b32  	%r436, %r435, 31744;
	add.s32 	%r437, %r43, %r436;
	shr.u32 	%r438, %r434, 4;
	and.b32  	%r439, %r438, 268435454;
	add.s32 	%r86, %r437, %r439;
	ld.shared.u16 	%rs16, [%r86];
	add.s16 	%rs35, %rs16, 1;
	st.shared.u16 	[%r86], %rs35;
	// begin inline asm
	shr.b32 %r304, %r725, %r312;
	// end inline asm
	and.b32  	%r440, %r253, %r304;
	shl.b32 	%r441, %r440, 10;
	and.b32  	%r442, %r441, 31744;
	add.s32 	%r443, %r43, %r442;
	shr.u32 	%r444, %r440, 4;
	and.b32  	%r445, %r444, 268435454;
	add.s32 	%r87, %r443, %r445;
	ld.shared.u16 	%rs17, [%r87];
	add.s16 	%rs36, %rs17, 1;
	st.shared.u16 	[%r87], %rs36;
	// begin inline asm
	shr.b32 %r307, %r724, %r312;
	// end inline asm
	and.b32  	%r446, %r253, %r307;
	shl.b32 	%r447, %r446, 10;
	and.b32  	%r448, %r447, 31744;
	add.s32 	%r449, %r43, %r448;
	shr.u32 	%r450, %r446, 4;
	and.b32  	%r451, %r450, 268435454;
	add.s32 	%r88, %r449, %r451;
	ld.shared.u16 	%rs18, [%r88];
	add.s16 	%rs37, %rs18, 1;
	st.shared.u16 	[%r88], %rs37;
	// begin inline asm
	shr.b32 %r310, %r723, %r312;
	// end inline asm
	and.b32  	%r452, %r253, %r310;
	shl.b32 	%r453, %r452, 10;
	and.b32  	%r454, %r453, 31744;
	add.s32 	%r455, %r43, %r454;
	shr.u32 	%r456, %r452, 4;
	and.b32  	%r457, %r456, 268435454;
	add.s32 	%r89, %r455, %r457;
	ld.shared.u16 	%rs19, [%r89];
	add.s16 	%rs38, %rs19, 1;
	st.shared.u16 	[%r89], %rs38;
	bar.sync 	0;
	ld.shared.u32 	%r90, [%r44];
	ld.shared.u32 	%r458, [%r44+4];
	ld.shared.u32 	%r459, [%r44+8];
	ld.shared.u32 	%r460, [%r44+12];
	ld.shared.u32 	%r461, [%r44+16];
	ld.shared.u32 	%r462, [%r44+20];
	ld.shared.u32 	%r463, [%r44+24];
	ld.shared.u32 	%r464, [%r44+28];
	ld.shared.u32 	%r465, [%r44+32];
	ld.shared.u32 	%r466, [%r44+36];
	ld.shared.u32 	%r467, [%r44+40];
	ld.shared.u32 	%r468, [%r44+44];
	ld.shared.u32 	%r469, [%r44+48];
	ld.shared.u32 	%r470, [%r44+52];
	ld.shared.u32 	%r471, [%r44+56];
	ld.shared.u32 	%r472, [%r44+60];
	ld.shared.u32 	%r473, [%r44+64];
	ld.shared.u32 	%r474, [%r44+68];
	ld.shared.u32 	%r475, [%r44+72];
	ld.shared.u32 	%r476, [%r44+76];
	ld.shared.u32 	%r477, [%r44+80];
	ld.shared.u32 	%r478, [%r44+84];
	ld.shared.u32 	%r479, [%r44+88];
	ld.shared.u32 	%r480, [%r44+92];
	ld.shared.u32 	%r481, [%r44+96];
	ld.shared.u32 	%r482, [%r44+100];
	ld.shared.u32 	%r483, [%r44+104];
	ld.shared.u32 	%r484, [%r44+108];
	ld.shared.u32 	%r485, [%r44+112];
	ld.shared.u32 	%r486, [%r44+116];
	ld.shared.u32 	%r487, [%r44+120];
	ld.shared.u32 	%r488, [%r44+124];
	ld.shared.u32 	%r489, [%r44+128];
	add.s32 	%r91, %r458, %r90;
	add.s32 	%r92, %r459, %r91;
	add.s32 	%r93, %r460, %r92;
	add.s32 	%r94, %r461, %r93;
	add.s32 	%r95, %r462, %r94;
	add.s32 	%r96, %r463, %r95;
	add.s32 	%r97, %r464, %r96;
	add.s32 	%r98, %r465, %r97;
	add.s32 	%r99, %r466, %r98;
	add.s32 	%r100, %r467, %r99;
	add.s32 	%r101, %r468, %r100;
	add.s32 	%r102, %r469, %r101;
	add.s32 	%r103, %r470, %r102;
	add.s32 	%r104, %r471, %r103;
	add.s32 	%r105, %r472, %r104;
	add.s32 	%r106, %r473, %r105;
	add.s32 	%r107, %r474, %r106;
	add.s32 	%r108, %r475, %r107;
	add.s32 	%r109, %r476, %r108;
	add.s32 	%r110, %r477, %r109;
	add.s32 	%r111, %r478, %r110;
	add.s32 	%r112, %r479, %r111;
	add.s32 	%r113, %r480, %r112;
	add.s32 	%r114, %r481, %r113;
	add.s32 	%r115, %r482, %r114;
	add.s32 	%r116, %r483, %r115;
	add.s32 	%r117, %r484, %r116;
	add.s32 	%r118, %r485, %r117;
	add.s32 	%r119, %r486, %r118;
	add.s32 	%r120, %r487, %r119;
	add.s32 	%r121, %r488, %r120;
	add.s32 	%r318, %r489, %r121;
	// begin inline asm
	mov.u32 %r313, %laneid;
	// end inline asm
	mov.b32 	%r316, 1;
	mov.b32 	%r343, -1;
	// begin inline asm
	{  .reg .u32 r0;  .reg .pred p;  shfl.sync.up.b32 r0|p, %r318, %r316, %r341, %r343;  @p add.u32 r0, r0, %r318;  mov.u32 %r314, r0;}
	// end inline asm
	mov.b32 	%r322, 2;
	// begin inline asm
	{  .reg .u32 r0;  .reg .pred p;  shfl.sync.up.b32 r0|p, %r314, %r322, %r341, %r343;  @p add.u32 r0, r0, %r314;  mov.u32 %r320, r0;}
	// end inline asm
	mov.b32 	%r328, 4;
	// begin inline asm
	{  .reg .u32 r0;  .reg .pred p;  shfl.sync.up.b32 r0|p, %r320, %r328, %r341, %r343;  @p add.u32 r0, r0, %r320;  mov.u32 %r326, r0;}
	// end inline asm
	mov.b32 	%r334, 8;
	// begin inline asm
	{  .reg .u32 r0;  .reg .pred p;  shfl.sync.up.b32 r0|p, %r326, %r334, %r341, %r343;  @p add.u32 r0, r0, %r326;  mov.u32 %r332, r0;}
	// end inline asm
	mov.b32 	%r340, 16;
	// begin inline asm
	{  .reg .u32 r0;  .reg .pred p;  shfl.sync.up.b32 r0|p, %r332, %r340, %r341, %r343;  @p add.u32 r0, r0, %r332;  mov.u32 %r338, r0;}
	// end inline asm
	setp.ne.s32 	%p20, %r313, 31;
	@%p20 bra 	$L__BB26_41;
	st.shared.u32 	[%r45], %r338;
$L__BB26_41:
	sub.s32 	%r490, %r338, %r318;
	setp.gt.u32 	%p21, %r2, 31;
	setp.eq.s32 	%p22, %r42, 7;
	setp.eq.s32 	%p23, %r42, 6;
	setp.eq.s32 	%p24, %r42, 5;
	setp.eq.s32 	%p25, %r42, 4;
	setp.eq.s32 	%p26, %r42, 3;
	setp.eq.s32 	%p27, %r42, 2;
	setp.eq.s32 	%p28, %r42, 1;
	bar.sync 	0;
	ld.shared.v4.u32 	{%r491, %r492, %r493, %r494}, [_ZZN3cub18CUB_300001_SM_10006detail10radix_sort31DeviceRadixSortSingleTileKernelINS1_5radix10policy_hubIiNS0_8NullTypeEyE10Policy1000ELNS0_9SortOrderE0EiS6_yNS1_21identity_decomposer_tEEEvPKT1_PSB_PKT2_PSF_T3_iiT4_E12temp_storage+33792];
	selp.b32 	%r495, %r491, %r742, %p28;
	add.s32 	%r496, %r492, %r491;
	selp.b32 	%r497, %r496, %r495, %p27;
	add.s32 	%r498, %r496, %r493;
	selp.b32 	%r499, %r498, %r497, %p26;
	add.s32 	%r500, %r498, %r494;
	selp.b32 	%r501, %r500, %r499, %p25;
	ld.shared.v4.u32 	{%r502, %r503, %r504, %r505}, [_ZZN3cub18CUB_300001_SM_10006detail10radix_sort31DeviceRadixSortSingleTileKernelINS1_5radix10policy_hubIiNS0_8NullTypeEyE10Policy1000ELNS0_9SortOrderE0EiS6_yNS1_21identity_decomposer_tEEEvPKT1_PSB_PKT2_PSF_T3_iiT4_E12temp_storage+33808];
	add.s32 	%r506, %r500, %r502;
	selp.b32 	%r507, %r506, %r501, %p24;
	add.s32 	%r508, %r506, %r503;
	selp.b32 	%r509, %r508, %r507, %p23;
	add.s32 	%r510, %r508, %r504;
	selp.b32 	%r742, %r510, %r509, %p22;
	add.s32 	%r126, %r510, %r505;
	setp.ne.s32 	%p29, %r313, 0;
	selp.b32 	%r511, %r490, 0, %p29;
	add.s32 	%r512, %r742, %r511;
	or.pred  	%p30, %p21, %p29;
	selp.b32 	%r743, %r512, %r490, %p21;
	@%p30 bra 	$L__BB26_43;
	shl.b32 	%r743, %r126, 16;
	st.shared.u32 	[_ZZN3cub18CUB_300001_SM_10006detail10radix_sort31DeviceRadixSortSingleTileKernelINS1_5radix10policy_hubIiNS0_8NullTypeEyE10Policy1000ELNS0_9SortOrderE0EiS6_yNS1_21identity_decomposer_tEEEvPKT1_PSB_PKT2_PSF_T3_iiT4_E12temp_storage+33832], %r743;
$L__BB26_43:
	setp.eq.s32 	%p31, %r2, 0;
	bar.sync 	0;
	ld.shared.u32 	%r513, [_ZZN3cub18CUB_300001_SM_10006detail10radix_sort31DeviceRadixSortSingleTileKernelINS1_5radix10policy_hubIiNS0_8NullTypeEyE10Policy1000ELNS0_9SortOrderE0EiS6_yNS1_21identity_decomposer_tEEEvPKT1_PSB_PKT2_PSF_T3_iiT4_E12temp_storage+33832];
	selp.b32 	%r514, 0, %r513, %p31;
	add.s32 	%r515, %r743, %r514;
	add.s32 	%r516, %r90, %r515;
	add.s32 	%r517, %r91, %r515;
	add.s32 	%r518, %r92, %r515;
	add.s32 	%r519, %r93, %r515;
	add.s32 	%r520, %r94, %r515;
	add.s32 	%r521, %r95, %r515;
	add.s32 	%r522, %r96, %r515;
	add.s32 	%r523, %r97, %r515;
	add.s32 	%r524, %r98, %r515;
	add.s32 	%r525, %r99, %r515;
	add.s32 	%r526, %r100, %r515;
	add.s32 	%r527, %r101, %r515;
	add.s32 	%r528, %r102, %r515;
	add.s32 	%r529, %r103, %r515;
	add.s32 	%r530, %r104, %r515;
	add.s32 	%r531, %r105, %r515;
	add.s32 	%r532, %r106, %r515;
	add.s32 	%r533, %r107, %r515;
	add.s32 	%r534, %r108, %r515;
	add.s32 	%r535, %r109, %r515;
	add.s32 	%r536, %r110, %r515;
	add.s32 	%r537, %r111, %r515;
	add.s32 	%r538, %r112, %r515;
	add.s32 	%r539, %r113, %r515;
	add.s32 	%r540, %r114, %r515;
	add.s32 	%r541, %r115, %r515;
	add.s32 	%r542, %r116, %r515;
	add.s32 	%r543, %r117, %r515;
	add.s32 	%r544, %r118, %r515;
	add.s32 	%r545, %r119, %r515;
	add.s32 	%r546, %r120, %r515;
	add.s32 	%r547, %r121, %r515;
	st.shared.u32 	[%r44], %r515;
	st.shared.u32 	[%r44+4], %r516;
	st.shared.u32 	[%r44+8], %r517;
	st.shared.u32 	[%r44+12], %r518;
	st.shared.u32 	[%r44+16], %r519;
	st.shared.u32 	[%r44+20], %r520;
	st.shared.u32 	[%r44+24], %r521;
	st.shared.u32 	[%r44+28], %r522;
	st.shared.u32 	[%r44+32], %r523;
	st.shared.u32 	[%r44+36], %r524;
	st.shared.u32 	[%r44+40], %r525;
	st.shared.u32 	[%r44+44], %r526;
	st.shared.u32 	[%r44+48], %r527;
	st.shared.u32 	[%r44+52], %r528;
	st.shared.u32 	[%r44+56], %r529;
	st.shared.u32 	[%r44+60], %r530;
	st.shared.u32 	[%r44+64], %r531;
	st.shared.u32 	[%r44+68], %r532;
	st.shared.u32 	[%r44+72], %r533;
	st.shared.u32 	[%r44+76], %r534;
	st.shared.u32 	[%r44+80], %r535;
	st.shared.u32 	[%r44+84], %r536;
	st.shared.u32 	[%r44+88], %r537;
	st.shared.u32 	[%r44+92], %r538;
	st.shared.u32 	[%r44+96], %r539;
	st.shared.u32 	[%r44+100], %r540;
	st.shared.u32 	[%r44+104], %r541;
	st.shared.u32 	[%r44+108], %r542;
	st.shared.u32 	[%r44+112], %r543;
	st.shared.u32 	[%r44+116], %r544;
	st.shared.u32 	[%r44+120], %r545;
	st.shared.u32 	[%r44+124], %r546;
	st.shared.u32 	[%r44+128], %r547;
	bar.sync 	0;
	cvt.u32.u16 	%r548, %rs1;
	ld.shared.u16 	%r549, [%r71];
	add.s32 	%r130, %r549, %r548;
	cvt.u32.u16 	%r550, %rs2;
	ld.shared.u16 	%r551, [%r72];
	add.s32 	%r131, %r551, %r550;
	cvt.u32.u16 	%r552, %rs3;
	ld.shared.u16 	%r553, [%r73];
	add.s32 	%r132, %r553, %r552;
	cvt.u32.u16 	%r554, %rs4;
	ld.shared.u16 	%r555, [%r74];
	add.s32 	%r133, %r555, %r554;
	cvt.u32.u16 	%r556, %rs5;
	ld.shared.u16 	%r557, [%r75];
	add.s32 	%r134, %r557, %r556;
	cvt.u32.u16 	%r558, %rs6;
	ld.shared.u16 	%r559, [%r76];
	add.s32 	%r135, %r559, %r558;
	cvt.u32.u16 	%r560, %rs7;
	ld.shared.u16 	%r561, [%r77];
	add.s32 	%r136, %r561, %r560;
	cvt.u32.u16 	%r562, %rs8;
	ld.shared.u16 	%r563, [%r78];
	add.s32 	%r137, %r563, %r562;
	cvt.u32.u16 	%r564, %rs9;
	ld.shared.u16 	%r565, [%r79];
	add.s32 	%r138, %r565, %r564;
	cvt.u32.u16 	%r566, %rs10;
	ld.shared.u16 	%r567, [%r80];
	add.s32 	%r139, %r567, %r566;
	cvt.u32.u16 	%r568, %rs11;
	ld.shared.u16 	%r569, [%r81];
	add.s32 	%r140, %r569, %r568;
	cvt.u32.u16 	%r570, %rs12;
	ld.shared.u16 	%r571, [%r82];
	add.s32 	%r141, %r571, %r570;
	cvt.u32.u16 	%r572, %rs13;
	ld.shared.u16 	%r573, [%r83];
	add.s32 	%r142, %r573, %r572;
	cvt.u32.u16 	%r574, %rs14;
	ld.shared.u16 	%r575, [%r84];
	add.s32 	%r143, %r575, %r574;
	cvt.u32.u16 	%r576, %rs15;
	ld.shared.u16 	%r577, [%r85];
	add.s32 	%r144, %r577, %r576;
	cvt.u32.u16 	%r578, %rs16;
	ld.shared.u16 	%r579, [%r86];
	add.s32 	%r145, %r579, %r578;
	cvt.u32.u16 	%r580, %rs17;
	ld.shared.u16 	%r581, [%r87];
	add.s32 	%r146, %r581, %r580;
	cvt.u32.u16 	%r582, %rs18;
	ld.shared.u16 	%r583, [%r88];
	add.s32 	%r147, %r583, %r582;
	cvt.u32.u16 	%r584, %rs19;
	ld.shared.u16 	%r585, [%r89];
	add.s32 	%r148, %r585, %r584;
	bar.sync 	0;
	setp.lt.s32 	%p32, %r722, %r190;
	@%p32 bra 	$L__BB26_83;
	cvt.u64.u32 	%rd8, %r2;
	shl.b32 	%r586, %r130, 2;
	mov.u32 	%r587, _ZZN3cub18CUB_300001_SM_10006detail10radix_sort31DeviceRadixSortSingleTileKernelINS1_5radix10policy_hubIiNS0_8NullTypeEyE10Policy1000ELNS0_9SortOrderE0EiS6_yNS1_21identity_decomposer_tEEEvPKT1_PSB_PKT2_PSF_T3_iiT4_E12temp_storage;
	add.s32 	%r588, %r587, %r586;
	st.shared.u32 	[%r588], %r741;
	shl.b32 	%r589, %r131, 2;
	add.s32 	%r590, %r587, %r589;
	st.shared.u32 	[%r590], %r740;
	shl.b32 	%r591, %r132, 2;
	add.s32 	%r592, %r587, %r591;
	st.shared.u32 	[%r592], %r739;
	shl.b32 	%r593, %r133, 2;
	add.s32 	%r594, %r587, %r593;
	st.shared.u32 	[%r594], %r738;
	shl.b32 	%r595, %r134, 2;
	add.s32 	%r596, %r587, %r595;
	st.shared.u32 	[%r596], %r737;
	shl.b32 	%r597, %r135, 2;
	add.s32 	%r598, %r587, %r597;
	st.shared.u32 	[%r598], %r736;
	shl.b32 	%r599, %r136, 2;
	add.s32 	%r600, %r587, %r599;
	st.shared.u32 	[%r600], %r735;
	shl.b32 	%r601, %r137, 2;
	add.s32 	%r602, %r587, %r601;
	st.shared.u32 	[%r602], %r734;
	shl.b32 	%r603, %r138, 2;
	add.s32 	%r604, %r587, %r603;
	st.shared.u32 	[%r604], %r733;
	shl.b32 	%r605, %r139, 2;
	add.s32 	%r606, %r587, %r605;
	st.shared.u32 	[%r606], %r732;
	shl.b32 	%r607, %r140, 2;
	add.s32 	%r608, %r587, %r607;
	st.shared.u32 	[%r608], %r731;
	shl.b32 	%r609, %r141, 2;
	add.s32 	%r610, %r587, %r609;
	st.shared.u32 	[%r610], %r730;
	shl.b32 	%r611, %r142, 2;
	add.s32 	%r612, %r587, %r611;
	st.shared.u32 	[%r612], %r729;
	shl.b32 	%r613, %r143, 2;
	add.s32 	%r614, %r587, %r613;
	st.shared.u32 	[%r614], %r728;
	shl.b32 	%r615, %r144, 2;
	add.s32 	%r616, %r587, %r615;
	st.shared.u32 	[%r616], %r727;
	shl.b32 	%r617, %r145, 2;
	add.s32 	%r618, %r587, %r617;
	st.shared.u32 	[%r618], %r726;
	shl.b32 	%r619, %r146, 2;
	add.s32 	%r620, %r587, %r619;
	st.shared.u32 	[%r620], %r725;
	shl.b32 	%r621, %r147, 2;
	add.s32 	%r622, %r587, %r621;
	st.shared.u32 	[%r622], %r724;
	shl.b32 	%r623, %r148, 2;
	add.s32 	%r624, %r587, %r623;
	st.shared.u32 	[%r624], %r723;
	bar.sync 	0;
	mad.lo.s32 	%r149, %r2, -72, %r46;
	ld.shared.u32 	%r150, [%r149+1024];
	ld.shared.u32 	%r151, [%r149+2048];
	ld.shared.u32 	%r152, [%r149+3072];
	ld.shared.u32 	%r153, [%r149+4096];
	ld.shared.u32 	%r154, [%r149+5120];
	ld.shared.u32 	%r155, [%r149+6144];
	ld.shared.u32 	%r156, [%r149+7168];
	ld.shared.u32 	%r157, [%r149+8192];
	ld.shared.u32 	%r158, [%r149+9216];
	ld.shared.u32 	%r159, [%r149+10240];
	ld.shared.u32 	%r160, [%r149+11264];
	ld.shared.u32 	%r161, [%r149+12288];
	ld.shared.u32 	%r162, [%r149+13312];
	ld.shared.u32 	%r163, [%r149+14336];
	ld.shared.u32 	%r164, [%r149+15360];
	ld.shared.u32 	%r165, [%r149+16384];
	ld.shared.u32 	%r166, [%r149+17408];
	ld.shared.u32 	%r167, [%r149+18432];
	setp.gt.u64 	%p33, %rd4, %rd8;
	cvta.to.global.u64 	%rd9, %rd3;
	mul.wide.u32 	%rd10, %r2, 4;
	add.s64 	%rd2, %rd9, %rd10;
	@%p33 bra 	$L__BB26_45;
	bra.uni 	$L__BB26_46;
$L__BB26_45:
	ld.shared.u32 	%r625, [%r149];
	xor.b32  	%r626, %r625, -2147483648;
	st.global.u32 	[%rd2], %r626;
$L__BB26_46:
	add.s32 	%r627, %r2, 256;
	cvt.u64.u32 	%rd11, %r627;
	setp.le.u64 	%p34, %rd4, %rd11;
	@%p34 bra 	$L__BB26_48;
	xor.b32  	%r628, %r150, -2147483648;
	st.global.u32 	[%rd2+1024], %r628;
$L__BB26_48:
	add.s32 	%r629, %r2, 512;
	cvt.u64.u32 	%rd12, %r629;
	setp.le.u64 	%p35, %rd4, %rd12;
	@%p35 bra 	$L__BB26_50;
	xor.b32  	%r630, %r151, -2147483648;
	st.global.u32 	[%rd2+2048], %r630;
$L__BB26_50:
	add.s32 	%r631, %r2, 768;
	cvt.u64.u32 	%rd13, %r631;
	setp.le.u64 	%p36, %rd4, %rd13;
	@%p36 bra 	$L__BB26_52;
	xor.b32  	%r632, %r152, -2147483648;
	st.global.u32 	[%rd2+3072], %r632;
$L__BB26_52:
	or.b32  	%r633, %r2, 1024;
	cvt.u64.u32 	%rd14, %r633;
	setp.le.u64 	%p37, %rd4, %rd14;
	@%p37 bra 	$L__BB26_54;
	xor.b32  	%r634, %r153, -2147483648;
	st.global.u32 	[%rd2+4096], %r634;
$L__BB26_54:
	add.s32 	%r635, %r2, 1280;
	cvt.u64.u32 	%rd15, %r635;
	setp.le.u64 	%p38, %rd4, %rd15;
	@%p38 bra 	$L__BB26_56;
	xor.b32  	%r636, %r154, -2147483648;
	st.global.u32 	[%rd2+5120], %r636;
$L__BB26_56:
	add.s32 	%r637, %r2, 1536;
	cvt.u64.u32 	%rd16, %r637;
	setp.le.u64 	%p39, %rd4, %rd16;
	@%p39 bra 	$L__BB26_58;
	xor.b32  	%r638, %r155, -2147483648;
	st.global.u32 	[%rd2+6144], %r638;
$L__BB26_58:
	add.s32 	%r639, %r2, 1792;
	cvt.u64.u32 	%rd17, %r639;
	setp.le.u64 	%p40, %rd4, %rd17;
	@%p40 bra 	$L__BB26_60;
	xor.b32  	%r640, %r156, -2147483648;
	st.global.u32 	[%rd2+7168], %r640;
$L__BB26_60:
	or.b32  	%r641, %r2, 2048;
	cvt.u64.u32 	%rd18, %r641;
	setp.le.u64 	%p41, %rd4, %rd18;
	@%p41 bra 	$L__BB26_62;
	xor.b32  	%r642, %r157, -2147483648;
	st.global.u32 	[%rd2+8192], %r642;
$L__BB26_62:
	add.s32 	%r643, %r2, 2304;
	cvt.u64.u32 	%rd19, %r643;
	setp.le.u64 	%p42, %rd4, %rd19;
	@%p42 bra 	$L__BB26_64;
	xor.b32  	%r644, %r158, -2147483648;
	st.global.u32 	[%rd2+9216], %r644;
$L__BB26_64:
	add.s32 	%r645, %r2, 2560;
	cvt.u64.u32 	%rd20, %r645;
	setp.le.u64 	%p43, %rd4, %rd20;
	@%p43 bra 	$L__BB26_66;
	xor.b32  	%r646, %r159, -2147483648;
	st.global.u32 	[%rd2+10240], %r646;
$L__BB26_66:
	add.s32 	%r647, %r2, 2816;
	cvt.u64.u32 	%rd21, %r647;
	setp.le.u64 	%p44, %rd4, %rd21;
	@%p44 bra 	$L__BB26_68;
	xor.b32  	%r648, %r160, -2147483648;
	st.global.u32 	[%rd2+11264], %r648;
$L__BB26_68:
	or.b32  	%r649, %r2, 3072;
	cvt.u64.u32 	%rd22, %r649;
	setp.le.u64 	%p45, %rd4, %rd22;
	@%p45 bra 	$L__BB26_70;
	xor.b32  	%r650, %r161, -2147483648;
	st.global.u32 	[%rd2+12288], %r650;
$L__BB26_70:
	add.s32 	%r651, %r2, 3328;
	cvt.u64.u32 	%rd23, %r651;
	setp.le.u64 	%p46, %rd4, %rd23;
	@%p46 bra 	$L__BB26_72;
	xor.b32  	%r652, %r162, -2147483648;
	st.global.u32 	[%rd2+13312], %r652;
$L__BB26_72:
	add.s32 	%r653, %r2, 3584;
	cvt.u64.u32 	%rd24, %r653;
	setp.le.u64 	%p47, %rd4, %rd24;
	@%p47 bra 	$L__BB26_74;
	xor.b32  	%r654, %r163, -2147483648;
	st.global.u32 	[%rd2+14336], %r654;
$L__BB26_74:
	add.s32 	%r655, %r2, 3840;
	cvt.u64.u32 	%rd25, %r655;
	setp.le.u64 	%p48, %rd4, %rd25;
	@%p48 bra 	$L__BB26_76;
	xor.b32  	%r656, %r164, -2147483648;
	st.global.u32 	[%rd2+15360], %r656;
$L__BB26_76:
	or.b32  	%r657, %r2, 4096;
	cvt.u64.u32 	%rd26, %r657;
	setp.le.u64 	%p49, %rd4, %rd26;
	@%p49 bra 	$L__BB26_78;
	xor.b32  	%r658, %r165, -2147483648;
	st.global.u32 	[%rd2+16384], %r658;
$L__BB26_78:
	add.s32 	%r659, %r2, 4352;
	cvt.u64.u32 	%rd27, %r659;
	setp.le.u64 	%p50, %rd4, %rd27;
	@%p50 bra 	$L__BB26_80;
	xor.b32  	%r660, %r166, -2147483648;
	st.global.u32 	[%rd2+17408], %r660;
$L__BB26_80:
	add.s32 	%r661, %r2, 4608;
	cvt.u64.u32 	%rd28, %r661;
	setp.le.u64 	%p51, %rd4, %rd28;
	@%p51 bra 	$L__BB26_82;
	xor.b32  	%r662, %r167, -2147483648;
	st.global.u32 	[%rd2+18432], %r662;
$L__BB26_82:
	ret;
$L__BB26_83:
	shl.b32 	%r663, %r130, 2;
	mov.u32 	%r664, _ZZN3cub18CUB_300001_SM_10006detail10radix_sort31DeviceRadixSortSingleTileKernelINS1_5radix10policy_hubIiNS0_8NullTypeEyE10Policy1000ELNS0_9SortOrderE0EiS6_yNS1_21identity_decomposer_tEEEvPKT1_PSB_PKT2_PSF_T3_iiT4_E12temp_storage;
	add.s32 	%r665, %r664, %r663;
	st.shared.u32 	[%r665], %r741;
	shl.b32 	%r666, %r131, 2;
	add.s32 	%r667, %r664, %r666;
	st.shared.u32 	[%r667], %r740;
	shl.b32 	%r668, %r132, 2;
	add.s32 	%r669, %r664, %r668;
	st.shared.u32 	[%r669], %r739;
	shl.b32 	%r670, %r133, 2;
	add.s32 	%r671, %r664, %r670;
	st.shared.u32 	[%r671], %r738;
	shl.b32 	%r672, %r134, 2;
	add.s32 	%r673, %r664, %r672;
	st.shared.u32 	[%r673], %r737;
	shl.b32 	%r674, %r135, 2;
	add.s32 	%r675, %r664, %r674;
	st.shared.u32 	[%r675], %r736;
	shl.b32 	%r676, %r136, 2;
	add.s32 	%r677, %r664, %r676;
	st.shared.u32 	[%r677], %r735;
	shl.b32 	%r678, %r137, 2;
	add.s32 	%r679, %r664, %r678;
	st.shared.u32 	[%r679], %r734;
	shl.b32 	%r680, %r138, 2;
	add.s32 	%r681, %r664, %r680;
	st.shared.u32 	[%r681], %r733;
	shl.b32 	%r682, %r139, 2;
	add.s32 	%r683, %r664, %r682;
	st.shared.u32 	[%r683], %r732;
	shl.b32 	%r684, %r140, 2;
	add.s32 	%r685, %r664, %r684;
	st.shared.u32 	[%r685], %r731;
	shl.b32 	%r686, %r141, 2;
	add.s32 	%r687, %r664, %r686;
	st.shared.u32 	[%r687], %r730;
	shl.b32 	%r688, %r142, 2;
	add.s32 	%r689, %r664, %r688;
	st.shared.u32 	[%r689], %r729;
	shl.b32 	%r690, %r143, 2;
	add.s32 	%r691, %r664, %r690;
	st.shared.u32 	[%r691], %r728;
	shl.b32 	%r692, %r144, 2;
	add.s32 	%r693, %r664, %r692;
	st.shared.u32 	[%r693], %r727;
	shl.b32 	%r694, %r145, 2;
	add.s32 	%r695, %r664, %r694;
	st.shared.u32 	[%r695], %r726;
	shl.b32 	%r696, %r146, 2;
	add.s32 	%r697, %r664, %r696;
	st.shared.u32 	[%r697], %r725;
	shl.b32 	%r698, %r147, 2;
	add.s32 	%r699, %r664, %r698;
	st.shared.u32 	[%r699], %r724;
	shl.b32 	%r700, %r148, 2;
	add.s32 	%r701, %r664, %r700;
	st.shared.u32 	[%r701], %r723;
	bar.sync 	0;
	ld.shared.u32 	%r741, [%r46];
	ld.shared.u32 	%r740, [%r46+4];
	ld.shared.u32 	%r739, [%r46+8];
	ld.shared.u32 	%r738, [%r46+12];
	ld.shared.u32 	%r737, [%r46+16];
	ld.shared.u32 	%r736, [%r46+20];
	ld.shared.u32 	%r735, [%r46+24];
	ld.shared.u32 	%r734, [%r46+28];
	ld.shared.u32 	%r733, [%r46+32];
	ld.shared.u32 	%r732, [%r46+36];
	ld.shared.u32 	%r731, [%r46+40];
	ld.shared.u32 	%r730, [%r46+44];
	ld.shared.u32 	%r729, [%r46+48];
	ld.shared.u32 	%r728, [%r46+52];
	ld.shared.u32 	%r727, [%r46+56];
	ld.shared.u32 	%r726, [%r46+60];
	ld.shared.u32 	%r725, [%r46+64];
	ld.shared.u32 	%r724, [%r46+68];
	ld.shared.u32 	%r723, [%r46+72];
	bar.sync 	0;
	add.s32 	%r722, %r722, 6;
	add.s32 	%r721, %r721, -6;
	bra.uni 	$L__BB26_39;

}
	// .globl	_ZN3cub18CUB_300001_SM_10006detail10radix_sort30DeviceRadixSortHistogramKernelINS1_5radix10policy_hubIiNS0_8NullTypeEyE10Policy1000ELNS0_9SortOrderE0EiyNS1_21identity_decomposer_tEEEvPT2_PKT1_SB_iiT3_
.visible .entry _ZN3cub18CUB_300001_SM_10006detail10radix_sort30DeviceRadixSortHistogramKernelINS1_5radix10policy_hubIiNS0_8NullTypeEyE10Policy1000ELNS0_9SortOrderE0EiyNS1_21identity_decomposer_tEEEvPT2_PKT1_SB_iiT3_(
	.param .u64 .ptr .align 1 _ZN3cub18CUB_300001_SM_10006detail10radix_sort30DeviceRadixSortHistogramKernelINS1_5radix10policy_hubIiNS0_8NullTypeEyE10Policy1000ELNS0_9SortOrderE0EiyNS1_21identity_decomposer_tEEEvPT2_PKT1_SB_iiT3__param_0,
	.param .u64 .ptr .align 1 _ZN3cub18CUB_300001_SM_10006detail10radix_sort30DeviceRadixSortHistogramKernelINS1_5radix10policy_hubIiNS0_8NullTypeEyE10Policy1000ELNS0_9SortOrderE0EiyNS1_21identity_decomposer_tEEEvPT2_PKT1_SB_iiT3__param_1,
	.param .u64 _ZN3cub18CUB_300001_SM_10006detail10radix_sort30DeviceRadixSortHistogramKernelINS1_5radix10policy_hubIiNS0_8NullTypeEyE10Policy1000ELNS0_9SortOrderE0EiyNS1_21identity_decomposer_tEEEvPT2_PKT1_SB_iiT3__param_2,
	.param .u32 _ZN3cub18CUB_300001_SM_10006detail10radix_sort30DeviceRadixSortHistogramKernelINS1_5radix10policy_hubIiNS0_8NullTypeEyE10Policy1000ELNS0_9SortOrderE0EiyNS1_21identity_decomposer_tEEEvPT2_PKT1_SB_iiT3__param_3,
	.param .u32 _ZN3cub18CUB_300001_SM_10006detail10radix_sort30DeviceRadixSortHistogramKernelINS1_5radix10policy_hubIiNS0_8NullTypeEyE10Policy1000ELNS0_9SortOrderE0EiyNS1_21identity_decomposer_tEEEvPT2_PKT1_SB_iiT3__param_4,
	.param .align 1 .b8 _ZN3cub18CUB_300001_SM_10006detail10radix_sort30DeviceRadixSortHistogramKernelINS1_5radix10policy_hubIiNS0_8NullTypeEyE10Policy1000ELNS0_9SortOrderE0EiyNS1_21identity_decomposer_tEEEvPT2_PKT1_SB_iiT3__param_5[1]
)
.maxntid 128
{
	.reg .pred 	%p<91>;
	.reg .b32 	%r<486>;
	.reg .b64 	%rd<137>;
	// demoted variable
	.shared .align 4 .b8 _ZZN3cub18CUB_300001_SM_10006detail10radix_sort30DeviceRadixSortHistogramKernelINS1_5radix10policy_hubIiNS0_8NullTypeEyE10Policy1000ELNS0_9SortOrderE0EiyNS1_21identity_decomposer_tEEEvPT2_PKT1_SB_iiT3_E12temp_storage[4096];
	ld.param.u64 	%rd18, [_ZN3cub18CUB_300001_SM_10006detail10radix_sort30DeviceRadixSortHistogramKernelINS1_5radix10policy_hubIiNS0_8NullTypeEyE10Policy1000ELNS0_9SortOrderE0EiyNS1_21identity_decomposer_tEEEvPT2_PKT1_SB_iiT3__param_0];
	ld.param.u64 	%rd19, [_ZN3cub18CUB_300001_SM_10006detail10radix_sort30DeviceRadixSortHistogramKernelINS1_5radix10policy_hubIiNS0_8NullTypeEyE10Policy1000ELNS0_9SortOrderE0EiyNS1_21identity_decomposer_tEEEvPT2_PKT1_SB_iiT3__param_1];
	ld.param.u64 	%rd17, [_ZN3cub18CUB_300001_SM_10006detail10radix_sort30DeviceRadixSortHistogramKernelINS1_5radix10policy_hubIiNS0_8NullTypeEyE10Policy1000ELNS0_9SortOrderE0EiyNS1_21identity_decomposer_tEEEvPT2_PKT1_SB_iiT3__param_2];
	ld.param.u32 	%r174, [_ZN3cub18CUB_300001_SM_10006detail10radix_sort30DeviceRadixSortHistogramKernelINS1_5radix10policy_hubIiNS0_8NullTypeEyE10Policy1000ELNS0_9SortOrderE0EiyNS1_21identity_decomposer_tEEEvPT2_PKT1_SB_iiT3__param_3];
	ld.param.u32 	%r175, [_ZN3cub18CUB_300001_SM_10006detail10radix_sort30DeviceRadixSortHistogramKernelINS1_5radix10policy_hubIiNS0_8NullTypeEyE10Policy1000ELNS0_9SortOrderE0EiyNS1_21identity_decomposer_tEEEvPT2_PKT1_SB_iiT3__param_4];
	cvta.to.global.u64 	%rd1, %rd19;
	cvta.to.global.u64 	%rd2, %rd18;
	setp.eq.s64 	%p2, %rd17, 0;
	@%p2 bra 	$L__BB27_153;
	sub.s32 	%r176, %r175, %r174;
	add.s32 	%r177, %r176, 7;
	shr.s32 	%r178, %r177, 31;
	shr.u32 	%r179, %r178, 29;
	add.s32 	%r180, %r177, %r179;
	shr.s32 	%r181, %r180, 3;
	mov.u32 	%r182, %tid.x;
	setp.gt.u32 	%p3, %r182, 255;
	setp.lt.s32 	%p4, %r177, 8;
	mov.u32 	%r183, %ctaid.x;
	shl.b32 	%r184, %r183, 11;
	cvt.u64.u32 	%rd3, %r184;
	mov.u32 	%r185, %nctaid.x;
	shl.b32 	%r186, %r185, 11;
	cvt.u64.u32 	%rd4, %r186;
	add.s32 	%r1, %r181, -1;
	and.b32  	%r2, %r181, 15;
	and.b32  	%r3, %r181, 7;
	add.s32 	%r4, %r3, -1;
	and.b32  	%r5, %r181, 3;
	or.pred  	%p1, %p3, %p4;
	shl.b32 	%r187, %r182, 2;
	mov.u32 	%r188, _ZZN3cub18CUB_300001_SM_10006detail10radix_sort30DeviceRadixSortHistogramKernelINS1_5radix10policy_hubIiNS0_8NullTypeEyE10Policy1000ELNS0_9SortOrderE0EiyNS1_21identity_decomposer_tEEEvPT2_PKT1_SB_iiT3_E12temp_storage;
	add.s32 	%r6, %r188, %r187;
	and.b32  	%r7, %r181, 268435440;
	cvt.u64.u32 	%rd5, %r182;
	add.s32 	%r8, %r182, 128;
	add.s32 	%r9, %r182, 256;
	add.s32 	%r10, %r182, 384;
	add.s32 	%r11, %r182, 512;
	add.s32 	%r12, %r182, 640;
	add.s32 	%r13, %r182, 768;
	or.b32  	%r14, %r182, 1024;
	add.s32 	%r15, %r182, 1920;
	and.b32  	%r16, %r181, 268435448;
	and.b32  	%r17, %r181, 1;
	neg.s32 	%r18, %r7;
	add.s32 	%r19, %r6, 8192;
	add.s64 	%rd21, %rd17, -1;
	shr.u64 	%rd22, %rd21, 30;
	add.s64 	%rd23, %rd22, 1;
	min.u64 	%rd6, %rd23, %rd17;
	mov.b64 	%rd135, 0;
$L__BB27_2:
	@%p1 bra 	$L__BB27_30;
	setp.lt.u32 	%p5, %r1, 15;
	mov.b32 	%r439, 0;
	@%p5 bra 	$L__BB27_6;
	mov.u32 	%r436, %r19;
	mov.u32 	%r437, %r18;
$L__BB27_5:
	.pragma "nounroll";
	mov.b32 	%r190, 0;
	st.shared.u32 	[%r436+-8192], %r190;
	st.shared.u32 	[%r436+-7168], %r190;
	st.shared.u32 	[%r436+-6144], %r190;
	st.shared.u32 	[%r436+-5120], %r190;
	st.shared.u32 	[%r436+-4096], %r190;
	st.shared.u32 	[%r436+-3072], %r190;
	st.shared.u32 	[%r436+-2048], %r190;
	st.shared.u32 	[%r436+-1024], %r190;
	st.shared.u32 	[%r436], %r190;
	st.shared.u32 	[%r436+1024], %r190;
	st.shared.u32 	[%r436+2048], %r190;
	st.shared.u32 	[%r436+3072], %r190;
	st.shared.u32 	[%r436+4096], %r190;
	st.shared.u32 	[%r436+5120], %r190;
	st.shared.u32 	[%r436+6144], %r190;
	st.shared.u32 	[%r436+7168], %r190;
	add.s32 	%r437, %r437, 16;
	add.s32 	%r436, %r436, 16384;
	setp.ne.s32 	%p6, %r437, 0;
	mov.u32 	%r439, %r7;
	@%p6 bra 	$L__BB27_5;
$L__BB27_6:
	add.s32 	%r25, %r2, -1;
	setp.eq.s32 	%p7, %r2, 0;
	@%p7 bra 	$L__BB27_16;
	setp.lt.u32 	%p8, %r25, 7;
	@%p8 bra 	$L__BB27_9;
	shl.b32 	%r191, %r439, 10;
	add.s32 	%r192, %r6, %r191;
	mov.b32 	%r193, 0;
	st.shared.u32 	[%r192], %r193;
	st.shared.u32 	[%r192+1024], %r193;
	st.shared.u32 	[%r192+2048], %r193;
	st.shared.u32 	[%r192+3072], %r193;
	st.shared.u32 	[%r192+4096], %r193;
	st.shared.u32 	[%r192+5120], %r193;
	st.shared.u32 	[%r192+6144], %r193;
	st.shared.u32 	[%r192+7168], %r193;
	add.s32 	%r439, %r439, 8;
$L__BB27_9:
	setp.eq.s32 	%p9, %r3, 0;
	@%p9 bra 	$L__BB27_16;
	setp.lt.u32 	%p10, %r4, 3;
	@%p10 bra 	$L__BB27_12;
	shl.b32 	%r194, %r439, 10;
	add.s32 	%r195, %r6, %r194;
	mov.b32 	%r196, 0;
	st.shared.u32 	[%r195], %r196;
	st.shared.u32 	[%r195+1024], %r196;
	st.shared.u32 	[%r195+2048], %r196;
	st.shared.u32 	[%r195+3072], %r196;
	add.s32 	%r439, %r439, 4;
$L__BB27_12:
	setp.eq.s32 	%p11, %r5, 0;
	@%p11 bra 	$L__BB27_16;
	setp.eq.s32 	%p12, %r5, 1;
	shl.b32 	%r197, %r439, 10;
	add.s32 	%r30, %r6, %r197;
	mov.b32 	%r198, 0;
	st.shared.u32 	[%r30], %r198;
	@%p12 bra 	$L__BB27_16;
	setp.eq.s32 	%p13, %r5, 2;
	mov.b32 	%r199, 0;
	st.shared.u32 	[%r30+1024], %r199;
	@%p13 bra 	$L__BB27_16;
	mov.b32 	%r200, 0;
	st.shared.u32 	[%r30+2048], %r200;
$L__BB27_16:
	cvt.u32.u64 	%r201, %rd5;
	setp.gt.u32 	%p14, %r201, 127;
	@%p14 bra 	$L__BB27_30;
	setp.lt.u32 	%p15, %r1, 15;
	mov.b32 	%r443, 0;
	@%p15 bra 	$L__BB27_20;
	mov.b32 	%r441, 0;
$L__BB27_19:
	.pragma "nounroll";
	shl.b32 	%r204, %r441, 10;
	add.s32 	%r205, %r6, %r204;
	mov.b32 	%r206, 0;
	st.shared.u32 	[%r205+512], %r206;
	st.shared.u32 	[%r205+1536], %r206;
	st.shared.u32 	[%r205+2560], %r206;
	st.shared.u32 	[%r205+3584], %r206;
	st.shared.u32 	[%r205+4608], %r206;
	st.shared.u32 	[%r205+5632], %r206;
	st.shared.u32 	[%r205+6656], %r206;
	st.shared.u32 	[%r205+7680], %r206;
	st.shared.u32 	[%r205+8704], %r206;
	st.shared.u32 	[%r205+9728], %r206;
	st.shared.u32 	[%r205+10752], %r206;
	st.shared.u32 	[%r205+11776], %r206;
	st.shared.u32 	[%r205+12800], %r206;
	st.shared.u32 	[%r205+13824], %r206;
	st.shared.u32 	[%r205+14848], %r206;
	st.shared.u32 	[%r205+15872], %r206;
	add.s32 	%r441, %r441, 16;
	setp.ne.s32 	%p16, %r441, %r7;
	mov.u32 	%r443, %r7;
	@%p16 bra 	$L__BB27_19;
$L__BB27_20:
	setp.eq.s32 	%p17, %r2, 0;
	@%p17 bra 	$L__BB27_30;
	setp.lt.u32 	%p18, %r25, 7;
	@%p18 bra 	$L__BB27_23;
	shl.b32 	%r207, %r443, 10;
	add.s32 	%r208, %r6, %r207;
	mov.b32 	%r209, 0;
	st.shared.u32 	[%r208+512], %r209;
	st.shared.u32 	[%r208+1536], %r209;
	st.shared.u32 	[%r208+2560], %r209;
	st.shared.u32 	[%r208+3584], %r209;
	st.shared.u32 	[%r208+4608], %r209;
	st.shared.u32 	[%r208+5632], %r209;
	st.shared.u32 	[%r208+6656], %r209;
	st.shared.u32 	[%r208+7680], %r209;
	add.s32 	%r443, %r443, 8;
$L__BB27_23:
	setp.eq.s32 	%p19, %r3, 0;
	@%p19 bra 	$L__BB27_30;
	setp.lt.u32 	%p20, %r4, 3;
	@%p20 bra 	$L__BB27_26;
	shl.b32 	%r210, %r443, 10;
	add.s32 	%r211, %r6, %r210;
	mov.b32 	%r212, 0;
	st.shared.u32 	[%r211+512], %r212;
	st.shared.u32 	[%r211+1536], %r212;
	st.shared.u32 	[%r211+2560], %r212;
	st.shared.u32 	[%r211+3584], %r212;
	add.s32 	%r443, %r443, 4;
$L__BB27_26:
	setp.eq.s32 	%p21, %r5, 0;
	@%p21 bra 	$L__BB27_30;
	setp.eq.s32 	%p22, %r5, 1;
	shl.b32 	%r213, %r443, 10;
	add.s32 	%r38, %r6, %r213;
	mov.b32 	%r214, 0;
	st.shared.u32 	[%r38+512], %r214;
	@%p22 bra 	$L__BB27_30;
	setp.eq.s32 	%p23, %r5, 2;
	mov.b32 	%r215, 0;
	st.shared.u32 	[%r38+1536], %r215;
	@%p23 bra 	$L__BB27_30;
	mov.b32 	%r216, 0;
	st.shared.u32 	[%r38+2560], %r216;
$L__BB27_30:
	bar.sync 	0;
	bar.sync 	0;
	shl.b64 	%rd8, %rd135, 30;
	sub.s64 	%rd24, %rd17, %rd8;
	min.u64 	%rd9, %rd24, 1073741824;
	setp.le.u64 	%p24, %rd9, %rd3;
	@%p24 bra 	$L__BB27_70;
	mov.u64 	%rd136, %rd3;
$L__BB27_32:
	add.s64 	%rd11, %rd136, %rd8;
	sub.s64 	%rd12, %rd17, %rd11;
	setp.lt.u64 	%p25, %rd12, 2048;
	@%p25 bra 	$L__BB27_34;
	add.s64 	%rd27, %rd11, %rd5;
	shl.b64 	%rd28, %rd27, 2;
	add.s64 	%rd29, %rd1, %rd28;
	ld.global.u32 	%r475, [%rd29];
	ld.global.u32 	%r474, [%rd29+512];
	ld.global.u32 	%r473, [%rd29+1024];
	ld.global.u32 	%r472, [%rd29+1536];
	ld.global.u32 	%r471, [%rd29+2048];
	ld.global.u32 	%r470, [%rd29+2560];
	ld.global.u32 	%r469, [%rd29+3072];
	ld.global.u32 	%r468, [%rd29+3584];
	ld.global.u32 	%r467, [%rd29+4096];
	ld.global.u32 	%r466, [%rd29+4608];
	ld.global.u32 	%r465, [%rd29+5120];
	ld.global.u32 	%r464, [%rd29+5632];
	ld.global.u32 	%r463, [%rd29+6144];
	ld.global.u32 	%r462, [%rd29+6656];
	ld.global.u32 	%r461, [%rd29+7168];
	ld.global.u32 	%r460, [%rd29+7680];
	bra.uni 	$L__BB27_66;
$L__BB27_34:
	cvt.u32.u64 	%r218, %rd5;
	cvt.u32.u64 	%r55, %rd12;
	setp.ge.s32 	%p26, %r218, %r55;
	add.s64 	%rd25, %rd11, %rd5;
	shl.b64 	%rd26, %rd25, 2;
	add.s64 	%rd13, %rd1, %rd26;
	mov.b32 	%r475, 2147483647;
	@%p26 bra 	$L__BB27_36;
	ld.global.u32 	%r475, [%rd13];
$L__BB27_36:
	setp.ge.s32 	%p27, %r8, %r55;
	mov.b32 	%r474, 2147483647;
	@%p27 bra 	$L__BB27_38;
	ld.global.u32 	%r474, [%rd13+512];
$L__BB27_38:
	setp.ge.s32 	%p28, %r9, %r55;
	mov.b32 	%r473, 2147483647;
	@%p28 bra 	$L__BB27_40;
	ld.global.u32 	%r473, [%rd13+1024];
$L__BB27_40:
	setp.ge.s32 	%p29, %r10, %r55;
	mov.b32 	%r472, 2147483647;
	@%p29 bra 	$L__BB27_42;
	ld.global.u32 	%r472, [%rd13+1536];
$L__BB27_42:
	setp.ge.s32 	%p30, %r11, %r55;
	mov.b32 	%r471, 2147483647;
	@%p30 bra 	$L__BB27_44;
	ld.global.u32 	%r471, [%rd13+2048];
$L__BB27_44:
	setp.ge.s32 	%p31, %r12, %r55;
	mov.b32 	%r470, 2147483647;
	@%p31 bra 	$L__BB27_46;
	ld.global.u32 	%r470, [%rd13+2560];
$L__BB27_46:
	setp.ge.s32 	%p32, %r13, %r55;
	mov.b32 	%r469, 2147483647;
	@%p32 bra 	$L__BB27_48;
	ld.global.u32 	%r469, [%rd13+3072];
$L__BB27_48:
	mov.u32 	%r226, %tid.x;
	add.s32 	%r227, %r226, 896;
	setp.ge.s32 	%p33, %r227, %r55;
	mov.b32 	%r468, 2147483647;
	@%p33 bra 	$L__BB27_50;
	ld.global.u32 	%r468, [%rd13+3584];
$L__BB27_50:
	setp.ge.s32 	%p34, %r14, %r55;
	mov.b32 	%r467, 2147483647;
	@%p34 bra 	$L__BB27_52;
	ld.global.u32 	%r467, [%rd13+4096];
$L__BB27_52:
	add.s32 	%r231, %r226, 1152;
	setp.ge.s32 	%p35, %r231, %r55;
	mov.b32 	%r466, 2147483647;
	@%p35 bra 	$L__BB27_54;
	ld.global.u32 	%r466, [%rd13+4608];
$L__BB27_54:
	add.s32 	%r234, %r226, 1280;
	setp.ge.s32 	%p36, %r234, %r55;
	mov.b32 	%r465, 2147483647;
	@%p36 bra 	$L__BB27_56;
	ld.global.u32 	%r465, [%rd13+5120];
$L__BB27_56:
	add.s32 	%r237, %r226, 1408;
	setp.ge.s32 	%p37, %r237, %r55;
	mov.b32 	%r464, 2147483647;
	@%p37 bra 	$L__BB27_58;
	ld.global.u32 	%r464, [%rd13+5632];
$L__BB27_58:
	add.s32 	%r240, %r226, 1536;
	setp.ge.s32 	%p38, %r240, %r55;
	mov.b32 	%r463, 2147483647;
	@%p38 bra 	$L__BB27_60;
	ld.global.u32 	%r463, [%rd13+6144];
$L__BB27_60:
	add.s32 	%r243, %r226, 1664;
	setp.ge.s32 	%p39, %r243, %r55;
	mov.b32 	%r462, 2147483647;
	@%p39 bra 	$L__BB27_62;
	ld.global.u32 	%r462, [%rd13+6656];
$L__BB27_62:
	add.s32 	%r246, %r226, 1792;
	setp.ge.s32 	%p40, %r246, %r55;
	mov.b32 	%r461, 2147483647;
	@%p40 bra 	$L__BB27_64;
	ld.global.u32 	%r461, [%rd13+7168];
$L__BB27_64:
	setp.ge.s32 	%p41, %r15, %r55;
	mov.b32 	%r460, 2147483647;
	@%p41 bra 	$L__BB27_66;
	ld.global.u32 	%r460, [%rd13+7680];
$L__BB27_66:
	setp.le.s32 	%p42, %r175, %r174;
	@%p42 bra 	$L__BB27_69;
	xor.b32  	%r103, %r460, -2147483648;
	xor.b32  	%r104, %r461, -2147483648;
	xor.b32  	%r105, %r462, -2147483648;
	xor.b32  	%r106, %r463, -2147483648;
	xor.b32  	%r107, %r464, -2147483648;
	xor.b32  	%r108, %r465, -2147483648;
	xor.b32  	%r109, %r466, -2147483648;
	xor.b32  	%r110, %r467, -2147483648;
	xor.b32  	%r111, %r468, -2147483648;
	xor.b32  	%r112, %r469, -2147483648;
	xor.b32  	%r113, %r470, -2147483648;
	xor.b32  	%r114, %r471, -2147483648;
	xor.b32  	%r115, %r472, -2147483648;
	xor.b32  	%r116, %r473, -2147483648;
	xor.b32  	%r117, %r474, -2147483648;
	xor.b32  	%r118, %r475, -2147483648;
	mov.b32 	%r476, 0;
	mov.u32 	%r477, %r174;
$L__BB27_68:
	sub.s32 	%r249, %r175, %r477;
	shl.b32 	%r250, %r476, 10;
	mov.u32 	%r251, _ZZN3cub18CUB_300001_SM_10006detail10radix_sort30DeviceRadixSortHistogramKernelINS1_5radix10policy_hubIiNS0_8NullTypeEyE10Policy1000ELNS0_9SortOrderE0EiyNS1_21identity_decomposer_tEEEvPT2_PKT1_SB_iiT3_E12temp_storage;
	add.s32 	%r252, %r251, %r250;
	min.s32 	%r253, %r249, 8;
	mov.b32 	%r254, -1;
	shl.b32 	%r255, %r254, %r253;
	not.b32 	%r256, %r255;
	shr.u32 	%r257, %r118, %r477;
	and.b32  	%r258, %r257, %r256;
	shl.b32 	%r259, %r258, 2;
	add.s32 	%r260, %r252, %r259;
	atom.shared.add.u32 	%r261, [%r260], 1;
	shr.u32 	%r262, %r117, %r477;
	and.b32  	%r263, %r262, %r256;
	shl.b32 	%r264, %r263, 2;
	add.s32 	%r265, %r252, %r264;
	atom.shared.add.u32 	%r266, [%r265], 1;
	shr.u32 	%r267, %r116, %r477;
	and.b32  	%r268, %r267, %r256;
	shl.b32 	%r269, %r268, 2;
	add.s32 	%r270, %r252, %r269;
	atom.shared.add.u32 	%r271, [%r270], 1;
	shr.u32 	%r272, %r115, %r477;
	and.b32  	%r273, %r272, %r256;
	shl.b32 	%r274, %r273, 2;
	add.s32 	%r275, %r252, %r274;
	atom.shared.add.u32 	%r276, [%r275], 1;
	shr.u32 	%r277, %r114, %r477;
	and.b32  	%r278, %r277, %r256;
	shl.b32 	%r279, %r278, 2;
	add.s32 	%r280, %r252, %r279;
	atom.shared.add.u32 	%r281, [%r280], 1;
	shr.u32 	%r282, %r113, %r477;
	and.b32  	%r283, %r282, %r256;
	shl.b32 	%r284, %r283, 2;
	add.s32 	%r285, %r252, %r284;
	atom.shared.add.u32 	%r286, [%r285], 1;
	shr.u32 	%r287, %r112, %r477;
	and.b32  	%r288, %r287, %r256;
	shl.b32 	%r289, %r288, 2;
	add.s32 	%r290, %r252, %r289;
	atom.shared.add.u32 	%r291, [%r290], 1;
	shr.u32 	%r292, %r111, %r477;
	and.b32  	%r293, %r292, %r256;
	shl.b32 	%r294, %r293, 2;
	add.s32 	%r295, %r252, %r294;
	atom.shared.add.u32 	%r296, [%r295], 1;
	shr.u32 	%r297, %r110, %r477;
	and.b32  	%r298, %r297, %r256;
	shl.b32 	%r299, %r298, 2;
	add.s32 	%r300, %r252, %r299;
	atom.shared.add.u32 	%r301, [%r300], 1;
	shr.u32 	%r302, %r109, %r477;
	and.b32  	%r303, %r302, %r256;
	shl.b32 	%r304, %r303, 2;
	add.s32 	%r305, %r252, %r304;
	atom.shared.add.u32 	%r306, [%r305], 1;
	shr.u32 	%r307, %r108, %r477;
	and.b32  	%r308, %r307, %r256;
	shl.b32 	%r309, %r308, 2;
	add.s32 	%r310, %r252, %r309;
	atom.shared.add.u32 	%r311, [%r310], 1;
	shr.u32 	%r312, %r107, %r477;
	and.b32  	%r313, %r312, %r256;
	shl.b32 	%r314, %r313, 2;
	add.s32 	%r315, %r252, %r314;
	atom.shared.add.u32 	%r316, [%r315], 1;
	shr.u32 	%r317, %r106, %r477;
	and.b32  	%r318, %r317, %r256;
	shl.b32 	%r319, %r318, 2;
	add.s32 	%r320, %r252, %r319;
	atom.shared.add.u32 	%r321, [%r320], 1;
	shr.u32 	%r322, %r105, %r477;
	and.b32  	%r323, %r322, %r256;
	shl.b32 	%r324, %r323, 2;
	add.s32 	%r325, %r252, %r324;
	atom.shared.add.u32 	%r326, [%r325], 1;
	shr.u32 	%r327, %r104, %r477;
	and.b32  	%r328, %r327, %r256;
	shl.b32 	%r329, %r328, 2;
	add.s32 	%r330, %r252, %r329;
	atom.shared.add.u32 	%r331, [%r330], 1;
	shr.u32 	%r332, %r103, %r477;
	and.b32  	%r333, %r332, %r256;
	shl.b32 	%r334, %r333, 2;
	add.s32 	%r335, %r252, %r334;
	atom.shared.add.u32 	%r336, [%r335], 1;
	add.s32 	%r477, %r477, 8;
	add.s32 	%r476, %r476, 1;
	setp.lt.s32 	%p43, %r477, %r175;
	@%p43 bra 	$L__BB27_68;
$L__BB27_69:
	add.s64 	%rd136, %rd136, %rd4;
	setp.lt.u64 	%p44, %rd136, %rd9;
	@%p44 bra 	$L__BB27_32;
$L__BB27_70:
	bar.sync 	0;
	@%p1 bra 	$L__BB27_152;
	setp.lt.u32 	%p45, %r1, 7;
	mov.b32 	%r480, 0;
	@%p45 bra 	$L__BB27_90;
	mov.b32 	%r478, 0;
$L__BB27_73:
	.pragma "nounroll";
	shl.b32 	%r339, %r478, 10;
	add.s32 	%r124, %r6, %r339;
	ld.shared.u32 	%r125, [%r124];
	setp.eq.s32 	%p46, %r125, 0;
	@%p46 bra 	$L__BB27_75;
	cvt.u32.u64 	%r340, %rd5;
	shl.b32 	%r341, %r478, 8;
	add.s32 	%r342, %r341, %r340;
	mul.wide.u32 	%rd30, %r342, 8;
	add.s64 	%rd31, %rd2, %rd30;
	cvt.u64.u32 	%rd32, %r125;
	atom.global.add.u64 	%rd33, [%rd31], %rd32;
$L__BB27_75:
	ld.shared.u32 	%r126, [%r124+1024];
	setp.eq.s32 	%p47, %r126, 0;
	@%p47 bra 	$L__BB27_77;
	cvt.u32.u64 	%r343, %rd5;
	shl.b32 	%r344, %r478, 8;
	add.s32 	%r345, %r344, %r343;
	add.s32 	%r346, %r345, 256;
	mul.wide.u32 	%rd34, %r346, 8;
	add.s64 	%rd35, %rd2, %rd34;
	cvt.u64.u32 	%rd36, %r126;
	atom.global.add.u64 	%rd37, [%rd35], %rd36;
$L__BB27_77:
	ld.shared.u32 	%r127, [%r124+2048];
	setp.eq.s32 	%p48, %r127, 0;
	@%p48 bra 	$L__BB27_79;
	cvt.u32.u64 	%r347, %rd5;
	shl.b32 	%r348, %r478, 8;
	add.s32 	%r349, %r348, %r347;
	add.s32 	%r350, %r349, 512;
	mul.wide.u32 	%rd38, %r350, 8;
	add.s64 	%rd39, %rd2, %rd38;
	cvt.u64.u32 	%rd40, %r127;
	atom.global.add.u64 	%rd41, [%rd39], %rd40;
$L__BB27_79:
	ld.shared.u32 	%r128, [%r124+3072];
	setp.eq.s32 	%p49, %r128, 0;
	@%p49 bra 	$L__BB27_81;
	cvt.u32.u64 	%r351, %rd5;
	shl.b32 	%r352, %r478, 8;
	add.s32 	%r353, %r352, %r351;
	add.s32 	%r354, %r353, 768;
	mul.wide.u32 	%rd42, %r354, 8;
	add.s64 	%rd43, %rd2, %rd42;
	cvt.u64.u32 	%rd44, %r128;
	atom.global.add.u64 	%rd45, [%rd43], %rd44;
$L__BB27_81:
	ld.shared.u32 	%r129, [%r124+4096];
	setp.eq.s32 	%p50, %r129, 0;
	@%p50 bra 	$L__BB27_83;
	cvt.u32.u64 	%r355, %rd5;
	shl.b32 	%r356, %r478, 8;
	add.s32 	%r357, %r356, %r355;
	add.s32 	%r358, %r357, 1024;
	mul.wide.u32 	%rd46, %r358, 8;
	add.s64 	%rd47, %rd2, %rd46;
	cvt.u64.u32 	%rd48, %r129;
	atom.global.add.u64 	%rd49, [%rd47], %rd48;
$L__BB27_83:
	ld.shared.u32 	%r130, [%r124+5120];
	setp.eq.s32 	%p51, %r130, 0;
	@%p51 bra 	$L__BB27_85;
	cvt.u32.u64 	%r359, %rd5;
	shl.b32 	%r360, %r478, 8;
	add.s32 	%r361, %r360, %r359;
	add.s32 	%r362, %r361, 1280;
	mul.wide.u32 	%rd50, %r362, 8;
	add.s64 	%rd51, %rd2, %rd50;
	cvt.u64.u32 	%rd52, %r130;
	atom.global.add.u64 	%rd53, [%rd51], %rd52;
$L__BB27_85:
	ld.shared.u32 	%r131, [%r124+6144];
	setp.eq.s32 	%p52, %r131, 0;
	@%p52 bra 	$L__BB27_87;
	cvt.u32.u64 	%r363, %rd5;
	shl.b32 	%r364, %r478, 8;
	add.s32 	%r365, %r364, %r363;
	add.s32 	%r366, %r365, 1536;
	mul.wide.u32 	%rd54, %r366, 8;
	add.s64 	%rd55, %rd2, %rd54;
	cvt.u64.u32 	%rd56, %r131;
	atom.global.add.u64 	%rd57, [%rd55], %rd56;
$L__BB27_87:
	ld.shared.u32 	%r132, [%r124+7168];
	setp.eq.s32 	%p53, %r132, 0;
	@%p53 bra 	$L__BB27_89;
	cvt.u32.u64 	%r367, %rd5;
	shl.b32 	%r368, %r478, 8;
	add.s32 	%r369, %r368, %r367;
	add.s32 	%r370, %r369, 1792;
	mul.wide.u32 	%rd58, %r370, 8;
	add.s64 	%rd59, %rd2, %rd58;
	cvt.u64.u32 	%rd60, %r132;
	atom.global.add.u64 	%rd61, [%rd59], %rd60;
$L__BB27_89:
	add.s32 	%r478, %r478, 8;
	setp.ne.s32 	%p54, %r478, %r16;
	mov.u32 	%r480, %r16;
	@%p54 bra 	$L__BB27_73;
$L__BB27_90:
	add.s32 	%r135, %r5, -1;
	setp.eq.s32 	%p55, %r3, 0;
	@%p55 bra 	$L__BB27_111;
	setp.lt.u32 	%p56, %r4, 3;
	@%p56 bra 	$L__BB27_101;
	shl.b32 	%r371, %r480, 10;
	add.s32 	%r136, %r6, %r371;
	ld.shared.u32 	%r137, [%r136];
	setp.eq.s32 	%p57, %r137, 0;
	@%p57 bra 	$L__BB27_94;
	cvt.u32.u64 	%r372, %rd5;
	shl.b32 	%r373, %r480, 8;
	add.s32 	%r374, %r373, %r372;
	mul.wide.u32 	%rd62, %r374, 8;
	add.s64 	%rd63, %rd2, %rd62;
	cvt.u64.u32 	%rd64, %r137;
	atom.global.add.u64 	%rd65, [%rd63], %rd64;
$L__BB27_94:
	ld.shared.u32 	%r138, [%r136+1024];
	setp.eq.s32 	%p58, %r138, 0;
	@%p58 bra 	$L__BB27_96;
	cvt.u32.u64 	%r375, %rd5;
	shl.b32 	%r376, %r480, 8;
	add.s32 	%r377, %r376, %r375;
	add.s32 	%r378, %r377, 256;
	mul.wide.u32 	%rd66, %r378, 8;
	add.s64 	%rd67, %rd2, %rd66;
	cvt.u64.u32 	%rd68, %r138;
	atom.global.add.u64 	%rd69, [%rd67], %rd68;
$L__BB27_96:
	ld.shared.u32 	%r139, [%r136+2048];
	setp.eq.s32 	%p59, %r139, 0;
	@%p59 bra 	$L__BB27_98;
	cvt.u32.u64 	%r379, %rd5;
	shl.b32 	%r380, %r480, 8;
	add.s32 	%r381, %r380, %r379;
	add.s32 	%r382, %r381, 512;
	mul.wide.u32 	%rd70, %r382, 8;
	add.s64 	%rd71, %rd2, %rd70;
	cvt.u64.u32 	%rd72, %r139;
	atom.global.add.u64 	%rd73, [%rd71], %rd72;
$L__BB27_98:
	ld.shared.u32 	%r140, [%r136+3072];
	setp.eq.s32 	%p60, %r140, 0;
	@%p60 bra 	$L__BB27_100;
	cvt.u32.u64 	%r383, %rd5;
	shl.b32 	%r384, %r480, 8;
	add.s32 	%r385, %r384, %r383;
	add.s32 	%r386, %r385, 768;
	mul.wide.u32 	%rd74, %r386, 8;
	add.s64 	%rd75, %rd2, %rd74;
	cvt.u64.u32 	%rd76, %r140;
	atom.global.add.u64 	%rd77, [%rd75], %rd76;
$L__BB27_100:
	add.s32 	%r480, %r480, 4;
$L__BB27_101:
	setp.eq.s32 	%p61, %r5, 0;
	@%p61 bra 	$L__BB27_111;
	setp.eq.s32 	%p62, %r135, 0;
	@%p62 bra 	$L__BB27_108;
	shl.b32 	%r387, %r480, 10;
	add.s32 	%r143, %r6, %r387;
	ld.shared.u32 	%r144, [%r143];
	setp.eq.s32 	%p63, %r144, 0;
	@%p63 bra 	$L__BB27_105;
	cvt.u32.u64 	%r388, %rd5;
	shl.b32 	%r389, %r480, 8;
	add.s32 	%r390, %r389, %r388;
	mul.wide.u32 	%rd78, %r390, 8;
	add.s64 	%rd79, %rd2, %rd78;
	cvt.u64.u32 	%rd80, %r144;
	atom.global.add.u64 	%rd81, [%rd79], %rd80;
$L__BB27_105:
	ld.shared.u32 	%r145, [%r143+1024];
	setp.eq.s32 	%p64, %r145, 0;
	@%p64 bra 	$L__BB27_107;
	cvt.u32.u64 	%r391, %rd5;
	shl.b32 	%r392, %r480, 8;
	add.s32 	%r393, %r392, %r391;
	add.s32 	%r394, %r393, 256;
	mul.wide.u32 	%rd82, %r394, 8;
	add.s64 	%rd83, %rd2, %rd82;
	cvt.u64.u32 	%rd84, %r145;
	atom.global.add.u64 	%rd85, [%rd83], %rd84;
$L__BB27_107:
	add.s32 	%r480, %r480, 2;
$L__BB27_108:
	setp.eq.s32 	%p65, %r17, 0;
	@%p65 bra 	$L__BB27_111;
	shl.b32 	%r395, %r480, 10;
	add.s32 	%r396, %r6, %r395;
	ld.shared.u32 	%r148, [%r396];
	setp.eq.s32 	%p66, %r148, 0;
	@%p66 bra 	$L__BB27_111;
	cvt.u32.u64 	%r397, %rd5;
	shl.b32 	%r398, %r480, 8;
	add.s32 	%r399, %r398, %r397;
	mul.wide.u32 	%rd86, %r399, 8;
	add.s64 	%rd87, %rd2, %rd86;
	cvt.u64.u32 	%rd88, %r148;
	atom.global.add.u64 	%rd89, [%rd87], %rd88;
$L__BB27_111:
	cvt.u32.u64 	%r400, %rd5;
	setp.gt.u32 	%p67, %r400, 127;
	@%p67 bra 	$L__BB27_152;
	setp.lt.u32 	%p68, %r1, 7;
	mov.b32 	%r484, 0;
	@%p68 bra 	$L__BB27_131;
	mov.b32 	%r482, 0;
$L__BB27_114:
	.pragma "nounroll";
	shl.b32 	%r404, %r482, 10;
	add.s32 	%r150, %r6, %r404;
	ld.shared.u32 	%r151, [%r150+512];
	setp.eq.s32 	%p69, %r151, 0;
	shl.b32 	%r405, %r482, 8;
	add.s32 	%r406, %r405, %r400;
	mul.wide.u32 	%rd90, %r406, 8;
	add.s64 	%rd15, %rd2, %rd90;
	@%p69 bra 	$L__BB27_116;
	cvt.u64.u32 	%rd91, %r151;
	atom.global.add.u64 	%rd92, [%rd15+1024], %rd91;
$L__BB27_116:
	ld.shared.u32 	%r152, [%r150+1536];
	setp.eq.s32 	%p70, %r152, 0;
	@%p70 bra 	$L__BB27_118;
	cvt.u64.u32 	%rd93, %r152;
	atom.global.add.u64 	%rd94, [%rd15+3072], %rd93;
$L__BB27_118:
	ld.shared.u32 	%r153, [%r150+2560];
	setp.eq.s32 	%p71, %r153, 0;
	@%p71 bra 	$L__BB27_120;
	cvt.u64.u32 	%rd95, %r153;
	atom.global.add.u64 	%rd96, [%rd15+5120], %rd95;
$L__BB27_120:
	ld.shared.u32 	%r154, [%r150+3584];
	setp.eq.s32 	%p72, %r154, 0;
	@%p72 bra 	$L__BB27_122;
	cvt.u64.u32 	%rd97, %r154;
	atom.global.add.u64 	%rd98, [%rd15+7168], %rd97;
$L__BB27_122:
	ld.shared.u32 	%r155, [%r150+4608];
	setp.eq.s32 	%p73, %r155, 0;
	@%p73 bra 	$L__BB27_124;
	cvt.u64.u32 	%rd99, %r155;
	atom.global.add.u64 	%rd100, [%rd15+9216], %rd99;
$L__BB27_124:
	ld.shared.u32 	%r156, [%r150+5632];
	setp.eq.s32 	%p74, %r156, 0;
	@%p74 bra 	$L__BB27_126;
	cvt.u64.u32 	%rd101, %r156;
	atom.global.add.u64 	%rd102, [%rd15+11264], %rd101;
$L__BB27_126:
	ld.shared.u32 	%r157, [%r150+6656];
	setp.eq.s32 	%p75, %r157, 0;
	@%p75 bra 	$L__BB27_128;
	cvt.u64.u32 	%rd103, %r157;
	atom.global.add.u64 	%rd104, [%rd15+13312], %rd103;
$L__BB27_128:
	ld.shared.u32 	%r158, [%r150+7680];
	setp.eq.s32 	%p76, %r158, 0;
	@%p76 bra 	$L__BB27_130;
	cvt.u64.u32 	%rd105, %r158;
	atom.global.add.u64 	%rd106, [%rd15+15360], %rd105;
$L__BB27_130:
	add.s32 	%r482, %r482, 8;
	setp.ne.s32 	%p77, %r482, %r16;
	mov.u32 	%r484, %r16;
	@%p77 bra 	$L__BB27_114;
$L__BB27_131:
	setp.eq.s32 	%p78, %r3, 0;
	@%p78 bra 	$L__BB27_152;
	setp.lt.u32 	%p79, %r4, 3;
	@%p79 bra 	$L__BB27_142;
	shl.b32 	%r407, %r484, 10;
	add.s32 	%r161, %r6, %r407;
	ld.shared.u32 	%r162, [%r161+512];
	setp.eq.s32 	%p80, %r162, 0;
	@%p80 bra 	$L__BB27_135;
	shl.b32 	%r409, %r484, 8;
	add.s32 	%r410, %r409, %r400;
	mul.wide.u32 	%rd107, %r410, 8;
	add.s64 	%rd108, %rd2, %rd107;
	cvt.u64.u32 	%rd109, %r162;
	atom.global.add.u64 	%rd110, [%rd108+1024], %rd109;
$L__BB27_135:
	ld.shared.u32 	%r163, [%r161+1536];
	setp.eq.s32 	%p81, %r163, 0;
	@%p81 bra 	$L__BB27_137;
	shl.b32 	%r412, %r484, 8;
	add.s32 	%r413, %r412, %r400;
	add.s32 	%r414, %r413, 256;
	mul.wide.u32 	%rd111, %r414, 8;
	add.s64 	%rd112, %rd2, %rd111;
	cvt.u64.u32 	%rd113, %r163;
	atom.global.add.u64 	%rd114, [%rd112+1024], %rd113;
$L__BB27_137:
	ld.shared.u32 	%r164, [%r161+2560];
	setp.eq.s32 	%p82, %r164, 0;
	@%p82 bra 	$L__BB27_139;
	shl.b32 	%r416, %r484, 8;
	add.s32 	%r417, %r416, %r400;
	add.s32 	%r418, %r417, 512;
	mul.wide.u32 	%rd115, %r418, 8;
	add.s64 	%rd116, %rd2, %rd115;
	cvt.u64.u32 	%rd117, %r164;
	atom.global.add.u64 	%rd118, [%rd116+1024], %rd117;
$L__BB27_139:
	ld.shared.u32 	%r165, [%r161+3584];
	setp.eq.s32 	%p83, %r165, 0;
	@%p83 bra 	$L__BB27_141;
	shl.b32 	%r420, %r484, 8;
	add.s32 	%r421, %r420, %r400;
	add.s32 	%r422, %r421, 768;
	mul.wide.u32 	%rd119, %r422, 8;
	add.s64 	%rd120, %rd2, %rd119;
	cvt.u64.u32 	%rd121, %r165;
	atom.global.add.u64 	%rd122, [%rd120+1024], %rd121;
$L__BB27_141:
	add.s32 	%r484, %r484, 4;
$L__BB27_142:
	setp.eq.s32 	%p84, %r5, 0;
	@%p84 bra 	$L__BB27_152;
	setp.eq.s32 	%p85, %r135, 0;
	@%p85 bra 	$L__BB27_149;
	shl.b32 	%r423, %r484, 10;
	add.s32 	%r168, %r6, %r423;
	ld.shared.u32 	%r169, [%r168+512];
	setp.eq.s32 	%p86, %r169, 0;
	@%p86 bra 	$L__BB27_146;
	shl.b32 	%r425, %r484, 8;
	add.s32 	%r426, %r425, %r400;
	mul.wide.u32 	%rd123, %r426, 8;
	add.s64 	%rd124, %rd2, %rd123;
	cvt.u64.u32 	%rd125, %r169;
	atom.global.add.u64 	%rd126, [%rd124+1024], %rd125;
$L__BB27_146:
	ld.shared.u32 	%r170, [%r168+1536];
	setp.eq.s32 	%p87, %r170, 0;
	@%p87 bra 	$L__BB27_148;
	shl.b32 	%r428, %r484, 8;
	add.s32 	%r429, %r428, %r400;
	add.s32 	%r430, %r429, 256;
	mul.wide.u32 	%rd127, %r430, 8;
	add.s64 	%rd128, %rd2, %rd127;
	cvt.u64.u32 	%rd129, %r170;
	atom.global.add.u64 	%rd130, [%rd128+1024], %rd129;
$L__BB27_148:
	add.s32 	%r484, %r484, 2;
$L__BB27_149:
	setp.eq.s32 	%p88, %r17, 0;
	@%p88 bra 	$L__BB27_152;
	shl.b32 	%r431, %r484, 10;
	add.s32 	%r432, %r6, %r431;
	ld.shared.u32 	%r173, [%r432+512];
	setp.eq.s32 	%p89, %r173, 0;
	@%p89 bra 	$L__BB27_152;
	shl.b32 	%r434, %r484, 8;
	add.s32 	%r435, %r434, %r400;
	mul.wide.u32 	%rd131, %r435, 8;
	add.s64 	%rd132, %rd2, %rd131;
	cvt.u64.u32 	%rd133, %r173;
	atom.global.add.u64 	%rd134, [%rd132+1024], %rd133;
$L__BB27_152:
	bar.sync 	0;
	add.s64 	%rd135, %rd135, 1;
	setp.ne.s64 	%p90, %rd135, %rd6;
	@%p90 bra 	$L__BB27_2;
$L__BB27_153:
	ret;

}
	// .globl	_ZN3cub18CUB_300001_SM_10006detail10radix_sort33DeviceRadixSortExclusiveSumKernelINS1_5radix10policy_hubIiNS0_8NullTypeEyE10Policy1000EyEEvPT0_
.visible .entry _ZN3cub18CUB_300001_SM_10006detail10radix_sort33DeviceRadixSortExclusiveSumKernelINS1_5radix10policy_hubIiNS0_8NullTypeEyE10Policy1000EyEEvPT0_(
	.param .u64 .ptr .align 1 _ZN3cub18CUB_300001_SM_10006detail10radix_sort33DeviceRadixSortExclusiveSumKernelINS1_5radix10policy_hubIiNS0_8NullTypeEyE10Policy1000EyEEvPT0__param_0
)
{
	.reg .pred 	%p<4>;
	.reg .b32 	%r<28>;
	.reg .b64 	%rd<54>;
	// demoted variable
	.shared .align 16 .b8 _ZZN3cub18CUB_300001_SM_10006detail10radix_sort33DeviceRadixSortExclusiveSumKernelINS1_5radix10policy_hubIiNS0_8NullTypeEyE10Policy1000EyEEvPT0_E12temp_storage[2336];
	ld.param.u64 	%rd5, [_ZN3cub18CUB_300001_SM_10006detail10radix_sort33DeviceRadixSortExclusiveSumKernelINS1_5radix10policy_hubIiNS0_8NullTypeEyE10Policy1000EyEEvPT0__param_0];
	cvta.to.global.u64 	%rd6, %rd5;
	mov.u32 	%r3, %ctaid.x;
	shl.b32 	%r4, %r3, 8;
	mov.u32 	%r1, %tid.x;
	setp.gt.u32 	%p1, %r1, 255;
	add.s32 	%r5, %r4, %r1;
	mul.wide.s32 	%rd7, %r5, 8;
	add.s64 	%rd1, %rd6, %rd7;
	@%p1 bra 	$L__BB28_2;
	ld.global.u64 	%rd53, [%rd1];
$L__BB28_2:
	shr.u32 	%r6, %r1, 3;
	add.s32 	%r7, %r6, %r1;
	shl.b32 	%r8, %r7, 3;
	mov.u32 	%r9, _ZZN3cub18CUB_300001_SM_10006detail10radix_sort33DeviceRadixSortExclusiveSumKernelINS1_5radix10policy_hubIiNS0_8NullTypeEyE10Policy1000EyEEvPT0_E12temp_storage;
	add.s32 	%r10, %r9, %r8;
	add.s32 	%r2, %r10, 16;
	st.shared.u64 	[%r10+16], %rd53;
	bar.sync 	0;
	setp.gt.u32 	%p2, %r1, 31;
	@%p2 bra 	$L__BB28_4;
	mad.lo.s32 	%r27, %r1, 72, %r9;
	ld.shared.u64 	%rd23, [%r27+16];
	ld.shared.u64 	%rd24, [%r27+24];
	ld.shared.u64 	%rd25, [%r27+32];
	ld.shared.u64 	%rd26, [%r27+40];
	ld.shared.u64 	%rd27, [%r27+48];
	ld.shared.u64 	%rd28, [%r27+56];
	ld.shared.u64 	%rd29, [%r27+64];
	ld.shared.u64 	%rd30, [%r27+72];
	add.s64 	%rd31, %rd24, %rd23;
	add.s64 	%rd32, %rd31, %rd25;
	add.s64 	%rd33, %rd32, %rd26;
	add.s64 	%rd34, %rd33, %rd27;
	add.s64 	%rd35, %rd34, %rd28;
	add.s64 	%rd36, %rd35, %rd29;
	add.s64 	%rd10, %rd36, %rd30;
	mov.b32 	%r11, 1;
	mov.b32 	%r24, 0;
	mov.b32 	%r25, -1;
	// begin inline asm
	{  .reg .u64 r0;  .reg .u32 lo;  .reg .u32 hi;  .reg .pred p;  mov.b64 {lo, hi}, %rd10;  shfl.sync.up.b32 lo|p, lo, %r11, %r24, %r25;  shfl.sync.up.b32 hi|p, hi, %r11, %r24, %r25;  mov.b64 r0, {lo, hi};  @p add.u64 r0, r0, %rd10;  mov.u64 %rd8, r0;}
	// end inline asm
	mov.b32 	%r14, 2;
	// begin inline asm
	{  .reg .u64 r0;  .reg .u32 lo;  .reg .u32 hi;  .reg .pred p;  mov.b64 {lo, hi}, %rd8;  shfl.sync.up.b32 lo|p, lo, %r14, %r24, %r25;  shfl.sync.up.b32 hi|p, hi, %r14, %r24, %r25;  mov.b64 r0, {lo, hi};  @p add.u64 r0, r0, %rd8;  mov.u64 %rd11, r0;}
	// end inline asm
	mov.b32 	%r17, 4;
	// begin inline asm
	{  .reg .u64 r0;  .reg .u32 lo;  .reg .u32 hi;  .reg .pred p;  mov.b64 {lo, hi}, %rd11;  shfl.sync.up.b32 lo|p, lo, %r17, %r24, %r25;  shfl.sync.up.b32 hi|p, hi, %r17, %r24, %r25;  mov.b64 r0, {lo, hi};  @p add.u64 r0, r0, %rd11;  mov.u64 %rd14, r0;}
	// end inline asm
	mov.b32 	%r20, 8;
	// begin inline asm
	{  .reg .u64 r0;  .reg .u32 lo;  .reg .u32 hi;  .reg .pred p;  mov.b64 {lo, hi}, %rd14;  shfl.sync.up.b32 lo|p, lo, %r20, %r24, %r25;  shfl.sync.up.b32 hi|p, hi, %r20, %r24, %r25;  mov.b64 r0, {lo, hi};  @p add.u64 r0, r0, %rd14;  mov.u64 %rd17, r0;}
	// end inline asm
	mov.b32 	%r23, 16;
	// begin inline asm
	{  .reg .u64 r0;  .reg .u32 lo;  .reg .u32 hi;  .reg .pred p;  mov.b64 {lo, hi}, %rd17;  shfl.sync.up.b32 lo|p, lo, %r23, %r24, %r25;  shfl.sync.up.b32 hi|p, hi, %r23, %r24, %r25;  mov.b64 r0, {lo, hi};  @p add.u64 r0, r0, %rd17;  mov.u64 %rd20, r0;}
	// end inline asm
	sub.s64 	%rd37, %rd20, %rd10;
	ld.shared.u64 	%rd38, [%r27+16];
	ld.shared.u64 	%rd39, [%r27+24];
	ld.shared.u64 	%rd40, [%r27+32];
	ld.shared.u64 	%rd41, [%r27+40];
	ld.shared.u64 	%rd42, [%r27+48];
	ld.shared.u64 	%rd43, [%r27+56];
	ld.shared.u64 	%rd44, [%r27+64];
	add.s64 	%rd45, %rd38, %rd37;
	add.s64 	%rd46, %rd39, %rd45;
	add.s64 	%rd47, %rd40, %rd46;
	add.s64 	%rd48, %rd41, %rd47;
	add.s64 	%rd49, %rd42, %rd48;
	add.s64 	%rd50, %rd43, %rd49;
	add.s64 	%rd51, %rd44, %rd50;
	st.shared.u64 	[%r27+16], %rd37;
	st.shared.u64 	[%r27+24], %rd45;
	st.shared.u64 	[%r27+32], %rd46;
	st.shared.u64 	[%r27+40], %rd47;
	st.shared.u64 	[%r27+48], %rd48;
	st.shared.u64 	[%r27+56], %rd49;
	st.shared.u64 	[%r27+64], %rd50;
	st.shared.u64 	[%r27+72], %rd51;
$L__BB28_4:
	setp.gt.u32 	%p3, %r1, 255;
	bar.sync 	0;
	@%p3 bra 	$L__BB28_6;
	ld.shared.u64 	%rd52, [%r2];
	st.global.u64 	[%rd1], %rd52;
$L__BB28_6:
	ret;

}
	// .globl	_ZN3cub18CUB_300001_SM_10006detail10radix_sort29DeviceRadixSortOnesweepKernelINS1_5radix10policy_hubIiNS0_8NullTypeEyE10Policy1000ELNS0_9SortOrderE0EiS6_yiiNS1_21identity_decomposer_tEEEvPT5_SC_PT3_PKSD_PT1_PKSH_PT2_PKSL_T4_iiT6_
.visible .entry _ZN3cub18CUB_300001_SM_10006detail10radix_sort29DeviceRadixSortOnesweepKernelINS1_5radix10policy_hubIiNS0_8NullTypeEyE10Policy1000ELNS0_9SortOrderE0EiS6_yiiNS1_21identity_decomposer_tEEEvPT5_SC_PT3_PKSD_PT1_PKSH_PT2_PKSL_T4_iiT6_(
	.param .u64 .ptr .align 1 _ZN3cub18CUB_300001_SM_10006detail10radix_sort29DeviceRadixSortOnesweepKernelINS1_5radix10policy_hubIiNS0_8NullTypeEyE10Policy1000ELNS0_9SortOrderE0EiS6_yiiNS1_21identity_decomposer_tEEEvPT5_SC_PT3_PKSD_PT1_PKSH_PT2_PKSL_T4_iiT6__param_0,
	.param .u64 .ptr .align 1 _ZN3cub18CUB_300001_SM_10006detail10radix_sort29DeviceRadixSortOnesweepKernelINS1_5radix10policy_hubIiNS0_8NullTypeEyE10Policy1000ELNS0_9SortOrderE0EiS6_yiiNS1_21identity_decomposer_tEEEvPT5_SC_PT3_PKSD_PT1_PKSH_PT2_PKSL_T4_iiT6__param_1,
	.param .u64 .ptr .align 1 _ZN3cub18CUB_300001_SM_10006detail10radix_sort29DeviceRadixSortOnesweepKernelINS1_5radix10policy_hubIiNS0_8NullTypeEyE10Policy1000ELNS0_9SortOrderE0EiS6_yiiNS1_21identity_decomposer_tEEEvPT5_SC_PT3_PKSD_PT1_PKSH_PT2_PKSL_T4_iiT6__param_2,
	.param .u64 .ptr .align 1 _ZN3cub18CUB_300001_SM_10006detail10radix_sort29DeviceRadixSortOnesweepKernelINS1_5radix10policy_hubIiNS0_8NullTypeEyE10Policy1000ELNS0_9SortOrderE0EiS6_yiiNS1_21identity_decomposer_tEEEvPT5_SC_PT3_PKSD_PT1_PKSH_PT2_PKSL_T4_iiT6__param_3,
	.param .u64 .ptr .align 1 _ZN3cub18CUB_300001_SM_10006detail10radix_sort29DeviceRadixSortOnesweepKernelINS1_5radix10policy_hubIiNS0_8NullTypeEyE10Policy1000ELNS0_9SortOrderE0EiS6_yiiNS1_21identity_decomposer_tEEEvPT5_SC_PT3_PKSD_PT1_PKSH_PT2_PKSL_T4_iiT6__param_4,
	.param .u64 .ptr .align 1 _ZN3cub18CUB_300001_SM_10006detail10radix_sort29DeviceRadixSortOnesweepKernelINS1_5radix10policy_hubIiNS0_8NullTypeEyE10Policy1000ELNS0_9SortOrderE0EiS6_yiiNS1_21identity_decomposer_tEEEvPT5_SC_PT3_PKSD_PT1_PKSH_PT2_PKSL_T4_iiT6__param_5,
	.param .u64 .ptr .align 1 _ZN3cub18CUB_300001_SM_10006detail10radix_sort29DeviceRadixSortOnesweepKernelINS1_5radix10policy_hubIiNS0_8NullTypeEyE10Policy1000ELNS0_9SortOrderE0EiS6_yiiNS1_21identity_decomposer_tEEEvPT5_SC_PT3_PKSD_PT1_PKSH_PT2_PKSL_T4_iiT6__param_6,
	.param .u64 .ptr .align 1 _ZN3cub18CUB_300001_SM_10006detail10radix_sort29DeviceRadixSortOnesweepKernelINS1_5radix10policy_hubIiNS0_8NullTypeEyE10Policy1000ELNS0_9SortOrderE0EiS6_yiiNS1_21identity_decomposer_tEEEvPT5_SC_PT3_PKSD_PT1_PKSH_PT2_PKSL_T4_iiT6__param_7,
	.param .u32 _ZN3cub18CUB_300001_SM_10006detail10radix_sort29DeviceRadixSortOnesweepKernelINS1_5radix10policy_hubIiNS0_8NullTypeEyE10Policy1000ELNS0_9SortOrderE0EiS6_yiiNS1_21identity_decomposer_tEEEvPT5_SC_PT3_PKSD_PT1_PKSH_PT2_PKSL_T4_iiT6__param_8,
	.param .u32 _ZN3cub18CUB_300001_SM_10006detail10radix_sort29DeviceRadixSortOnesweepKernelINS1_5radix10policy_hubIiNS0_8NullTypeEyE10Policy1000ELNS0_9SortOrderE0EiS6_yiiNS1_21identity_decomposer_tEEEvPT5_SC_PT3_PKSD_PT1_PKSH_PT2_PKSL_T4_iiT6__param_9,
	.param .u32 _ZN3cub18CUB_300001_SM_10006detail10radix_sort29DeviceRadixSortOnesweepKernelINS1_5radix10policy_hubIiNS0_8NullTypeEyE10Policy1000ELNS0_9SortOrderE0EiS6_yiiNS1_21identity_decomposer_tEEEvPT5_SC_PT3_PKSD_PT1_PKSH_PT2_PKSL_T4_iiT6__param_10,
	.param .align 1 .b8 _ZN3cub18CUB_300001_SM_10006detail10radix_sort29DeviceRadixSortOnesweepKernelINS1_5radix10policy_hubIiNS0_8NullTypeEyE10Policy1000ELNS0_9SortOrderE0EiS6_yiiNS1_21identity_decomposer_tEEEvPT5_SC_PT3_PKSD_PT1_PKSH_PT2_PKSL_T4_iiT6__param_11[1]
)
.maxntid 384
{
	.reg .pred 	%p<142>;
	.reg .b32 	%r<1806>;
	.reg .b64 	%rd<239>;
	// demoted variable
	.shared .align 16 .b8 _ZZN3cub18CUB_300001_SM_10006detail10radix_sort29DeviceRadixSortOnesweepKernelINS1_5radix10policy_hubIiNS0_8NullTypeEyE10Policy1000ELNS0_9SortOrderE0EiS6_yiiNS1_21identity_decomposer_tEEEvPT5_SC_PT3_PKSD_PT1_PKSH_PT2_PKSL_T4_iiT6_E1s[31232];
	ld.param.u64 	%rd21, [_ZN3cub18CUB_300001_SM_10006detail10radix_sort29DeviceRadixSortOnesweepKernelINS1_5radix10policy_hubIiNS0_8NullTypeEyE10Policy1000ELNS0_9SortOrderE0EiS6_yiiNS1_21identity_decomposer_tEEEvPT5_SC_PT3_PKSD_PT1_PKSH_PT2_PKSL_T4_iiT6__param_1];
	ld.param.u64 	%rd24, [_ZN3cub18CUB_300001_SM_10006detail10radix_sort29DeviceRadixSortOnesweepKernelINS1_5radix10policy_hubIiNS0_8NullTypeEyE10Policy1000ELNS0_9SortOrderE0EiS6_yiiNS1_21identity_decomposer_tEEEvPT5_SC_PT3_PKSD_PT1_PKSH_PT2_PKSL_T4_iiT6__param_4];
	ld.param.u64 	%rd25, [_ZN3cub18CUB_300001_SM_10006detail10radix_sort29DeviceRadixSortOnesweepKernelINS1_5radix10policy_hubIiNS0_8NullTypeEyE10Policy1000ELNS0_9SortOrderE0EiS6_yiiNS1_21identity_decomposer_tEEEvPT5_SC_PT3_PKSD_PT1_PKSH_PT2_PKSL_T4_iiT6__param_5];
	ld.param.u32 	%r293, [_ZN3cub18CUB_300001_SM_10006detail10radix_sort29DeviceRadixSortOnesweepKernelINS1_5radix10policy_hubIiNS0_8NullTypeEyE10Policy1000ELNS0_9SortOrderE0EiS6_yiiNS1_21identity_decomposer_tEEEvPT5_SC_PT3_PKSD_PT1_PKSH_PT2_PKSL_T4_iiT6__param_9];
	ld.param.u32 	%r294, [_ZN3cub18CUB_300001_SM_10006detail10radix_sort29DeviceRadixSortOnesweepKernelINS1_5radix10policy_hubIiNS0_8NullTypeEyE10Policy1000ELNS0_9SortOrderE0EiS6_yiiNS1_21identity_decomposer_tEEEvPT5_SC_PT3_PKSD_PT1_PKSH_PT2_PKSL_T4_iiT6__param_10];
	cvta.to.global.u64 	%rd1, %rd24;
	cvta.to.global.u64 	%rd2, %rd25;
	mov.u32 	%r1, %tid.x;
	// begin inline asm
	mov.u32 %r295, %laneid;
	// end inline asm
	setp.ne.s32 	%p1, %r1, 0;
	@%p1 bra 	$L__BB29_2;
	cvta.to.global.u64 	%rd26, %rd21;
	atom.global.add.u32 	%r296, [%rd26], 1;
	st.shared.u32 	[_ZZN3cub18CUB_300001_SM_10006detail10radix_sort29DeviceRadixSortOnesweepKernelINS1_5radix10policy_hubIiNS0_8NullTypeEyE10Policy1000ELNS0_9SortOrderE0EiS6_yiiNS1_21identity_decomposer_tEEEvPT5_SC_PT3_PKSD_PT1_PKSH_PT2_PKSL_T4_iiT6_E1s+29184], %r296;
$L__BB29_2:
	ld.param.u32 	%r1706, [_ZN3cub18CUB_300001_SM_10006detail10radix_sort29DeviceRadixSortOnesweepKernelINS1_5radix10policy_hubIiNS0_8NullTypeEyE10Policy1000ELNS0_9SortOrderE0EiS6_yiiNS1_21identity_decomposer_tEEEvPT5_SC_PT3_PKSD_PT1_PKSH_PT2_PKSL_T4_iiT6__param_8];
	bar.sync 	0;
	ld.shared.u32 	%r3, [_ZZN3cub18CUB_300001_SM_10006detail10radix_sort29DeviceRadixSortOnesweepKernelINS1_5radix10policy_hubIiNS0_8NullTypeEyE10Policy1000ELNS0_9SortOrderE0EiS6_yiiNS1_21identity_decomposer_tEEEvPT5_SC_PT3_PKSD_PT1_PKSH_PT2_PKSL_T4_iiT6_E1s+29184];
	mul.lo.s32 	%r297, %r3, 7296;
	add.s32 	%r4, %r297, 7296;
	setp.gt.s32 	%p2, %r4, %r1706;
	cvt.s64.s32 	%rd3, %r297;
	@%p2 bra 	$L__BB29_4;
	and.b32  	%r298, %r1, 31;
	and.b32  	%r299, %r1, 992;
	mul.lo.s32 	%r300, %r299, 19;
	or.b32  	%r301, %r300, %r298;
	cvt.u64.u32 	%rd27, %r301;
	add.s64 	%rd28, %rd27, %rd3;
	shl.b64 	%rd29, %rd28, 2;
	add.s64 	%rd30, %rd2, %rd29;
	ld.global.u32 	%r1732, [%rd30];
	ld.global.u32 	%r1733, [%rd30+128];
	ld.global.u32 	%r1734, [%rd30+256];
	ld.global.u32 	%r1735, [%rd30+384];
	ld.global.u32 	%r1736, [%rd30+512];
	ld.global.u32 	%r1737, [%rd30+640];
	ld.global.u32 	%r1738, [%rd30+768];
	ld.global.u32 	%r1739, [%rd30+896];
	ld.global.u32 	%r1740, [%rd30+1024];
	ld.global.u32 	%r1741, [%rd30+1152];
	ld.global.u32 	%r1742, [%rd30+1280];
	ld.global.u32 	%r1743, [%rd30+1408];
	ld.global.u32 	%r1744, [%rd30+1536];
	ld.global.u32 	%r1745, [%rd30+1664];
	ld.global.u32 	%r1746, [%rd30+1792];
	ld.global.u32 	%r1747, [%rd30+1920];
	ld.global.u32 	%r1748, [%rd30+2048];
	ld.global.u32 	%r1749, [%rd30+2176];
	ld.global.u32 	%r1750, [%rd30+2304];
	bra.uni 	$L__BB29_42;
$L__BB29_4:
	ld.param.u32 	%r1707, [_ZN3cub18CUB_300001_SM_10006detail10radix_sort29DeviceRadixSortOnesweepKernelINS1_5radix10policy_hubIiNS0_8NullTypeEyE10Policy1000ELNS0_9SortOrderE0EiS6_yiiNS1_21identity_decomposer_tEEEvPT5_SC_PT3_PKSD_PT1_PKSH_PT2_PKSL_T4_iiT6__param_8];
	cvt.u32.u64 	%r303, %rd3;
	sub.s32 	%r24, %r1707, %r303;
	and.b32  	%r304, %r1, 31;
	and.b32  	%r305, %r1, 992;
	mul.lo.s32 	%r306, %r305, 19;
	or.b32  	%r25, %r306, %r304;
	setp.ge.s32 	%p3, %r25, %r24;
	cvt.u64.u32 	%rd31, %r25;
	add.s64 	%rd32, %rd31, %rd3;
	shl.b64 	%rd33, %rd32, 2;
	add.s64 	%rd4, %rd2, %rd33;
	mov.b32 	%r1732, 2147483647;
	@%p3 bra 	$L__BB29_6;
	ld.global.u32 	%r1732, [%rd4];
$L__BB29_6:
	add.s32 	%r308, %r25, 32;
	setp.ge.s32 	%p4, %r308, %r24;
	mov.b32 	%r1733, 2147483647;
	@%p4 bra 	$L__BB29_8;
	ld.global.u32 	%r1733, [%rd4+128];
$L__BB29_8:
	add.s32 	%r310, %r25, 64;
	setp.ge.s32 	%p5, %r310, %r24;
	mov.b32 	%r1734, 2147483647;
	@%p5 bra 	$L__BB29_10;
	ld.global.u32 	%r1734, [%rd4+256];
$L__BB29_10:
	add.s32 	%r312, %r25, 96;
	setp.ge.s32 	%p6, %r312, %r24;
	mov.b32 	%r1735, 2147483647;
	@%p6 bra 	$L__BB29_12;
	ld.global.u32 	%r1735, [%rd4+384];
$L__BB29_12:
	add.s32 	%r314, %r25, 128;
	setp.ge.s32 	%p7, %r314, %r24;
	mov.b32 	%r1736, 2147483647;
	@%p7 bra 	$L__BB29_14;
	ld.global.u32 	%r1736, [%rd4+512];
$L__BB29_14:
	add.s32 	%r316, %r25, 160;
	setp.ge.s32 	%p8, %r316, %r24;
	mov.b32 	%r1737, 2147483647;
	@%p8 bra 	$L__BB29_16;
	ld.global.u32 	%r1737, [%rd4+640];
$L__BB29_16:
	add.s32 	%r318, %r25, 192;
	setp.ge.s32 	%p9, %r318, %r24;
	mov.b32 	%r1738, 2147483647;
	@%p9 bra 	$L__BB29_18;
	ld.global.u32 	%r1738, [%rd4+768];
$L__BB29_18:
	add.s32 	%r320, %r25, 224;
	setp.ge.s32 	%p10, %r320, %r24;
	mov.b32 	%r1739, 2147483647;
	@%p10 bra 	$L__BB29_20;
	ld.global.u32 	%r1739, [%rd4+896];
$L__BB29_20:
	add.s32 	%r322, %r25, 256;
	setp.ge.s32 	%p11, %r322, %r24;
	mov.b32 	%r1740, 2147483647;
	@%p11 bra 	$L__BB29_22;
	ld.global.u32 	%r1740, [%rd4+1024];
$L__BB29_22:
	add.s32 	%r324, %r25, 288;
	setp.ge.s32 	%p12, %r324, %r24;
	mov.b32 	%r1741, 2147483647;
	@%p12 bra 	$L__BB29_24;
	ld.global.u32 	%r1741, [%rd4+1152];
$L__BB29_24:
	add.s32 	%r326, %r25, 320;
	setp.ge.s32 	%p13, %r326, %r24;
	mov.b32 	%r1742, 2147483647;
	@%p13 bra 	$L__BB29_26;
	ld.global.u32 	%r1742, [%rd4+1280];
$L__BB29_26:
	add.s32 	%r328, %r25, 352;
	setp.ge.s32 	%p14, %r328, %r24;
	mov.b32 	%r1743, 2147483647;
	@%p14 bra 	$L__BB29_28;
	ld.global.u32 	%r1743, [%rd4+1408];
$L__BB29_28:
	add.s32 	%r330, %r25, 384;
	setp.ge.s32 	%p15, %r330, %r24;
	mov.b32 	%r1744, 2147483647;
	@%p15 bra 	$L__BB29_30;
	ld.global.u32 	%r1744, [%rd4+1536];
$L__BB29_30:
	add.s32 	%r332, %r25, 416;
	setp.ge.s32 	%p16, %r332, %r24;
	mov.b32 	%r1745, 2147483647;
	@%p16 bra 	$L__BB29_32;
	ld.global.u32 	%r1745, [%rd4+1664];
$L__BB29_32:
	add.s32 	%r334, %r25, 448;
	setp.ge.s32 	%p17, %r334, %r24;
	mov.b32 	%r1746, 2147483647;
	@%p17 bra 	$L__BB29_34;
	ld.global.u32 	%r1746, [%rd4+1792];
$L__BB29_34:
	add.s32 	%r336, %r25, 480;
	setp.ge.s32 	%p18, %r336, %r24;
	mov.b32 	%r1747, 2147483647;
	@%p18 bra 	$L__BB29_36;
	ld.global.u32 	%r1747, [%rd4+1920];
$L__BB29_36:
	add.s32 	%r338, %r25, 512;
	setp.ge.s32 	%p19, %r338, %r24;
	mov.b32 	%r1748, 2147483647;
	@%p19 bra 	$L__BB29_38;
	ld.global.u32 	%r1748, [%rd4+2048];
$L__BB29_38:
	add.s32 	%r340, %r25, 544;
	setp.ge.s32 	%p20, %r340, %r24;
	mov.b32 	%r1749, 2147483647;
	@%p20 bra 	$L__BB29_40;
	ld.global.u32 	%r1749, [%rd4+2176];
$L__BB29_40:
	add.s32 	%r342, %r25, 576;
	setp.ge.s32 	%p21, %r342, %r24;
	mov.b32 	%r1750, 2147483647;
	@%p21 bra 	$L__BB29_42;
	ld.global.u32 	%r1750, [%rd4+2304];
$L__BB29_42:
	mov.b32 	%r343, -1;
	shl.b32 	%r344, %r343, %r294;
	not.b32 	%r82, %r344;
	shr.u32 	%r83, %r1, 5;
	shl.b32 	%r345, %r83, 10;
	mov.u32 	%r346, _ZZN3cub18CUB_300001_SM_10006detail10radix_sort29DeviceRadixSortOnesweepKernelINS1_5radix10policy_hubIiNS0_8NullTypeEyE10Policy1000ELNS0_9SortOrderE0EiS6_yiiNS1_21identity_decomposer_tEEEvPT5_SC_PT3_PKSD_PT1_PKSH_PT2_PKSL_T4_iiT6_E1s;
	add.s32 	%r84, %r346, %r345;
	setp.gt.s32 	%p22, %r295, 255;
	@%p22 bra 	$L__BB29_55;
	max.s32 	%r347, %r295, 224;
	sub.s32 	%r348, %r347, %r295;
	add.s32 	%r349, %r348, 31;
	shr.u32 	%r350, %r349, 5;
	add.s32 	%r85, %r350, 1;
	and.b32  	%r86, %r85, 15;
	setp.lt.u32 	%p23, %r349, 480;
	mov.u32 	%r1754, %r295;
	@%p23 bra 	$L__BB29_46;
	and.b32  	%r351, %r85, 268435440;
	neg.s32 	%r1752, %r351;
	shl.b32 	%r353, %r295, 2;
	add.s32 	%r354, %r345, %r353;
	add.s32 	%r356, %r354, %r346;
	add.s32 	%r1751, %r356, 1024;
	mov.u32 	%r1754, %r295;
$L__BB29_45:
	.pragma "nounroll";
	mov.b32 	%r357, 0;
	st.shared.u32 	[%r1751+-1024], %r357;
	st.shared.u32 	[%r1751+-896], %r357;
	st.shared.u32 	[%r1751+-768], %r357;
	st.shared.u32 	[%r1751+-640], %r357;
	st.shared.u32 	[%r1751+-512], %r357;
	st.shared.u32 	[%r1751+-384], %r357;
	st.shared.u32 	[%r1751+-256], %r357;
	st.shared.u32 	[%r1751+-128], %r357;
	st.shared.u32 	[%r1751], %r357;
	st.shared.u32 	[%r1751+128], %r357;
	st.shared.u32 	[%r1751+256], %r357;
	st.shared.u32 	[%r1751+384], %r357;
	st.shared.u32 	[%r1751+512], %r357;
	st.shared.u32 	[%r1751+640], %r357;
	st.shared.u32 	[%r1751+768], %r357;
	st.shared.u32 	[%r1751+896], %r357;
	add.s32 	%r1754, %r1754, 512;
	add.s32 	%r1752, %r1752, 16;
	add.s32 	%r1751, %r1751, 2048;
	setp.ne.s32 	%p24, %r1752, 0;
	@%p24 bra 	$L__BB29_45;
$L__BB29_46:
	setp.eq.s32 	%p25, %r86, 0;
	@%p25 bra 	$L__BB29_55;
	and.b32  	%r96, %r85, 7;
	setp.lt.u32 	%p26, %r86, 8;
	@%p26 bra 	$L__BB29_49;
	shl.b32 	%r358, %r1754, 2;
	add.s32 	%r359, %r84, %r358;
	mov.b32 	%r360, 0;
	st.shared.u32 	[%r359], %r360;
	st.shared.u32 	[%r359+128], %r360;
	st.shared.u32 	[%r359+256], %r360;
	st.shared.u32 	[%r359+384], %r360;
	st.shared.u32 	[%r359+512], %r360;
	st.shared.u32 	[%r359+640], %r360;
	st.shared.u32 	[%r359+768], %r360;
	st.shared.u32 	[%r359+896], %r360;
	add.s32 	%r1754, %r1754, 256;
$L__BB29_49:
	setp.eq.s32 	%p27, %r96, 0;
	@%p27 bra 	$L__BB29_55;
	and.b32  	%r99, %r85, 3;
	setp.lt.u32 	%p28, %r96, 4;
	@%p28 bra 	$L__BB29_52;
	shl.b32 	%r361, %r1754, 2;
	add.s32 	%r362, %r84, %r361;
	mov.b32 	%r363, 0;
	st.shared.u32 	[%r362], %r363;
	st.shared.u32 	[%r362+128], %r363;
	st.shared.u32 	[%r362+256], %r363;
	st.shared.u32 	[%r362+384], %r363;
	add.s32 	%r1754, %r1754, 128;
$L__BB29_52:
	setp.eq.s32 	%p29, %r99, 0;
	@%p29 bra 	$L__BB29_55;
	shl.b32 	%r365, %r1754, 2;
	add.s32 	%r366, %r345, %r365;
	add.s32 	%r1758, %r346, %r366;
	neg.s32 	%r1757, %r99;
$L__BB29_54:
	.pragma "nounroll";
	mov.b32 	%r368, 0;
	st.shared.u32 	[%r1758], %r368;
	add.s32 	%r1758, %r1758, 128;
	add.s32 	%r1757, %r1757, 1;
	setp.ne.s32 	%p30, %r1757, 0;
	@%p30 bra 	$L__BB29_54;
$L__BB29_55:
	bar.warp.sync 	-1;
	xor.b32  	%r370, %r1732, -2147483648;
	shr.u32 	%r371, %r370, %r293;
	and.b32  	%r108, %r371, %r82;
	shl.b32 	%r372, %r108, 2;
	add.s32 	%r373, %r84, %r372;
	atom.shared.add.u32 	%r374, [%r373], 1;
	xor.b32  	%r375, %r1733, -2147483648;
	shr.u32 	%r376, %r375, %r293;
	and.b32  	%r377, %r376, %r82;
	shl.b32 	%r378, %r377, 2;
	add.s32 	%r379, %r84, %r378;
	atom.shared.add.u32 	%r380, [%r379], 1;
	xor.b32  	%r381, %r1734, -2147483648;
	shr.u32 	%r382, %r381, %r293;
	and.b32  	%r383, %r382, %r82;
	shl.b32 	%r384, %r383, 2;
	add.s32 	%r385, %r84, %r384;
	atom.shared.add.u32 	%r386, [%r385], 1;
	xor.b32  	%r387, %r1735, -2147483648;
	shr.u32 	%r388, %r387, %r293;
	and.b32  	%r389, %r388, %r82;
	shl.b32 	%r390, %r389, 2;
	add.s32 	%r391, %r84, %r390;
	atom.shared.add.u32 	%r392, [%r391], 1;
	xor.b32  	%r393, %r1736, -2147483648;
	shr.u32 	%r394, %r393, %r293;
	and.b32  	%r395, %r394, %r82;
	shl.b32 	%r396, %r395, 2;
	add.s32 	%r397, %r84, %r396;
	atom.shared.add.u32 	%r398, [%r397], 1;
	xor.b32  	%r399, %r1737, -2147483648;
	shr.u32 	%r400, %r399, %r293;
	and.b32  	%r401, %r400, %r82;
	shl.b32 	%r402, %r401, 2;
	add.s32 	%r403, %r84, %r402;
	atom.shared.add.u32 	%r404, [%r403], 1;
	xor.b32  	%r405, %r1738, -2147483648;
	shr.u32 	%r406, %r405, %r293;
	and.b32  	%r407, %r406, %r82;
	shl.b32 	%r408, %r407, 2;
	add.s32 	%r409, %r84, %r408;
	atom.shared.add.u32 	%r410, [%r409], 1;
	xor.b32  	%r1771, %r1739, -2147483648;
	shr.u32 	%r411, %r1771, %r293;
	and.b32  	%r412, %r411, %r82;
	shl.b32 	%r413, %r412, 2;
	add.s32 	%r414, %r84, %r413;
	atom.shared.add.u32 	%r415, [%r414], 1;
	xor.b32  	%r1772, %r1740, -2147483648;
	shr.u32 	%r416, %r1772, %r293;
	and.b32  	%r417, %r416, %r82;
	shl.b32 	%r418, %r417, 2;
	add.s32 	%r419, %r84, %r418;
	atom.shared.add.u32 	%r420, [%r419], 1;
	xor.b32  	%r421, %r1741, -2147483648;
	shr.u32 	%r422, %r421, %r293;
	and.b32  	%r423, %r422, %r82;
	shl.b32 	%r424, %r423, 2;
	add.s32 	%r425, %r84, %r424;
	atom.shared.add.u32 	%r426, [%r425], 1;
	xor.b32  	%r427, %r1742, -2147483648;
	shr.u32 	%r428, %r427, %r293;
	and.b32  	%r429, %r428, %r82;
	shl.b32 	%r430, %r429, 2;
	add.s32 	%r431, %r84, %r430;
	atom.shared.add.u32 	%r432, [%r431], 1;
	xor.b32  	%r433, %r1743, -2147483648;
	shr.u32 	%r434, %r433, %r293;
	and.b32  	%r435, %r434, %r82;
	shl.b32 	%r436, %r435, 2;
	add.s32 	%r437, %r84, %r436;
	atom.shared.add.u32 	%r438, [%r437], 1;
	xor.b32  	%r439, %r1744, -2147483648;
	shr.u32 	%r440, %r439, %r293;
	and.b32  	%r441, %r440, %r82;
	shl.b32 	%r442, %r441, 2;
	add.s32 	%r443, %r84, %r442;
	atom.shared.add.u32 	%r444, [%r443], 1;
	xor.b32  	%r445, %r1745, -2147483648;
	shr.u32 	%r446, %r445, %r293;
	and.b32  	%r447, %r446, %r82;
	shl.b32 	%r448, %r447, 2;
	add.s32 	%r449, %r84, %r448;
	atom.shared.add.u32 	%r450, [%r449], 1;
	xor.b32  	%r451, %r1746, -2147483648;
	shr.u32 	%r452, %r451, %r293;
	and.b32  	%r453, %r452, %r82;
	shl.b32 	%r454, %r453, 2;
	add.s32 	%r455, %r84, %r454;
	atom.shared.add.u32 	%r456, [%r455], 1;
	xor.b32  	%r457, %r1747, -2147483648;
	shr.u32 	%r458, %r457, %r293;
	and.b32  	%r459, %r458, %r82;
	shl.b32 	%r460, %r459, 2;
	add.s32 	%r461, %r84, %r460;
	atom.shared.add.u32 	%r462, [%r461], 1;
	xor.b32  	%r463, %r1748, -2147483648;
	shr.u32 	%r464, %r463, %r293;
	and.b32  	%r465, %r464, %r82;
	shl.b32 	%r466, %r465, 2;
	add.s32 	%r467, %r84, %r466;
	atom.shared.add.u32 	%r468, [%r467], 1;
	xor.b32  	%r469, %r1749, -2147483648;
	shr.u32 	%r470, %r469, %r293;
	and.b32  	%r471, %r470, %r82;
	shl.b32 	%r472, %r471, 2;
	add.s32 	%r473, %r84, %r472;
	atom.shared.add.u32 	%r474, [%r473], 1;
	xor.b32  	%r475, %r1750, -2147483648;
	shr.u32 	%r476, %r475, %r293;
	and.b32  	%r477, %r476, %r82;
	shl.b32 	%r478, %r477, 2;
	add.s32 	%r479, %r84, %r478;
	atom.shared.add.u32 	%r480, [%r479], 1;
	bar.sync 	0;
	setp.gt.u32 	%p31, %r1, 255;
	shl.b32 	%r481, %r1, 2;
	add.s32 	%r111, %r346, %r481;
	mov.b32 	%r1759, 0;
	@%p31 bra 	$L__BB29_57;
	ld.shared.u32 	%r483, [%r111];
	mov.b32 	%r484, 0;
	st.shared.u32 	[%r111], %r484;
	ld.shared.u32 	%r485, [%r111+1024];
	st.shared.u32 	[%r111+1024], %r483;
	add.s32 	%r486, %r485, %r483;
	ld.shared.u32 	%r487, [%r111+2048];
	st.shared.u32 	[%r111+2048], %r486;
	add.s32 	%r488, %r487, %r486;
	ld.shared.u32 	%r489, [%r111+3072];
	st.shared.u32 	[%r111+3072], %r488;
	add.s32 	%r490, %r489, %r488;
	ld.shared.u32 	%r491, [%r111+4096];
	st.shared.u32 	[%r111+4096], %r490;
	add.s32 	%r492, %r491, %r490;
	ld.shared.u32 	%r493, [%r111+5120];
	st.shared.u32 	[%r111+5120], %r492;
	add.s32 	%r494, %r493, %r492;
	ld.shared.u32 	%r495, [%r111+6144];
	st.shared.u32 	[%r111+6144], %r494;
	add.s32 	%r496, %r495, %r494;
	ld.shared.u32 	%r497, [%r111+7168];
	st.shared.u32 	[%r111+7168], %r496;
	add.s32 	%r498, %r497, %r496;
	ld.shared.u32 	%r499, [%r111+8192];
	st.shared.u32 	[%r111+8192], %r498;
	add.s32 	%r500, %r499, %r498;
	ld.shared.u32 	%r501, [%r111+9216];
	st.shared.u32 	[%r111+9216], %r500;
	add.s32 	%r502, %r501, %r500;
	ld.shared.u32 	%r503, [%r111+10240];
	st.shared.u32 	[%r111+10240], %r502;
	add.s32 	%r504, %r503, %r502;
	ld.shared.u32 	%r505, [%r111+11264];
	st.shared.u32 	[%r111+11264], %r504;
	add.s32 	%r1759, %r505, %r504;
$L__BB29_57:
	ld.param.u64 	%rd228, [_ZN3cub18CUB_300001_SM_10006detail10radix_sort29DeviceRadixSortOnesweepKernelINS1_5radix10policy_hubIiNS0_8NullTypeEyE10Policy1000ELNS0_9SortOrderE0EiS6_yiiNS1_21identity_decomposer_tEEEvPT5_SC_PT3_PKSD_PT1_PKSH_PT2_PKSL_T4_iiT6__param_0];
	setp.gt.u32 	%p32, %r1, 255;
	shl.b32 	%r506, %r3, 8;
	add.s32 	%r507, %r506, %r1;
	cvta.to.global.u64 	%rd5, %rd228;
	mul.wide.s32 	%rd34, %r507, 4;
	add.s64 	%rd6, %rd5, %rd34;
	@%p32 bra 	$L__BB29_59;
	or.b32  	%r508, %r1759, 1073741824;
	st.volatile.global.u32 	[%rd6], %r508;
$L__BB29_59:
	ld.param.u64 	%rd235, [_ZN3cub18CUB_300001_SM_10006detail10radix_sort29DeviceRadixSortOnesweepKernelINS1_5radix10policy_hubIiNS0_8NullTypeEyE10Policy1000ELNS0_9SortOrderE0EiS6_yiiNS1_21identity_decomposer_tEEEvPT5_SC_PT3_PKSD_PT1_PKSH_PT2_PKSL_T4_iiT6__param_3];
	xor.b32  	%r1773, %r1741, -2147483648;
	xor.b32  	%r1774, %r1742, -2147483648;
	xor.b32  	%r1765, %r1733, -2147483648;
	xor.b32  	%r1766, %r1734, -2147483648;
	xor.b32  	%r1777, %r1745, -2147483648;
	xor.b32  	%r1778, %r1746, -2147483648;
	xor.b32  	%r1764, %r1732, -2147483648;
	xor.b32  	%r1779, %r1747, -2147483648;
	xor.b32  	%r1780, %r1748, -2147483648;
	xor.b32  	%r1768, %r1736, -2147483648;
	xor.b32  	%r1767, %r1735, -2147483648;
	xor.b32  	%r1775, %r1743, -2147483648;
	xor.b32  	%r1782, %r1750, -2147483648;
	xor.b32  	%r1781, %r1749, -2147483648;
	xor.b32  	%r1769, %r1737, -2147483648;
	xor.b32  	%r1776, %r1744, -2147483648;
	xor.b32  	%r1770, %r1738, -2147483648;
	setp.lt.u32 	%p33, %r1, 256;
	setp.eq.s32 	%p34, %r1759, 7296;
	and.pred  	%p35, %p33, %p34;
	selp.u32 	%r509, 1, 0, %p35;
	{ 
	.reg .pred 	%p1; 
	.reg .pred 	%p2; 
	setp.ne.u32 	%p1, %r509, 0; 
	bar.red.or.pred 	%p2, 0, %p1; 
	selp.u32 	%r510, 1, 0, %p2; 
	}
	setp.eq.s32 	%p36, %r510, 0;
	cvt.u64.u32 	%rd7, %r1;
	cvta.to.global.u64 	%rd35, %rd235;
	mul.wide.u32 	%rd36, %r1, 8;
	add.s64 	%rd8, %rd35, %rd36;
	@%p36 bra 	$L__BB29_111;
	setp.gt.u32 	%p37, %r1, 255;
	setp.gt.u32 	%p38, %r1, %r108;
	selp.b32 	%r131, 7296, 0, %p38;
	shl.b32 	%r511, %r1, 3;
	mov.u32 	%r512, _ZZN3cub18CUB_300001_SM_10006detail10radix_sort29DeviceRadixSortOnesweepKernelINS1_5radix10policy_hubIiNS0_8NullTypeEyE10Policy1000ELNS0_9SortOrderE0EiS6_yiiNS1_21identity_decomposer_tEEEvPT5_SC_PT3_PKSD_PT1_PKSH_PT2_PKSL_T4_iiT6_E1s;
	add.s32 	%r513, %r512, %r511;
	add.s32 	%r132, %r513, 29184;
	@%p37 bra 	$L__BB29_68;
	ld.global.u64 	%rd37, [%rd8];
	cvt.u64.u32 	%rd38, %r131;
	sub.s64 	%rd237, %rd37, %rd38;
	st.shared.u64 	[%r132], %rd237;
	setp.lt.s32 	%p39, %r3, 1;
	mov.u32 	%r1763, %r1759;
	@%p39 bra 	$L__BB29_67;
	mov.b32 	%r1761, -1;
	mov.u32 	%r1760, %r3;
	mov.u32 	%r1763, %r1759;
$L__BB29_63:
	add.s32 	%r136, %r1760, -1;
	shl.b32 	%r515, %r136, 8;
	add.s32 	%r516, %r515, %r1;
	mul.wide.s32 	%rd39, %r516, 4;
	add.s64 	%rd10, %rd5, %rd39;
$L__BB29_64:
	membar.cta;
	ld.volatile.global.u32 	%r137, [%rd10];
	setp.eq.s32 	%p40, %r137, 0;
	@%p40 bra 	$L__BB29_64;
	and.b32  	%r517, %r137, 1073741823;
	add.s32 	%r1763, %r517, %r1763;
	setp.gt.s32 	%p41, %r137, -1;
	vote.sync.ballot.b32 	%r1761, %p41, %r1761;
	setp.gt.u32 	%p43, %r1760, 1;
	and.pred  	%p44, %p41, %p43;
	mov.u32 	%r1760, %r136;
	@%p44 bra 	$L__BB29_63;
	ld.shared.u64 	%rd237, [%r132];
$L__BB29_67:
	or.b32  	%r518, %r1763, -2147483648;
	st.volatile.global.u32 	[%rd6], %r518;
	sub.s32 	%r519, %r1763, %r1759;
	cvt.s64.s32 	%rd40, %r519;
	add.s64 	%rd41, %rd237, %rd40;
	st.shared.u64 	[%r132], %rd41;
$L__BB29_68:
	ld.param.u32 	%r1708, [_ZN3cub18CUB_300001_SM_10006detail10radix_sort29DeviceRadixSortOnesweepKernelINS1_5radix10policy_hubIiNS0_8NullTypeEyE10Policy1000ELNS0_9SortOrderE0EiS6_yiiNS1_21identity_decomposer_tEEEvPT5_SC_PT3_PKSD_PT1_PKSH_PT2_PKSL_T4_iiT6__param_8];
	ld.param.u64 	%rd231, [_ZN3cub18CUB_300001_SM_10006detail10radix_sort29DeviceRadixSortOnesweepKernelINS1_5radix10policy_hubIiNS0_8NullTypeEyE10Policy1000ELNS0_9SortOrderE0EiS6_yiiNS1_21identity_decomposer_tEEEvPT5_SC_PT3_PKSD_PT1_PKSH_PT2_PKSL_T4_iiT6__param_2];
	setp.gt.u32 	%p45, %r1, 255;
	setp.lt.s32 	%p46, %r4, %r1708;
	setp.eq.s64 	%p47, %rd231, 0;
	or.pred  	%p48, %p47, %p46;
	or.pred  	%p49, %p45, %p48;
	@%p49 bra 	$L__BB29_70;
	ld.param.u64 	%rd232, [_ZN3cub18CUB_300001_SM_10006detail10radix_sort29DeviceRadixSortOnesweepKernelINS1_5radix10policy_hubIiNS0_8NullTypeEyE10Policy1000ELNS0_9SortOrderE0EiS6_yiiNS1_21identity_decomposer_tEEEvPT5_SC_PT3_PKSD_PT1_PKSH_PT2_PKSL_T4_iiT6__param_2];
	ld.shared.u64 	%rd42, [%r132];
	cvt.u64.u32 	%rd43, %r131;
	cvt.s64.s32 	%rd44, %r1759;
	add.s64 	%rd45, %rd43, %rd44;
	add.s64 	%rd46, %rd45, %rd42;
	cvta.to.global.u64 	%rd47, %rd232;
	shl.b64 	%rd48, %rd7, 3;
	add.s64 	%rd49, %rd47, %rd48;
	st.global.u64 	[%rd49], %rd46;
$L__BB29_70:
	ld.param.u32 	%r1709, [_ZN3cub18CUB_300001_SM_10006detail10radix_sort29DeviceRadixSortOnesweepKernelINS1_5radix10policy_hubIiNS0_8NullTypeEyE10Policy1000ELNS0_9SortOrderE0EiS6_yiiNS1_21identity_decomposer_tEEEvPT5_SC_PT3_PKSD_PT1_PKSH_PT2_PKSL_T4_iiT6__param_8];
	setp.gt.s32 	%p50, %r4, %r1709;
	bar.sync 	0;
	shl.b32 	%r520, %r108, 3;
	add.s32 	%r522, %r512, %r520;
	ld.shared.u64 	%rd13, [%r522+29184];
	@%p50 bra 	$L__BB29_72;
	and.b32  	%r523, %r1, 31;
	and.b32  	%r524, %r1, 992;
	mul.lo.s32 	%r525, %r524, 19;
	or.b32  	%r526, %r525, %r523;
	cvt.u64.u32 	%rd50, %r526;
	add.s64 	%rd51, %rd13, %rd50;
	shl.b64 	%rd52, %rd51, 2;
	add.s64 	%rd53, %rd1, %rd52;
	st.global.u32 	[%rd53], %r1732;
	st.global.u32 	[%rd53+128], %r1733;
	st.global.u32 	[%rd53+256], %r1734;
	st.global.u32 	[%rd53+384], %r1735;
	st.global.u32 	[%rd53+512], %r1736;
	st.global.u32 	[%rd53+640], %r1737;
	st.global.u32 	[%rd53+768], %r1738;
	st.global.u32 	[%rd53+896], %r1739;
	st.global.u32 	[%rd53+1024], %r1740;
	st.global.u32 	[%rd53+1152], %r1741;
	st.global.u32 	[%rd53+1280], %r1742;
	st.global.u32 	[%rd53+1408], %r1743;
	st.global.u32 	[%rd53+1536], %r1744;
	st.global.u32 	[%rd53+1664], %r1745;
	st.global.u32 	[%rd53+1792], %r1746;
	st.global.u32 	[%rd53+1920], %r1747;
	st.global.u32 	[%rd53+2048], %r1748;
	st.global.u32 	[%rd53+2176], %r1749;
	st.global.u32 	[%rd53+2304], %r1750;
	bra.uni 	$L__BB29_110;
$L__BB29_72:
	ld.param.u32 	%r1710, [_ZN3cub18CUB_300001_SM_10006detail10radix_sort29DeviceRadixSortOnesweepKernelINS1_5radix10policy_hubIiNS0_8NullTypeEyE10Policy1000ELNS0_9SortOrderE0EiS6_yiiNS1_21identity_decomposer_tEEEvPT5_SC_PT3_PKSD_PT1_PKSH_PT2_PKSL_T4_iiT6__param_8];
	mad.lo.s32 	%r141, %r3, -7296, %r1710;
	and.b32  	%r527, %r1, 31;
	and.b32  	%r528, %r1, 992;
	mul.lo.s32 	%r529, %r528, 19;
	or.b32  	%r142, %r529, %r527;
	setp.ge.s32 	%p51, %r142, %r141;
	cvt.u64.u32 	%rd54, %r142;
	add.s64 	%rd55, %rd13, %rd54;
	shl.b64 	%rd56, %rd55, 2;
	add.s64 	%rd14, %rd1, %rd56;
	@%p51 bra 	$L__BB29_74;
	st.global.u32 	[%rd14], %r1732;
$L__BB29_74:
	add.s32 	%r530, %r142, 32;
	setp.ge.s32 	%p52, %r530, %r141;
	@%p52 bra 	$L__BB29_76;
	st.global.u32 	[%rd14+128], %r1733;
$L__BB29_76:
	add.s32 	%r531, %r142, 64;
	setp.ge.s32 	%p53, %r531, %r141;
	@%p53 bra 	$L__BB29_78;
	st.global.u32 	[%rd14+256], %r1734;
$L__BB29_78:
	add.s32 	%r532, %r142, 96;
	setp.ge.s32 	%p54, %r532, %r141;
	@%p54 bra 	$L__BB29_80;
	st.global.u32 	[%rd14+384], %r1735;
$L__BB29_80:
	add.s32 	%r533, %r142, 128;
	setp.ge.s32 	%p55, %r533, %r141;
	@%p55 bra 	$L__BB29_82;
	st.global.u32 	[%rd14+512], %r1736;
$L__BB29_82:
	add.s32 	%r534, %r142, 160;
	setp.ge.s32 	%p56, %r534, %r141;
	@%p56 bra 	$L__BB29_84;
	st.global.u32 	[%rd14+640], %r1737;
$L__BB29_84:
	add.s32 	%r535, %r142, 192;
	setp.ge.s32 	%p57, %r535, %r141;
	@%p57 bra 	$L__BB29_86;
	st.global.u32 	[%rd14+768], %r1738;
$L__BB29_86:
	add.s32 	%r536, %r142, 224;
	setp.ge.s32 	%p58, %r536, %r141;
	@%p58 bra 	$L__BB29_88;
	st.global.u32 	[%rd14+896], %r1739;
$L__BB29_88:
	add.s32 	%r537, %r142, 256;
	setp.ge.s32 	%p59, %r537, %r141;
	@%p59 bra 	$L__BB29_90;
	st.global.u32 	[%rd14+1024], %r1740;
$L__BB29_90:
	add.s32 	%r538, %r142, 288;
	setp.ge.s32 	%p60, %r538, %r141;
	@%p60 bra 	$L__BB29_92;
	st.global.u32 	[%rd14+1152], %r1741;
$L__BB29_92:
	add.s32 	%r539, %r142, 320;
	setp.ge.s32 	%p61, %r539, %r141;
	@%p61 bra 	$L__BB29_94;
	st.global.u32 	[%rd14+1280], %r1742;
$L__BB29_94:
	add.s32 	%r540, %r142, 352;
	setp.ge.s32 	%p62, %r540, %r141;
	@%p62 bra 	$L__BB29_96;
	st.global.u32 	[%rd14+1408], %r1743;
$L__BB29_96:
	add.s32 	%r541, %r142, 384;
	setp.ge.s32 	%p63, %r541, %r141;
	@%p63 bra 	$L__BB29_98;
	st.global.u32 	[%rd14+1536], %r1744;
$L__BB29_98:
	add.s32 	%r542, %r142, 416;
	setp.ge.s32 	%p64, %r542, %r141;
	@%p64 bra 	$L__BB29_100;
	st.global.u32 	[%rd14+1664], %r1745;
$L__BB29_100:
	add.s32 	%r543, %r142, 448;
	setp.ge.s32 	%p65, %r543, %r141;
	@%p65 bra 	$L__BB29_102;
	st.global.u32 	[%rd14+1792], %r1746;
$L__BB29_102:
	add.s32 	%r544, %r142, 480;
	setp.ge.s32 	%p66, %r544, %r141;
	@%p66 bra 	$L__BB29_104;
	st.global.u32 	[%rd14+1920], %r1747;
$L__BB29_104:
	add.s32 	%r545, %r142, 512;
	setp.ge.s32 	%p67, %r545, %r141;
	@%p67 bra 	$L__BB29_106;
	st.global.u32 	[%rd14+2048], %r1748;
$L__BB29_106:
	add.s32 	%r546, %r142, 544;
	setp.ge.s32 	%p68, %r546, %r141;
	@%p68 bra 	$L__BB29_108;
	st.global.u32 	[%rd14+2176], %r1749;
$L__BB29_108:
	add.s32 	%r547, %r142, 576;
	setp.ge.s32 	%p69, %r547, %r141;
	@%p69 bra 	$L__BB29_110;
	st.global.u32 	[%rd14+2304], %r1750;
$L__BB29_110:
	// begin inline asm
	exit;
	// end inline asm
	mov.u32 	%r1764, %r1732;
	mov.u32 	%r1765, %r1733;
	mov.u32 	%r1766, %r1734;
	mov.u32 	%r1767, %r1735;
	mov.u32 	%r1768, %r1736;
	mov.u32 	%r1769, %r1737;
	mov.u32 	%r1770, %r1738;
	mov.u32 	%r1771, %r1739;
	mov.u32 	%r1772, %r1740;
	mov.u32 	%r1773, %r1741;
	mov.u32 	%r1774, %r1742;
	mov.u32 	%r1775, %r1743;
	mov.u32 	%r1776, %r1744;
	mov.u32 	%r1777, %r1745;
	mov.u32 	%r1778, %r1746;
	mov.u32 	%r1779, %r1747;
	mov.u32 	%r1780, %r1748;
	mov.u32 	%r1781, %r1749;
	mov.u32 	%r1782, %r1750;
$L__BB29_111:
	mul.hi.u32 	%r548, %r1, 357913942;
	add.s32 	%r549, %r548, %r1;
	shl.b32 	%r550, %r549, 2;
	mov.u32 	%r551, _ZZN3cub18CUB_300001_SM_10006detail10radix_sort29DeviceRadixSortOnesweepKernelINS1_5radix10policy_hubIiNS0_8NullTypeEyE10Policy1000ELNS0_9SortOrderE0EiS6_yiiNS1_21identity_decomposer_tEEEvPT5_SC_PT3_PKSD_PT1_PKSH_PT2_PKSL_T4_iiT6_E1s;
	add.s32 	%r552, %r551, %r550;
	add.s32 	%r162, %r552, 13328;
	st.shared.u32 	[%r552+13328], %r1759;
	bar.sync 	0;
	setp.gt.u32 	%p70, %r1, 31;
	@%p70 bra 	$L__BB29_113;
	mad.lo.s32 	%r584, %r1, 52, %r551;
	ld.shared.u32 	%r585, [%r584+13328];
	ld.shared.u32 	%r586, [%r584+13332];
	ld.shared.u32 	%r587, [%r584+13336];
	ld.shared.u32 	%r588, [%r584+13340];
	ld.shared.u32 	%r589, [%r584+13344];
	ld.shared.u32 	%r590, [%r584+13348];
	ld.shared.u32 	%r591, [%r584+13352];
	ld.shared.u32 	%r592, [%r584+13356];
	ld.shared.u32 	%r593, [%r584+13360];
	ld.shared.u32 	%r594, [%r584+13364];
	ld.shared.u32 	%r595, [%r584+13368];
	ld.shared.u32 	%r596, [%r584+13372];
	add.s32 	%r597, %r586, %r585;
	add.s32 	%r598, %r597, %r587;
	add.s32 	%r599, %r598, %r588;
	add.s32 	%r600, %r599, %r589;
	add.s32 	%r601, %r600, %r590;
	add.s32 	%r602, %r601, %r591;
	add.s32 	%r603, %r602, %r592;
	add.s32 	%r604, %r603, %r593;
	add.s32 	%r605, %r604, %r594;
	add.s32 	%r606, %r605, %r595;
	add.s32 	%r557, %r606, %r596;
	mov.b32 	%r555, 1;
	mov.b32 	%r580, 0;
	mov.b32 	%r582, -1;
	// begin inline asm
	{  .reg .s32 r0;  .reg .pred p;  shfl.sync.up.b32 r0|p, %r557, %r555, %r580, %r582;  @p add.s32 r0, r0, %r557;  mov.s32 %r553, r0;}
	// end inline asm
	mov.b32 	%r561, 2;
	// begin inline asm
	{  .reg .s32 r0;  .reg .pred p;  shfl.sync.up.b32 r0|p, %r553, %r561, %r580, %r582;  @p add.s32 r0, r0, %r553;  mov.s32 %r559, r0;}
	// end inline asm
	mov.b32 	%r567, 4;
	// begin inline asm
	{  .reg .s32 r0;  .reg .pred p;  shfl.sync.up.b32 r0|p, %r559, %r567, %r580, %r582;  @p add.s32 r0, r0, %r559;  mov.s32 %r565, r0;}
	// end inline asm
	mov.b32 	%r573, 8;
	// begin inline asm
	{  .reg .s32 r0;  .reg .pred p;  shfl.sync.up.b32 r0|p, %r565, %r573, %r580, %r582;  @p add.s32 r0, r0, %r565;  mov.s32 %r571, r0;}
	// end inline asm
	mov.b32 	%r579, 16;
	// begin inline asm
	{  .reg .s32 r0;  .reg .pred p;  shfl.sync.up.b32 r0|p, %r571, %r579, %r580, %r582;  @p add.s32 r0, r0, %r571;  mov.s32 %r577, r0;}
	// end inline asm
	sub.s32 	%r607, %r577, %r557;
	add.s32 	%r608, %r585, %r607;
	add.s32 	%r609, %r586, %r608;
	add.s32 	%r610, %r587, %r609;
	add.s32 	%r611, %r588, %r610;
	add.s32 	%r612, %r589, %r611;
	add.s32 	%r613, %r590, %r612;
	add.s32 	%r614, %r591, %r613;
	add.s32 	%r615, %r592, %r614;
	add.s32 	%r616, %r593, %r615;
	add.s32 	%r617, %r594, %r616;
	add.s32 	%r618, %r595, %r617;
	st.shared.u32 	[%r584+13328], %r607;
	st.shared.u32 	[%r584+13332], %r608;
	st.shared.u32 	[%r584+13336], %r609;
	st.shared.u32 	[%r584+13340], %r610;
	st.shared.u32 	[%r584+13344], %r611;
	st.shared.u32 	[%r584+13348], %r612;
	st.shared.u32 	[%r584+13352], %r613;
	st.shared.u32 	[%r584+13356], %r614;
	st.shared.u32 	[%r584+13360], %r615;
	st.shared.u32 	[%r584+13364], %r616;
	st.shared.u32 	[%r584+13368], %r617;
	st.shared.u32 	[%r584+13372], %r618;
$L__BB29_113:
	setp.gt.u32 	%p71, %r1, 255;
	bar.sync 	0;
	ld.shared.u32 	%r163, [%r162];
	@%p71 bra 	$L__BB29_115;
	shl.b32 	%r619, %r1, 2;
	add.s32 	%r621, %r551, %r619;
	ld.shared.u32 	%r622, [%r621];
	add.s32 	%r623, %r622, %r163;
	st.shared.u32 	[%r621], %r623;
	ld.shared.u32 	%r624, [%r621+1024];
	add.s32 	%r625, %r624, %r163;
	st.shared.u32 	[%r621+1024], %r625;
	ld.shared.u32 	%r626, [%r621+2048];
	add.s32 	%r627, %r626, %r163;
	st.shared.u32 	[%r621+2048], %r627;
	ld.shared.u32 	%r628, [%r621+3072];
	add.s32 	%r629, %r628, %r163;
	st.shared.u32 	[%r621+3072], %r629;
	ld.shared.u32 	%r630, [%r621+4096];
	add.s32 	%r631, %r630, %r163;
	st.shared.u32 	[%r621+4096], %r631;
	ld.shared.u32 	%r632, [%r621+5120];
	add.s32 	%r633, %r632, %r163;
	st.shared.u32 	[%r621+5120], %r633;
	ld.shared.u32 	%r634, [%r621+6144];
	add.s32 	%r635, %r634, %r163;
	st.shared.u32 	[%r621+6144], %r635;
	ld.shared.u32 	%r636, [%r621+7168];
	add.s32 	%r637, %r636, %r163;
	st.shared.u32 	[%r621+7168], %r637;
	ld.shared.u32 	%r638, [%r621+8192];
	add.s32 	%r639, %r638, %r163;
	st.shared.u32 	[%r621+8192], %r639;
	ld.shared.u32 	%r640, [%r621+9216];
	add.s32 	%r641, %r640, %r163;
	st.shared.u32 	[%r621+9216], %r641;
	ld.shared.u32 	%r642, [%r621+10240];
	add.s32 	%r643, %r642, %r163;
	st.shared.u32 	[%r621+10240], %r643;
	ld.shared.u32 	%r644, [%r621+11264];
	add.s32 	%r645, %r644, %r163;
	st.shared.u32 	[%r621+11264], %r645;
$L__BB29_115:
	shl.b32 	%r672, %r1, 5;
	and.b32  	%r673, %r672, 31744;
	add.s32 	%r164, %r551, %r673;
	bar.sync 	0;
	// begin inline asm
	mov.u32 %r646, %lanemask_le;
	// end inline asm
	shr.u32 	%r675, %r1764, %r293;
	and.b32  	%r669, %r675, %r82;
	mov.b32 	%r649, 1;
	// begin inline asm
	{
    .reg .pred p;
    and.b32 %r647, %r669, %r649;    setp.ne.u32 p, %r647, 0;
    vote.ballot.sync.b32 %r647, p, 0xffffffff;
    @!p not.b32 %r647, %r647;
}

	// end inline asm
	mov.b32 	%r652, 2;
	// begin inline asm
	{
    .reg .pred p;
    and.b32 %r650, %r669, %r652;    setp.ne.u32 p, %r650, 0;
    vote.ballot.sync.b32 %r650, p, 0xffffffff;
    @!p not.b32 %r650, %r650;
}

	// end inline asm
	and.b32  	%r676, %r650, %r647;
	mov.b32 	%r655, 4;
	// begin inline asm
	{
    .reg .pred p;
    and.b32 %r653, %r669, %r655;    setp.ne.u32 p, %r653, 0;
    vote.ballot.sync.b32 %r653, p, 0xffffffff;
    @!p not.b32 %r653, %r653;
}

	// end inline asm
	and.b32  	%r677, %r653, %r676;
	mov.b32 	%r658, 8;
	// begin inline asm
	{
    .reg .pred p;
    and.b32 %r656, %r669, %r658;    setp.ne.u32 p, %r656, 0;
    vote.ballot.sync.b32 %r656, p, 0xffffffff;
    @!p not.b32 %r656, %r656;
}

	// end inline asm
	and.b32  	%r678, %r656, %r677;
	mov.b32 	%r661, 16;
	// begin inline asm
	{
    .reg .pred p;
    and.b32 %r659, %r669, %r661;    setp.ne.u32 p, %r659, 0;
    vote.ballot.sync.b32 %r659, p, 0xffffffff;
    @!p not.b32 %r659, %r659;
}

	// end inline asm
	and.b32  	%r679, %r659, %r678;
	mov.b32 	%r664, 32;
	// begin inline asm
	{
    .reg .pred p;
    and.b32 %r662, %r669, %r664;    setp.ne.u32 p, %r662, 0;
    vote.ballot.sync.b32 %r662, p, 0xffffffff;
    @!p not.b32 %r662, %r662;
}

	// end inline asm
	and.b32  	%r680, %r662, %r679;
	mov.b32 	%r667, 64;
	// begin inline asm
	{
    .reg .pred p;
    and.b32 %r665, %r669, %r667;    setp.ne.u32 p, %r665, 0;
    vote.ballot.sync.b32 %r665, p, 0xffffffff;
    @!p not.b32 %r665, %r665;
}

	// end inline asm
	and.b32  	%r681, %r665, %r680;
	mov.b32 	%r670, 128;
	// begin inline asm
	{
    .reg .pred p;
    and.b32 %r668, %r669, %r670;    setp.ne.u32 p, %r668, 0;
    vote.ballot.sync.b32 %r668, p, 0xffffffff;
    @!p not.b32 %r668, %r668;
}

	// end inline asm
	and.b32  	%r682, %r668, %r681;
	clz.b32 	%r683, %r682;
	sub.s32 	%r167, 31, %r683;
	and.b32  	%r684, %r646, %r682;
	popc.b32 	%r168, %r684;
	setp.ne.s32 	%p72, %r295, %r167;
	mov.b32 	%r1783, 0;
	@%p72 bra 	$L__BB29_117;
	shl.b32 	%r685, %r669, 2;
	add.s32 	%r686, %r164, %r685;
	atom.shared.add.u32 	%r1783, [%r686], %r168;
$L__BB29_117:
	shfl.sync.idx.b32	%r712|%p73, %r1783, %r167, 31, -1;
	add.s32 	%r171, %r168, %r712;
	shr.u32 	%r713, %r1765, %r293;
	and.b32  	%r709, %r713, %r82;
	mov.b32 	%r689, 1;
	// begin inline asm
	{
    .reg .pred p;
    and.b32 %r687, %r709, %r689;    setp.ne.u32 p, %r687, 0;
    vote.ballot.sync.b32 %r687, p, 0xffffffff;
    @!p not.b32 %r687, %r687;
}

	// end inline asm
	mov.b32 	%r692, 2;
	// begin inline asm
	{
    .reg .pred p;
    and.b32 %r690, %r709, %r692;    setp.ne.u32 p, %r690, 0;
    vote.ballot.sync.b32 %r690, p, 0xffffffff;
    @!p not.b32 %r690, %r690;
}

	// end inline asm
	and.b32  	%r714, %r690, %r687;
	mov.b32 	%r695, 4;
	// begin inline asm
	{
    .reg .pred p;
    and.b32 %r693, %r709, %r695;    setp.ne.u32 p, %r693, 0;
    vote.ballot.sync.b32 %r693, p, 0xffffffff;
    @!p not.b32 %r693, %r693;
}

	// end inline asm
	and.b32  	%r715, %r693, %r714;
	mov.b32 	%r698, 8;
	// begin inline asm
	{
    .reg .pred p;
    and.b32 %r696, %r709, %r698;    setp.ne.u32 p, %r696, 0;
    vote.ballot.sync.b32 %r696, p, 0xffffffff;
    @!p not.b32 %r696, %r696;
}

	// end inline asm
	and.b32  	%r716, %r696, %r715;
	mov.b32 	%r701, 16;
	// begin inline asm
	{
    .reg .pred p;
    and.b32 %r699, %r709, %r701;    setp.ne.u32 p, %r699, 0;
    vote.ballot.sync.b32 %r699, p, 0xffffffff;
    @!p not.b32 %r699, %r699;
}

	// end inline asm
	and.b32  	%r717, %r699, %r716;
	mov.b32 	%r704, 32;
	// begin inline asm
	{
    .reg .pred p;
    and.b32 %r702, %r709, %r704;    setp.ne.u32 p, %r702, 0;
    vote.ballot.sync.b32 %r702, p, 0xffffffff;
    @!p not.b32 %r702, %r702;
}

	// end inline asm
	and.b32  	%r718, %r702, %r717;
	mov.b32 	%r707, 64;
	// begin inline asm
	{
    .reg .pred p;
    and.b32 %r705, %r709, %r707;    setp.ne.u32 p, %r705, 0;
    vote.ballot.sync.b32 %r705, p, 0xffffffff;
    @!p not.b32 %r705, %r705;
}

	// end inline asm
	and.b32  	%r719, %r705, %r718;
	mov.b32 	%r710, 128;
	// begin inline asm
	{
    .reg .pred p;
    and.b32 %r708, %r709, %r710;    setp.ne.u32 p, %r708, 0;
    vote.ballot.sync.b32 %r708, p, 0xffffffff;
    @!p not.b32 %r708, %r708;
}

	// end inline asm
	and.b32  	%r720, %r708, %r719;
	clz.b32 	%r721, %r720;
	sub.s32 	%r173, 31, %r721;
	and.b32  	%r722, %r646, %r720;
	popc.b32 	%r174, %r722;
	setp.ne.s32 	%p74, %r295, %r173;
	mov.b32 	%r1784, 0;
	@%p74 bra 	$L__BB29_119;
	shl.b32 	%r723, %r709, 2;
	add.s32 	%r724, %r164, %r723;
	atom.shared.add.u32 	%r1784, [%r724], %r174;
$L__BB29_119:
	shfl.sync.idx.b32	%r750|%p75, %r1784, %r173, 31, -1;
	add.s32 	%r177, %r174, %r750;
	shr.u32 	%r751, %r1766, %r293;
	and.b32  	%r747, %r751, %r82;
	mov.b32 	%r727, 1;
	// begin inline asm
	{
    .reg .pred p;
    and.b32 %r725, %r747, %r727;    setp.ne.u32 p, %r725, 0;
    vote.ballot.sync.b32 %r725, p, 0xffffffff;
    @!p not.b32 %r725, %r725;
}

	// end inline asm
	mov.b32 	%r730, 2;
	// begin inline asm
	{
    .reg .pred p;
    and.b32 %r728, %r747, %r730;    setp.ne.u32 p, %r728, 0;
    vote.ballot.sync.b32 %r728, p, 0xffffffff;
    @!p not.b32 %r728, %r728;
}

	// end inline asm
	and.b32  	%r752, %r728, %r725;
	mov.b32 	%r733, 4;
	// begin inline asm
	{
    .reg .pred p;
    and.b32 %r731, %r747, %r733;    setp.ne.u32 p, %r731, 0;
    vote.ballot.sync.b32 %r731, p, 0xffffffff;
    @!p not.b32 %r731, %r731;
}

	// end inline asm
	and.b32  	%r753, %r731, %r752;
	mov.b32 	%r736, 8;
	// begin inline asm
	{
    .reg .pred p;
    and.b32 %r734, %r747, %r736;    setp.ne.u32 p, %r734, 0;
    vote.ballot.sync.b32 %r734, p, 0xffffffff;
    @!p not.b32 %r734, %r734;
}

	// end inline asm
	and.b32  	%r754, %r734, %r753;
	mov.b32 	%r739, 16;
	// begin inline asm
	{
    .reg .pred p;
    and.b32 %r737, %r747, %r739;    setp.ne.u32 p, %r737, 0;
    vote.ballot.sync.b32 %r737, p, 0xffffffff;
    @!p not.b32 %r737, %r737;
}

	// end inline asm
	and.b32  	%r755, %r737, %r754;
	mov.b32 	%r742, 32;
	// begin inline asm
	{
    .reg .pred p;
    and.b32 %r740, %r747, %r742;    setp.ne.u32 p, %r740, 0;
    vote.ballot.sync.b32 %r740, p, 0xffffffff;
    @!p not.b32 %r740, %r740;
}

	// end inline asm
	and.b32  	%r756, %r740, %r755;
	mov.b32 	%r745, 64;
	// begin inline asm
	{
    .reg .pred p;
    and.b32 %r743, %r747, %r745;    setp.ne.u32 p, %r743, 0;
    vote.ballot.sync.b32 %r743, p, 0xffffffff;
    @!p not.b32 %r743, %r743;
}

	// end inline asm
	and.b32  	%r757, %r743, %r756;
	mov.b32 	%r748, 128;
	// begin inline asm
	{
    .reg .pred p;
    and.b32 %r746, %r747, %r748;    setp.ne.u32 p, %r746, 0;
    vote.ballot.sync.b32 %r746, p, 0xffffffff;
    @!p not.b32 %r746, %r746;
}

	// end inline asm
	and.b32  	%r758, %r746, %r757;
	clz.b32 	%r759, %r758;
	sub.s32 	%r179, 31, %r759;
	and.b32  	%r760, %r646, %r758;
	popc.b32 	%r180, %r760;
	setp.ne.s32 	%p76, %r295, %r179;
	mov.b32 	%r1785, 0;
	@%p76 bra 	$L__BB29_121;
	shl.b32 	%r761, %r747, 2;
	add.s32 	%r762, %r164, %r761;
	atom.shared.add.u32 	%r1785, [%r762], %r180;
$L__BB29_121:
	shfl.sync.idx.b32	%r788|%p77, %r1785, %r179, 31, -1;
	add.s32 	%r183, %r180, %r788;
	shr.u32 	%r789, %r1767, %r293;
	and.b32  	%r785, %r789, %r82;
	mov.b32 	%r765, 1;
	// begin inline asm
	{
    .reg .pred p;
    and.b32 %r763, %r785, %r765;    setp.ne.u32 p, %r763, 0;
    vote.ballot.sync.b32 %r763, p, 0xffffffff;
    @!p not.b32 %r763, %r763;
}

	// end inline asm
	mov.b32 	%r768, 2;
	// begin inline asm
	{
    .reg .pred p;
    and.b32 %r766, %r785, %r768;    setp.ne.u32 p, %r766, 0;
    vote.ballot.sync.b32 %r766, p, 0xffffffff;
    @!p not.b32 %r766, %r766;
}

	// end inline asm
	and.b32  	%r790, %r766, %r763;
	mov.b32 	%r771, 4;
	// begin inline asm
	{
    .reg .pred p;
    and.b32 %r769, %r785, %r771;    setp.ne.u32 p, %r769, 0;
    vote.ballot.sync.b32 %r769, p, 0xffffffff;
    @!p not.b32 %r769, %r769;
}

	// end inline asm
	and.b32  	%r791, %r769, %r790;
	mov.b32 	%r774, 8;
	// begin inline asm
	{
    .reg .pred p;
    and.b32 %r772, %r785, %r774;    setp.ne.u32 p, %r772, 0;
    vote.ballot.sync.b32 %r772, p, 0xffffffff;
    @!p not.b32 %r772, %r772;
}

	// end inline asm
	and.b32  	%r792, %r772, %r791;
	mov.b32 	%r777, 16;
	// begin inline asm
	{
    .reg .pred p;
    and.b32 %r775, %r785, %r777;    setp.ne.u32 p, %r775, 0;
    vote.ballot.sync.b32 %r775, p, 0xffffffff;
    @!p not.b32 %r775, %r775;
}

	// end inline asm
	and.b32  	%r793, %r775, %r792;
	mov.b32 	%r780, 32;
	// begin inline asm
	{
    .reg .pred p;
    and.b32 %r778, %r785, %r780;    setp.ne.u32 p, %r778, 0;
    vote.ballot.sync.b32 %r778, p, 0xffffffff;
    @!p not.b32 %r778, %r778;
}

	// end inline asm
	and.b32  	%r794, %r778, %r793;
	mov.b32 	%r783, 64;
	// begin inline asm
	{
    .reg .pred p;
    and.b32 %r781, %r785, %r783;    setp.ne.u32 p, %r781, 0;
    vote.ballot.sync.b32 %r781, p, 0xffffffff;
    @!p not.b32 %r781, %r781;
}

	// end inline asm
	and.b32  	%r795, %r781, %r794;
	mov.b32 	%r786, 128;
	// begin inline asm
	{
    .reg .pred p;
    and.b32 %r784, %r785, %r786;    setp.ne.u32 p, %r784, 0;
    vote.ballot.sync.b32 %r784, p, 0xffffffff;
    @!p not.b32 %r784, %r784;
}

	// end inline asm
	and.b32  	%r796, %r784, %r795;
	clz.b32 	%r797, %r796;
	sub.s32 	%r185, 31, %r797;
	and.b32  	%r798, %r646, %r796;
	popc.b32 	%r186, %r798;
	setp.ne.s32 	%p78, %r295, %r185;
	mov.b32 	%r1786, 0;
	@%p78 bra 	$L__BB29_123;
	shl.b32 	%r799, %r785, 2;
	add.s32 	%r800, %r164, %r799;
	atom.shared.add.u32 	%r1786, [%r800], %r186;
$L__BB29_123:
	shfl.sync.idx.b32	%r826|%p79, %r1786, %r185, 31, -1;
	add.s32 	%r189, %r186, %r826;
	shr.u32 	%r827, %r1768, %r293;
	and.b32  	%r823, %r827, %r82;
	mov.b32 	%r803, 1;
	// begin inline asm
	{
    .reg .pred p;
    and.b32 %r801, %r823, %r803;    setp.ne.u32 p, %r801, 0;
    vote.ballot.sync.b32 %r801, p, 0xffffffff;
    @!p not.b32 %r801, %r801;
}

	// end inline asm
	mov.b32 	%r806, 2;
	// begin inline asm
	{
    .reg .pred p;
    and.b32 %r804, %r823, %r806;    setp.ne.u32 p, %r804, 0;
    vote.ballot.sync.b32 %r804, p, 0xffffffff;
    @!p not.b32 %r804, %r804;
}

	// end inline asm
	and.b32  	%r828, %r804, %r801;
	mov.b32 	%r809, 4;
	// begin inline asm
	{
    .reg .pred p;
    and.b32 %r807, %r823, %r809;    setp.ne.u32 p, %r807, 0;
    vote.ballot.sync.b32 %r807, p, 0xffffffff;
    @!p not.b32 %r807, %r807;
}

	// end inline asm
	and.b32  	%r829, %r807, %r828;
	mov.b32 	%r812, 8;
	// begin inline asm
	{
    .reg .pred p;
    and.b32 %r810, %r823, %r812;    setp.ne.u32 p, %r810, 0;
    vote.ballot.sync.b32 %r810, p, 0xffffffff;
    @!p not.b32 %r810, %r810;
}

	// end inline asm
	and.b32  	%r830, %r810, %r829;
	mov.b32 	%r815, 16;
	// begin inline asm
	{
    .reg .pred p;
    and.b32 %r813, %r823, %r815;    setp.ne.u32 p, %r813, 0;
    vote.ballot.sync.b32 %r813, p, 0xffffffff;
    @!p not.b32 %r813, %r813;
}

	// end inline asm
	and.b32  	%r831, %r813, %r830;
	mov.b32 	%r818, 32;
	// begin inline asm
	{
    .reg .pred p;
    and.b32 %r816, %r823, %r818;    setp.ne.u32 p, %r816, 0;
    vote.ballot.sync.b32 %r816, p, 0xffffffff;
    @!p not.b32 %r816, %r816;
}

	// end inline asm
	and.b32  	%r832, %r816, %r831;
	mov.b32 	%r821, 64;
	// begin inline asm
	{
    .reg .pred p;
    and.b32 %r819, %r823, %r821;    setp.ne.u32 p, %r819, 0;
    vote.ballot.sync.b32 %r819, p, 0xffffffff;
    @!p not.b32 %r819, %r819;
}

	// end inline asm
	and.b32  	%r833, %r819, %r832;
	mov.b32 	%r824, 128;
	// begin inline asm
	{
    .reg .pred p;
    and.b32 %r822, %r823, %r824;    setp.ne.u32 p, %r822, 0;
    vote.ballot.sync.b32 %r822, p, 0xffffffff;
    @!p not.b32 %r822, %r822;
}

	// end inline asm
	and.b32  	%r834, %r822, %r833;
	clz.b32 	%r835, %r834;
	sub.s32 	%r191, 31, %r835;
	and.b32  	%r836, %r646, %r834;
	popc.b32 	%r192, %r836;
	setp.ne.s32 	%p80, %r295, %r191;
	mov.b32 	%r1787, 0;
	@%p80 bra 	$L__BB29_125;
	shl.b32 	%r837, %r823, 2;
	add.s32 	%r838, %r164, %r837;
	atom.shared.add.u32 	%r1787, [%r838], %r192;
$L__BB29_125:
	shfl.sync.idx.b32	%r864|%p81, %r1787, %r191, 31, -1;
	add.s32 	%r195, %r192, %r864;
	shr.u32 	%r865, %r1769, %r293;
	and.b32  	%r861, %r865, %r82;
	mov.b32 	%r841, 1;
	// begin inline asm
	{
    .reg .pred p;
    and.b32 %r839, %r861, %r841;    setp.ne.u32 p, %r839, 0;
    vote.ballot.sync.b32 %r839, p, 0xffffffff;
    @!p not.b32 %r839, %r839;
}

	// end inline asm
	mov.b32 	%r844, 2;
	// begin inline asm
	{
    .reg .pred p;
    and.b32 %r842, %r861, %r844;    setp.ne.u32 p, %r842, 0;
    vote.ballot.sync.b32 %r842, p, 0xffffffff;
    @!p not.b32 %r842, %r842;
}

	// end inline asm
	and.b32  	%r866, %r842, %r839;
	mov.b32 	%r847, 4;
	// begin inline asm
	{
    .reg .pred p;
    and.b32 %r845, %r861, %r847;    setp.ne.u32 p, %r845, 0;
    vote.ballot.sync.b32 %r845, p, 0xffffffff;
    @!p not.b32 %r845, %r845;
}

	// end inline asm
	and.b32  	%r867, %r845, %r866;
	mov.b32 	%r850, 8;
	// begin inline asm
	{
    .reg .pred p;
    and.b32 %r848, %r861, %r850;    setp.ne.u32 p, %r848, 0;
    vote.ballot.sync.b32 %r848, p, 0xffffffff;
    @!p not.b32 %r848, %r848;
}

	// end inline asm
	and.b32  	%r868, %r848, %r867;
	mov.b32 	%r853, 16;
	// begin inline asm
	{
    .reg .pred p;
    and.b32 %r851, %r861, %r853;    setp.ne.u32 p, %r851, 0;
    vote.ballot.sync.b32 %r851, p, 0xffffffff;
    @!p not.b32 %r851, %r851;
}

	// end inline asm
	and.b32  	%r869, %r851, %r868;
	mov.b32 	%r856, 32;
	// begin inline asm
	{
    .reg .pred p;
    and.b32 %r854, %r861, %r856;    setp.ne.u32 p, %r854, 0;
    vote.ballot.sync.b32 %r854, p, 0xffffffff;
    @!p not.b32 %r854, %r854;
}

	// end inline asm
	and.b32  	%r870, %r854, %r869;
	mov.b32 	%r859, 64;
	// begin inline asm
	{
    .reg .pred p;
    and.b32 %r857, %r861, %r859;    setp.ne.u32 p, %r857, 0;
    vote.ballot.sync.b32 %r857, p, 0xffffffff;
    @!p not.b32 %r857, %r857;
}

	// end inline asm
	and.b32  	%r871, %r857, %r870;
	mov.b32 	%r862, 128;
	// begin inline asm
	{
    .reg .pred p;
    and.b32 %r860, %r861, %r862;    setp.ne.u32 p, %r860, 0;
    vote.ballot.sync.b32 %r860, p, 0xffffffff;
    @!p not.b32 %r860, %r860;
}

	// end inline asm
	and.b32  	%r872, %r860, %r871;
	clz.b32 	%r873, %r872;
	sub.s32 	%r197, 31, %r873;
	and.b32  	%r874, %r646, %r872;
	popc.b32 	%r198, %r874;
	setp.ne.s32 	%p82, %r295, %r197;
	mov.b32 	%r1788, 0;
	@%p82 bra 	$L__BB29_127;
	shl.b32 	%r875, %r861, 2;
	add.s32 	%r876, %r164, %r875;
	atom.shared.add.u32 	%r1788, [%r876], %r198;
$L__BB29_127:
	shfl.sync.idx.b32	%r902|%p83, %r1788, %r197, 31, -1;
	add.s32 	%r201, %r198, %r902;
	shr.u32 	%r903, %r1770, %r293;
	and.b32  	%r899, %r903, %r82;
	mov.b32 	%r879, 1;
	// begin inline asm
	{
    .reg .pred p;
    and.b32 %r877, %r899, %r879;    setp.ne.u32 p, %r877, 0;
    vote.ballot.sync.b32 %r877, p, 0xffffffff;
    @!p not.b32 %r877, %r877;
}

	// end inline asm
	mov.b32 	%r882, 2;
	// begin inline asm
	{
    .reg .pred p;
    and.b32 %r880, %r899, %r882;    setp.ne.u32 p, %r880, 0;
    vote.ballot.sync.b32 %r880, p, 0xffffffff;
    @!p not.b32 %r880, %r880;
}

	// end inline asm
	and.b32  	%r904, %r880, %r877;
	mov.b32 	%r885, 4;
	// begin inline asm
	{
    .reg .pred p;
    and.b32 %r883, %r899, %r885;    setp.ne.u32 p, %r883, 0;
    vote.ballot.sync.b32 %r883, p, 0xffffffff;
    @!p not.b32 %r883, %r883;
}

	// end inline asm
	and.b32  	%r905, %r883, %r904;
	mov.b32 	%r888, 8;
	// begin inline asm
	{
    .reg .pred p;
    and.b32 %r886, %r899, %r888;    setp.ne.u32 p, %r886, 0;
    vote.ballot.sync.b32 %r886, p, 0xffffffff;
    @!p not.b32 %r886, %r886;
}

	// end inline asm
	and.b32  	%r906, %r886, %r905;
	mov.b32 	%r891, 16;
	// begin inline asm
	{
    .reg .pred p;
    and.b32 %r889, %r899, %r891;    setp.ne.u32 p, %r889, 0;
    vote.ballot.sync.b32 %r889, p, 0xffffffff;
    @!p not.b32 %r889, %r889;
}

	// end inline asm
	and.b32  	%r907, %r889, %r906;
	mov.b32 	%r894, 32;
	// begin inline asm
	{
    .reg .pred p;
    and.b32 %r892, %r899, %r894;    setp.ne.u32 p, %r892, 0;
    vote.ballot.sync.b32 %r892, p, 0xffffffff;
    @!p not.b32 %r892, %r892;
}

	// end inline asm
	and.b32  	%r908, %r892, %r907;
	mov.b32 	%r897, 64;
	// begin inline asm
	{
    .reg .pred p;
    and.b32 %r895, %r899, %r897;    setp.ne.u32 p, %r895, 0;
    vote.ballot.sync.b32 %r895, p, 0xffffffff;
    @!p not.b32 %r895, %r895;
}

	// end inline asm
	and.b32  	%r909, %r895, %r908;
	mov.b32 	%r900, 128;
	// begin inline asm
	{
    .reg .pred p;
    and.b32 %r898, %r899, %r900;    setp.ne.u32 p, %r898, 0;
    vote.ballot.sync.b32 %r898, p, 0xffffffff;
    @!p not.b32 %r898, %r898;
}

	// end inline asm
	and.b32  	%r910, %r898, %r909;
	clz.b32 	%r911, %r910;
	sub.s32 	%r203, 31, %r911;
	and.b32  	%r912, %r646, %r910;
	popc.b32 	%r204, %r912;
	setp.ne.s32 	%p84, %r295, %r203;
	mov.b32 	%r1789, 0;
	@%p84 bra 	$L__BB29_129;
	shl.b32 	%r913, %r899, 2;
	add.s32 	%r914, %r164, %r913;
	atom.shared.add.u32 	%r1789, [%r914], %r204;
$L__BB29_129:
	shfl.sync.idx.b32	%r940|%p85, %r1789, %r203, 31, -1;
	add.s32 	%r207, %r204, %r940;
	shr.u32 	%r941, %r1771, %r293;
	and.b32  	%r937, %r941, %r82;
	mov.b32 	%r917, 1;
	// begin inline asm
	{
    .reg .pred p;
    and.b32 %r915, %r937, %r917;    setp.ne.u32 p, %r915, 0;
    vote.ballot.sync.b32 %r915, p, 0xffffffff;
    @!p not.b32 %r915, %r915;
}

	// end inline asm
	mov.b32 	%r920, 2;
	// begin inline asm
	{
    .reg .pred p;
    and.b32 %r918, %r937, %r920;    setp.ne.u32 p, %r918, 0;
    vote.ballot.sync.b32 %r918, p, 0xffffffff;
    @!p not.b32 %r918, %r918;
}

	// end inline asm
	and.b32  	%r942, %r918, %r915;
	mov.b32 	%r923, 4;
	// begin inline asm
	{
    .reg .pred p;
    and.b32 %r921, %r937, %r923;    setp.ne.u32 p, %r921, 0;
    vote.ballot.sync.b32 %r921, p, 0xffffffff;
    @!p not.b32 %r921, %r921;
}

	// end inline asm
	and.b32  	%r943, %r921, %r942;
	mov.b32 	%r926, 8;
	// begin inline asm
	{
    .reg .pred p;
    and.b32 %r924, %r937, %r926;    setp.ne.u32 p, %r924, 0;
    vote.ballot.sync.b32 %r924, p, 0xffffffff;
    @!p not.b32 %r924, %r924;
}

	// end inline asm
	and.b32  	%r944, %r924, %r943;
	mov.b32 	%r929, 16;
	// begin inline asm
	{
    .reg .pred p;
    and.b32 %r927, %r937, %r929;    setp.ne.u32 p, %r927, 0;
    vote.ballot.sync.b32 %r927, p, 0xffffffff;
    @!p not.b32 %r927, %r927;
}

	// end inline asm
	and.b32  	%r945, %r927, %r944;
	mov.b32 	%r932, 32;
	// begin inline asm
	{
    .reg .pred p;
    and.b32 %r930, %r937, %r932;    setp.ne.u32 p, %r930, 0;
    vote.ballot.sync.b32 %r930, p, 0xffffffff;
    @!p not.b32 %r930, %r930;
}

	// end inline asm
	and.b32  	%r946, %r930, %r945;
	mov.b32 	%r935, 64;
	// begin inline asm
	{
    .reg .pred p;
    and.b32 %r933, %r937, %r935;    setp.ne.u32 p, %r933, 0;
    vote.ballot.sync.b32 %r933, p, 0xffffffff;
    @!p not.b32 %r933, %r933;
}

	// end inline asm
	and.b32  	%r947, %r933, %r946;
	mov.b32 	%r938, 128;
	// begin inline asm
	{
    .reg .pred p;
    and.b32 %r936, %r937, %r938;    setp.ne.u32 p, %r936, 0;
    vote.ballot.sync.b32 %r936, p, 0xffffffff;
    @!p not.b32 %r936, %r936;
}

	// end inline asm
	and.b32  	%r948, %r936, %r947;
	clz.b32 	%r949, %r948;
	sub.s32 	%r209, 31, %r949;
	and.b32  	%r950, %r646, %r948;
	popc.b32 	%r210, %r950;
	setp.ne.s32 	%p86, %r295, %r209;
	mov.b32 	%r1790, 0;
	@%p86 bra 	$L__BB29_131;
	shl.b32 	%r951, %r937, 2;
	add.s32 	%r952, %r164, %r951;
	atom.shared.add.u32 	%r1790, [%r952], %r210;
$L__BB29_131:
	shfl.sync.idx.b32	%r978|%p87, %r1790, %r209, 31, -1;
	add.s32 	%r213, %r210, %r978;
	shr.u32 	%r979, %r1772, %r293;
	and.b32  	%r975, %r979, %r82;
	mov.b32 	%r955, 1;
	// begin inline asm
	{
    .reg .pred p;
    and.b32 %r953, %r975, %r955;    setp.ne.u32 p, %r953, 0;
    vote.ballot.sync.b32 %r953, p, 0xffffffff;
    @!p not.b32 %r953, %r953;
}

	// end inline asm
	mov.b32 	%r958, 2;
	// begin inline asm
	{
    .reg .pred p;
    and.b32 %r956, %r975, %r958;    setp.ne.u32 p, %r956, 0;
    vote.ballot.sync.b32 %r956, p, 0xffffffff;
    @!p not.b32 %r956, %r956;
}

	// end inline asm
	and.b32  	%r980, %r956, %r953;
	mov.b32 	%r961, 4;
	// begin inline asm
	{
    .reg .pred p;
    and.b32 %r959, %r975, %r961;    setp.ne.u32 p, %r959, 0;
    vote.ballot.sync.b32 %r959, p, 0xffffffff;
    @!p not.b32 %r959, %r959;
}

	// end inline asm
	and.b32  	%r981, %r959, %r980;
	mov.b32 	%r964, 8;
	// begin inline asm
	{
    .reg .pred p;
    and.b32 %r962, %r975, %r964;    setp.ne.u32 p, %r962, 0;
    vote.ballot.sync.b32 %r962, p, 0xffffffff;
    @!p not.b32 %r962, %r962;
}

	// end inline asm
	and.b32  	%r982, %r962, %r981;
	mov.b32 	%r967, 16;
	// begin inline asm
	{
    .reg .pred p;
    and.b32 %r965, %r975, %r967;    setp.ne.u32 p, %r965, 0;
    vote.ballot.sync.b32 %r965, p, 0xffffffff;
    @!p not.b32 %r965, %r965;
}

	// end inline asm
	and.b32  	%r983, %r965, %r982;
	mov.b32 	%r970, 32;
	// begin inline asm
	{
    .reg .pred p;
    and.b32 %r968, %r975, %r970;    setp.ne.u32 p, %r968, 0;
    vote.ballot.sync.b32 %r968, p, 0xffffffff;
    @!p not.b32 %r968, %r968;
}

	// end inline asm
	and.b32  	%r984, %r968, %r983;
	mov.b32 	%r973, 64;
	// begin inline asm
	{
    .reg .pred p;
    and.b32 %r971, %r975, %r973;    setp.ne.u32 p, %r971, 0;
    vote.ballot.sync.b32 %r971, p, 0xffffffff;
    @!p not.b32 %r971, %r971;
}

	// end inline asm
	and.b32  	%r985, %r971, %r984;
	mov.b32 	%r976, 128;
	// begin inline asm
	{
    .reg .pred p;
    and.b32 %r974, %r975, %r976;    setp.ne.u32 p, %r974, 0;
    vote.ballot.sync.b32 %r974, p, 0xffffffff;
    @!p not.b32 %r974, %r974;
}

	// end inline asm
	and.b32  	%r986, %r974, %r985;
	clz.b32 	%r987, %r986;
	sub.s32 	%r215, 31, %r987;
	and.b32  	%r988, %r646, %r986;
	popc.b32 	%r216, %r988;
	setp.ne.s32 	%p88, %r295, %r215;
	mov.b32 	%r1791, 0;
	@%p88 bra 	$L__BB29_133;
	shl.b32 	%r989, %r975, 2;
	add.s32 	%r990, %r164, %r989;
	atom.shared.add.u32 	%r1791, [%r990], %r216;
$L__BB29_133:
	shfl.sync.idx.b32	%r1016|%p89, %r1791, %r215, 31, -1;
	add.s32 	%r219, %r216, %r1016;
	shr.u32 	%r1017, %r1773, %r293;
	and.b32  	%r1013, %r1017, %r82;
	mov.b32 	%r993, 1;
	// begin inline asm
	{
    .reg .pred p;
    and.b32 %r991, %r1013, %r993;    setp.ne.u32 p, %r991, 0;
    vote.ballot.sync.b32 %r991, p, 0xffffffff;
    @!p not.b32 %r991, %r991;
}

	// end inline asm
	mov.b32 	%r996, 2;
	// begin inline asm
	{
    .reg .pred p;
    and.b32 %r994, %r1013, %r996;    setp.ne.u32 p, %r994, 0;
    vote.ballot.sync.b32 %r994, p, 0xffffffff;
    @!p not.b32 %r994, %r994;
}

	// end inline asm
	and.b32  	%r1018, %r994, %r991;
	mov.b32 	%r999, 4;
	// begin inline asm
	{
    .reg .pred p;
    and.b32 %r997, %r1013, %r999;    setp.ne.u32 p, %r997, 0;
    vote.ballot.sync.b32 %r997, p, 0xffffffff;
    @!p not.b32 %r997, %r997;
}

	// end inline asm
	and.b32  	%r1019, %r997, %r1018;
	mov.b32 	%r1002, 8;
	// begin inline asm
	{
    .reg .pred p;
    and.b32 %r1000, %r1013, %r1002;    setp.ne.u32 p, %r1000, 0;
    vote.ballot.sync.b32 %r1000, p, 0xffffffff;
    @!p not.b32 %r1000, %r1000;
}

	// end inline asm
	and.b32  	%r1020, %r1000, %r1019;
	mov.b32 	%r1005, 16;
	// begin inline asm
	{
    .reg .pred p;
    and.b32 %r1003, %r1013, %r1005;    setp.ne.u32 p, %r1003, 0;
    vote.ballot.sync.b32 %r1003, p, 0xffffffff;
    @!p not.b32 %r1003, %r1003;
}

	// end inline asm
	and.b32  	%r1021, %r1003, %r1020;
	mov.b32 	%r1008, 32;
	// begin inline asm
	{
    .reg .pred p;
    and.b32 %r1006, %r1013, %r1008;    setp.ne.u32 p, %r1006, 0;
    vote.ballot.sync.b32 %r1006, p, 0xffffffff;
    @!p not.b32 %r1006, %r1006;
}

	// end inline asm
	and.b32  	%r1022, %r1006, %r1021;
	mov.b32 	%r1011, 64;
	// begin inline asm
	{
    .reg .pred p;
    and.b32 %r1009, %r1013, %r1011;    setp.ne.u32 p, %r1009, 0;
    vote.ballot.sync.b32 %r1009, p, 0xffffffff;
    @!p not.b32 %r1009, %r1009;
}

	// end inline asm
	and.b32  	%r1023, %r1009, %r1022;
	mov.b32 	%r1014, 128;
	// begin inline asm
	{
    .reg .pred p;
    and.b32 %r1012, %r1013, %r1014;    setp.ne.u32 p, %r1012, 0;
    vote.ballot.sync.b32 %r1012, p, 0xffffffff;
    @!p not.b32 %r1012, %r1012;
}

	// end inline asm
	and.b32  	%r1024, %r1012, %r1023;
	clz.b32 	%r1025, %r1024;
	sub.s32 	%r221, 31, %r1025;
	and.b32  	%r1026, %r646, %r1024;
	popc.b32 	%r222, %r1026;
	setp.ne.s32 	%p90, %r295, %r221;
	mov.b32 	%r1792, 0;
	@%p90 bra 	$L__BB29_135;
	shl.b32 	%r1027, %r1013, 2;
	add.s32 	%r1028, %r164, %r1027;
	atom.shared.add.u32 	%r1792, [%r1028], %r222;
$L__BB29_135:
	shfl.sync.idx.b32	%r1054|%p91, %r1792, %r221, 31, -1;
	add.s32 	%r225, %r222, %r1054;
	shr.u32 	%r1055, %r1774, %r293;
	and.b32  	%r1051, %r1055, %r82;
	mov.b32 	%r1031, 1;
	// begin inline asm
	{
    .reg .pred p;
    and.b32 %r1029, %r1051, %r1031;    setp.ne.u32 p, %r1029, 0;
    vote.ballot.sync.b32 %r1029, p, 0xffffffff;
    @!p not.b32 %r1029, %r1029;
}

	// end inline asm
	mov.b32 	%r1034, 2;
	// begin inline asm
	{
    .reg .pred p;
    and.b32 %r1032, %r1051, %r1034;    setp.ne.u32 p, %r1032, 0;
    vote.ballot.sync.b32 %r1032, p, 0xffffffff;
    @!p not.b32 %r1032, %r1032;
}

	// end inline asm
	and.b32  	%r1056, %r1032, %r1029;
	mov.b32 	%r1037, 4;
	// begin inline asm
	{
    .reg .pred p;
    and.b32 %r1035, %r1051, %r1037;    setp.ne.u32 p, %r1035, 0;
    vote.ballot.sync.b32 %r1035, p, 0xffffffff;
    @!p not.b32 %r1035, %r1035;
}

	// end inline asm
	and.b32  	%r1057, %r1035, %r1056;
	mov.b32 	%r1040, 8;
	// begin inline asm
	{
    .reg .pred p;
    and.b32 %r1038, %r1051, %r1040;    setp.ne.u32 p, %r1038, 0;
    vote.ballot.sync.b32 %r1038, p, 0xffffffff;
    @!p not.b32 %r1038, %r1038;
}

	// end inline asm
	and.b32  	%r1058, %r1038, %r1057;
	mov.b32 	%r1043, 16;
	// begin inline asm
	{
    .reg .pred p;
    and.b32 %r1041, %r1051, %r1043;    setp.ne.u32 p, %r1041, 0;
    vote.ballot.sync.b32 %r1041, p, 0xffffffff;
    @!p not.b32 %r1041, %r1041;
}

	// end inline asm
	and.b32  	%r1059, %r1041, %r1058;
	mov.b32 	%r1046, 32;
	// begin inline asm
	{
    .reg .pred p;
    and.b32 %r1044, %r1051, %r1046;    setp.ne.u32 p, %r1044, 0;
    vote.ballot.sync.b32 %r1044, p, 0xffffffff;
    @!p not.b32 %r1044, %r1044;
}

	// end inline asm
	and.b32  	%r1060, %r1044, %r1059;
	mov.b32 	%r1049, 64;
	// begin inline asm
	{
    .reg .pred p;
    and.b32 %r1047, %r1051, %r1049;    setp.ne.u32 p, %r1047, 0;
    vote.ballot.sync.b32 %r1047, p, 0xffffffff;
    @!p not.b32 %r1047, %r1047;
}

	// end inline asm
	and.b32  	%r1061, %r1047, %r1060;
	mov.b32 	%r1052, 128;
	// begin inline asm
	{
    .reg .pred p;
    and.b32 %r1050, %r1051, %r1052;    setp.ne.u32 p, %r1050, 0;
    vote.ballot.sync.b32 %r1050, p, 0xffffffff;
    @!p not.b32 %r1050, %r1050;
}

	// end inline asm
	and.b32  	%r1062, %r1050, %r1061;
	clz.b32 	%r1063, %r1062;
	sub.s32 	%r227, 31, %r1063;
	and.b32  	%r1064, %r646, %r1062;
	popc.b32 	%r228, %r1064;
	setp.ne.s32 	%p92, %r295, %r227;
	mov.b32 	%r1793, 0;
	@%p92 bra 	$L__BB29_137;
	shl.b32 	%r1065, %r1051, 2;
	add.s32 	%r1066, %r164, %r1065;
	atom.shared.add.u32 	%r1793, [%r1066], %r228;
$L__BB29_137:
	shfl.sync.idx.b32	%r1092|%p93, %r1793, %r227, 31, -1;
	add.s32 	%r231, %r228, %r1092;
	shr.u32 	%r1093, %r1775, %r293;
	and.b32  	%r1089, %r1093, %r82;
	mov.b32 	%r1069, 1;
	// begin inline asm
	{
    .reg .pred p;
    and.b32 %r1067, %r1089, %r1069;    setp.ne.u32 p, %r1067, 0;
    vote.ballot.sync.b32 %r1067, p, 0xffffffff;
    @!p not.b32 %r1067, %r1067;
}

	// end inline asm
	mov.b32 	%r1072, 2;
	// begin inline asm
	{
    .reg .pred p;
    and.b32 %r1070, %r1089, %r1072;    setp.ne.u32 p, %r1070, 0;
    vote.ballot.sync.b32 %r1070, p, 0xffffffff;
    @!p not.b32 %r1070, %r1070;
}

	// end inline asm
	and.b32  	%r1094, %r1070, %r1067;
	mov.b32 	%r1075, 4;
	// begin inline asm
	{
    .reg .pred p;
    and.b32 %r1073, %r1089, %r1075;    setp.ne.u32 p, %r1073, 0;
    vote.ballot.sync.b32 %r1073, p, 0xffffffff;
    @!p not.b32 %r1073, %r1073;
}

	// end inline asm
	and.b32  	%r1095, %r1073, %r1094;
	mov.b32 	%r1078, 8;
	// begin inline asm
	{
    .reg .pred p;
    and.b32 %r1076, %r1089, %r1078;    setp.ne.u32 p, %r1076, 0;
    vote.ballot.sync.b32 %r1076, p, 0xffffffff;
    @!p not.b32 %r1076, %r1076;
}

	// end inline asm
	and.b32  	%r1096, %r1076, %r1095;
	mov.b32 	%r1081, 16;
	// begin inline asm
	{
    .reg .pred p;
    and.b32 %r1079, %r1089, %r1081;    setp.ne.u32 p, %r1079, 0;
    vote.ballot.sync.b32 %r1079, p, 0xffffffff;
    @!p not.b32 %r1079, %r1079;
}

	// end inline asm
	and.b32  	%r1097, %r1079, %r1096;
	mov.b32 	%r1084, 32;
	// begin inline asm
	{
    .reg .pred p;
    and.b32 %r1082, %r1089, %r1084;    setp.ne.u32 p, %r1082, 0;
    vote.ballot.sync.b32 %r1082, p, 0xffffffff;
    @!p not.b32 %r1082, %r1082;
}

	// end inline asm
	and.b32  	%r1098, %r1082, %r1097;
	mov.b32 	%r1087, 64;
	// begin inline asm
	{
    .reg .pred p;
    and.b32 %r1085, %r1089, %r1087;    setp.ne.u32 p, %r1085, 0;
    vote.ballot.sync.b32 %r1085, p, 0xffffffff;
    @!p not.b32 %r1085, %r1085;
}

	// end inline asm
	and.b32  	%r1099, %r1085, %r1098;
	mov.b32 	%r1090, 128;
	// begin inline asm
	{
    .reg .pred p;
    and.b32 %r1088, %r1089, %r1090;    setp.ne.u32 p, %r1088, 0;
    vote.ballot.sync.b32 %r1088, p, 0xffffffff;
    @!p not.b32 %r1088, %r1088;
}

	// end inline asm
	and.b32  	%r1100, %r1088, %r1099;
	clz.b32 	%r1101, %r1100;
	sub.s32 	%r233, 31, %r1101;
	and.b32  	%r1102, %r646, %r1100;
	popc.b32 	%r234, %r1102;
	setp.ne.s32 	%p94, %r295, %r233;
	mov.b32 	%r1794, 0;
	@%p94 bra 	$L__BB29_139;
	shl.b32 	%r1103, %r1089, 2;
	add.s32 	%r1104, %r164, %r1103;
	atom.shared.add.u32 	%r1794, [%r1104], %r234;
$L__BB29_139:
	shfl.sync.idx.b32	%r1130|%p95, %r1794, %r233, 31, -1;
	add.s32 	%r237, %r234, %r1130;
	shr.u32 	%r1131, %r1776, %r293;
	and.b32  	%r1127, %r1131, %r82;
	mov.b32 	%r1107, 1;
	// begin inline asm
	{
    .reg .pred p;
    and.b32 %r1105, %r1127, %r1107;    setp.ne.u32 p, %r1105, 0;
    vote.ballot.sync.b32 %r1105, p, 0xffffffff;
    @!p not.b32 %r1105, %r1105;
}

	// end inline asm
	mov.b32 	%r1110, 2;
	// begin inline asm
	{
    .reg .pred p;
    and.b32 %r1108, %r1127, %r1110;    setp.ne.u32 p, %r1108, 0;
    vote.ballot.sync.b32 %r1108, p, 0xffffffff;
    @!p not.b32 %r1108, %r1108;
}

	// end inline asm
	and.b32  	%r1132, %r1108, %r1105;
	mov.b32 	%r1113, 4;
	// begin inline asm
	{
    .reg .pred p;
    and.b32 %r1111, %r1127, %r1113;    setp.ne.u32 p, %r1111, 0;
    vote.ballot.sync.b32 %r1111, p, 0xffffffff;
    @!p not.b32 %r1111, %r1111;
}

	// end inline asm
	and.b32  	%r1133, %r1111, %r1132;
	mov.b32 	%r1116, 8;
	// begin inline asm
	{
    .reg .pred p;
    and.b32 %r1114, %r1127, %r1116;    setp.ne.u32 p, %r1114, 0;
    vote.ballot.sync.b32 %r1114, p, 0xffffffff;
    @!p not.b32 %r1114, %r1114;
}

	// end inline asm
	and.b32  	%r1134, %r1114, %r1133;
	mov.b32 	%r1119, 16;
	// begin inline asm
	{
    .reg .pred p;
    and.b32 %r1117, %r1127, %r1119;    setp.ne.u32 p, %r1117, 0;
    vote.ballot.sync.b32 %r1117, p, 0xffffffff;
    @!p not.b32 %r1117, %r1117;
}

	// end inline asm
	and.b32  	%r1135, %r1117, %r1134;
	mov.b32 	%r1122, 32;
	// begin inline asm
	{
    .reg .pred p;
    and.b32 %r1120, %r1127, %r1122;    setp.ne.u32 p, %r1120, 0;
    vote.ballot.sync.b32 %r1120, p, 0xffffffff;
    @!p not.b32 %r1120, %r1120;
}

	// end inline asm
	and.b32  	%r1136, %r1120, %r1135;
	mov.b32 	%r1125, 64;
	// begin inline asm
	{
    .reg .pred p;
    and.b32 %r1123, %r1127, %r1125;    setp.ne.u32 p, %r1123, 0;
    vote.ballot.sync.b32 %r1123, p, 0xffffffff;
    @!p not.b32 %r1123, %r1123;
}

	// end inline asm
	and.b32  	%r1137, %r1123, %r1136;
	mov.b32 	%r1128, 128;
	// begin inline asm
	{
    .reg .pred p;
    and.b32 %r1126, %r1127, %r1128;    setp.ne.u32 p, %r1126, 0;
    vote.ballot.sync.b32 %r1126, p, 0xffffffff;
    @!p not.b32 %r1126, %r1126;
}

	// end inline asm
	and.b32  	%r1138, %r1126, %r1137;
	clz.b32 	%r1139, %r1138;
	sub.s32 	%r239, 31, %r1139;
	and.b32  	%r1140, %r646, %r1138;
	popc.b32 	%r240, %r1140;
	setp.ne.s32 	%p96, %r295, %r239;
	mov.b32 	%r1795, 0;
	@%p96 bra 	$L__BB29_141;
	shl.b32 	%r1141, %r1127, 2;
	add.s32 	%r1142, %r164, %r1141;
	atom.shared.add.u32 	%r1795, [%r1142], %r240;
$L__BB29_141:
	shfl.sync.idx.b32	%r1168|%p97, %r1795, %r239, 31, -1;
	add.s32 	%r243, %r240, %r1168;
	shr.u32 	%r1169, %r1777, %r293;
	and.b32  	%r1165, %r1169, %r82;
	mov.b32 	%r1145, 1;
	// begin inline asm
	{
    .reg .pred p;
    and.b32 %r1143, %r1165, %r1145;    setp.ne.u32 p, %r1143, 0;
    vote.ballot.sync.b32 %r1143, p, 0xffffffff;
    @!p not.b32 %r1143, %r1143;
}

	// end inline asm
	mov.b32 	%r1148, 2;
	// begin inline asm
	{
    .reg .pred p;
    and.b32 %r1146, %r1165, %r1148;    setp.ne.u32 p, %r1146, 0;
    vote.ballot.sync.b32 %r1146, p, 0xffffffff;
    @!p not.b32 %r1146, %r1146;
}

	// end inline asm
	and.b32  	%r1170, %r1146, %r1143;
	mov.b32 	%r1151, 4;
	// begin inline asm
	{
    .reg .pred p;
    and.b32 %r1149, %r1165, %r1151;    setp.ne.u32 p, %r1149, 0;
    vote.ballot.sync.b32 %r1149, p, 0xffffffff;
    @!p not.b32 %r1149, %r1149;
}

	// end inline asm
	and.b32  	%r1171, %r1149, %r1170;
	mov.b32 	%r1154, 8;
	// begin inline asm
	{
    .reg .pred p;
    and.b32 %r1152, %r1165, %r1154;    setp.ne.u32 p, %r1152, 0;
    vote.ballot.sync.b32 %r1152, p, 0xffffffff;
    @!p not.b32 %r1152, %r1152;
}

	// end inline asm
	and.b32  	%r1172, %r1152, %r1171;
	mov.b32 	%r1157, 16;
	// begin inline asm
	{
    .reg .pred p;
    and.b32 %r1155, %r1165, %r1157;    setp.ne.u32 p, %r1155, 0;
    vote.ballot.sync.b32 %r1155, p, 0xffffffff;
    @!p not.b32 %r1155, %r1155;
}

	// end inline asm
	and.b32  	%r1173, %r1155, %r1172;
	mov.b32 	%r1160, 32;
	// begin inline asm
	{
    .reg .pred p;
    and.b32 %r1158, %r1165, %r1160;    setp.ne.u32 p, %r1158, 0;
    vote.ballot.sync.b32 %r1158, p, 0xffffffff;
    @!p not.b32 %r1158, %r1158;
}

	// end inline asm
	and.b32  	%r1174, %r1158, %r1173;
	mov.b32 	%r1163, 64;
	// begin inline asm
	{
    .reg .pred p;
    and.b32 %r1161, %r1165, %r1163;    setp.ne.u32 p, %r1161, 0;
    vote.ballot.sync.b32 %r1161, p, 0xffffffff;
    @!p not.b32 %r1161, %r1161;
}

	// end inline asm
	and.b32  	%r1175, %r1161, %r1174;
	mov.b32 	%r1166, 128;
	// begin inline asm
	{
    .reg .pred p;
    and.b32 %r1164, %r1165, %r1166;    setp.ne.u32 p, %r1164, 0;
    vote.ballot.sync.b32 %r1164, p, 0xffffffff;
    @!p not.b32 %r1164, %r1164;
}

	// end inline asm
	and.b32  	%r1176, %r1164, %r1175;
	clz.b32 	%r1177, %r1176;
	sub.s32 	%r245, 31, %r1177;
	and.b32  	%r1178, %r646, %r1176;
	popc.b32 	%r246, %r1178;
	setp.ne.s32 	%p98, %r295, %r245;
	mov.b32 	%r1796, 0;
	@%p98 bra 	$L__BB29_143;
	shl.b32 	%r1179, %r1165, 2;
	add.s32 	%r1180, %r164, %r1179;
	atom.shared.add.u32 	%r1796, [%r1180], %r246;
$L__BB29_143:
	shfl.sync.idx.b32	%r1206|%p99, %r1796, %r245, 31, -1;
	add.s32 	%r249, %r246, %r1206;
	shr.u32 	%r1207, %r1778, %r293;
	and.b32  	%r1203, %r1207, %r82;
	mov.b32 	%r1183, 1;
	// begin inline asm
	{
    .reg .pred p;
    and.b32 %r1181, %r1203, %r1183;    setp.ne.u32 p, %r1181, 0;
    vote.ballot.sync.b32 %r1181, p, 0xffffffff;
    @!p not.b32 %r1181, %r1181;
}

	// end inline asm
	mov.b32 	%r1186, 2;
	// begin inline asm
	{
    .reg .pred p;
    and.b32 %r1184, %r1203, %r1186;    setp.ne.u32 p, %r1184, 0;
    vote.ballot.sync.b32 %r1184, p, 0xffffffff;
    @!p not.b32 %r1184, %r1184;
}

	// end inline asm
	and.b32  	%r1208, %r1184, %r1181;
	mov.b32 	%r1189, 4;
	// begin inline asm
	{
    .reg .pred p;
    and.b32 %r1187, %r1203, %r1189;    setp.ne.u32 p, %r1187, 0;
    vote.ballot.sync.b32 %r1187, p, 0xffffffff;
    @!p not.b32 %r1187, %r1187;
}

	// end inline asm
	and.b32  	%r1209, %r1187, %r1208;
	mov.b32 	%r1192, 8;
	// begin inline asm
	{
    .reg .pred p;
    and.b32 %r1190, %r1203, %r1192;    setp.ne.u32 p, %r1190, 0;
    vote.ballot.sync.b32 %r1190, p, 0xffffffff;
    @!p not.b32 %r1190, %r1190;
}

	// end inline asm
	and.b32  	%r1210, %r1190, %r1209;
	mov.b32 	%r1195, 16;
	// begin inline asm
	{
    .reg .pred p;
    and.b32 %r1193, %r1203, %r1195;    setp.ne.u32 p, %r1193, 0;
    vote.ballot.sync.b32 %r1193, p, 0xffffffff;
    @!p not.b32 %r1193, %r1193;
}

	// end inline asm
	and.b32  	%r1211, %r1193, %r1210;
	mov.b32 	%r1198, 32;
	// begin inline asm
	{
    .reg .pred p;
    and.b32 %r1196, %r1203, %r1198;    setp.ne.u32 p, %r1196, 0;
    vote.ballot.sync.b32 %r1196, p, 0xffffffff;
    @!p not.b32 %r1196, %r1196;
}

	// end inline asm
	and.b32  	%r1212, %r1196, %r1211;
	mov.b32 	%r1201, 64;
	// begin inline asm
	{
    .reg .pred p;
    and.b32 %r1199, %r1203, %r1201;    setp.ne.u32 p, %r1199, 0;
    vote.ballot.sync.b32 %r1199, p, 0xffffffff;
    @!p not.b32 %r1199, %r1199;
}

	// end inline asm
	and.b32  	%r1213, %r1199, %r1212;
	mov.b32 	%r1204, 128;
	// begin inline asm
	{
    .reg .pred p;
    and.b32 %r1202, %r1203, %r1204;    setp.ne.u32 p, %r1202, 0;
    vote.ballot.sync.b32 %r1202, p, 0xffffffff;
    @!p not.b32 %r1202, %r1202;
}

	// end inline asm
	and.b32  	%r1214, %r1202, %r1213;
	clz.b32 	%r1215, %r1214;
	sub.s32 	%r251, 31, %r1215;
	and.b32  	%r1216, %r646, %r1214;
	popc.b32 	%r252, %r1216;
	setp.ne.s32 	%p100, %r295, %r251;
	mov.b32 	%r1797, 0;
	@%p100 bra 	$L__BB29_145;
	shl.b32 	%r1217, %r1203, 2;
	add.s32 	%r1218, %r164, %r1217;
	atom.shared.add.u32 	%r1797, [%r1218], %r252;
$L__BB29_145:
	shfl.sync.idx.b32	%r1244|%p101, %r1797, %r251, 31, -1;
	add.s32 	%r255, %r252, %r1244;
	shr.u32 	%r1245, %r1779, %r293;
	and.b32  	%r1241, %r1245, %r82;
	mov.b32 	%r1221, 1;
	// begin inline asm
	{
    .reg .pred p;
    and.b32 %r1219, %r1241, %r1221;    setp.ne.u32 p, %r1219, 0;
    vote.ballot.sync.b32 %r1219, p, 0xffffffff;
    @!p not.b32 %r1219, %r1219;
}

	// end inline asm
	mov.b32 	%r1224, 2;
	// begin inline asm
	{
    .reg .pred p;
    and.b32 %r1222, %r1241, %r1224;    setp.ne.u32 p, %r1222, 0;
    vote.ballot.sync.b32 %r1222, p, 0xffffffff;
    @!p not.b32 %r1222, %r1222;
}

	// end inline asm
	and.b32  	%r1246, %r1222, %r1219;
	mov.b32 	%r1227, 4;
	// begin inline asm
	{
    .reg .pred p;
    and.b32 %r1225, %r1241, %r1227;    setp.ne.u32 p, %r1225, 0;
    vote.ballot.sync.b32 %r1225, p, 0xffffffff;
    @!p not.b32 %r1225, %r1225;
}

	// end inline asm
	and.b32  	%r1247, %r1225, %r1246;
	mov.b32 	%r1230, 8;
	// begin inline asm
	{
    .reg .pred p;
    and.b32 %r1228, %r1241, %r1230;    setp.ne.u32 p, %r1228, 0;
    vote.ballot.sync.b32 %r1228, p, 0xffffffff;
    @!p not.b32 %r1228, %r1228;
}

	// end inline asm
	and.b32  	%r1248, %r1228, %r1247;
	mov.b32 	%r1233, 16;
	// begin inline asm
	{
    .reg .pred p;
    and.b32 %r1231, %r1241, %r1233;    setp.ne.u32 p, %r1231, 0;
    vote.ballot.sync.b32 %r1231, p, 0xffffffff;
    @!p not.b32 %r1231, %r1231;
}

	// end inline asm
	and.b32  	%r1249, %r1231, %r1248;
	mov.b32 	%r1236, 32;
	// begin inline asm
	{
    .reg .pred p;
    and.b32 %r1234, %r1241, %r1236;    setp.ne.u32 p, %r1234, 0;
    vote.ballot.sync.b32 %r1234, p, 0xffffffff;
    @!p not.b32 %r1234, %r1234;
}

	// end inline asm
	and.b32  	%r1250, %r1234, %r1249;
	mov.b32 	%r1239, 64;
	// begin inline asm
	{
    .reg .pred p;
    and.b32 %r1237, %r1241, %r1239;    setp.ne.u32 p, %r1237, 0;
    vote.ballot.sync.b32 %r1237, p, 0xffffffff;
    @!p not.b32 %r1237, %r1237;
}

	// end inline asm
	and.b32  	%r1251, %r1237, %r1250;
	mov.b32 	%r1242, 128;
	// begin inline asm
	{
    .reg .pred p;
    and.b32 %r1240, %r1241, %r1242;    setp.ne.u32 p, %r1240, 0;
    vote.ballot.sync.b32 %r1240, p, 0xffffffff;
    @!p not.b32 %r1240, %r1240;
}

	// end inline asm
	and.b32  	%r1252, %r1240, %r1251;
	clz.b32 	%r1253, %r1252;
	sub.s32 	%r257, 31, %r1253;
	and.b32  	%r1254, %r646, %r1252;
	popc.b32 	%r258, %r1254;
	setp.ne.s32 	%p102, %r295, %r257;
	mov.b32 	%r1798, 0;
	@%p102 bra 	$L__BB29_147;
	shl.b32 	%r1259, %r1241, 2;
	add.s32 	%r1260, %r164, %r1259;
	atom.shared.add.u32 	%r1798, [%r1260], %r258;
$L__BB29_147:
	shfl.sync.idx.b32	%r1286|%p103, %r1798, %r257, 31, -1;
	add.s32 	%r261, %r258, %r1286;
	shr.u32 	%r1287, %r1780, %r293;
	and.b32  	%r1283, %r1287, %r82;
	mov.b32 	%r1263, 1;
	// begin inline asm
	{
    .reg .pred p;
    and.b32 %r1261, %r1283, %r1263;    setp.ne.u32 p, %r1261, 0;
    vote.ballot.sync.b32 %r1261, p, 0xffffffff;
    @!p not.b32 %r1261, %r1261;
}

	// end inline asm
	mov.b32 	%r1266, 2;
	// begin inline asm
	{
    .reg .pred p;
    and.b32 %r1264, %r1283, %r1266;    setp.ne.u32 p, %r1264, 0;
    vote.ballot.sync.b32 %r1264, p, 0xffffffff;
    @!p not.b32 %r1264, %r1264;
}

	// end inline asm
	and.b32  	%r1288, %r1264, %r1261;
	mov.b32 	%r1269, 4;
	// begin inline asm
	{
    .reg .pred p;
    and.b32 %r1267, %r1283, %r1269;    setp.ne.u32 p, %r1267, 0;
    vote.ballot.sync.b32 %r1267, p, 0xffffffff;
    @!p not.b32 %r1267, %r1267;
}

	// end inline asm
	and.b32  	%r1289, %r1267, %r1288;
	mov.b32 	%r1272, 8;
	// begin inline asm
	{
    .reg .pred p;
    and.b32 %r1270, %r1283, %r1272;    setp.ne.u32 p, %r1270, 0;
    vote.ballot.sync.b32 %r1270, p, 0xffffffff;
    @!p not.b32 %r1270, %r1270;
}

	// end inline asm
	and.b32  	%r1290, %r1270, %r1289;
	mov.b32 	%r1275, 16;
	// begin inline asm
	{
    .reg .pred p;
    and.b32 %r1273, %r1283, %r1275;    setp.ne.u32 p, %r1273, 0;
    vote.ballot.sync.b32 %r1273, p, 0xffffffff;
    @!p not.b32 %r1273, %r1273;
}

	// end inline asm
	and.b32  	%r1291, %r1273, %r1290;
	mov.b32 	%r1278, 32;
	// begin inline asm
	{
    .reg .pred p;
    and.b32 %r1276, %r1283, %r1278;    setp.ne.u32 p, %r1276, 0;
    vote.ballot.sync.b32 %r1276, p, 0xffffffff;
    @!p not.b32 %r1276, %r1276;
}

	// end inline asm
	and.b32  	%r1292, %r1276, %r1291;
	mov.b32 	%r1281, 64;
	// begin inline asm
	{
    .reg .pred p;
    and.b32 %r1279, %r1283, %r1281;    setp.ne.u32 p, %r1279, 0;
    vote.ballot.sync.b32 %r1279, p, 0xffffffff;
    @!p not.b32 %r1279, %r1279;
}

	// end inline asm
	and.b32  	%r1293, %r1279, %r1292;
	mov.b32 	%r1284, 128;
	// begin inline asm
	{
    .reg .pred p;
    and.b32 %r1282, %r1283, %r1284;    setp.ne.u32 p, %r1282, 0;
    vote.ballot.sync.b32 %r1282, p, 0xffffffff;
    @!p not.b32 %r1282, %r1282;
}

	// end inline asm
	and.b32  	%r1294, %r1282, %r1293;
	clz.b32 	%r1295, %r1294;
	sub.s32 	%r263, 31, %r1295;
	and.b32  	%r1296, %r646, %r1294;
	popc.b32 	%r264, %r1296;
	setp.ne.s32 	%p104, %r295, %r263;
	mov.b32 	%r1799, 0;
	@%p104 bra 	$L__BB29_149;
	shl.b32 	%r1301, %r1283, 2;
	add.s32 	%r1302, %r164, %r1301;
	atom.shared.add.u32 	%r1799, [%r1302], %r264;
$L__BB29_149:
	shfl.sync.idx.b32	%r1328|%p105, %r1799, %r263, 31, -1;
	add.s32 	%r267, %r264, %r1328;
	shr.u32 	%r1329, %r1781, %r293;
	and.b32  	%r1325, %r1329, %r82;
	mov.b32 	%r1305, 1;
	// begin inline asm
	{
    .reg .pred p;
    and.b32 %r1303, %r1325, %r1305;    setp.ne.u32 p, %r1303, 0;
    vote.ballot.sync.b32 %r1303, p, 0xffffffff;
    @!p not.b32 %r1303, %r1303;
}

	// end inline asm
	mov.b32 	%r1308, 2;
	// begin inline asm
	{
    .reg .pred p;
    and.b32 %r1306, %r1325, %r1308;    setp.ne.u32 p, %r1306, 0;
    vote.ballot.sync.b32 %r1306, p, 0xffffffff;
    @!p not.b32 %r1306, %r1306;
}

	// end inline asm
	and.b32  	%r1330, %r1306, %r1303;
	mov.b32 	%r1311, 4;
	// begin inline asm
	{
    .reg .pred p;
    and.b32 %r1309, %r1325, %r1311;    setp.ne.u32 p, %r1309, 0;
    vote.ballot.sync.b32 %r1309, p, 0xffffffff;
    @!p not.b32 %r1309, %r1309;
}

	// end inline asm
	and.b32  	%r1331, %r1309, %r1330;
	mov.b32 	%r1314, 8;
	// begin inline asm
	{
    .reg .pred p;
    and.b32 %r1312, %r1325, %r1314;    setp.ne.u32 p, %r1312, 0;
    vote.ballot.sync.b32 %r1312, p, 0xffffffff;
    @!p not.b32 %r1312, %r1312;
}

	// end inline asm
	and.b32  	%r1332, %r1312, %r1331;
	mov.b32 	%r1317, 16;
	// begin inline asm
	{
    .reg .pred p;
    and.b32 %r1315, %r1325, %r1317;    setp.ne.u32 p, %r1315, 0;
    vote.ballot.sync.b32 %r1315, p, 0xffffffff;
    @!p not.b32 %r1315, %r1315;
}

	// end inline asm
	and.b32  	%r1333, %r1315, %r1332;
	mov.b32 	%r1320, 32;
	// begin inline asm
	{
    .reg .pred p;
    and.b32 %r1318, %r1325, %r1320;    setp.ne.u32 p, %r1318, 0;
    vote.ballot.sync.b32 %r1318, p, 0xffffffff;
    @!p not.b32 %r1318, %r1318;
}

	// end inline asm
	and.b32  	%r1334, %r1318, %r1333;
	mov.b32 	%r1323, 64;
	// begin inline asm
	{
    .reg .pred p;
    and.b32 %r1321, %r1325, %r1323;    setp.ne.u32 p, %r1321, 0;
    vote.ballot.sync.b32 %r1321, p, 0xffffffff;
    @!p not.b32 %r1321, %r1321;
}

	// end inline asm
	and.b32  	%r1335, %r1321, %r1334;
	mov.b32 	%r1326, 128;
	// begin inline asm
	{
    .reg .pred p;
    and.b32 %r1324, %r1325, %r1326;    setp.ne.u32 p, %r1324, 0;
    vote.ballot.sync.b32 %r1324, p, 0xffffffff;
    @!p not.b32 %r1324, %r1324;
}

	// end inline asm
	and.b32  	%r1336, %r1324, %r1335;
	clz.b32 	%r1337, %r1336;
	sub.s32 	%r269, 31, %r1337;
	and.b32  	%r1338, %r646, %r1336;
	popc.b32 	%r270, %r1338;
	setp.ne.s32 	%p106, %r295, %r269;
	mov.b32 	%r1800, 0;
	@%p106 bra 	$L__BB29_151;
	shl.b32 	%r1339, %r1, 5;
	and.b32  	%r1340, %r1339, 31744;
	add.s32 	%r1342, %r551, %r1340;
	shl.b32 	%r1343, %r1325, 2;
	add.s32 	%r1344, %r1342, %r1343;
	atom.shared.add.u32 	%r1800, [%r1344], %r270;
$L__BB29_151:
	shfl.sync.idx.b32	%r1370|%p107, %r1800, %r269, 31, -1;
	add.s32 	%r273, %r270, %r1370;
	shr.u32 	%r1371, %r1782, %r293;
	and.b32  	%r1367, %r1371, %r82;
	mov.b32 	%r1347, 1;
	// begin inline asm
	{
    .reg .pred p;
    and.b32 %r1345, %r1367, %r1347;    setp.ne.u32 p, %r1345, 0;
    vote.ballot.sync.b32 %r1345, p, 0xffffffff;
    @!p not.b32 %r1345, %r1345;
}

	// end inline asm
	mov.b32 	%r1350, 2;
	// begin inline asm
	{
    .reg .pred p;
    and.b32 %r1348, %r1367, %r1350;    setp.ne.u32 p, %r1348, 0;
    vote.ballot.sync.b32 %r1348, p, 0xffffffff;
    @!p not.b32 %r1348, %r1348;
}

	// end inline asm
	and.b32  	%r1372, %r1348, %r1345;
	mov.b32 	%r1353, 4;
	// begin inline asm
	{
    .reg .pred p;
    and.b32 %r1351, %r1367, %r1353;    setp.ne.u32 p, %r1351, 0;
    vote.ballot.sync.b32 %r1351, p, 0xffffffff;
    @!p not.b32 %r1351, %r1351;
}

	// end inline asm
	and.b32  	%r1373, %r1351, %r1372;
	mov.b32 	%r1356, 8;
	// begin inline asm
	{
    .reg .pred p;
    and.b32 %r1354, %r1367, %r1356;    setp.ne.u32 p, %r1354, 0;
    vote.ballot.sync.b32 %r1354, p, 0xffffffff;
    @!p not.b32 %r1354, %r1354;
}

	// end inline asm
	and.b32  	%r1374, %r1354, %r1373;
	mov.b32 	%r1359, 16;
	// begin inline asm
	{
    .reg .pred p;
    and.b32 %r1357, %r1367, %r1359;    setp.ne.u32 p, %r1357, 0;
    vote.ballot.sync.b32 %r1357, p, 0xffffffff;
    @!p not.b32 %r1357, %r1357;
}

	// end inline asm
	and.b32  	%r1375, %r1357, %r1374;
	mov.b32 	%r1362, 32;
	// begin inline asm
	{
    .reg .pred p;
    and.b32 %r1360, %r1367, %r1362;    setp.ne.u32 p, %r1360, 0;
    vote.ballot.sync.b32 %r1360, p, 0xffffffff;
    @!p not.b32 %r1360, %r1360;
}

	// end inline asm
	and.b32  	%r1376, %r1360, %r1375;
	mov.b32 	%r1365, 64;
	// begin inline asm
	{
    .reg .pred p;
    and.b32 %r1363, %r1367, %r1365;    setp.ne.u32 p, %r1363, 0;
    vote.ballot.sync.b32 %r1363, p, 0xffffffff;
    @!p not.b32 %r1363, %r1363;
}

	// end inline asm
	and.b32  	%r1377, %r1363, %r1376;
	mov.b32 	%r1368, 128;
	// begin inline asm
	{
    .reg .pred p;
    and.b32 %r1366, %r1367, %r1368;    setp.ne.u32 p, %r1366, 0;
    vote.ballot.sync.b32 %r1366, p, 0xffffffff;
    @!p not.b32 %r1366, %r1366;
}

	// end inline asm
	and.b32  	%r1378, %r1366, %r1377;
	clz.b32 	%r1379, %r1378;
	sub.s32 	%r275, 31, %r1379;
	and.b32  	%r1380, %r646, %r1378;
	popc.b32 	%r276, %r1380;
	setp.ne.s32 	%p108, %r295, %r275;
	mov.b32 	%r1801, 0;
	@%p108 bra 	$L__BB29_153;
	shl.b32 	%r1385, %r1367, 2;
	add.s32 	%r1386, %r164, %r1385;
	atom.shared.add.u32 	%r1801, [%r1386], %r276;
$L__BB29_153:
	setp.gt.u32 	%p109, %r1, 255;
	shfl.sync.idx.b32	%r1387|%p110, %r1801, %r275, 31, -1;
	add.s32 	%r1388, %r276, %r1387;
	bar.sync 	0;
	shl.b32 	%r1389, %r171, 2;
	add.s32 	%r1391, %r551, %r1389;
	st.shared.u32 	[%r1391+-4], %r1764;
	shl.b32 	%r1392, %r177, 2;
	add.s32 	%r1393, %r551, %r1392;
	st.shared.u32 	[%r1393+-4], %r1765;
	shl.b32 	%r1394, %r183, 2;
	add.s32 	%r1395, %r551, %r1394;
	st.shared.u32 	[%r1395+-4], %r1766;
	shl.b32 	%r1396, %r189, 2;
	add.s32 	%r1397, %r551, %r1396;
	st.shared.u32 	[%r1397+-4], %r1767;
	shl.b32 	%r1398, %r195, 2;
	add.s32 	%r1399, %r551, %r1398;
	st.shared.u32 	[%r1399+-4], %r1768;
	shl.b32 	%r1400, %r201, 2;
	add.s32 	%r1401, %r551, %r1400;
	st.shared.u32 	[%r1401+-4], %r1769;
	shl.b32 	%r1402, %r207, 2;
	add.s32 	%r1403, %r551, %r1402;
	st.shared.u32 	[%r1403+-4], %r1770;
	shl.b32 	%r1404, %r213, 2;
	add.s32 	%r1405, %r551, %r1404;
	st.shared.u32 	[%r1405+-4], %r1771;
	shl.b32 	%r1406, %r219, 2;
	add.s32 	%r1407, %r551, %r1406;
	st.shared.u32 	[%r1407+-4], %r1772;
	shl.b32 	%r1408, %r225, 2;
	add.s32 	%r1409, %r551, %r1408;
	st.shared.u32 	[%r1409+-4], %r1773;
	shl.b32 	%r1410, %r231, 2;
	add.s32 	%r1411, %r551, %r1410;
	st.shared.u32 	[%r1411+-4], %r1774;
	shl.b32 	%r1412, %r237, 2;
	add.s32 	%r1413, %r551, %r1412;
	st.shared.u32 	[%r1413+-4], %r1775;
	shl.b32 	%r1414, %r243, 2;
	add.s32 	%r1415, %r551, %r1414;
	st.shared.u32 	[%r1415+-4], %r1776;
	shl.b32 	%r1416, %r249, 2;
	add.s32 	%r1417, %r551, %r1416;
	st.shared.u32 	[%r1417+-4], %r1777;
	shl.b32 	%r1418, %r255, 2;
	add.s32 	%r1419, %r551, %r1418;
	st.shared.u32 	[%r1419+-4], %r1778;
	shl.b32 	%r1420, %r261, 2;
	add.s32 	%r1421, %r551, %r1420;
	st.shared.u32 	[%r1421+-4], %r1779;
	shl.b32 	%r1422, %r267, 2;
	add.s32 	%r1423, %r551, %r1422;
	st.shared.u32 	[%r1423+-4], %r1780;
	shl.b32 	%r1424, %r273, 2;
	add.s32 	%r1425, %r551, %r1424;
	st.shared.u32 	[%r1425+-4], %r1781;
	shl.b32 	%r1426, %r1388, 2;
	add.s32 	%r1427, %r551, %r1426;
	st.shared.u32 	[%r1427+-4], %r1782;
	shl.b32 	%r1428, %r1, 3;
	add.s32 	%r1429, %r551, %r1428;
	add.s32 	%r279, %r1429, 29184;
	@%p109 bra 	$L__BB29_161;
	ld.param.u64 	%rd236, [_ZN3cub18CUB_300001_SM_10006detail10radix_sort29DeviceRadixSortOnesweepKernelINS1_5radix10policy_hubIiNS0_8NullTypeEyE10Policy1000ELNS0_9SortOrderE0EiS6_yiiNS1_21identity_decomposer_tEEEvPT5_SC_PT3_PKSD_PT1_PKSH_PT2_PKSL_T4_iiT6__param_3];
	cvta.to.global.u64 	%rd57, %rd236;
	shl.b64 	%rd58, %rd7, 3;
	add.s64 	%rd59, %rd57, %rd58;
	ld.global.u64 	%rd60, [%rd59];
	cvt.s64.s32 	%rd61, %r163;
	sub.s64 	%rd238, %rd60, %rd61;
	st.shared.u64 	[%r279], %rd238;
	setp.lt.s32 	%p111, %r3, 1;
	mov.u32 	%r1805, %r1759;
	@%p111 bra 	$L__BB29_160;
	mov.b32 	%r1803, -1;
	mov.u32 	%r1802, %r3;
	mov.u32 	%r1805, %r1759;
$L__BB29_156:
	ld.param.u64 	%rd229, [_ZN3cub18CUB_300001_SM_10006detail10radix_sort29DeviceRadixSortOnesweepKernelINS1_5radix10policy_hubIiNS0_8NullTypeEyE10Policy1000ELNS0_9SortOrderE0EiS6_yiiNS1_21identity_decomposer_tEEEvPT5_SC_PT3_PKSD_PT1_PKSH_PT2_PKSL_T4_iiT6__param_0];
	add.s32 	%r283, %r1802, -1;
	shl.b32 	%r1431, %r283, 8;
	add.s32 	%r1432, %r1431, %r1;
	cvta.to.global.u64 	%rd62, %rd229;
	mul.wide.s32 	%rd63, %r1432, 4;
	add.s64 	%rd16, %rd62, %rd63;
$L__BB29_157:
	membar.cta;
	ld.volatile.global.u32 	%r284, [%rd16];
	setp.eq.s32 	%p112, %r284, 0;
	@%p112 bra 	$L__BB29_157;
	and.b32  	%r1433, %r284, 1073741823;
	add.s32 	%r1805, %r1433, %r1805;
	setp.gt.s32 	%p113, %r284, -1;
	vote.sync.ballot.b32 	%r1803, %p113, %r1803;
	setp.gt.u32 	%p115, %r1802, 1;
	and.pred  	%p116, %p113, %p115;
	mov.u32 	%r1802, %r283;
	@%p116 bra 	$L__BB29_156;
	ld.shared.u64 	%rd238, [%r279];
$L__BB29_160:
	ld.param.u64 	%rd230, [_ZN3cub18CUB_300001_SM_10006detail10radix_sort29DeviceRadixSortOnesweepKernelINS1_5radix10policy_hubIiNS0_8NullTypeEyE10Policy1000ELNS0_9SortOrderE0EiS6_yiiNS1_21identity_decomposer_tEEEvPT5_SC_PT3_PKSD_PT1_PKSH_PT2_PKSL_T4_iiT6__param_0];
	or.b32  	%r1434, %r1805, -2147483648;
	cvta.to.global.u64 	%rd64, %rd230;
	shl.b32 	%r1435, %r3, 8;
	add.s32 	%r1436, %r1435, %r1;
	mul.wide.s32 	%rd65, %r1436, 4;
	add.s64 	%rd66, %rd64, %rd65;
	st.volatile.global.u32 	[%rd66], %r1434;
	sub.s32 	%r1437, %r1805, %r1759;
	cvt.s64.s32 	%rd67, %r1437;
	add.s64 	%rd68, %rd238, %rd67;
	st.shared.u64 	[%r279], %rd68;
$L__BB29_161:
	ld.param.u32 	%r1711, [_ZN3cub18CUB_300001_SM_10006detail10radix_sort29DeviceRadixSortOnesweepKernelINS1_5radix10policy_hubIiNS0_8NullTypeEyE10Policy1000ELNS0_9SortOrderE0EiS6_yiiNS1_21identity_decomposer_tEEEvPT5_SC_PT3_PKSD_PT1_PKSH_PT2_PKSL_T4_iiT6__param_8];
	ld.param.u64 	%rd233, [_ZN3cub18CUB_300001_SM_10006detail10radix_sort29DeviceRadixSortOnesweepKernelINS1_5radix10policy_hubIiNS0_8NullTypeEyE10Policy1000ELNS0_9SortOrderE0EiS6_yiiNS1_21identity_decomposer_tEEEvPT5_SC_PT3_PKSD_PT1_PKSH_PT2_PKSL_T4_iiT6__param_2];
	setp.gt.u32 	%p117, %r1, 255;
	mad.lo.s32 	%r288, %r3, 7296, 7296;
	setp.lt.s32 	%p118, %r288, %r1711;
	setp.eq.s64 	%p119, %rd233, 0;
	or.pred  	%p120, %p119, %p118;
	or.pred  	%p121, %p117, %p120;
	@%p121 bra 	$L__BB29_163;
	ld.param.u64 	%rd234, [_ZN3cub18CUB_300001_SM_10006detail10radix_sort29DeviceRadixSortOnesweepKernelINS1_5radix10policy_hubIiNS0_8NullTypeEyE10Policy1000ELNS0_9SortOrderE0EiS6_yiiNS1_21identity_decomposer_tEEEvPT5_SC_PT3_PKSD_PT1_PKSH_PT2_PKSL_T4_iiT6__param_2];
	ld.shared.u64 	%rd69, [%r279];
	cvt.s64.s32 	%rd70, %r1759;
	cvt.s64.s32 	%rd71, %r163;
	add.s64 	%rd72, %rd71, %rd70;
	add.s64 	%rd73, %rd72, %rd69;
	cvta.to.global.u64 	%rd74, %rd234;
	shl.b64 	%rd75, %rd7, 3;
	add.s64 	%rd76, %rd74, %rd75;
	st.global.u64 	[%rd76], %rd73;
$L__BB29_163:
	ld.param.u32 	%r1712, [_ZN3cub18CUB_300001_SM_10006detail10radix_sort29DeviceRadixSortOnesweepKernelINS1_5radix10policy_hubIiNS0_8NullTypeEyE10Policy1000ELNS0_9SortOrderE0EiS6_yiiNS1_21identity_decomposer_tEEEvPT5_SC_PT3_PKSD_PT1_PKSH_PT2_PKSL_T4_iiT6__param_8];
	shl.b32 	%r1438, %r1, 2;
	add.s32 	%r289, %r551, %r1438;
	setp.gt.s32 	%p122, %r288, %r1712;
	bar.sync 	0;
	@%p122 bra 	$L__BB29_165;
	ld.shared.u32 	%r1440, [%r289];
	shr.u32 	%r1441, %r1440, %r293;
	and.b32  	%r1442, %r1441, %r82;
	shl.b32 	%r1443, %r1442, 3;
	add.s32 	%r1445, %r551, 29184;
	add.s32 	%r1446, %r1445, %r1443;
	ld.shared.u64 	%rd77, [%r1446];
	add.s64 	%rd78, %rd77, %rd7;
	xor.b32  	%r1447, %r1440, -2147483648;
	shl.b64 	%rd79, %rd78, 2;
	add.s64 	%rd80, %rd1, %rd79;
	st.global.u32 	[%rd80], %r1447;
	bar.warp.sync 	-1;
	ld.shared.u32 	%r1448, [%r289+1536];
	shr.u32 	%r1449, %r1448, %r293;
	and.b32  	%r1450, %r1449, %r82;
	shl.b32 	%r1451, %r1450, 3;
	add.s32 	%r1452, %r1445, %r1451;
	ld.shared.u64 	%rd81, [%r1452];
	add.s64 	%rd82, %rd81, %rd7;
	xor.b32  	%r1453, %r1448, -2147483648;
	shl.b64 	%rd83, %rd82, 2;
	add.s64 	%rd84, %rd1, %rd83;
	st.global.u32 	[%rd84+1536], %r1453;
	bar.warp.sync 	-1;
	ld.shared.u32 	%r1454, [%r289+3072];
	shr.u32 	%r1455, %r1454, %r293;
	and.b32  	%r1456, %r1455, %r82;
	shl.b32 	%r1457, %r1456, 3;
	add.s32 	%r1458, %r1445, %r1457;
	ld.shared.u64 	%rd85, [%r1458];
	add.s64 	%rd86, %rd85, %rd7;
	xor.b32  	%r1459, %r1454, -2147483648;
	shl.b64 	%rd87, %rd86, 2;
	add.s64 	%rd88, %rd1, %rd87;
	st.global.u32 	[%rd88+3072], %r1459;
	bar.warp.sync 	-1;
	ld.shared.u32 	%r1460, [%r289+4608];
	shr.u32 	%r1461, %r1460, %r293;
	and.b32  	%r1462, %r1461, %r82;
	shl.b32 	%r1463, %r1462, 3;
	add.s32 	%r1464, %r1445, %r1463;
	ld.shared.u64 	%rd89, [%r1464];
	add.s64 	%rd90, %rd89, %rd7;
	xor.b32  	%r1465, %r1460, -2147483648;
	shl.b64 	%rd91, %rd90, 2;
	add.s64 	%rd92, %rd1, %rd91;
	st.global.u32 	[%rd92+4608], %r1465;
	bar.warp.sync 	-1;
	ld.shared.u32 	%r1466, [%r289+6144];
	shr.u32 	%r1467, %r1466, %r293;
	and.b32  	%r1468, %r1467, %r82;
	shl.b32 	%r1469, %r1468, 3;
	add.s32 	%r1470, %r1445, %r1469;
	ld.shared.u64 	%rd93, [%r1470];
	add.s64 	%rd94, %rd93, %rd7;
	xor.b32  	%r1471, %r1466, -2147483648;
	shl.b64 	%rd95, %rd94, 2;
	add.s64 	%rd96, %rd1, %rd95;
	st.global.u32 	[%rd96+6144], %r1471;
	bar.warp.sync 	-1;
	ld.shared.u32 	%r1472, [%r289+7680];
	shr.u32 	%r1473, %r1472, %r293;
	and.b32  	%r1474, %r1473, %r82;
	shl.b32 	%r1475, %r1474, 3;
	add.s32 	%r1476, %r1445, %r1475;
	ld.shared.u64 	%rd97, [%r1476];
	add.s64 	%rd98, %rd97, %rd7;
	xor.b32  	%r1477, %r1472, -2147483648;
	shl.b64 	%rd99, %rd98, 2;
	add.s64 	%rd100, %rd1, %rd99;
	st.global.u32 	[%rd100+7680], %r1477;
	bar.warp.sync 	-1;
	ld.shared.u32 	%r1478, [%r289+9216];
	shr.u32 	%r1479, %r1478, %r293;
	and.b32  	%r1480, %r1479, %r82;
	shl.b32 	%r1481, %r1480, 3;
	add.s32 	%r1482, %r1445, %r1481;
	ld.shared.u64 	%rd101, [%r1482];
	add.s64 	%rd102, %rd101, %rd7;
	xor.b32  	%r1483, %r1478, -2147483648;
	shl.b64 	%rd103, %rd102, 2;
	add.s64 	%rd104, %rd1, %rd103;
	st.global.u32 	[%rd104+9216], %r1483;
	bar.warp.sync 	-1;
	ld.shared.u32 	%r1484, [%r289+10752];
	shr.u32 	%r1485, %r1484, %r293;
	and.b32  	%r1486, %r1485, %r82;
	shl.b32 	%r1487, %r1486, 3;
	add.s32 	%r1488, %r1445, %r1487;
	ld.shared.u64 	%rd105, [%r1488];
	add.s64 	%rd106, %rd105, %rd7;
	xor.b32  	%r1489, %r1484, -2147483648;
	shl.b64 	%rd107, %rd106, 2;
	add.s64 	%rd108, %rd1, %rd107;
	st.global.u32 	[%rd108+10752], %r1489;
	bar.warp.sync 	-1;
	ld.shared.u32 	%r1490, [%r289+12288];
	shr.u32 	%r1491, %r1490, %r293;
	and.b32  	%r1492, %r1491, %r82;
	shl.b32 	%r1493, %r1492, 3;
	add.s32 	%r1494, %r1445, %r1493;
	ld.shared.u64 	%rd109, [%r1494];
	add.s64 	%rd110, %rd109, %rd7;
	xor.b32  	%r1495, %r1490, -2147483648;
	shl.b64 	%rd111, %rd110, 2;
	add.s64 	%rd112, %rd1, %rd111;
	st.global.u32 	[%rd112+12288], %r1495;
	bar.warp.sync 	-1;
	ld.shared.u32 	%r1496, [%r289+13824];
	shr.u32 	%r1497, %r1496, %r293;
	and.b32  	%r1498, %r1497, %r82;
	shl.b32 	%r1499, %r1498, 3;
	add.s32 	%r1500, %r1445, %r1499;
	ld.shared.u64 	%rd113, [%r1500];
	add.s64 	%rd114, %rd113, %rd7;
	xor.b32  	%r1501, %r1496, -2147483648;
	shl.b64 	%rd115, %rd114, 2;
	add.s64 	%rd116, %rd1, %rd115;
	st.global.u32 	[%rd116+13824], %r1501;
	bar.warp.sync 	-1;
	ld.shared.u32 	%r1502, [%r289+15360];
	shr.u32 	%r1503, %r1502, %r293;
	and.b32  	%r1504, %r1503, %r82;
	shl.b32 	%r1505, %r1504, 3;
	add.s32 	%r1506, %r1445, %r1505;
	ld.shared.u64 	%rd117, [%r1506];
	add.s64 	%rd118, %rd117, %rd7;
	xor.b32  	%r1507, %r1502, -2147483648;
	shl.b64 	%rd119, %rd118, 2;
	add.s64 	%rd120, %rd1, %rd119;
	st.global.u32 	[%rd120+15360], %r1507;
	bar.warp.sync 	-1;
	ld.shared.u32 	%r1508, [%r289+16896];
	shr.u32 	%r1509, %r1508, %r293;
	and.b32  	%r1510, %r1509, %r82;
	shl.b32 	%r1511, %r1510, 3;
	add.s32 	%r1512, %r1445, %r1511;
	ld.shared.u64 	%rd121, [%r1512];
	add.s64 	%rd122, %rd121, %rd7;
	xor.b32  	%r1513, %r1508, -2147483648;
	shl.b64 	%rd123, %rd122, 2;
	add.s64 	%rd124, %rd1, %rd123;
	st.global.u32 	[%rd124+16896], %r1513;
	bar.warp.sync 	-1;
	ld.shared.u32 	%r1514, [%r289+18432];
	shr.u32 	%r1515, %r1514, %r293;
	and.b32  	%r1516, %r1515, %r82;
	shl.b32 	%r1517, %r1516, 3;
	add.s32 	%r1518, %r1445, %r1517;
	ld.shared.u64 	%rd125, [%r1518];
	add.s64 	%rd126, %rd125, %rd7;
	xor.b32  	%r1519, %r1514, -2147483648;
	shl.b64 	%rd127, %rd126, 2;
	add.s64 	%rd128, %rd1, %rd127;
	st.global.u32 	[%rd128+18432], %r1519;
	bar.warp.sync 	-1;
	ld.shared.u32 	%r1520, [%r289+19968];
	shr.u32 	%r1521, %r1520, %r293;
	and.b32  	%r1522, %r1521, %r82;
	shl.b32 	%r1523, %r1522, 3;
	add.s32 	%r1524, %r1445, %r1523;
	ld.shared.u64 	%rd129, [%r1524];
	add.s64 	%rd130, %rd129, %rd7;
	xor.b32  	%r1525, %r1520, -2147483648;
	shl.b64 	%rd131, %rd130, 2;
	add.s64 	%rd132, %rd1, %rd131;
	st.global.u32 	[%rd132+19968], %r1525;
	bar.warp.sync 	-1;
	ld.shared.u32 	%r1526, [%r289+21504];
	shr.u32 	%r1527, %r1526, %r293;
	and.b32  	%r1528, %r1527, %r82;
	shl.b32 	%r1529, %r1528, 3;
	add.s32 	%r1530, %r1445, %r1529;
	ld.shared.u64 	%rd133, [%r1530];
	add.s64 	%rd134, %rd133, %rd7;
	xor.b32  	%r1531, %r1526, -2147483648;
	shl.b64 	%rd135, %rd134, 2;
	add.s64 	%rd136, %rd1, %rd135;
	st.global.u32 	[%rd136+21504], %r1531;
	bar.warp.sync 	-1;
	ld.shared.u32 	%r1532, [%r289+23040];
	shr.u32 	%r1533, %r1532, %r293;
	and.b32  	%r1534, %r1533, %r82;
	shl.b32 	%r1535, %r1534, 3;
	add.s32 	%r1536, %r1445, %r1535;
	ld.shared.u64 	%rd137, [%r1536];
	add.s64 	%rd138, %rd137, %rd7;
	xor.b32  	%r1537, %r1532, -2147483648;
	shl.b64 	%rd139, %rd138, 2;
	add.s64 	%rd140, %rd1, %rd139;
	st.global.u32 	[%rd140+23040], %r1537;
	bar.warp.sync 	-1;
	ld.shared.u32 	%r1538, [%r289+24576];
	shr.u32 	%r1539, %r1538, %r293;
	and.b32  	%r1540, %r1539, %r82;
	shl.b32 	%r1541, %r1540, 3;
	add.s32 	%r1542, %r1445, %r1541;
	ld.shared.u64 	%rd141, [%r1542];
	add.s64 	%rd142, %rd141, %rd7;
	xor.b32  	%r1543, %r1538, -2147483648;
	shl.b64 	%rd143, %rd142, 2;
	add.s64 	%rd144, %rd1, %rd143;
	st.global.u32 	[%rd144+24576], %r1543;
	bar.warp.sync 	-1;
	ld.shared.u32 	%r1544, [%r289+26112];
	shr.u32 	%r1545, %r1544, %r293;
	and.b32  	%r1546, %r1545, %r82;
	shl.b32 	%r1547, %r1546, 3;
	add.s32 	%r1548, %r1445, %r1547;
	ld.shared.u64 	%rd145, [%r1548];
	add.s64 	%rd146, %rd145, %rd7;
	xor.b32  	%r1549, %r1544, -2147483648;
	shl.b64 	%rd147, %rd146, 2;
	add.s64 	%rd148, %rd1, %rd147;
	st.global.u32 	[%rd148+26112], %r1549;
	bar.warp.sync 	-1;
	ld.shared.u32 	%r1550, [%r289+27648];
	shr.u32 	%r1551, %r1550, %r293;
	and.b32  	%r1552, %r1551, %r82;
	shl.b32 	%r1553, %r1552, 3;
	add.s32 	%r1554, %r1445, %r1553;
	ld.shared.u64 	%rd149, [%r1554];
	add.s64 	%rd150, %rd149, %rd7;
	xor.b32  	%r1555, %r1550, -2147483648;
	shl.b64 	%rd151, %rd150, 2;
	add.s64 	%rd152, %rd1, %rd151;
	st.global.u32 	[%rd152+27648], %r1555;
	bar.warp.sync 	-1;
	bra.uni 	$L__BB29_204;
$L__BB29_165:
	ld.param.u32 	%r1713, [_ZN3cub18CUB_300001_SM_10006detail10radix_sort29DeviceRadixSortOnesweepKernelINS1_5radix10policy_hubIiNS0_8NullTypeEyE10Policy1000ELNS0_9SortOrderE0EiS6_yiiNS1_21identity_decomposer_tEEEvPT5_SC_PT3_PKSD_PT1_PKSH_PT2_PKSL_T4_iiT6__param_8];
	mad.lo.s32 	%r290, %r3, -7296, %r1713;
	setp.ge.s32 	%p123, %r1, %r290;
	@%p123 bra 	$L__BB29_167;
	ld.shared.u32 	%r1556, [%r289];
	shr.u32 	%r1557, %r1556, %r293;
	and.b32  	%r1558, %r1557, %r82;
	shl.b32 	%r1559, %r1558, 3;
	add.s32 	%r1561, %r551, %r1559;
	ld.shared.u64 	%rd153, [%r1561+29184];
	xor.b32  	%r1562, %r1556, -2147483648;
	add.s64 	%rd154, %rd153, %rd7;
	shl.b64 	%rd155, %rd154, 2;
	add.s64 	%rd156, %rd1, %rd155;
	st.global.u32 	[%rd156], %r1562;
$L__BB29_167:
	bar.warp.sync 	-1;
	add.s32 	%r1563, %r1, 384;
	setp.ge.s32 	%p124, %r1563, %r290;
	@%p124 bra 	$L__BB29_169;
	ld.shared.u32 	%r1564, [%r289+1536];
	shr.u32 	%r1565, %r1564, %r293;
	and.b32  	%r1566, %r1565, %r82;
	shl.b32 	%r1567, %r1566, 3;
	add.s32 	%r1569, %r551, %r1567;
	ld.shared.u64 	%rd157, [%r1569+29184];
	xor.b32  	%r1570, %r1564, -2147483648;
	add.s64 	%rd158, %rd157, %rd7;
	shl.b64 	%rd159, %rd158, 2;
	add.s64 	%rd160, %rd1, %rd159;
	st.global.u32 	[%rd160+1536], %r1570;
$L__BB29_169:
	bar.warp.sync 	-1;
	add.s32 	%r1571, %r1, 768;
	setp.ge.s32 	%p125, %r1571, %r290;
	@%p125 bra 	$L__BB29_171;
	ld.shared.u32 	%r1572, [%r289+3072];
	shr.u32 	%r1573, %r1572, %r293;
	and.b32  	%r1574, %r1573, %r82;
	shl.b32 	%r1575, %r1574, 3;
	add.s32 	%r1577, %r551, %r1575;
	ld.shared.u64 	%rd161, [%r1577+29184];
	xor.b32  	%r1578, %r1572, -2147483648;
	add.s64 	%rd162, %rd161, %rd7;
	shl.b64 	%rd163, %rd162, 2;
	add.s64 	%rd164, %rd1, %rd163;
	st.global.u32 	[%rd164+3072], %r1578;
$L__BB29_171:
	bar.warp.sync 	-1;
	add.s32 	%r1579, %r1, 1152;
	setp.ge.s32 	%p126, %r1579, %r290;
	@%p126 bra 	$L__BB29_173;
	ld.shared.u32 	%r1580, [%r289+4608];
	shr.u32 	%r1581, %r1580, %r293;
	and.b32  	%r1582, %r1581, %r82;
	shl.b32 	%r1583, %r1582, 3;
	add.s32 	%r1585, %r551, %r1583;
	ld.shared.u64 	%rd165, [%r1585+29184];
	xor.b32  	%r1586, %r1580, -2147483648;
	add.s64 	%rd166, %rd165, %rd7;
	shl.b64 	%rd167, %rd166, 2;
	add.s64 	%rd168, %rd1, %rd167;
	st.global.u32 	[%rd168+4608], %r1586;
$L__BB29_173:
	bar.warp.sync 	-1;
	add.s32 	%r1587, %r1, 1536;
	setp.ge.s32 	%p127, %r1587, %r290;
	@%p127 bra 	$L__BB29_175;
	ld.shared.u32 	%r1588, [%r289+6144];
	shr.u32 	%r1589, %r1588, %r293;
	and.b32  	%r1590, %r1589, %r82;
	shl.b32 	%r1591, %r1590, 3;
	add.s32 	%r1593, %r551, %r1591;
	ld.shared.u64 	%rd169, [%r1593+29184];
	xor.b32  	%r1594, %r1588, -2147483648;
	add.s64 	%rd170, %rd169, %rd7;
	shl.b64 	%rd171, %rd170, 2;
	add.s64 	%rd172, %rd1, %rd171;
	st.global.u32 	[%rd172+6144], %r1594;
$L__BB29_175:
	bar.warp.sync 	-1;
	add.s32 	%r1595, %r1, 1920;
	setp.ge.s32 	%p128, %r1595, %r290;
	@%p128 bra 	$L__BB29_177;
	ld.shared.u32 	%r1596, [%r289+7680];
	shr.u32 	%r1597, %r1596, %r293;
	and.b32  	%r1598, %r1597, %r82;
	shl.b32 	%r1599, %r1598, 3;
	add.s32 	%r1601, %r551, %r1599;
	ld.shared.u64 	%rd173, [%r1601+29184];
	xor.b32  	%r1602, %r1596, -2147483648;
	add.s64 	%rd174, %rd173, %rd7;
	shl.b64 	%rd175, %rd174, 2;
	add.s64 	%rd176, %rd1, %rd175;
	st.global.u32 	[%rd176+7680], %r1602;
$L__BB29_177:
	bar.warp.sync 	-1;
	add.s32 	%r1603, %r1, 2304;
	setp.ge.s32 	%p129, %r1603, %r290;
	@%p129 bra 	$L__BB29_179;
	ld.shared.u32 	%r1604, [%r289+9216];
	shr.u32 	%r1605, %r1604, %r293;
	and.b32  	%r1606, %r1605, %r82;
	shl.b32 	%r1607, %r1606, 3;
	add.s32 	%r1609, %r551, %r1607;
	ld.shared.u64 	%rd177, [%r1609+29184];
	xor.b32  	%r1610, %r1604, -2147483648;
	add.s64 	%rd178, %rd177, %rd7;
	shl.b64 	%rd179, %rd178, 2;
	add.s64 	%rd180, %rd1, %rd179;
	st.global.u32 	[%rd180+9216], %r1610;
$L__BB29_179:
	bar.warp.sync 	-1;
	add.s32 	%r1611, %r1, 2688;
	setp.ge.s32 	%p130, %r1611, %r290;
	@%p130 bra 	$L__BB29_181;
	ld.shared.u32 	%r1612, [%r289+10752];
	shr.u32 	%r1613, %r1612, %r293;
	and.b32  	%r1614, %r1613, %r82;
	shl.b32 	%r1615, %r1614, 3;
	add.s32 	%r1617, %r551, %r1615;
	ld.shared.u64 	%rd181, [%r1617+29184];
	xor.b32  	%r1618, %r1612, -2147483648;
	add.s64 	%rd182, %rd181, %rd7;
	shl.b64 	%rd183, %rd182, 2;
	add.s64 	%rd184, %rd1, %rd183;
	st.global.u32 	[%rd184+10752], %r1618;
$L__BB29_181:
	bar.warp.sync 	-1;
	or.b32  	%r1619, %r1, 3072;
	setp.ge.s32 	%p131, %r1619, %r290;
	@%p131 bra 	$L__BB29_183;
	ld.shared.u32 	%r1620, [%r289+12288];
	shr.u32 	%r1621, %r1620, %r293;
	and.b32  	%r1622, %r1621, %r82;
	shl.b32 	%r1623, %r1622, 3;
	add.s32 	%r1625, %r551, %r1623;
	ld.shared.u64 	%rd185, [%r1625+29184];
	xor.b32  	%r1626, %r1620, -2147483648;
	add.s64 	%rd186, %rd185, %rd7;
	shl.b64 	%rd187, %rd186, 2;
	add.s64 	%rd188, %rd1, %rd187;
	st.global.u32 	[%rd188+12288], %r1626;
$L__BB29_183:
	bar.warp.sync 	-1;
	add.s32 	%r1627, %r1, 3456;
	setp.ge.s32 	%p132, %r1627, %r290;
	@%p132 bra 	$L__BB29_185;
	ld.shared.u32 	%r1628, [%r289+13824];
	shr.u32 	%r1629, %r1628, %r293;
	and.b32  	%r1630, %r1629, %r82;
	shl.b32 	%r1631, %r1630, 3;
	add.s32 	%r1633, %r551, %r1631;
	ld.shared.u64 	%rd189, [%r1633+29184];
	xor.b32  	%r1634, %r1628, -2147483648;
	add.s64 	%rd190, %rd189, %rd7;
	shl.b64 	%rd191, %rd190, 2;
	add.s64 	%rd192, %rd1, %rd191;
	st.global.u32 	[%rd192+13824], %r1634;
$L__BB29_185:
	bar.warp.sync 	-1;
	add.s32 	%r1635, %r1, 3840;
	setp.ge.s32 	%p133, %r1635, %r290;
	@%p133 bra 	$L__BB29_187;
	ld.shared.u32 	%r1636, [%r289+15360];
	shr.u32 	%r1637, %r1636, %r293;
	and.b32  	%r1638, %r1637, %r82;
	shl.b32 	%r1639, %r1638, 3;
	add.s32 	%r1641, %r551, %r1639;
	ld.shared.u64 	%rd193, [%r1641+29184];
	xor.b32  	%r1642, %r1636, -2147483648;
	add.s64 	%rd194, %rd193, %rd7;
	shl.b64 	%rd195, %rd194, 2;
	add.s64 	%rd196, %rd1, %rd195;
	st.global.u32 	[%rd196+15360], %r1642;
$L__BB29_187:
	bar.warp.sync 	-1;
	add.s32 	%r1643, %r1, 4224;
	setp.ge.s32 	%p134, %r1643, %r290;
	@%p134 bra 	$L__BB29_189;
	ld.shared.u32 	%r1644, [%r289+16896];
	shr.u32 	%r1645, %r1644, %r293;
	and.b32  	%r1646, %r1645, %r82;
	shl.b32 	%r1647, %r1646, 3;
	add.s32 	%r1649, %r551, %r1647;
	ld.shared.u64 	%rd197, [%r1649+29184];
	xor.b32  	%r1650, %r1644, -2147483648;
	add.s64 	%rd198, %rd197, %rd7;
	shl.b64 	%rd199, %rd198, 2;
	add.s64 	%rd200, %rd1, %rd199;
	st.global.u32 	[%rd200+16896], %r1650;
$L__BB29_189:
	bar.warp.sync 	-1;
	add.s32 	%r1651, %r1, 4608;
	setp.ge.s32 	%p135, %r1651, %r290;
	@%p135 bra 	$L__BB29_191;
	ld.shared.u32 	%r1652, [%r289+18432];
	shr.u32 	%r1653, %r1652, %r293;
	and.b32  	%r1654, %r1653, %r82;
	shl.b32 	%r1655, %r1654, 3;
	add.s32 	%r1657, %r551, %r1655;
	ld.shared.u64 	%rd201, [%r1657+29184];
	xor.b32  	%r1658, %r1652, -2147483648;
	add.s64 	%rd202, %rd201, %rd7;
	shl.b64 	%rd203, %rd202, 2;
	add.s64 	%rd204, %rd1, %rd203;
	st.global.u32 	[%rd204+18432], %r1658;
$L__BB29_191:
	bar.warp.sync 	-1;
	add.s32 	%r1659, %r1, 4992;
	setp.ge.s32 	%p136, %r1659, %r290;
	@%p136 bra 	$L__BB29_193;
	ld.shared.u32 	%r1660, [%r289+19968];
	shr.u32 	%r1661, %r1660, %r293;
	and.b32  	%r1662, %r1661, %r82;
	shl.b32 	%r1663, %r1662, 3;
	add.s32 	%r1665, %r551, %r1663;
	ld.shared.u64 	%rd205, [%r1665+29184];
	xor.b32  	%r1666, %r1660, -2147483648;
	add.s64 	%rd206, %rd205, %rd7;
	shl.b64 	%rd207, %rd206, 2;
	add.s64 	%rd208, %rd1, %rd207;
	st.global.u32 	[%rd208+19968], %r1666;
$L__BB29_193:
	bar.warp.sync 	-1;
	add.s32 	%r1667, %r1, 5376;
	setp.ge.s32 	%p137, %r1667, %r290;
	@%p137 bra 	$L__BB29_195;
	ld.shared.u32 	%r1668, [%r289+21504];
	shr.u32 	%r1669, %r1668, %r293;
	and.b32  	%r1670, %r1669, %r82;
	shl.b32 	%r1671, %r1670, 3;
	add.s32 	%r1673, %r551, %r1671;
	ld.shared.u64 	%rd209, [%r1673+29184];
	xor.b32  	%r1674, %r1668, -2147483648;
	add.s64 	%rd210, %rd209, %rd7;
	shl.b64 	%rd211, %rd210, 2;
	add.s64 	%rd212, %rd1, %rd211;
	st.global.u32 	[%rd212+21504], %r1674;
$L__BB29_195:
	bar.warp.sync 	-1;
	add.s32 	%r1675, %r1, 5760;
	setp.ge.s32 	%p138, %r1675, %r290;
	@%p138 bra 	$L__BB29_197;
	ld.shared.u32 	%r1676, [%r289+23040];
	shr.u32 	%r1677, %r1676, %r293;
	and.b32  	%r1678, %r1677, %r82;
	shl.b32 	%r1679, %r1678, 3;
	add.s32 	%r1681, %r551, %r1679;
	ld.shared.u64 	%rd213, [%r1681+29184];
	xor.b32  	%r1682, %r1676, -2147483648;
	add.s64 	%rd214, %rd213, %rd7;
	shl.b64 	%rd215, %rd214, 2;
	add.s64 	%rd216, %rd1, %rd215;
	st.global.u32 	[%rd216+23040], %r1682;
$L__BB29_197:
	bar.warp.sync 	-1;
	or.b32  	%r1683, %r1, 6144;
	setp.ge.s32 	%p139, %r1683, %r290;
	@%p139 bra 	$L__BB29_199;
	ld.shared.u32 	%r1684, [%r289+24576];
	shr.u32 	%r1685, %r1684, %r293;
	and.b32  	%r1686, %r1685, %r82;
	shl.b32 	%r1687, %r1686, 3;
	add.s32 	%r1689, %r551, %r1687;
	ld.shared.u64 	%rd217, [%r1689+29184];
	xor.b32  	%r1690, %r1684, -2147483648;
	add.s64 	%rd218, %rd217, %rd7;
	shl.b64 	%rd219, %rd218, 2;
	add.s64 	%rd220, %rd1, %rd219;
	st.global.u32 	[%rd220+24576], %r1690;
$L__BB29_199:
	bar.warp.sync 	-1;
	add.s32 	%r1691, %r1, 6528;
	setp.ge.s32 	%p140, %r1691, %r290;
	@%p140 bra 	$L__BB29_201;
	ld.shared.u32 	%r1692, [%r289+26112];
	shr.u32 	%r1693, %r1692, %r293;
	and.b32  	%r1694, %r1693, %r82;
	shl.b32 	%r1695, %r1694, 3;
	add.s32 	%r1697, %r551, %r1695;
	ld.shared.u64 	%rd221, [%r1697+29184];
	xor.b32  	%r1698, %r1692, -2147483648;
	add.s64 	%rd222, %rd221, %rd7;
	shl.b64 	%rd223, %rd222, 2;
	add.s64 	%rd224, %rd1, %rd223;
	st.global.u32 	[%rd224+26112], %r1698;
$L__BB29_201:
	bar.warp.sync 	-1;
	add.s32 	%r1699, %r1, 6912;
	ld.shared.u32 	%r291, [%r289+27648];
	shr.u32 	%r1700, %r291, %r293;
	and.b32  	%r1701, %r1700, %r82;
	shl.b32 	%r1702, %r1701, 3;
	add.s32 	%r1704, %r551, %r1702;
	ld.shared.u64 	%rd225, [%r1704+29184];
	add.s64 	%rd19, %rd225, %rd7;
	setp.ge.s32 	%p141, %r1699, %r290;
	@%p141 bra 	$L__BB29_203;
	xor.b32  	%r1705, %r291, -2147483648;
	shl.b64 	%rd226, %rd19, 2;
	add.s64 	%rd227, %rd1, %rd226;
	st.global.u32 	[%rd227+27648], %r1705;
$L__BB29_203:
	bar.warp.sync 	-1;
$L__BB29_204:
	ret;

}


// ===== COMPILED SASS (sm_100) =====

	.target	sm_100

	.elftype	@"ET_EXEC"


//--------------------- .note.nv.tkinfo           --------------------------
	.section	.note.nv.tkinfo,"",@"SHT_NOTE"
	.sectionflags	@"SHF_NOTE_NV_TKINFO"
	.tkinfo
        /*0018*/ 	.word	0x00000002
        /*0030*/ 	.string	""
        /*0030*/ 	.string	"ptxas"
        /*0030*/ 	.string	"Cuda compilation tools, release 13.0, V13.0.88"
        /*0030*/ 	.string	"Build cuda_13.0.r13.0/compiler.36424714_0"
        /*0030*/ 	.string	"-arch sm_100 -m 64 "



//--------------------- .note.nv.cuinfo           --------------------------
	.section	.note.nv.cuinfo,"",@"SHT_NOTE"
	.sectionflags	@"SHF_NOTE_NV_CUINFO"
        /*0018*/ 	.short	0x0002
        /*001a*/ 	.short	0x0064
        /*001c*/ 	.short	0x0082
	.zero		2


//--------------------- .nv.info                  --------------------------
	.section	.nv.info,"",@"SHT_CUDA_INFO"
	.align	4


	//----- nvinfo : EIATTR_REGCOUNT
	.align		4
        /*0000*/ 	.byte	0x04, 0x2f
        /*0002*/ 	.short	(.L_46 - .L_45)
	.align		4
.L_45:
        /*0004*/ 	.word	index@(_Z6kernelPfS_PiS0_iii)
        /*0008*/ 	.word	0x00000020


	//----- nvinfo : EIATTR_FRAME_SIZE
	.align		4
.L_46:
        /*000c*/ 	.byte	0x04, 0x11
        /*000e*/ 	.short	(.L_48 - .L_47)
	.align		4
.L_47:
        /*0010*/ 	.word	index@(_Z6kernelPfS_PiS0_iii)
        /*0014*/ 	.word	0x00000000


	//----- nvinfo : EIATTR_REGCOUNT
	.align		4
.L_48:
        /*0018*/ 	.byte	0x04, 0x2f
        /*001a*/ 	.short	(.L_50 - .L_49)
	.align		4
.L_49:
        /*001c*/ 	.word	index@(_Z7kernel2PiPfS0_S_ii)
        /*0020*/ 	.word	0x0000001e


	//----- nvinfo : EIATTR_FRAME_SIZE
	.align		4
.L_50:
        /*0024*/ 	.byte	0x04, 0x11
        /*0026*/ 	.short	(.L_52 - .L_51)
	.align		4
.L_51:
        /*0028*/ 	.word	index@($__internal_1_$__cuda_sm3x_div_rn_noftz_f32_slowpath)
        /*002c*/ 	.word	0x00000000


	//----- nvinfo : EIATTR_FRAME_SIZE
	.align		4
.L_52:
        /*0030*/ 	.byte	0x04, 0x11
        /*0032*/ 	.short	(.L_54 - .L_53)
	.align		4
.L_53:
        /*0034*/ 	.word	index@(_Z7kernel2PiPfS0_S_ii)
        /*0038*/ 	.word	0x00000000


	//----- nvinfo : EIATTR_REGCOUNT
	.align		4
.L_54:
        /*003c*/ 	.byte	0x04, 0x2f
        /*003e*/ 	.short	(.L_56 - .L_55)
	.align		4
.L_55:
        /*0040*/ 	.word	index@(_Z7kernel3PfS_S_Piiii)
        /*0044*/ 	.word	0x00000020


	//----- nvinfo : EIATTR_FRAME_SIZE
	.align		4
.L_56:
        /*0048*/ 	.byte	0x04, 0x11
        /*004a*/ 	.short	(.L_58 - .L_57)
	.align		4
.L_57:
        /*004c*/ 	.word	index@($__internal_0_$__cuda_sm3x_div_rn_noftz_f32_slowpath)
        /*0050*/ 	.word	0x00000000


	//----- nvinfo : EIATTR_FRAME_SIZE
	.align		4
.L_58:
        /*0054*/ 	.byte	0x04, 0x11
        /*0056*/ 	.short	(.L_60 - .L_59)
	.align		4
.L_59:
        /*0058*/ 	.word	index@(_Z7kernel3PfS_S_Piiii)
        /*005c*/ 	.word	0x00000000


	//----- nvinfo : EIATTR_REGCOUNT
	.align		4
.L_60:
        /*0060*/ 	.byte	0x04, 0x2f
        /*0062*/ 	.short	(.L_62 - .L_61)
	.align		4
.L_61:
        /*0064*/ 	.word	index@(_ZN6thrust24THRUST_300001_SM_1000_NS8cuda_cub4core6detail13_kernel_agentINS1_15__reduce_by_key9InitAgentIN3cub18CUB_300001_SM_100024ReduceByKeyScanTileStateIfiLb1EEEiPiEEJSA_iSB_EEEvDpT0_)
        /*0068*/ 	.word	0x0000000e


	//----- nvinfo : EIATTR_FRAME_SIZE
	.align		4
.L_62:
        /*006c*/ 	.byte	0x04, 0x11
        /*006e*/ 	.short	(.L_64 - .L_63)
	.align		4
.L_63:
        /*0070*/ 	.word	index@(_ZN6thrust24THRUST_300001_SM_1000_NS8cuda_cub4core6detail13_kernel_agentINS1_15__reduce_by_key9InitAgentIN3cub18CUB_300001_SM_100024ReduceByKeyScanTileStateIfiLb1EEEiPiEEJSA_iSB_EEEvDpT0_)
        /*0074*/ 	.word	0x00000000


	//----- nvinfo : EIATTR_REGCOUNT
	.align		4
.L_64:
        /*0078*/ 	.byte	0x04, 0x2f
        /*007a*/ 	.short	(.L_66 - .L_65)
	.align		4
.L_65:
        /*007c*/ 	.word	index@(_ZN6thrust24THRUST_300001_SM_1000_NS8cuda_cub4core6detail13_kernel_agentINS1_15__reduce_by_key16ReduceByKeyAgentIPiPfS7_S8_N4cuda3std3__48equal_toIiEENSB_4plusIfEES7_iEEJS7_S8_S7_S8_S7_N3cub18CUB_300001_SM_100024ReduceByKeyScanTileStateIfiLb1EEESD_SF_iiEEEvDpT0_)
        /*0080*/ 	.word	0x0000003c


	//----- nvinfo : EIATTR_FRAME_SIZE
	.align		4
.L_66:
        /*0084*/ 	.byte	0x04, 0x11
        /*0086*/ 	.short	(.L_68 - .L_67)
	.align		4
.L_67:
        /*0088*/ 	.word	index@(_ZN6thrust24THRUST_300001_SM_1000_NS8cuda_cub4core6detail13_kernel_agentINS1_15__reduce_by_key16ReduceByKeyAgentIPiPfS7_S8_N4cuda3std3__48equal_toIiEENSB_4plusIfEES7_iEEJS7_S8_S7_S8_S7_N3cub18CUB_300001_SM_100024ReduceByKeyScanTileStateIfiLb1EEESD_SF_iiEEEvDpT0_)
        /*008c*/ 	.word	0x00000000


	//----- nvinfo : EIATTR_REGCOUNT
	.align		4
.L_68:
        /*0090*/ 	.byte	0x04, 0x2f
        /*0092*/ 	.short	(.L_70 - .L_69)
	.align		4
.L_69:
        /*0094*/ 	.word	index@(_ZN6thrust24THRUST_300001_SM_1000_NS8cuda_cub4core6detail13_kernel_agentINS1_15__reduce_by_key9InitAgentIN3cub18CUB_300001_SM_100024ReduceByKeyScanTileStateIflLb1EEElPlEEJSA_lSB_EEEvDpT0_)
        /*0098*/ 	.word	0x0000000e


	//----- nvinfo : EIATTR_FRAME_SIZE
	.align		4
.L_70:
        /*009c*/ 	.byte	0x04, 0x11
        /*009e*/ 	.short	(.L_72 - .L_71)
	.align		4
.L_71:
        /*00a0*/ 	.word	index@(_ZN6thrust24THRUST_300001_SM_1000_NS8cuda_cub4core6detail13_kernel_agentINS1_15__reduce_by_key9InitAgentIN3cub18CUB_300001_SM_100024ReduceByKeyScanTileStateIflLb1EEElPlEEJSA_lSB_EEEvDpT0_)
        /*00a4*/ 	.word	0x00000000


	//----- nvinfo : EIATTR_REGCOUNT
	.align		4
.L_72:
        /*00a8*/ 	.byte	0x04, 0x2f
        /*00aa*/ 	.short	(.L_74 - .L_73)
	.align		4
.L_73:
        /*00ac*/ 	.word	index@(_ZN6thrust24THRUST_300001_SM_1000_NS8cuda_cub4core6detail13_kernel_agentINS1_15__reduce_by_key16ReduceByKeyAgentIPiPfS7_S8_N4cuda3std3__48equal_toIiEENSB_4plusIfEEPllEEJS7_S8_S7_S8_SG_N3cub18CUB_300001_SM_100024ReduceByKeyScanTileStateIflLb1EEESD_SF_llEEEvDpT0_)
        /*00b0*/ 	.word	0x00000039


	//----- nvinfo : EIATTR_FRAME_SIZE
	.align		4
.L_74:
        /*00b4*/ 	.byte	0x04, 0x11
        /*00b6*/ 	.short	(.L_76 - .L_75)
	.align		4
.L_75:
        /*00b8*/ 	.word	index@(_ZN6thrust24THRUST_300001_SM_1000_NS8cuda_cub4core6detail13_kernel_agentINS1_15__reduce_by_key16ReduceByKeyAgentIPiPfS7_S8_N4cuda3std3__48equal_toIiEENSB_4plusIfEEPllEEJS7_S8_S7_S8_SG_N3cub18CUB_300001_SM_100024ReduceByKeyScanTileStateIflLb1EEESD_SF_llEEEvDpT0_)
        /*00bc*/ 	.word	0x00000000


	//----- nvinfo : EIATTR_REGCOUNT
	.align		4
.L_76:
        /*00c0*/ 	.byte	0x04, 0x2f
        /*00c2*/ 	.short	(.L_78 - .L_77)
	.align		4
.L_77:
        /*00c4*/ 	.word	index@(_ZN6thrust24THRUST_300001_SM_1000_NS8cuda_cub4core6detail13_kernel_agentINS1_15__reduce_by_key9InitAgentIN3cub18CUB_300001_SM_100024ReduceByKeyScanTileStateIiiLb1EEEiPiEEJSA_iSB_EEEvDpT0_)
        /*00c8*/ 	.word	0x0000000e


	//----- nvinfo : EIATTR_FRAME_SIZE
	.align		4
.L_78:
        /*00cc*/ 	.byte	0x04, 0x11
        /*00ce*/ 	.short	(.L_80 - .L_79)
	.align		4
.L_79:
        /*00d0*/ 	.word	index@(_ZN6thrust24THRUST_300001_SM_1000_NS8cuda_cub4core6detail13_kernel_agentINS1_15__reduce_by_key9InitAgentIN3cub18CUB_300001_SM_100024ReduceByKeyScanTileStateIiiLb1EEEiPiEEJSA_iSB_EEEvDpT0_)
        /*00d4*/ 	.word	0x00000000


	//----- nvinfo : EIATTR_REGCOUNT
	.align		4
.L_80:
        /*00d8*/ 	.byte	0x04, 0x2f
        /*00da*/ 	.short	(.L_82 - .L_81)
	.align		4
.L_81:
        /*00dc*/ 	.word	index@(_ZN6thrust24THRUST_300001_SM_1000_NS8cuda_cub4core6detail13_kernel_agentINS1_15__reduce_by_key16ReduceByKeyAgentIPiNS0_17constant_iteratorIiNS0_11use_defaultES9_EES7_S7_N4cuda3std3__48equal_toIiEENSD_4plusIiEES7_iEEJS7_SA_S7_S7_S7_N3cub18CUB_300001_SM_100024ReduceByKeyScanTileStateIiiLb1EEESF_SH_iiEEEvDpT0_)
        /*00e0*/ 	.word	0x0000003e


	//----- nvinfo : EIATTR_FRAME_SIZE
	.align		4
.L_82:
        /*00e4*/ 	.byte	0x04, 0x11
        /*00e6*/ 	.short	(.L_84 - .L_83)
	.align		4
.L_83:
        /*00e8*/ 	.word	index@(_ZN6thrust24THRUST_300001_SM_1000_NS8cuda_cub4core6detail13_kernel_agentINS1_15__reduce_by_key16ReduceByKeyAgentIPiNS0_17constant_iteratorIiNS0_11use_defaultES9_EES7_S7_N4cuda3std3__48equal_toIiEENSD_4plusIiEES7_iEEJS7_SA_S7_S7_S7_N3cub18CUB_300001_SM_100024ReduceByKeyScanTileStateIiiLb1EEESF_SH_iiEEEvDpT0_)
        /*00ec*/ 	.word	0x00000000


	//----- nvinfo : EIATTR_REGCOUNT
	.align		4
.L_84:
        /*00f0*/ 	.byte	0x04, 0x2f
        /*00f2*/ 	.short	(.L_86 - .L_85)
	.align		4
.L_85:
        /*00f4*/ 	.word	index@(_ZN6thrust24THRUST_300001_SM_1000_NS8cuda_cub4core6detail13_kernel_agentINS1_15__reduce_by_key9InitAgentIN3cub18CUB_300001_SM_100024ReduceByKeyScanTileStateIilLb1EEElPlEEJSA_lSB_EEEvDpT0_)
        /*00f8*/ 	.word	0x0000000e


	//----- nvinfo : EIATTR_FRAME_SIZE
	.align		4
.L_86:
        /*00fc*/ 	.byte	0x04, 0x11
        /*00fe*/ 	.short	(.L_88 - .L_87)
	.align		4
.L_87:
        /*0100*/ 	.word	index@(_ZN6thrust24THRUST_300001_SM_1000_NS8cuda_cub4core6detail13_kernel_agentINS1_15__reduce_by_key9InitAgentIN3cub18CUB_300001_SM_100024ReduceByKeyScanTileStateIilLb1EEElPlEEJSA_lSB_EEEvDpT0_)
        /*0104*/ 	.word	0x00000000


	//----- nvinfo : EIATTR_REGCOUNT
	.align		4
.L_88:
        /*0108*/ 	.byte	0x04, 0x2f
        /*010a*/ 	.short	(.L_90 - .L_89)
	.align		4
.L_89:
        /*010c*/ 	.word	index@(_ZN6thrust24THRUST_300001_SM_1000_NS8cuda_cub4core6detail13_kernel_agentINS1_15__reduce_by_key16ReduceByKeyAgentIPiNS0_17constant_iteratorIiNS0_11use_defaultES9_EES7_S7_N4cuda3std3__48equal_toIiEENSD_4plusIiEEPllEEJS7_SA_S7_S7_SI_N3cub18CUB_300001_SM_100024ReduceByKeyScanTileStateIilLb1EEESF_SH_llEEEvDpT0_)
        /*0110*/ 	.word	0x0000003a


	//----- nvinfo : EIATTR_FRAME_SIZE
	.align		4
.L_90:
        /*0114*/ 	.byte	0x04, 0x11
        /*0116*/ 	.short	(.L_92 - .L_91)
	.align		4
.L_91:
        /*0118*/ 	.word	index@(_ZN6thrust24THRUST_300001_SM_1000_NS8cuda_cub4core6detail13_kernel_agentINS1_15__reduce_by_key16ReduceByKeyAgentIPiNS0_17constant_iteratorIiNS0_11use_defaultES9_EES7_S7_N4cuda3std3__48equal_toIiEENSD_4plusIiEEPllEEJS7_SA_S7_S7_SI_N3cub18CUB_300001_SM_100024ReduceByKeyScanTileStateIilLb1EEESF_SH_llEEEvDpT0_)
        /*011c*/ 	.word	0x00000000


	//----- nvinfo : EIATTR_REGCOUNT
	.align		4
.L_92:
        /*0120*/ 	.byte	0x04, 0x2f
        /*0122*/ 	.short	(.L_94 - .L_93)
	.align		4
.L_93:
        /*0124*/ 	.word	index@(_ZN3cub18CUB_300001_SM_10006detail11EmptyKernelIvEEvv)
        /*0128*/ 	.word	0x00000004


	//----- nvinfo : EIATTR_FRAME_SIZE
	.align		4
.L_94:
        /*012c*/ 	.byte	0x04, 0x11
        /*012e*/ 	.short	(.L_96 - .L_95)
	.align		4
.L_95:
        /*0130*/ 	.word	index@(_ZN3cub18CUB_300001_SM_10006detail11EmptyKernelIvEEvv)
        /*0134*/ 	.word	0x00000000


	//----- nvinfo : EIATTR_REGCOUNT
	.align		4
.L_96:
        /*0138*/ 	.byte	0x04, 0x2f
        /*013a*/ 	.short	(.L_98 - .L_97)
	.align		4
.L_97:
        /*013c*/ 	.word	index@(_ZN3cub18CUB_300001_SM_10006detail6reduce28DeviceReduceSingleTileKernelINS2_10policy_hubIfjN4cuda3std3__44plusIfEEE10Policy1000EPiPfjS9_ffNS7_10__identityEEEvT0_T1_T2_T3_T4_T6_)
        /*0140*/ 	.word	0x00000020


	//----- nvinfo : EIATTR_FRAME_SIZE
	.align		4
.L_98:
        /*0144*/ 	.byte	0x04, 0x11
        /*0146*/ 	.short	(.L_100 - .L_99)
	.align		4
.L_99:
        /*0148*/ 	.word	index@(_ZN3cub18CUB_300001_SM_10006detail6reduce28DeviceReduceSingleTileKernelINS2_10policy_hubIfjN4cuda3std3__44plusIfEEE10Policy1000EPiPfjS9_ffNS7_10__identityEEEvT0_T1_T2_T3_T4_T6_)
        /*014c*/ 	.word	0x00000000


	//----- nvinfo : EIATTR_REGCOUNT
	.align		4
.L_100:
        /*0150*/ 	.byte	0x04, 0x2f
        /*0152*/ 	.short	(.L_102 - .L_101)
	.align		4
.L_101:
        /*0154*/ 	.word	index@(_ZN3cub18CUB_300001_SM_10006detail6reduce18DeviceReduceKernelINS2_10policy_hubIfjN4cuda3std3__44plusIfEEE10Policy1000EPijS9_fNS7_10__identityEEEvT0_PT3_T1_NS0_13GridEvenShareISH_EET2_T4_)
        /*0158*/ 	.word	0x0000001e


	//----- nvinfo : EIATTR_FRAME_SIZE
	.align		4
.L_102:
        /*015c*/ 	.byte	0x04, 0x11
        /*015e*/ 	.short	(.L_104 - .L_103)
	.align		4
.L_103:
        /*0160*/ 	.word	index@(_ZN3cub18CUB_300001_SM_10006detail6reduce18DeviceReduceKernelINS2_10policy_hubIfjN4cuda3std3__44plusIfEEE10Policy1000EPijS9_fNS7_10__identityEEEvT0_PT3_T1_NS0_13GridEvenShareISH_EET2_T4_)
        /*0164*/ 	.word	0x00000000


	//----- nvinfo : EIATTR_REGCOUNT
	.align		4
.L_104:
        /*0168*/ 	.byte	0x04, 0x2f
        /*016a*/ 	.short	(.L_106 - .L_105)
	.align		4
.L_105:
        /*016c*/ 	.word	index@(_ZN3cub18CUB_300001_SM_10006detail6reduce28DeviceReduceSingleTileKernelINS2_10policy_hubIfjN4cuda3std3__44plusIfEEE10Policy1000EPfSC_iS9_ffNS7_10__identityEEEvT0_T1_T2_T3_T4_T6_)
        /*0170*/ 	.word	0x0000001e


	//----- nvinfo : EIATTR_FRAME_SIZE
	.align		4
.L_106:
        /*0174*/ 	.byte	0x04, 0x11
        /*0176*/ 	.short	(.L_108 - .L_107)
	.align		4
.L_107:
        /*0178*/ 	.word	index@(_ZN3cub18CUB_300001_SM_10006detail6reduce28DeviceReduceSingleTileKernelINS2_10policy_hubIfjN4cuda3std3__44plusIfEEE10Policy1000EPfSC_iS9_ffNS7_10__identityEEEvT0_T1_T2_T3_T4_T6_)
        /*017c*/ 	.word	0x00000000


	//----- nvinfo : EIATTR_REGCOUNT
	.align		4
.L_108:
        /*0180*/ 	.byte	0x04, 0x2f
        /*0182*/ 	.short	(.L_110 - .L_109)
	.align		4
.L_109:
        /*0184*/ 	.word	index@(_ZN3cub18CUB_300001_SM_10006detail6reduce28DeviceReduceSingleTileKernelINS2_10policy_hubIfyN4cuda3std3__44plusIfEEE10Policy1000EPiPfyS9_ffNS7_10__identityEEEvT0_T1_T2_T3_T4_T6_)
        /*0188*/ 	.word	0x00000020


	//----- nvinfo : EIATTR_FRAME_SIZE
	.align		4
.L_110:
        /*018c*/ 	.byte	0x04, 0x11
        /*018e*/ 	.short	(.L_112 - .L_111)
	.align		4
.L_111:
        /*0190*/ 	.word	index@(_ZN3cub18CUB_300001_SM_10006detail6reduce28DeviceReduceSingleTileKernelINS2_10policy_hubIfyN4cuda3std3__44plusIfEEE10Policy1000EPiPfyS9_ffNS7_10__identityEEEvT0_T1_T2_T3_T4_T6_)
        /*0194*/ 	.word	0x00000000


	//----- nvinfo : EIATTR_REGCOUNT
	.align		4
.L_112:
        /*0198*/ 	.byte	0x04, 0x2f
        /*019a*/ 	.short	(.L_114 - .L_113)
	.align		4
.L_113:
        /*019c*/ 	.word	index@(_ZN3cub18CUB_300001_SM_10006detail6reduce18DeviceReduceKernelINS2_10policy_hubIfyN4cuda3std3__44plusIfEEE10Policy1000EPiyS9_fNS7_10__identityEEEvT0_PT3_T1_NS0_13GridEvenShareISH_EET2_T4_)
        /*01a0*/ 	.word	0x0000001c


	//----- nvinfo : EIATTR_FRAME_SIZE
	.align		4
.L_114:
        /*01a4*/ 	.byte	0x04, 0x11
        /*01a6*/ 	.short	(.L_116 - .L_115)
	.align		4
.L_115:
        /*01a8*/ 	.word	index@(_ZN3cub18CUB_300001_SM_10006detail6reduce18DeviceReduceKernelINS2_10policy_hubIfyN4cuda3std3__44plusIfEEE10Policy1000EPiyS9_fNS7_10__identityEEEvT0_PT3_T1_NS0_13GridEvenShareISH_EET2_T4_)
        /*01ac*/ 	.word	0x00000000


	//----- nvinfo : EIATTR_REGCOUNT
	.align		4
.L_116:
        /*01b0*/ 	.byte	0x04, 0x2f
        /*01b2*/ 	.short	(.L_118 - .L_117)
	.align		4
.L_117:
        /*01b4*/ 	.word	index@(_ZN3cub18CUB_300001_SM_10006detail6reduce28DeviceReduceSingleTileKernelINS2_10policy_hubIfyN4cuda3std3__44plusIfEEE10Policy1000EPfSC_iS9_ffNS7_10__identityEEEvT0_T1_T2_T3_T4_T6_)
        /*01b8*/ 	.word	0x0000001e


	//----- nvinfo : EIATTR_FRAME_SIZE
	.align		4
.L_118:
        /*01bc*/ 	.byte	0x04, 0x11
        /*01be*/ 	.short	(.L_120 - .L_119)
	.align		4
.L_119:
        /*01c0*/ 	.word	index@(_ZN3cub18CUB_300001_SM_10006detail6reduce28DeviceReduceSingleTileKernelINS2_10policy_hubIfyN4cuda3std3__44plusIfEEE10Policy1000EPfSC_iS9_ffNS7_10__identityEEEvT0_T1_T2_T3_T4_T6_)
        /*01c4*/ 	.word	0x00000000


	//----- nvinfo : EIATTR_REGCOUNT
	.align		4
.L_120:
        /*01c8*/ 	.byte	0x04, 0x2f
        /*01ca*/ 	.short	(.L_122 - .L_121)
	.align		4
.L_121:
        /*01cc*/ 	.word	index@(_ZN3cub18CUB_300001_SM_10006detail10radix_sort31DeviceRadixSortSingleTileKernelINS1_5radix10policy_hubIifyE10Policy1000ELNS0_9SortOrderE0EifyNS1_21identity_decomposer_tEEEvPKT1_PSA_PKT2_PSE_T3_iiT4_)
        /*01d0*/ 	.word	0x00000099


	//----- nvinfo : EIATTR_FRAME_SIZE
	.align		4
.L_122:
        /*01d4*/ 	.byte	0x04, 0x11
        /*01d6*/ 	.short	(.L_124 - .L_123)
	.align		4
.L_123:
        /*01d8*/ 	.word	index@(_ZN3cub18CUB_300001_SM_10006detail10radix_sort31DeviceRadixSortSingleTileKernelINS1_5radix10policy_hubIifyE10Policy1000ELNS0_9SortOrderE0EifyNS1_21identity_decomposer_tEEEvPKT1_PSA_PKT2_PSE_T3_iiT4_)
        /*01dc*/ 	.word	0x00000000


	//----- nvinfo : EIATTR_REGCOUNT
	.align		4
.L_124:
        /*01e0*/ 	.byte	0x04, 0x2f
        /*01e2*/ 	.short	(.L_126 - .L_125)
	.align		4
.L_125:
        /*01e4*/ 	.word	index@(_ZN3cub18CUB_300001_SM_10006detail10radix_sort30DeviceRadixSortHistogramKernelINS1_5radix10policy_hubIifyE10Policy1000ELNS0_9SortOrderE0EiyNS1_21identity_decomposer_tEEEvPT2_PKT1_SA_iiT3_)
        /*01e8*/ 	.word	0x00000020


	//----- nvinfo : EIATTR_FRAME_SIZE
	.align		4
.L_126:
        /*01ec*/ 	.byte	0x04, 0x11
        /*01ee*/ 	.short	(.L_128 - .L_127)
	.align		4
.L_127:
        /*01f0*/ 	.word	index@(_ZN3cub18CUB_300001_SM_10006detail10radix_sort30DeviceRadixSortHistogramKernelINS1_5radix10policy_hubIifyE10Policy1000ELNS0_9SortOrderE0EiyNS1_21identity_decomposer_tEEEvPT2_PKT1_SA_iiT3_)
        /*01f4*/ 	.word	0x00000000


	//----- nvinfo : EIATTR_REGCOUNT
	.align		4
.L_128:
        /*01f8*/ 	.byte	0x04, 0x2f
        /*01fa*/ 	.short	(.L_130 - .L_129)
	.align		4
.L_129:
        /*01fc*/ 	.word	index@(_ZN3cub18CUB_300001_SM_10006detail10radix_sort33DeviceRadixSortExclusiveSumKernelINS1_5radix10policy_hubIifyE10Policy1000EyEEvPT0_)
        /*0200*/ 	.word	0x00000020


	//----- nvinfo : EIATTR_FRAME_SIZE
	.align		4
.L_130:
        /*0204*/ 	.byte	0x04, 0x11
        /*0206*/ 	.short	(.L_132 - .L_131)
	.align		4
.L_131:
        /*0208*/ 	.word	index@(_ZN3cub18CUB_300001_SM_10006detail10radix_sort33DeviceRadixSortExclusiveSumKernelINS1_5radix10policy_hubIifyE10Policy1000EyEEvPT0_)
        /*020c*/ 	.word	0x00000000


	//----- nvinfo : EIATTR_REGCOUNT
	.align		4
.L_132:
        /*0210*/ 	.byte	0x04, 0x2f
        /*0212*/ 	.short	(.L_134 - .L_133)
	.align		4
.L_133:
        /*0214*/ 	.word	index@(_ZN3cub18CUB_300001_SM_10006detail10radix_sort29DeviceRadixSortOnesweepKernelINS1_5radix10policy_hubIifyE10Policy1000ELNS0_9SortOrderE0EifyiiNS1_21identity_decomposer_tEEEvPT5_SB_PT3_PKSC_PT1_PKSG_PT2_PKSK_T4_iiT6_)
        /*0218*/ 	.word	0x00000049


	//----- nvinfo : EIATTR_FRAME_SIZE
	.align		4
.L_134:
        /*021c*/ 	.byte	0x04, 0x11
        /*021e*/ 	.short	(.L_136 - .L_135)
	.align		4
.L_135:
        /*0220*/ 	.word	index@(_ZN3cub18CUB_300001_SM_10006detail10radix_sort29DeviceRadixSortOnesweepKernelINS1_5radix10policy_hubIifyE10Policy1000ELNS0_9SortOrderE0EifyiiNS1_21identity_decomposer_tEEEvPT5_SB_PT3_PKSC_PT1_PKSG_PT2_PKSK_T4_iiT6_)
        /*0224*/ 	.word	0x00000000


	//----- nvinfo : EIATTR_REGCOUNT
	.align		4
.L_136:
        /*0228*/ 	.byte	0x04, 0x2f
        /*022a*/ 	.short	(.L_138 - .L_137)
	.align		4
.L_137:
        /*022c*/ 	.word	index@(_ZN3cub18CUB_300001_SM_10006detail10radix_sort31DeviceRadixSortSingleTileKernelINS1_5radix10policy_hubIiiyE10Policy1000ELNS0_9SortOrderE0EiiyNS1_21identity_decomposer_tEEEvPKT1_PSA_PKT2_PSE_T3_iiT4_)
        /*0230*/ 	.word	0x00000099


	//----- nvinfo : EIATTR_FRAME_SIZE
	.align		4
.L_138:
        /*0234*/ 	.byte	0x04, 0x11
        /*0236*/ 	.short	(.L_140 - .L_139)
	.align		4
.L_139:
        /*0238*/ 	.word	index@(_ZN3cub18CUB_300001_SM_10006detail10radix_sort31DeviceRadixSortSingleTileKernelINS1_5radix10policy_hubIiiyE10Policy1000ELNS0_9SortOrderE0EiiyNS1_21identity_decomposer_tEEEvPKT1_PSA_PKT2_PSE_T3_iiT4_)
        /*023c*/ 	.word	0x00000000


	//----- nvinfo : EIATTR_REGCOUNT
	.align		4
.L_140:
        /*0240*/ 	.byte	0x04, 0x2f
        /*0242*/ 	.short	(.L_142 - .L_141)
	.align		4
.L_141:
        /*0244*/ 	.word	index@(_ZN3cub18CUB_300001_SM_10006detail10radix_sort30DeviceRadixSortHistogramKernelINS1_5radix10policy_hubIiiyE10Policy1000ELNS0_9SortOrderE0EiyNS1_21identity_decomposer_tEEEvPT2_PKT1_SA_iiT3_)
        /*0248*/ 	.word	0x00000020


	//----- nvinfo : EIATTR_FRAME_SIZE
	.align		4
.L_142:
        /*024c*/ 	.byte	0x04, 0x11
        /*024e*/ 	.short	(.L_144 - .L_143)
	.align		4
.L_143:
        /*0250*/ 	.word	index@(_ZN3cub18CUB_300001_SM_10006detail10radix_sort30DeviceRadixSortHistogramKernelINS1_5radix10policy_hubIiiyE10Policy1000ELNS0_9SortOrderE0EiyNS1_21identity_decomposer_tEEEvPT2_PKT1_SA_iiT3_)
        /*0254*/ 	.word	0x00000000


	//----- nvinfo : EIATTR_REGCOUNT
	.align		4
.L_144:
        /*0258*/ 	.byte	0x04, 0x2f
        /*025a*/ 	.short	(.L_146 - .L_145)
	.align		4
.L_145:
        /*025c*/ 	.word	index@(_ZN3cub18CUB_300001_SM_10006detail10radix_sort33DeviceRadixSortExclusiveSumKernelINS1_5radix10policy_hubIiiyE10Policy1000EyEEvPT0_)
        /*0260*/ 	.word	0x00000020


	//----- nvinfo : EIATTR_FRAME_SIZE
	.align		4
.L_146:
        /*0264*/ 	.byte	0x04, 0x11
        /*0266*/ 	.short	(.L_148 - .L_147)
	.align		4
.L_147:
        /*0268*/ 	.word	index@(_ZN3cub18CUB_300001_SM_10006detail10radix_sort33DeviceRadixSortExclusiveSumKernelINS1_5radix10policy_hubIiiyE10Policy1000EyEEvPT0_)
        /*026c*/ 	.word	0x00000000


	//----- nvinfo : EIATTR_REGCOUNT
	.align		4
.L_148:
        /*0270*/ 	.byte	0x04, 0x2f
        /*0272*/ 	.short	(.L_150 - .L_149)
	.align		4
.L_149:
        /*0274*/ 	.word	index@(_ZN3cub18CUB_300001_SM_10006detail10radix_sort29DeviceRadixSortOnesweepKernelINS1_5radix10policy_hubIiiyE10Policy1000ELNS0_9SortOrderE0EiiyiiNS1_21identity_decomposer_tEEEvPT5_SB_PT3_PKSC_PT1_PKSG_PT2_PKSK_T4_iiT6_)
        /*0278*/ 	.word	0x00000049


	//----- nvinfo : EIATTR_FRAME_SIZE
	.align		4
.L_150:
        /*027c*/ 	.byte	0x04, 0x11
        /*027e*/ 	.short	(.L_152 - .L_151)
	.align		4
.L_151:
        /*0280*/ 	.word	index@(_ZN3cub18CUB_300001_SM_10006detail10radix_sort29DeviceRadixSortOnesweepKernelINS1_5radix10policy_hubIiiyE10Policy1000ELNS0_9SortOrderE0EiiyiiNS1_21identity_decomposer_tEEEvPT5_SB_PT3_PKSC_PT1_PKSG_PT2_PKSK_T4_iiT6_)
        /*0284*/ 	.word	0x00000000


	//----- nvinfo : EIATTR_REGCOUNT
	.align		4
.L_152:
        /*0288*/ 	.byte	0x04, 0x2f
        /*028a*/ 	.short	(.L_154 - .L_153)
	.align		4
.L_153:
        /*028c*/ 	.word	index@(_ZN3cub18CUB_300001_SM_10006detail10radix_sort31DeviceRadixSortSingleTileKernelINS1_5radix10policy_hubIiNS0_8NullTypeEyE10Policy1000ELNS0_9SortOrderE0EiS6_yNS1_21identity_decomposer_tEEEvPKT1_PSB_PKT2_PSF_T3_iiT4_)
        /*0290*/ 	.word	0x0000007f


	//----- nvinfo : EIATTR_FRAME_SIZE
	.align		4
.L_154:
        /*0294*/ 	.byte	0x04, 0x11
        /*0296*/ 	.short	(.L_156 - .L_155)
	.align		4
.L_155:
        /*0298*/ 	.word	index@(_ZN3cub18CUB_300001_SM_10006detail10radix_sort31DeviceRadixSortSingleTileKernelINS1_5radix10policy_hubIiNS0_8NullTypeEyE10Policy1000ELNS0_9SortOrderE0EiS6_yNS1_21identity_decomposer_tEEEvPKT1_PSB_PKT2_PSF_T3_iiT4_)
        /*029c*/ 	.word	0x00000000


	//----- nvinfo : EIATTR_REGCOUNT
	.align		4
.L_156:
        /*02a0*/ 	.byte	0x04, 0x2f
        /*02a2*/ 	.short	(.L_158 - .L_157)
	.align		4
.L_157:
        /*02a4*/ 	.word	index@(_ZN3cub18CUB_300001_SM_10006detail10radix_sort30DeviceRadixSortHistogramKernelINS1_5radix10policy_hubIiNS0_8NullTypeEyE10Policy1000ELNS0_9SortOrderE0EiyNS1_21identity_decomposer_tEEEvPT2_PKT1_SB_iiT3_)
        /*02a8*/ 	.word	0x00000020


	//----- nvinfo : EIATTR_FRAME_SIZE
	.align		4
.L_158:
        /*02ac*/ 	.byte	0x04, 0x11
        /*02ae*/ 	.short	(.L_160 - .L_159)
	.align		4
.L_159:
        /*02b0*/ 	.word	index@(_ZN3cub18CUB_300001_SM_10006detail10radix_sort30DeviceRadixSortHistogramKernelINS1_5radix10policy_hubIiNS0_8NullTypeEyE10Policy1000ELNS0_9SortOrderE0EiyNS1_21identity_decomposer_tEEEvPT2_PKT1_SB_iiT3_)
        /*02b4*/ 	.word	0x00000000


	//----- nvinfo : EIATTR_REGCOUNT
	.align		4
.L_160:
        /*02b8*/ 	.byte	0x04, 0x2f
        /*02ba*/ 	.short	(.L_162 - .L_161)
	.align		4
.L_161:
        /*02bc*/ 	.word	index@(_ZN3cub18CUB_300001_SM_10006detail10radix_sort33DeviceRadixSortExclusiveSumKernelINS1_5radix10policy_hubIiNS0_8NullTypeEyE10Policy1000EyEEvPT0_)
        /*02c0*/ 	.word	0x00000020


	//----- nvinfo : EIATTR_FRAME_SIZE
	.align		4
.L_162:
        /*02c4*/ 	.byte	0x04, 0x11
        /*02c6*/ 	.short	(.L_164 - .L_163)
	.align		4
.L_163:
        /*02c8*/ 	.word	index@(_ZN3cub18CUB_300001_SM_10006detail10radix_sort33DeviceRadixSortExclusiveSumKernelINS1_5radix10policy_hubIiNS0_8NullTypeEyE10Policy1000EyEEvPT0_)
        /*02cc*/ 	.word	0x00000000


	//----- nvinfo : EIATTR_REGCOUNT
	.align		4
.L_164:
        /*02d0*/ 	.byte	0x04, 0x2f
        /*02d2*/ 	.short	(.L_166 - .L_165)
	.align		4
.L_165:
        /*02d4*/ 	.word	index@(_ZN3cub18CUB_300001_SM_10006detail10radix_sort29DeviceRadixSortOnesweepKernelINS1_5radix10policy_hubIiNS0_8NullTypeEyE10Policy1000ELNS0_9SortOrderE0EiS6_yiiNS1_21identity_decomposer_tEEEvPT5_SC_PT3_PKSD_PT1_PKSH_PT2_PKSL_T4_iiT6_)
        /*02d8*/ 	.word	0x00000038


	//----- nvinfo : EIATTR_FRAME_SIZE
	.align		4
.L_166:
        /*02dc*/ 	.byte	0x04, 0x11
        /*02de*/ 	.short	(.L_168 - .L_167)
	.align		4
.L_167:
        /*02e0*/ 	.word	index@(_ZN3cub18CUB_300001_SM_10006detail10radix_sort29DeviceRadixSortOnesweepKernelINS1_5radix10policy_hubIiNS0_8NullTypeEyE10Policy1000ELNS0_9SortOrderE0EiS6_yiiNS1_21identity_decomposer_tEEEvPT5_SC_PT3_PKSD_PT1_PKSH_PT2_PKSL_T4_iiT6_)
        /*02e4*/ 	.word	0x00000000


	//----- nvinfo : EIATTR_MIN_STACK_SIZE
	.align		4
.L_168:
        /*02e8*/ 	.byte	0x04, 0x12
        /*02ea*/ 	.short	(.L_170 - .L_169)
	.align		4
.L_169:
        /*02ec*/ 	.word	index@(_ZN3cub18CUB_300001_SM_10006detail10radix_sort29DeviceRadixSortOnesweepKernelINS1_5radix10policy_hubIiNS0_8NullTypeEyE10Policy1000ELNS0_9SortOrderE0EiS6_yiiNS1_21identity_decomposer_tEEEvPT5_SC_PT3_PKSD_PT1_PKSH_PT2_PKSL_T4_iiT6_)
        /*02f0*/ 	.word	0x00000000


	//----- nvinfo : EIATTR_MIN_STACK_SIZE
	.align		4
.L_170:
        /*02f4*/ 	.byte	0x04, 0x12
        /*02f6*/ 	.short	(.L_172 - .L_171)
	.align		4
.L_171:
        /*02f8*/ 	.word	index@(_ZN3cub18CUB_300001_SM_10006detail10radix_sort33DeviceRadixSortExclusiveSumKernelINS1_5radix10policy_hubIiNS0_8NullTypeEyE10Policy1000EyEEvPT0_)
        /*02fc*/ 	.word	0x00000000


	//----- nvinfo : EIATTR_MIN_STACK_SIZE
	.align		4
.L_172:
        /*0300*/ 	.byte	0x04, 0x12
        /*0302*/ 	.short	(.L_174 - .L_173)
	.align		4
.L_173:
        /*0304*/ 	.word	index@(_ZN3cub18CUB_300001_SM_10006detail10radix_sort30DeviceRadixSortHistogramKernelINS1_5radix10policy_hubIiNS0_8NullTypeEyE10Policy1000ELNS0_9SortOrderE0EiyNS1_21identity_decomposer_tEEEvPT2_PKT1_SB_iiT3_)
        /*0308*/ 	.word	0x00000000


	//----- nvinfo : EIATTR_MIN_STACK_SIZE
	.align		4
.L_174:
        /*030c*/ 	.byte	0x04, 0x12
        /*030e*/ 	.short	(.L_176 - .L_175)
	.align		4
.L_175:
        /*0310*/ 	.word	index@(_ZN3cub18CUB_300001_SM_10006detail10radix_sort31DeviceRadixSortSingleTileKernelINS1_5radix10policy_hubIiNS0_8NullTypeEyE10Policy1000ELNS0_9SortOrderE0EiS6_yNS1_21identity_decomposer_tEEEvPKT1_PSB_PKT2_PSF_T3_iiT4_)
        /*0314*/ 	.word	0x00000000


	//----- nvinfo : EIATTR_MIN_STACK_SIZE
	.align		4
.L_176:
        /*0318*/ 	.byte	0x04, 0x12
        /*031a*/ 	.short	(.L_178 - .L_177)
	.align		4
.L_177:
        /*031c*/ 	.word	index@(_ZN3cub18CUB_300001_SM_10006detail10radix_sort29DeviceRadixSortOnesweepKernelINS1_5radix10policy_hubIiiyE10Policy1000ELNS0_9SortOrderE0EiiyiiNS1_21identity_decomposer_tEEEvPT5_SB_PT3_PKSC_PT1_PKSG_PT2_PKSK_T4_iiT6_)
        /*0320*/ 	.word	0x00000000


	//----- nvinfo : EIATTR_MIN_STACK_SIZE
	.align		4
.L_178:
        /*0324*/ 	.byte	0x04, 0x12
        /*0326*/ 	.short	(.L_180 - .L_179)
	.align		4
.L_179:
        /*0328*/ 	.word	index@(_ZN3cub18CUB_300001_SM_10006detail10radix_sort33DeviceRadixSortExclusiveSumKernelINS1_5radix10policy_hubIiiyE10Policy1000EyEEvPT0_)
        /*032c*/ 	.word	0x00000000


	//----- nvinfo : EIATTR_MIN_STACK_SIZE
	.align		4
.L_180:
        /*0330*/ 	.byte	0x04, 0x12
        /*0332*/ 	.short	(.L_182 - .L_181)
	.align		4
.L_181:
        /*0334*/ 	.word	index@(_ZN3cub18CUB_300001_SM_10006detail10radix_sort30DeviceRadixSortHistogramKernelINS1_5radix10policy_hubIiiyE10Policy1000ELNS0_9SortOrderE0EiyNS1_21identity_decomposer_tEEEvPT2_PKT1_SA_iiT3_)
        /*0338*/ 	.word	0x00000000


	//----- nvinfo : EIATTR_MIN_STACK_SIZE
	.align		4
.L_182:
        /*033c*/ 	.byte	0x04, 0x12
        /*033e*/ 	.short	(.L_184 - .L_183)
	.align		4
.L_183:
        /*0340*/ 	.word	index@(_ZN3cub18CUB_300001_SM_10006detail10radix_sort31DeviceRadixSortSingleTileKernelINS1_5radix10policy_hubIiiyE10Policy1000ELNS0_9SortOrderE0EiiyNS1_21identity_decomposer_tEEEvPKT1_PSA_PKT2_PSE_T3_iiT4_)
        /*0344*/ 	.word	0x00000000


	//----- nvinfo : EIATTR_MIN_STACK_SIZE
	.align		4
.L_184:
        /*0348*/ 	.byte	0x04, 0x12
        /*034a*/ 	.short	(.L_186 - .L_185)
	.align		4
.L_185:
        /*034c*/ 	.word	index@(_ZN3cub18CUB_300001_SM_10006detail10radix_sort29DeviceRadixSortOnesweepKernelINS1_5radix10policy_hubIifyE10Policy1000ELNS0_9SortOrderE0EifyiiNS1_21identity_decomposer_tEEEvPT5_SB_PT3_PKSC_PT1_PKSG_PT2_PKSK_T4_iiT6_)
        /*0350*/ 	.word	0x00000000


	//----- nvinfo : EIATTR_MIN_STACK_SIZE
	.align		4
.L_186:
        /*0354*/ 	.byte	0x04, 0x12
        /*0356*/ 	.short	(.L_188 - .L_187)
	.align		4
.L_187:
        /*0358*/ 	.word	index@(_ZN3cub18CUB_300001_SM_10006detail10radix_sort33DeviceRadixSortExclusiveSumKernelINS1_5radix10policy_hubIifyE10Policy1000EyEEvPT0_)
        /*035c*/ 	.word	0x00000000


	//----- nvinfo : EIATTR_MIN_STACK_SIZE
	.align		4
.L_188:
        /*0360*/ 	.byte	0x04, 0x12
        /*0362*/ 	.short	(.L_190 - .L_189)
	.align		4
.L_189:
        /*0364*/ 	.word	index@(_ZN3cub18CUB_300001_SM_10006detail10radix_sort30DeviceRadixSortHistogramKernelINS1_5radix10policy_hubIifyE10Policy1000ELNS0_9SortOrderE0EiyNS1_21identity_decomposer_tEEEvPT2_PKT1_SA_iiT3_)
        /*0368*/ 	.word	0x00000000


	//----- nvinfo : EIATTR_MIN_STACK_SIZE
	.align		4
.L_190:
        /*036c*/ 	.byte	0x04, 0x12
        /*036e*/ 	.short	(.L_192 - .L_191)
	.align		4
.L_191:
        /*0370*/ 	.word	index@(_ZN3cub18CUB_300001_SM_10006detail10radix_sort31DeviceRadixSortSingleTileKernelINS1_5radix10policy_hubIifyE10Policy1000ELNS0_9SortOrderE0EifyNS1_21identity_decomposer_tEEEvPKT1_PSA_PKT2_PSE_T3_iiT4_)
        /*0374*/ 	.word	0x00000000


	//----- nvinfo : EIATTR_MIN_STACK_SIZE
	.align		4
.L_192:
        /*0378*/ 	.byte	0x04, 0x12
        /*037a*/ 	.short	(.L_194 - .L_193)
	.align		4
.L_193:
        /*037c*/ 	.word	index@(_ZN3cub18CUB_300001_SM_10006detail6reduce28DeviceReduceSingleTileKernelINS2_10policy_hubIfyN4cuda3std3__44plusIfEEE10Policy1000EPfSC_iS9_ffNS7_10__identityEEEvT0_T1_T2_T3_T4_T6_)
        /*0380*/ 	.word	0x00000000


	//----- nvinfo : EIATTR_MIN_STACK_SIZE
	.align		4
.L_194:
        /*0384*/ 	.byte	0x04, 0x12
        /*0386*/ 	.short	(.L_196 - .L_195)
	.align		4
.L_195:
        /*0388*/ 	.word	index@(_ZN3cub18CUB_300001_SM_10006detail6reduce18DeviceReduceKernelINS2_10policy_hubIfyN4cuda3std3__44plusIfEEE10Policy1000EPiyS9_fNS7_10__identityEEEvT0_PT3_T1_NS0_13GridEvenShareISH_EET2_T4_)
        /*038c*/ 	.word	0x00000000


	//----- nvinfo : EIATTR_MIN_STACK_SIZE
	.align		4
.L_196:
        /*0390*/ 	.byte	0x04, 0x12
        /*0392*/ 	.short	(.L_198 - .L_197)
	.align		4
.L_197:
        /*0394*/ 	.word	index@(_ZN3cub18CUB_300001_SM_10006detail6reduce28DeviceReduceSingleTileKernelINS2_10policy_hubIfyN4cuda3std3__44plusIfEEE10Policy1000EPiPfyS9_ffNS7_10__identityEEEvT0_T1_T2_T3_T4_T6_)
        /*0398*/ 	.word	0x00000000


	//----- nvinfo : EIATTR_MIN_STACK_SIZE
	.align		4
.L_198:
        /*039c*/ 	.byte	0x04, 0x12
        /*039e*/ 	.short	(.L_200 - .L_199)
	.align		4
.L_199:
        /*03a0*/ 	.word	index@(_ZN3cub18CUB_300001_SM_10006detail6reduce28DeviceReduceSingleTileKernelINS2_10policy_hubIfjN4cuda3std3__44plusIfEEE10Policy1000EPfSC_iS9_ffNS7_10__identityEEEvT0_T1_T2_T3_T4_T6_)
        /*03a4*/ 	.word	0x00000000


	//----- nvinfo : EIATTR_MIN_STACK_SIZE
	.align		4
.L_200:
        /*03a8*/ 	.byte	0x04, 0x12
        /*03aa*/ 	.short	(.L_202 - .L_201)
	.align		4
.L_201:
        /*03ac*/ 	.word	index@(_ZN3cub18CUB_300001_SM_10006detail6reduce18DeviceReduceKernelINS2_10policy_hubIfjN4cuda3std3__44plusIfEEE10Policy1000EPijS9_fNS7_10__identityEEEvT0_PT3_T1_NS0_13GridEvenShareISH_EET2_T4_)
        /*03b0*/ 	.word	0x00000000


	//----- nvinfo : EIATTR_MIN_STACK_SIZE
	.align		4
.L_202:
        /*03b4*/ 	.byte	0x04, 0x12
        /*03b6*/ 	.short	(.L_204 - .L_203)
	.align		4
.L_203:
        /*03b8*/ 	.word	index@(_ZN3cub18CUB_300001_SM_10006detail6reduce28DeviceReduceSingleTileKernelINS2_10policy_hubIfjN4cuda3std3__44plusIfEEE10Policy1000EPiPfjS9_ffNS7_10__identityEEEvT0_T1_T2_T3_T4_T6_)
        /*03bc*/ 	.word	0x00000000


	//----- nvinfo : EIATTR_MIN_STACK_SIZE
	.align		4
.L_204:
        /*03c0*/ 	.byte	0x04, 0x12
        /*03c2*/ 	.short	(.L_206 - .L_205)
	.align		4
.L_205:
        /*03c4*/ 	.word	index@(_ZN3cub18CUB_300001_SM_10006detail11EmptyKernelIvEEvv)
        /*03c8*/ 	.word	0x00000000


	//----- nvinfo : EIATTR_MIN_STACK_SIZE
	.align		4
.L_206:
        /*03cc*/ 	.byte	0x04, 0x12
        /*03ce*/ 	.short	(.L_208 - .L_207)
	.align		4
.L_207:
        /*03d0*/ 	.word	index@(_ZN6thrust24THRUST_300001_SM_1000_NS8cuda_cub4core6detail13_kernel_agentINS1_15__reduce_by_key16ReduceByKeyAgentIPiNS0_17constant_iteratorIiNS0_11use_defaultES9_EES7_S7_N4cuda3std3__48equal_toIiEENSD_4plusIiEEPllEEJS7_SA_S7_S7_SI_N3cub18CUB_300001_SM_100024ReduceByKeyScanTileStateIilLb1EEESF_SH_llEEEvDpT0_)
        /*03d4*/ 	.word	0x00000000


	//----- nvinfo : EIATTR_MIN_STACK_SIZE
	.align		4
.L_208:
        /*03d8*/ 	.byte	0x04, 0x12
        /*03da*/ 	.short	(.L_210 - .L_209)
	.align		4
.L_209:
        /*03dc*/ 	.word	index@(_ZN6thrust24THRUST_300001_SM_1000_NS8cuda_cub4core6detail13_kernel_agentINS1_15__reduce_by_key9InitAgentIN3cub18CUB_300001_SM_100024ReduceByKeyScanTileStateIilLb1EEElPlEEJSA_lSB_EEEvDpT0_)
        /*03e0*/ 	.word	0x00000000


	//----- nvinfo : EIATTR_MIN_STACK_SIZE
	.align		4
.L_210:
        /*03e4*/ 	.byte	0x04, 0x12
        /*03e6*/ 	.short	(.L_212 - .L_211)
	.align		4
.L_211:
        /*03e8*/ 	.word	index@(_ZN6thrust24THRUST_300001_SM_1000_NS8cuda_cub4core6detail13_kernel_agentINS1_15__reduce_by_key16ReduceByKeyAgentIPiNS0_17constant_iteratorIiNS0_11use_defaultES9_EES7_S7_N4cuda3std3__48equal_toIiEENSD_4plusIiEES7_iEEJS7_SA_S7_S7_S7_N3cub18CUB_300001_SM_100024ReduceByKeyScanTileStateIiiLb1EEESF_SH_iiEEEvDpT0_)
        /*03ec*/ 	.word	0x00000000


	//----- nvinfo : EIATTR_MIN_STACK_SIZE
	.align		4
.L_212:
        /*03f0*/ 	.byte	0x04, 0x12
        /*03f2*/ 	.short	(.L_214 - .L_213)
	.align		4
.L_213:
        /*03f4*/ 	.word	index@(_ZN6thrust24THRUST_300001_SM_1000_NS8cuda_cub4core6detail13_kernel_agentINS1_15__reduce_by_key9InitAgentIN3cub18CUB_300001_SM_100024ReduceByKeyScanTileStateIiiLb1EEEiPiEEJSA_iSB_EEEvDpT0_)
        /*03f8*/ 	.word	0x00000000


	//----- nvinfo : EIATTR_MIN_STACK_SIZE
	.align		4
.L_214:
        /*03fc*/ 	.byte	0x04, 0x12
        /*03fe*/ 	.short	(.L_216 - .L_215)
	.align		4
.L_215:
        /*0400*/ 	.word	index@(_ZN6thrust24THRUST_300001_SM_1000_NS8cuda_cub4core6detail13_kernel_agentINS1_15__reduce_by_key16ReduceByKeyAgentIPiPfS7_S8_N4cuda3std3__48equal_toIiEENSB_4plusIfEEPllEEJS7_S8_S7_S8_SG_N3cub18CUB_300001_SM_100024ReduceByKeyScanTileStateIflLb1EEESD_SF_llEEEvDpT0_)
        /*0404*/ 	.word	0x00000000


	//----- nvinfo : EIATTR_MIN_STACK_SIZE
	.align		4
.L_216:
        /*0408*/ 	.byte	0x04, 0x12
        /*040a*/ 	.short	(.L_218 - .L_217)
	.align		4
.L_217:
        /*040c*/ 	.word	index@(_ZN6thrust24THRUST_300001_SM_1000_NS8cuda_cub4core6detail13_kernel_agentINS1_15__reduce_by_key9InitAgentIN3cub18CUB_300001_SM_100024ReduceByKeyScanTileStateIflLb1EEElPlEEJSA_lSB_EEEvDpT0_)
        /*0410*/ 	.word	0x00000000


	//----- nvinfo : EIATTR_MIN_STACK_SIZE
	.align		4
.L_218:
        /*0414*/ 	.byte	0x04, 0x12
        /*0416*/ 	.short	(.L_220 - .L_219)
	.align		4
.L_219:
        /*0418*/ 	.word	index@(_ZN6thrust24THRUST_300001_SM_1000_NS8cuda_cub4core6detail13_kernel_agentINS1_15__reduce_by_key16ReduceByKeyAgentIPiPfS7_S8_N4cuda3std3__48equal_toIiEENSB_4plusIfEES7_iEEJS7_S8_S7_S8_S7_N3cub18CUB_300001_SM_100024ReduceByKeyScanTileStateIfiLb1EEESD_SF_iiEEEvDpT0_)
        /*041c*/ 	.word	0x00000000


	//----- nvinfo : EIATTR_MIN_STACK_SIZE
	.align		4
.L_220:
        /*0420*/ 	.byte	0x04, 0x12
        /*0422*/ 	.short	(.L_222 - .L_221)
	.align		4
.L_221:
        /*0424*/ 	.word	index@(_ZN6thrust24THRUST_300001_SM_1000_NS8cuda_cub4core6detail13_kernel_agentINS1_15__reduce_by_key9InitAgentIN3cub18CUB_300001_SM_100024ReduceByKeyScanTileStateIfiLb1EEEiPiEEJSA_iSB_EEEvDpT0_)
        /*0428*/ 	.word	0x00000000


	//----- nvinfo : EIATTR_MIN_STACK_SIZE
	.align		4
.L_222:
        /*042c*/ 	.byte	0x04, 0x12
        /*042e*/ 	.short	(.L_224 - .L_223)
	.align		4
.L_223:
        /*0430*/ 	.word	index@(_Z7kernel3PfS_S_Piiii)
        /*0434*/ 	.word	0x00000000


	//----- nvinfo : EIATTR_MIN_STACK_SIZE
	.align		4
.L_224:
        /*0438*/ 	.byte	0x04, 0x12
        /*043a*/ 	.short	(.L_226 - .L_225)
	.align		4
.L_225:
        /*043c*/ 	.word	index@(_Z7kernel2PiPfS0_S_ii)
        /*0440*/ 	.word	0x00000000


	//----- nvinfo : EIATTR_MIN_STACK_SIZE
	.align		4
.L_226:
        /*0444*/ 	.byte	0x04, 0x12
        /*0446*/ 	.short	(.L_228 - .L_227)
	.align		4
.L_227:
        /*0448*/ 	.word	index@(_Z6kernelPfS_PiS0_iii)
        /*044c*/ 	.word	0x00000000
.L_228:


//--------------------- .nv.compat                --------------------------
	.section	.nv.compat,"",@"SHT_CUDA_COMPAT_INFO"
	.align	4
        /*0000*/ 	.byte	0x02, 0x09, 0x00, 0x00, 0x02, 0x02, 0x01, 0x00, 0x02, 0x05, 0x05, 0x00, 0x03, 0x07, 0x01, 0x01
        /*0010*/ 	.byte	0x02, 0x03, 0x00, 0x00, 0x02, 0x06, 0x01, 0x00, 0x04, 0x0b, 0x08, 0x00, 0x01, 0x00, 0x00, 0x00
        /*0020*/ 	.byte	0x00, 0x00, 0x00, 0x00


//--------------------- .nv.info._ZN3cub18CUB_300001_SM_10006detail10radix_sort29DeviceRadixSortOnesweepKernelINS1_5radix10policy_hubIiNS0_8NullTypeEyE10Policy1000ELNS0_9SortOrderE0EiS6_yiiNS1_21identity_decomposer_tEEEvPT5_SC_PT3_PKSD_PT1_PKSH_PT2_PKSL_T4_iiT6_ --------------------------
	.section	.nv.info._ZN3cub18CUB_300001_SM_10006detail10radix_sort29DeviceRadixSortOnesweepKernelINS1_5radix10policy_hubIiNS0_8NullTypeEyE10Policy1000ELNS0_9SortOrderE0EiS6_yiiNS1_21identity_decomposer_tEEEvPT5_SC_PT3_PKSD_PT1_PKSH_PT2_PKSL_T4_iiT6_,"",@"SHT_CUDA_INFO"
	.sectionflags	@""
	.align	4


	//----- nvinfo : EIATTR_CUDA_API_VERSION
	.align		4
        /*0000*/ 	.byte	0x04, 0x37
        /*0002*/ 	.short	(.L_230 - .L_229)
.L_229:
        /*0004*/ 	.word	0x00000082


	//----- nvinfo : EIATTR_KPARAM_INFO
	.align		4
.L_230:
        /*0008*/ 	.byte	0x04, 0x17
        /*000a*/ 	.short	(.L_232 - .L_231)
.L_231:
        /*000c*/ 	.word	0x00000000
        /*0010*/ 	.short	0x000b
        /*0012*/ 	.short	0x004c
        /*0014*/ 	.byte	0x00, 0xf0, 0x05, 0x00


	//----- nvinfo : EIATTR_KPARAM_INFO
	.align		4
.L_232:
        /*0018*/ 	.byte	0x04, 0x17
        /*001a*/ 	.short	(.L_234 - .L_233)
.L_233:
        /*001c*/ 	.word	0x00000000
        /*0020*/ 	.short	0x000a
        /*0022*/ 	.short	0x0048
        /*0024*/ 	.byte	0x00, 0xf0, 0x11, 0x00


	//----- nvinfo : EIATTR_KPARAM_INFO
	.align		4
.L_234:
        /*0028*/ 	.byte	0x04, 0x17
        /*002a*/ 	.short	(.L_236 - .L_235)
.L_235:
        /*002c*/ 	.word	0x00000000
        /*0030*/ 	.short	0x0009
        /*0032*/ 	.short	0x0044
        /*0034*/ 	.byte	0x00, 0xf0, 0x11, 0x00


	//----- nvinfo : EIATTR_KPARAM_INFO
	.align		4
.L_236:
        /*0038*/ 	.byte	0x04, 0x17
        /*003a*/ 	.short	(.L_238 - .L_237)
.L_237:
        /*003c*/ 	.word	0x00000000
        /*0040*/ 	.short	0x0008
        /*0042*/ 	.short	0x0040
        /*0044*/ 	.byte	0x00, 0xf0, 0x11, 0x00


	//----- nvinfo : EIATTR_KPARAM_INFO
	.align		4
.L_238:
        /*0048*/ 	.byte	0x04, 0x17
        /*004a*/ 	.short	(.L_240 - .L_239)
.L_239:
        /*004c*/ 	.word	0x00000000
        /*0050*/ 	.short	0x0007
        /*0052*/ 	.short	0x0038
        /*0054*/ 	.byte	0x00, 0xf5, 0x21, 0x00


	//----- nvinfo : EIATTR_KPARAM_INFO
	.align		4
.L_240:
        /*0058*/ 	.byte	0x04, 0x17
        /*005a*/ 	.short	(.L_242 - .L_241)
.L_241:
        /*005c*/ 	.word	0x00000000
        /*0060*/ 	.short	0x0006
        /*0062*/ 	.short	0x0030
        /*0064*/ 	.byte	0x00, 0xf5, 0x21, 0x00


	//----- nvinfo : EIATTR_KPARAM_INFO
	.align		4
.L_242:
        /*0068*/ 	.byte	0x04, 0x17
        /*006a*/ 	.short	(.L_244 - .L_243)
.L_243:
        /*006c*/ 	.word	0x00000000
        /*0070*/ 	.short	0x0005
        /*0072*/ 	.short	0x0028
        /*0074*/ 	.byte	0x00, 0xf5, 0x21, 0x00


	//----- nvinfo : EIATTR_KPARAM_INFO
	.align		4
.L_244:
        /*0078*/ 	.byte	0x04, 0x17
        /*007a*/ 	.short	(.L_246 - .L_245)
.L_245:
        /*007c*/ 	.word	0x00000000
        /*0080*/ 	.short	0x0004
        /*0082*/ 	.short	0x0020
        /*0084*/ 	.byte	0x00, 0xf5, 0x21, 0x00


	//----- nvinfo : EIATTR_KPARAM_INFO
	.align		4
.L_246:
        /*0088*/ 	.byte	0x04, 0x17
        /*008a*/ 	.short	(.L_248 - .L_247)
.L_247:
        /*008c*/ 	.word	0x00000000
        /*0090*/ 	.short	0x0003
        /*0092*/ 	.short	0x0018
        /*0094*/ 	.byte	0x00, 0xf5, 0x21, 0x00


	//----- nvinfo : EIATTR_KPARAM_INFO
	.align		4
.L_248:
        /*0098*/ 	.byte	0x04, 0x17
        /*009a*/ 	.short	(.L_250 - .L_249)
.L_249:
        /*009c*/ 	.word	0x00000000
        /*00a0*/ 	.short	0x0002
        /*00a2*/ 	.short	0x0010
        /*00a4*/ 	.byte	0x00, 0xf5, 0x21, 0x00


	//----- nvinfo : EIATTR_KPARAM_INFO
	.align		4
.L_250:
        /*00a8*/ 	.byte	0x04, 0x17
        /*00aa*/ 	.short	(.L_252 - .L_251)
.L_251:
        /*00ac*/ 	.word	0x00000000
        /*00b0*/ 	.short	0x0001
        /*00b2*/ 	.short	0x0008
        /*00b4*/ 	.byte	0x00, 0xf5, 0x21, 0x00


	//----- nvinfo : EIATTR_KPARAM_INFO
	.align		4
.L_252:
        /*00b8*/ 	.byte	0x04, 0x17
        /*00ba*/ 	.short	(.L_254 - .L_253)
.L_253:
        /*00bc*/ 	.word	0x00000000
        /*00c0*/ 	.short	0x0000
        /*00c2*/ 	.short	0x0000
        /*00c4*/ 	.byte	0x00, 0xf5, 0x21, 0x00


	//----- nvinfo : EIATTR_SPARSE_MMA_MASK
	.align		4
.L_254:
        /*00c8*/ 	.byte	0x03, 0x50
        /*00ca*/ 	.short	0x0000


	//----- nvinfo : EIATTR_MAXREG_COUNT
	.align		4
        /*00cc*/ 	.byte	0x03, 0x1b
        /*00ce*/ 	.short	0x00a8


	//----- nvinfo : EIATTR_NUM_BARRIERS
	.align		4
        /*00d0*/ 	.byte	0x02, 0x4c
        /*00d2*/ 	.byte	0x01
	.zero		1


	//----- nvinfo : EIATTR_MERCURY_ISA_VERSION
	.align		4
        /*00d4*/ 	.byte	0x03, 0x5f
        /*00d6*/ 	.short	0x0101


	//----- nvinfo : EIATTR_COOP_GROUP_MASK_REGIDS
	.align		4
        /*00d8*/ 	.byte	0x04, 0x29
        /*00da*/ 	.short	(.L_256 - .L_255)


	//   ....[0]....
.L_255:
        /*00dc*/ 	.word	0xffffffff


	//   ....[1]....
        /*00e0*/ 	.word	0x05000019


	//   ....[2]....
        /*00e4*/ 	.word	0xffffffff


	//   ....[3]....
        /*00e8*/ 	.word	0xffffffff


	//   ....[4]....
        /*00ec*/ 	.word	0xffffffff


	//   ....[5]....
        /*00f0*/ 	.word	0xffffffff


	//   ....[6]....
        /*00f4*/ 	.word	0xffffffff


	//   ....[7]....
        /*00f8*/ 	.word	0xffffffff


	//   ....[8]....
        /*00fc*/ 	.word	0xffffffff


	//   ....[9]....
        /*0100*/ 	.word	0xffffffff


	//   ....[10]....
        /*0104*/ 	.word	0xffffffff


	//   ....[11]....
        /*0108*/ 	.word	0xffffffff


	//   ....[12]....
        /*010c*/ 	.word	0xffffffff


	//   ....[13]....
        /*0110*/ 	.word	0xffffffff


	//   ....[14]....
        /*0114*/ 	.word	0xffffffff


	//   ....[15]....
        /*0118*/ 	.word	0xffffffff


	//   ....[16]....
        /*011c*/ 	.word	0xffffffff


	//   ....[17]....
        /*0120*/ 	.word	0xffffffff


	//   ....[18]....
        /*0124*/ 	.word	0xffffffff


	//   ....[19]....
        /*0128*/ 	.word	0xffffffff


	//   ....[20]....
        /*012c*/ 	.word	0xffffffff


	//   ....[21]....
        /*0130*/ 	.word	0xffffffff


	//   ....[22]....
        /*0134*/ 	.word	0xffffffff


	//   ....[23]....
        /*0138*/ 	.word	0xffffffff


	//   ....[24]....
        /*013c*/ 	.word	0xffffffff


	//   ....[25]....
        /*0140*/ 	.word	0xffffffff


	//   ....[26]....
        /*0144*/ 	.word	0xffffffff


	//   ....[27]....
        /*0148*/ 	.word	0xffffffff


	//   ....[28]....
        /*014c*/ 	.word	0xffffffff


	//   ....[29]....
        /*0150*/ 	.word	0xffffffff


	//   ....[30]....
        /*0154*/ 	.word	0xffffffff


	//   ....[31]....
        /*0158*/ 	.word	0xffffffff


	//   ....[32]....
        /*015c*/ 	.word	0xffffffff


	//   ....[33]....
        /*0160*/ 	.word	0xffffffff


	//   ....[34]....
        /*0164*/ 	.word	0xffffffff


	//   ....[35]....
        /*0168*/ 	.word	0xffffffff


	//   ....[36]....
        /*016c*/ 	.word	0xffffffff


	//   ....[37]....
        /*0170*/ 	.word	0xffffffff


	//   ....[38]....
        /*0174*/ 	.word	0xffffffff


	//   ....[39]....
        /*0178*/ 	.word	0xffffffff


	//   ....[40]....
        /*017c*/ 	.word	0xffffffff


	//   ....[41]....
        /*0180*/ 	.word	0xffffffff


	//   ....[42]....
        /*0184*/ 	.word	0xffffffff


	//   ....[43]....
        /*0188*/ 	.word	0xffffffff


	//   ....[44]....
        /*018c*/ 	.word	0xffffffff


	//   ....[45]....
        /*0190*/ 	.word	0xffffffff


	//   ....[46]....
        /*0194*/ 	.word	0xffffffff


	//   ....[47]....
        /*0198*/ 	.word	0xffffffff


	//   ....[48]....
        /*019c*/ 	.word	0xffffffff


	//   ....[49]....
        /*01a0*/ 	.word	0xffffffff


	//   ....[50]....
        /*01a4*/ 	.word	0xffffffff


	//   ....[51]....
        /*01a8*/ 	.word	0xffffffff


	//   ....[52]....
        /*01ac*/ 	.word	0xffffffff


	//   ....[53]....
        /*01b0*/ 	.word	0xffffffff


	//   ....[54]....
        /*01b4*/ 	.word	0xffffffff


	//   ....[55]....
        /*01b8*/ 	.word	0xffffffff


	//   ....[56]....
        /*01bc*/ 	.word	0xffffffff


	//   ....[57]....
        /*01c0*/ 	.word	0xffffffff


	//   ....[58]....
        /*01c4*/ 	.word	0xffffffff


	//   ....[59]....
        /*01c8*/ 	.word	0xffffffff


	//   ....[60]....
        /*01cc*/ 	.word	0xffffffff


	//   ....[61]....
        /*01d0*/ 	.word	0xffffffff


	//   ....[62]....
        /*01d4*/ 	.word	0xffffffff


	//   ....[63]....
        /*01d8*/ 	.word	0xffffffff


	//   ....[64]....
        /*01dc*/ 	.word	0xffffffff


	//   ....[65]....
        /*01e0*/ 	.word	0xffffffff


	//   ....[66]....
        /*01e4*/ 	.word	0xffffffff


	//   ....[67]....
        /*01e8*/ 	.word	0xffffffff


	//   ....[68]....
        /*01ec*/ 	.word	0xffffffff


	//   ....[69]....
        /*01f0*/ 	.word	0xffffffff


	//   ....[70]....
        /*01f4*/ 	.word	0xffffffff


	//   ....[71]....
        /*01f8*/ 	.word	0xffffffff


	//   ....[72]....
        /*01fc*/ 	.word	0xffffffff


	//   ....[73]....
        /*0200*/ 	.word	0xffffffff


	//   ....[74]....
        /*0204*/ 	.word	0xffffffff


	//   ....[75]....
        /*0208*/ 	.word	0xffffffff


	//   ....[76]....
        /*020c*/ 	.word	0xffffffff


	//   ....[77]....
        /*0210*/ 	.word	0xffffffff


	//   ....[78]....
        /*0214*/ 	.word	0xffffffff


	//   ....[79]....
        /*0218*/ 	.word	0xffffffff


	//   ....[80]....
        /*021c*/ 	.word	0xffffffff


	//   ....[81]....
        /*0220*/ 	.word	0xffffffff


	//   ....[82]....
        /*0224*/ 	.word	0xffffffff


	//   ....[83]....
        /*0228*/ 	.word	0xffffffff


	//   ....[84]....
        /*022c*/ 	.word	0xffffffff


	//   ....[85]....
        /*0230*/ 	.word	0xffffffff


	//   ....[86]....
        /*0234*/ 	.word	0xffffffff


	//   ....[87]....
        /*0238*/ 	.word	0xffffffff


	//   ....[88]....
        /*023c*/ 	.word	0xffffffff


	//   ....[89]....
        /*0240*/ 	.word	0xffffffff


	//   ....[90]....
        /*0244*/ 	.word	0xffffffff


	//   ....[91]....
        /*0248*/ 	.word	0xffffffff


	//   ....[92]....
        /*024c*/ 	.word	0xffffffff


	//   ....[93]....
        /*0250*/ 	.word	0xffffffff


	//   ....[94]....
        /*0254*/ 	.word	0xffffffff


	//   ....[95]....
        /*0258*/ 	.word	0xffffffff


	//   ....[96]....
        /*025c*/ 	.word	0xffffffff


	//   ....[97]....
        /*0260*/ 	.word	0xffffffff


	//   ....[98]....
        /*0264*/ 	.word	0xffffffff


	//   ....[99]....
        /*0268*/ 	.word	0xffffffff


	//   ....[100]....
        /*026c*/ 	.word	0xffffffff


	//   ....[101]....
        /*0270*/ 	.word	0xffffffff


	//   ....[102]....
        /*0274*/ 	.word	0xffffffff


	//   ....[103]....
        /*0278*/ 	.word	0xffffffff


	//   ....[104]....
        /*027c*/ 	.word	0xffffffff


	//   ....[105]....
        /*0280*/ 	.word	0xffffffff


	//   ....[106]....
        /*0284*/ 	.word	0xffffffff


	//   ....[107]....
        /*0288*/ 	.word	0xffffffff


	//   ....[108]....
        /*028c*/ 	.word	0xffffffff


	//   ....[109]....
        /*0290*/ 	.word	0xffffffff


	//   ....[110]....
        /*0294*/ 	.word	0xffffffff


	//   ....[111]....
        /*0298*/ 	.word	0xffffffff


	//   ....[112]....
        /*029c*/ 	.word	0xffffffff


	//   ....[113]....
        /*02a0*/ 	.word	0xffffffff


	//   ....[114]....
        /*02a4*/ 	.word	0xffffffff


	//   ....[115]....
        /*02a8*/ 	.word	0xffffffff


	//   ....[116]....
        /*02ac*/ 	.word	0xffffffff


	//   ....[117]....
        /*02b0*/ 	.word	0xffffffff


	//   ....[118]....
        /*02b4*/ 	.word	0xffffffff


	//   ....[119]....
        /*02b8*/ 	.word	0xffffffff


	//   ....[120]....
        /*02bc*/ 	.word	0xffffffff


	//   ....[121]....
        /*02c0*/ 	.word	0xffffffff


	//   ....[122]....
        /*02c4*/ 	.word	0xffffffff


	//   ....[123]....
        /*02c8*/ 	.word	0xffffffff


	//   ....[124]....
        /*02cc*/ 	.word	0xffffffff


	//   ....[125]....
        /*02d0*/ 	.word	0xffffffff


	//   ....[126]....
        /*02d4*/ 	.word	0xffffffff


	//   ....[127]....
        /*02d8*/ 	.word	0xffffffff


	//   ....[128]....
        /*02dc*/ 	.word	0xffffffff


	//   ....[129]....
        /*02e0*/ 	.word	0xffffffff


	//   ....[130]....
        /*02e4*/ 	.word	0xffffffff


	//   ....[131]....
        /*02e8*/ 	.word	0xffffffff


	//   ....[132]....
        /*02ec*/ 	.word	0xffffffff


	//   ....[133]....
        /*02f0*/ 	.word	0xffffffff


	//   ....[134]....
        /*02f4*/ 	.word	0xffffffff


	//   ....[135]....
        /*02f8*/ 	.word	0xffffffff


	//   ....[136]....
        /*02fc*/ 	.word	0xffffffff


	//   ....[137]....
        /*0300*/ 	.word	0xffffffff


	//   ....[138]....
        /*0304*/ 	.word	0xffffffff


	//   ....[139]....
        /*0308*/ 	.word	0xffffffff


	//   ....[140]....
        /*030c*/ 	.word	0xffffffff


	//   ....[141]....
        /*0310*/ 	.word	0xffffffff


	//   ....[142]....
        /*0314*/ 	.word	0xffffffff


	//   ....[143]....
        /*0318*/ 	.word	0xffffffff


	//   ....[144]....
        /*031c*/ 	.word	0xffffffff


	//   ....[145]....
        /*0320*/ 	.word	0xffffffff


	//   ....[146]....
        /*0324*/ 	.word	0xffffffff


	//   ....[147]....
        /*0328*/ 	.word	0xffffffff


	//   ....[148]....
        /*032c*/ 	.word	0xffffffff


	//   ....[149]....
        /*0330*/ 	.word	0xffffffff


	//   ....[150]....
        /*0334*/ 	.word	0xffffffff


	//   ....[151]....
        /*0338*/ 	.word	0xffffffff


	//   ....[152]....
        /*033c*/ 	.word	0xffffffff


	//   ....[153]....
        /*0340*/ 	.word	0xffffffff


	//   ....[154]....
        /*0344*/ 	.word	0xffffffff


	//   ....[155]....
        /*0348*/ 	.word	0xffffffff


	//   ....[156]....
        /*034c*/ 	.word	0xffffffff


	//   ....[157]....
        /*0350*/ 	.word	0xffffffff


	//   ....[158]....
        /*0354*/ 	.word	0xffffffff


	//   ....[159]....
        /*0358*/ 	.word	0xffffffff


	//   ....[160]....
        /*035c*/ 	.word	0xffffffff


	//   ....[161]....
        /*0360*/ 	.word	0xffffffff


	//   ....[162]....
        /*0364*/ 	.word	0xffffffff


	//   ....[163]....
        /*0368*/ 	.word	0xffffffff


	//   ....[164]....
        /*036c*/ 	.word	0xffffffff


	//   ....[165]....
        /*0370*/ 	.word	0xffffffff


	//   ....[166]....
        /*0374*/ 	.word	0xffffffff


	//   ....[167]....
        /*0378*/ 	.word	0xffffffff


	//   ....[168]....
        /*037c*/ 	.word	0xffffffff


	//   ....[169]....
        /*0380*/ 	.word	0xffffffff


	//   ....[170]....
        /*0384*/ 	.word	0xffffffff


	//   ....[171]....
        /*0388*/ 	.word	0xffffffff


	//   ....[172]....
        /*038c*/ 	.word	0xffffffff


	//   ....[173]....
        /*0390*/ 	.word	0xffffffff


	//   ....[174]....
        /*0394*/ 	.word	0xffffffff


	//   ....[175]....
        /*0398*/ 	.word	0xffffffff


	//   ....[176]....
        /*039c*/ 	.word	0xffffffff


	//   ....[177]....
        /*03a0*/ 	.word	0xffffffff


	//   ....[178]....
        /*03a4*/ 	.word	0x05000006


	//   ....[179]....
        /*03a8*/ 	.word	0xffffffff


	//   ....[180]....
        /*03ac*/ 	.word	0xffffffff


	//   ....[181]....
        /*03b0*/ 	.word	0xffffffff


	//   ....[182]....
        /*03b4*/ 	.word	0xffffffff


	//   ....[183]....
        /*03b8*/ 	.word	0xffffffff


	//   ....[184]....
        /*03bc*/ 	.word	0xffffffff


	//   ....[185]....
        /*03c0*/ 	.word	0xffffffff


	//   ....[186]....
        /*03c4*/ 	.word	0xffffffff


	//   ....[187]....
        /*03c8*/ 	.word	0xffffffff


	//   ....[188]....
        /*03cc*/ 	.word	0xffffffff


	//   ....[189]....
        /*03d0*/ 	.word	0xffffffff


	//   ....[190]....
        /*03d4*/ 	.word	0xffffffff


	//   ....[191]....
        /*03d8*/ 	.word	0xffffffff


	//   ....[192]....
        /*03dc*/ 	.word	0xffffffff


	//   ....[193]....
        /*03e0*/ 	.word	0xffffffff


	//   ....[194]....
        /*03e4*/ 	.word	0xffffffff


	//   ....[195]....
        /*03e8*/ 	.word	0xffffffff


	//   ....[196]....
        /*03ec*/ 	.word	0xffffffff


	//   ....[197]....
        /*03f0*/ 	.word	0xffffffff


	//   ....[198]....
        /*03f4*/ 	.word	0xffffffff


	//   ....[199]....
        /*03f8*/ 	.word	0xffffffff


	//   ....[200]....
        /*03fc*/ 	.word	0xffffffff


	//   ....[201]....
        /*0400*/ 	.word	0xffffffff


	//   ....[202]....
        /*0404*/ 	.word	0xffffffff


	//   ....[203]....
        /*0408*/ 	.word	0xffffffff


	//   ....[204]....
        /*040c*/ 	.word	0xffffffff


	//   ....[205]....
        /*0410*/ 	.word	0xffffffff


	//   ....[206]....
        /*0414*/ 	.word	0xffffffff


	//   ....[207]....
        /*0418*/ 	.word	0xffffffff


	//   ....[208]....
        /*041c*/ 	.word	0xffffffff


	//   ....[209]....
        /*0420*/ 	.word	0xffffffff


	//   ....[210]....
        /*0424*/ 	.word	0xffffffff


	//   ....[211]....
        /*0428*/ 	.word	0xffffffff


	//   ....[212]....
        /*042c*/ 	.word	0xffffffff


	//   ....[213]....
        /*0430*/ 	.word	0xffffffff


	//   ....[214]....
        /*0434*/ 	.word	0xffffffff


	//   ....[215]....
        /*0438*/ 	.word	0xffffffff


	//   ....[216]....
        /*043c*/ 	.word	0xffffffff


	//   ....[217]....
        /*0440*/ 	.word	0x0500002f


	//   ....[218]....
        /*0444*/ 	.word	0x0500002f


	//   ....[219]....
        /*0448*/ 	.word	0x0500002f


	//   ....[220]....
        /*044c*/ 	.word	0x0500002f


	//   ....[221]....
        /*0450*/ 	.word	0x0500002f


	//----- nvinfo : EIATTR_COOP_GROUP_INSTR_OFFSETS
	.align		4
.L_256:
        /*0454*/ 	.byte	0x04, 0x28
        /*0456*/ 	.short	(.L_258 - .L_257)


	//   ....[0]....
.L_257:
        /*0458*/ 	.word	0x00000ee0


	//   ....[1]....
        /*045c*/ 	.word	0x00001970


	//   ....[2]....
        /*0460*/ 	.word	0x00002370


	//   ....[3]....
        /*0464*/ 	.word	0x00002390


	//   ....[4]....
        /*0468*/ 	.word	0x000023b0


	//   ....[5]....
        /*046c*/ 	.word	0x000023d0


	//   ....[6]....
        /*0470*/ 	.word	0x000023f0


	//   ....[7]....
        /*0474*/ 	.word	0x000028c0


	//   ....[8]....
        /*0478*/ 	.word	0x000028d0


	//   ....[9]....
        /*047c*/ 	.word	0x000028f0


	//   ....[10]....
        /*0480*/ 	.word	0x00002910


	//   ....[11]....
        /*0484*/ 	.word	0x00002960


	//   ....[12]....
        /*0488*/ 	.word	0x00002990


	//   ....[13]....
        /*048c*/ 	.word	0x000029d0


	//   ....[14]....
        /*0490*/ 	.word	0x000029f0


	//   ....[15]....
        /*0494*/ 	.word	0x00002b20


	//   ....[16]....
        /*0498*/ 	.word	0x00002b50


	//   ....[17]....
        /*049c*/ 	.word	0x00002b60


	//   ....[18]....
        /*04a0*/ 	.word	0x00002b80


	//   ....[19]....
        /*04a4*/ 	.word	0x00002bc0


	//   ....[20]....
        /*04a8*/ 	.word	0x00002bf0


	//   ....[21]....
        /*04ac*/ 	.word	0x00002c30


	//   ....[22]....
        /*04b0*/ 	.word	0x00002c50


	//   ....[23]....
        /*04b4*/ 	.word	0x00002c70


	//   ....[24]....
        /*04b8*/ 	.word	0x00002d80


	//   ....[25]....
        /*04bc*/ 	.word	0x00002da0


	//   ....[26]....
        /*04c0*/ 	.word	0x00002db0


	//   ....[27]....
        /*04c4*/ 	.word	0x00002dd0


	//   ....[28]....
        /*04c8*/ 	.word	0x00002e10


	//   ....[29]....
        /*04cc*/ 	.word	0x00002e40


	//   ....[30]....
        /*04d0*/ 	.word	0x00002e80


	//   ....[31]....
        /*04d4*/ 	.word	0x00002ea0


	//   ....[32]....
        /*04d8*/ 	.word	0x00002ec0


	//   ....[33]....
        /*04dc*/ 	.word	0x00002fe0


	//   ....[34]....
        /*04e0*/ 	.word	0x00003000


	//   ....[35]....
        /*04e4*/ 	.word	0x00003010


	//   ....[36]....
        /*04e8*/ 	.word	0x00003030


	//   ....[37]....
        /*04ec*/ 	.word	0x00003070


	//   ....[38]....
        /*04f0*/ 	.word	0x000030a0


	//   ....[39]....
        /*04f4*/ 	.word	0x000030e0


	//   ....[40]....
        /*04f8*/ 	.word	0x00003100


	//   ....[41]....
        /*04fc*/ 	.word	0x00003120


	//   ....[42]....
        /*0500*/ 	.word	0x00003240


	//   ....[43]....
        /*0504*/ 	.word	0x00003270


	//   ....[44]....
        /*0508*/ 	.word	0x00003280


	//   ....[45]....
        /*050c*/ 	.word	0x000032a0


	//   ....[46]....
        /*0510*/ 	.word	0x000032e0


	//   ....[47]....
        /*0514*/ 	.word	0x00003310


	//   ....[48]....
        /*0518*/ 	.word	0x00003350


	//   ....[49]....
        /*051c*/ 	.word	0x00003370


	//   ....[50]....
        /*0520*/ 	.word	0x00003390


	//   ....[51]....
        /*0524*/ 	.word	0x000034a0


	//   ....[52]....
        /*0528*/ 	.word	0x000034c0


	//   ....[53]....
        /*052c*/ 	.word	0x000034d0


	//   ....[54]....
        /*0530*/ 	.word	0x000034f0


	//   ....[55]....
        /*0534*/ 	.word	0x00003530


	//   ....[56]....
        /*0538*/ 	.word	0x00003560


	//   ....[57]....
        /*053c*/ 	.word	0x000035a0


	//   ....[58]....
        /*0540*/ 	.word	0x000035c0


	//   ....[59]....
        /*0544*/ 	.word	0x000035e0


	//   ....[60]....
        /*0548*/ 	.word	0x00003700


	//   ....[61]....
        /*054c*/ 	.word	0x00003720


	//   ....[62]....
        /*0550*/ 	.word	0x00003730


	//   ....[63]....
        /*0554*/ 	.word	0x00003750


	//   ....[64]....
        /*0558*/ 	.word	0x00003790


	//   ....[65]....
        /*055c*/ 	.word	0x000037c0


	//   ....[66]....
        /*0560*/ 	.word	0x00003800


	//   ....[67]....
        /*0564*/ 	.word	0x00003820


	//   ....[68]....
        /*0568*/ 	.word	0x00003840


	//   ....[69]....
        /*056c*/ 	.word	0x00003940


	//   ....[70]....
        /*0570*/ 	.word	0x00003970


	//   ....[71]....
        /*0574*/ 	.word	0x00003980


	//   ....[72]....
        /*0578*/ 	.word	0x000039a0


	//   ....[73]....
        /*057c*/ 	.word	0x000039e0


	//   ....[74]....
        /*0580*/ 	.word	0x00003a10


	//   ....[75]....
        /*0584*/ 	.word	0x00003a50


	//   ....[76]....
        /*0588*/ 	.word	0x00003a70


	//   ....[77]....
        /*058c*/ 	.word	0x00003a90


	//   ....[78]....
        /*0590*/ 	.word	0x00003b80


	//   ....[79]....
        /*0594*/ 	.word	0x00003bb0


	//   ....[80]....
        /*0598*/ 	.word	0x00003bc0


	//   ....[81]....
        /*059c*/ 	.word	0x00003bf0


	//   ....[82]....
        /*05a0*/ 	.word	0x00003c10


	//   ....[83]....
        /*05a4*/ 	.word	0x00003c60


	//   ....[84]....
        /*05a8*/ 	.word	0x00003c80


	//   ....[85]....
        /*05ac*/ 	.word	0x00003cc0


	//   ....[86]....
        /*05b0*/ 	.word	0x00003ce0


	//   ....[87]....
        /*05b4*/ 	.word	0x00003de0


	//   ....[88]....
        /*05b8*/ 	.word	0x00003e30


	//   ....[89]....
        /*05bc*/ 	.word	0x00003e40


	//   ....[90]....
        /*05c0*/ 	.word	0x00003e90


	//   ....[91]....
        /*05c4*/ 	.word	0x00003ec0


	//   ....[92]....
        /*05c8*/ 	.word	0x00003ef0


	//   ....[93]....
        /*05cc*/ 	.word	0x00003f20


	//   ....[94]....
        /*05d0*/ 	.word	0x00003f50


	//   ....[95]....
        /*05d4*/ 	.word	0x00003f80


	//   ....[96]....
        /*05d8*/ 	.word	0x00004040


	//   ....[97]....
        /*05dc*/ 	.word	0x00004060


	//   ....[98]....
        /*05e0*/ 	.word	0x00004070


	//   ....[99]....
        /*05e4*/ 	.word	0x000040c0


	//   ....[100]....
        /*05e8*/ 	.word	0x000040f0


	//   ....[101]....
        /*05ec*/ 	.word	0x00004120


	//   ....[102]....
        /*05f0*/ 	.word	0x00004150


	//   ....[103]....
        /*05f4*/ 	.word	0x00004180


	//   ....[104]....
        /*05f8*/ 	.word	0x000041b0


	//   ....[105]....
        /*05fc*/ 	.word	0x000042d0


	//   ....[106]....
        /*0600*/ 	.word	0x000042e0


	//   ....[107]....
        /*0604*/ 	.word	0x000042f0


	//   ....[108]....
        /*0608*/ 	.word	0x00004350


	//   ....[109]....
        /*060c*/ 	.word	0x00004380


	//   ....[110]....
        /*0610*/ 	.word	0x000043b0


	//   ....[111]....
        /*0614*/ 	.word	0x000043e0


	//   ....[112]....
        /*0618*/ 	.word	0x00004410


	//   ....[113]....
        /*061c*/ 	.word	0x00004440


	//   ....[114]....
        /*0620*/ 	.word	0x00004530


	//   ....[115]....
        /*0624*/ 	.word	0x00004570


	//   ....[116]....
        /*0628*/ 	.word	0x00004580


	//   ....[117]....
        /*062c*/ 	.word	0x000045d0


	//   ....[118]....
        /*0630*/ 	.word	0x00004600


	//   ....[119]....
        /*0634*/ 	.word	0x00004630


	//   ....[120]....
        /*0638*/ 	.word	0x00004660


	//   ....[121]....
        /*063c*/ 	.word	0x00004690


	//   ....[122]....
        /*0640*/ 	.word	0x000046c0


	//   ....[123]....
        /*0644*/ 	.word	0x000047b0


	//   ....[124]....
        /*0648*/ 	.word	0x00004800


	//   ....[125]....
        /*064c*/ 	.word	0x00004810


	//   ....[126]....
        /*0650*/ 	.word	0x00004860


	//   ....[127]....
        /*0654*/ 	.word	0x00004890


	//   ....[128]....
        /*0658*/ 	.word	0x000048a0


	//   ....[129]....
        /*065c*/ 	.word	0x000048e0


	//   ....[130]....
        /*0660*/ 	.word	0x00004910


	//   ....[131]....
        /*0664*/ 	.word	0x00004940


	//   ....[132]....
        /*0668*/ 	.word	0x00004a30


	//   ....[133]....
        /*066c*/ 	.word	0x00004a90


	//   ....[134]....
        /*0670*/ 	.word	0x00004aa0


	//   ....[135]....
        /*0674*/ 	.word	0x00004af0


	//   ....[136]....
        /*0678*/ 	.word	0x00004b20


	//   ....[137]....
        /*067c*/ 	.word	0x00004b30


	//   ....[138]....
        /*0680*/ 	.word	0x00004b70


	//   ....[139]....
        /*0684*/ 	.word	0x00004ba0


	//   ....[140]....
        /*0688*/ 	.word	0x00004bd0


	//   ....[141]....
        /*068c*/ 	.word	0x00004cb0


	//   ....[142]....
        /*0690*/ 	.word	0x00004d10


	//   ....[143]....
        /*0694*/ 	.word	0x00004d20


	//   ....[144]....
        /*0698*/ 	.word	0x00004d70


	//   ....[145]....
        /*069c*/ 	.word	0x00004da0


	//   ....[146]....
        /*06a0*/ 	.word	0x00004db0


	//   ....[147]....
        /*06a4*/ 	.word	0x00004df0


	//   ....[148]....
        /*06a8*/ 	.word	0x00004e20


	//   ....[149]....
        /*06ac*/ 	.word	0x00004e50


	//   ....[150]....
        /*06b0*/ 	.word	0x00004f30


	//   ....[151]....
        /*06b4*/ 	.word	0x00004f90


	//   ....[152]....
        /*06b8*/ 	.word	0x00004fa0


	//   ....[153]....
        /*06bc*/ 	.word	0x00004ff0


	//   ....[154]....
        /*06c0*/ 	.word	0x00005020


	//   ....[155]....
        /*06c4*/ 	.word	0x00005050


	//   ....[156]....
        /*06c8*/ 	.word	0x00005080


	//   ....[157]....
        /*06cc*/ 	.word	0x000050b0


	//   ....[158]....
        /*06d0*/ 	.word	0x000050e0


	//   ....[159]....
        /*06d4*/ 	.word	0x000051b0


	//   ....[160]....
        /*06d8*/ 	.word	0x00005200


	//   ....[161]....
        /*06dc*/ 	.word	0x00005210


	//   ....[162]....
        /*06e0*/ 	.word	0x00005260


	//   ....[163]....
        /*06e4*/ 	.word	0x00005290


	//   ....[164]....
        /*06e8*/ 	.word	0x000052a0


	//   ....[165]....
        /*06ec*/ 	.word	0x000052e0


	//   ....[166]....
        /*06f0*/ 	.word	0x00005310


	//   ....[167]....
        /*06f4*/ 	.word	0x00005340


	//   ....[168]....
        /*06f8*/ 	.word	0x00005420


	//   ....[169]....
        /*06fc*/ 	.word	0x00005440


	//   ....[170]....
        /*0700*/ 	.word	0x00005450


	//   ....[171]....
        /*0704*/ 	.word	0x00005480


	//   ....[172]....
        /*0708*/ 	.word	0x000054a0


	//   ....[173]....
        /*070c*/ 	.word	0x000054f0


	//   ....[174]....
        /*0710*/ 	.word	0x00005520


	//   ....[175]....
        /*0714*/ 	.word	0x00005560


	//   ....[176]....
        /*0718*/ 	.word	0x00005590


	//   ....[177]....
        /*071c*/ 	.word	0x00005650


	//   ....[178]....
        /*0720*/ 	.word	0x00005b80


	//   ....[179]....
        /*0724*/ 	.word	0x00005ee0


	//   ....[180]....
        /*0728*/ 	.word	0x00005fa0


	//   ....[181]....
        /*072c*/ 	.word	0x00006060


	//   ....[182]....
        /*0730*/ 	.word	0x00006120


	//   ....[183]....
        /*0734*/ 	.word	0x000061e0


	//   ....[184]....
        /*0738*/ 	.word	0x000062a0


	//   ....[185]....
        /*073c*/ 	.word	0x00006360


	//   ....[186]....
        /*0740*/ 	.word	0x00006420


	//   ....[187]....
        /*0744*/ 	.word	0x000064e0


	//   ....[188]....
        /*0748*/ 	.word	0x000065a0


	//   ....[189]....
        /*074c*/ 	.word	0x00006660


	//   ....[190]....
        /*0750*/ 	.word	0x00006720


	//   ....[191]....
        /*0754*/ 	.word	0x000067e0


	//   ....[192]....
        /*0758*/ 	.word	0x000068a0


	//   ....[193]....
        /*075c*/ 	.word	0x00006960


	//   ....[194]....
        /*0760*/ 	.word	0x00006a20


	//   ....[195]....
        /*0764*/ 	.word	0x00006ae0


	//   ....[196]....
        /*0768*/ 	.word	0x00006ba0


	//   ....[197]....
        /*076c*/ 	.word	0x00006c60


	//   ....[198]....
        /*0770*/ 	.word	0x00006e80


	//   ....[199]....
        /*0774*/ 	.word	0x00006fb0


	//   ....[200]....
        /*0778*/ 	.word	0x000070e0


	//   ....[201]....
        /*077c*/ 	.word	0x00007210


	//   ....[202]....
        /*0780*/ 	.word	0x00007340


	//   ....[203]....
        /*0784*/ 	.word	0x00007470


	//   ....[204]....
        /*0788*/ 	.word	0x000075a0


	//   ....[205]....
        /*078c*/ 	.word	0x000076d0


	//   ....[206]....
        /*0790*/ 	.word	0x00007800


	//   ....[207]....
        /*0794*/ 	.word	0x00007930


	//   ....[208]....
        /*0798*/ 	.word	0x00007a60


	//   ....[209]....
        /*079c*/ 	.word	0x00007b80


	//   ....[210]....
        /*07a0*/ 	.word	0x00007c90


	//   ....[211]....
        /*07a4*/ 	.word	0x00007da0


	//   ....[212]....
        /*07a8*/ 	.word	0x00007eb0


	//   ....[213]....
        /*07ac*/ 	.word	0x00007fc0


	//   ....[214]....
        /*07b0*/ 	.word	0x000080d0


	//   ....[215]....
        /*07b4*/ 	.word	0x000081e0


	//   ....[216]....
        /*07b8*/ 	.word	0x000082e0


	//   ....[217]....
        /*07bc*/ 	.word	0x00008350


	//   ....[218]....
        /*07c0*/ 	.word	0x000083c0


	//   ....[219]....
        /*07c4*/ 	.word	0x00008430


	//   ....[220]....
        /*07c8*/ 	.word	0x000084a0


	//   ....[221]....
        /*07cc*/ 	.word	0x00008510


	//----- nvinfo : EIATTR_VRC_CTA_INIT_COUNT
	.align		4
.L_258:
        /*07d0*/ 	.byte	0x02, 0x4a
	.zero		1
	.zero		1


	//----- nvinfo : EIATTR_EXIT_INSTR_OFFSETS
	.align		4
        /*07d4*/ 	.byte	0x04, 0x1c
        /*07d6*/ 	.short	(.L_260 - .L_259)


	//   ....[0]....
.L_259:
        /*07d8*/ 	.word	0x00001d40


	//   ....[1]....
        /*07dc*/ 	.word	0x00002160


	//   ....[2]....
        /*07e0*/ 	.word	0x00002180


	//   ....[3]....
        /*07e4*/ 	.word	0x00006c70


	//   ....[4]....
        /*07e8*/ 	.word	0x000082f0


	//----- nvinfo : EIATTR_MAX_THREADS
	.align		4
.L_260:
        /*07ec*/ 	.byte	0x04, 0x05
        /*07ee*/ 	.short	(.L_262 - .L_261)
.L_261:
        /*07f0*/ 	.word	0x00000180
        /*07f4*/ 	.word	0x00000001
        /*07f8*/ 	.word	0x00000001


	//----- nvinfo : EIATTR_CRS_STACK_SIZE
	.align		4
.L_262:
        /*07fc*/ 	.byte	0x04, 0x1e
        /*07fe*/ 	.short	(.L_264 - .L_263)
.L_263:
        /*0800*/ 	.word	0x00000000


	//----- nvinfo : EIATTR_CBANK_PARAM_SIZE
	.align		4
.L_264:
        /*0804*/ 	.byte	0x03, 0x19
        /*0806*/ 	.short	0x004d


	//----- nvinfo : EIATTR_PARAM_CBANK
	.align		4
        /*0808*/ 	.byte	0x04, 0x0a
        /*080a*/ 	.short	(.L_266 - .L_265)
	.align		4
.L_265:
        /*080c*/ 	.word	index@(.nv.constant0._ZN3cub18CUB_300001_SM_10006detail10radix_sort29DeviceRadixSortOnesweepKernelINS1_5radix10policy_hubIiNS0_8NullTypeEyE10Policy1000ELNS0_9SortOrderE0EiS6_yiiNS1_21identity_decomposer_tEEEvPT5_SC_PT3_PKSD_PT1_PKSH_PT2_PKSL_T4_iiT6_)
        /*0810*/ 	.short	0x0380
        /*0812*/ 	.short	0x004d


	//----- nvinfo : EIATTR_SW_WAR
	.align		4
.L_266:
        /*0814*/ 	.byte	0x04, 0x36
        /*0816*/ 	.short	(.L_268 - .L_267)
.L_267:
        /*0818*/ 	.word	0x00000008
.L_268:


//--------------------- .nv.info._ZN3cub18CUB_300001_SM_10006detail10radix_sort33DeviceRadixSortExclusiveSumKernelINS1_5radix10policy_hubIiNS0_8NullTypeEyE10Policy1000EyEEvPT0_ --------------------------
	.section	.nv.info._ZN3cub18CUB_300001_SM_10006detail10radix_sort33DeviceRadixSortExclusiveSumKernelINS1_5radix10policy_hubIiNS0_8NullTypeEyE10Policy1000EyEEvPT0_,"",@"SHT_CUDA_INFO"
	.sectionflags	@""
	.align	4


	//----- nvinfo : EIATTR_CUDA_API_VERSION
	.align		4
        /*0000*/ 	.byte	0x04, 0x37
        /*0002*/ 	.short	(.L_270 - .L_269)
.L_269:
        /*0004*/ 	.word	0x00000082


	//----- nvinfo : EIATTR_KPARAM_INFO
	.align		4
.L_270:
        /*0008*/ 	.byte	0x04, 0x17
        /*000a*/ 	.short	(.L_272 - .L_271)
.L_271:
        /*000c*/ 	.word	0x00000000
        /*0010*/ 	.short	0x0000
        /*0012*/ 	.short	0x0000
        /*0014*/ 	.byte	0x00, 0xf5, 0x21, 0x00


	//----- nvinfo : EIATTR_SPARSE_MMA_MASK
	.align		4
.L_272:
        /*0018*/ 	.byte	0x03, 0x50
        /*001a*/ 	.short	0x0000


	//----- nvinfo : EIATTR_MAXREG_COUNT
	.align		4
        /*001c*/ 	.byte	0x03, 0x1b
        /*001e*/ 	.short	0x00ff


	//----- nvinfo : EIATTR_NUM_BARRIERS
	.align		4
        /*0020*/ 	.byte	0x02, 0x4c
        /*0022*/ 	.byte	0x01
	.zero		1


	//----- nvinfo : EIATTR_MERCURY_ISA_VERSION
	.align		4
        /*0024*/ 	.byte	0x03, 0x5f
        /*0026*/ 	.short	0x0101


	//----- nvinfo : EIATTR_COOP_GROUP_MASK_REGIDS
	.align		4
        /*0028*/ 	.byte	0x04, 0x29
        /*002a*/ 	.short	(.L_274 - .L_273)


	//   ....[0]....
.L_273:
        /*002c*/ 	.word	0xffffffff


	//   ....[1]....
        /*0030*/ 	.word	0xffffffff


	//   ....[2]....
        /*0034*/ 	.word	0xffffffff


	//   ....[3]....
        /*0038*/ 	.word	0xffffffff


	//   ....[4]....
        /*003c*/ 	.word	0xffffffff


	//   ....[5]....
        /*0040*/ 	.word	0xffffffff


	//   ....[6]....
        /*0044*/ 	.word	0xffffffff


	//   ....[7]....
        /*0048*/ 	.word	0xffffffff


	//   ....[8]....
        /*004c*/ 	.word	0xffffffff


	//   ....[9]....
        /*0050*/ 	.word	0xffffffff


	//   ....[10]....
        /*0054*/ 	.word	0x05000015


	//   ....[11]....
        /*0058*/ 	.word	0x05000015


	//   ....[12]....
        /*005c*/ 	.word	0x05000015


	//   ....[13]....
        /*0060*/ 	.word	0x05000015


	//   ....[14]....
        /*0064*/ 	.word	0x05000015


	//   ....[15]....
        /*0068*/ 	.word	0x05000015


	//   ....[16]....
        /*006c*/ 	.word	0x05000015


	//   ....[17]....
        /*0070*/ 	.word	0x05000015


	//   ....[18]....
        /*0074*/ 	.word	0x05000015


	//   ....[19]....
        /*0078*/ 	.word	0x05000015


	//----- nvinfo : EIATTR_COOP_GROUP_INSTR_OFFSETS
	.align		4
.L_274:
        /*007c*/ 	.byte	0x04, 0x28
        /*007e*/ 	.short	(.L_276 - .L_275)


	//   ....[0]....
.L_275:
        /*0080*/ 	.word	0x00000250


	//   ....[1]....
        /*0084*/ 	.word	0x00000260


	//   ....[2]....
        /*0088*/ 	.word	0x000002a0


	//   ....[3]....
        /*008c*/ 	.word	0x000002c0


	//   ....[4]....
        /*0090*/ 	.word	0x00000310


	//   ....[5]....
        /*0094*/ 	.word	0x00000320


	//   ....[6]....
        /*0098*/ 	.word	0x00000360


	//   ....[7]....
        /*009c*/ 	.word	0x00000380


	//   ....[8]....
        /*00a0*/ 	.word	0x000003d0


	//   ....[9]....
        /*00a4*/ 	.word	0x000003e0


	//   ....[10]....
        /*00a8*/ 	.word	0x00000660


	//   ....[11]....
        /*00ac*/ 	.word	0x000006b0


	//   ....[12]....
        /*00b0*/ 	.word	0x00000740


	//   ....[13]....
        /*00b4*/ 	.word	0x00000790


	//   ....[14]....
        /*00b8*/ 	.word	0x00000820


	//   ....[15]....
        /*00bc*/ 	.word	0x00000870


	//   ....[16]....
        /*00c0*/ 	.word	0x00000900


	//   ....[17]....
        /*00c4*/ 	.word	0x00000950


	//   ....[18]....
        /*00c8*/ 	.word	0x000009e0


	//   ....[19]....
        /*00cc*/ 	.word	0x00000a30


	//----- nvinfo : EIATTR_VRC_CTA_INIT_COUNT
	.align		4
.L_276:
        /*00d0*/ 	.byte	0x02, 0x4a
	.zero		1
	.zero		1


	//----- nvinfo : EIATTR_EXIT_INSTR_OFFSETS
	.align		4
        /*00d4*/ 	.byte	0x04, 0x1c
        /*00d6*/ 	.short	(.L_278 - .L_277)


	//   ....[0]....
.L_277:
        /*00d8*/ 	.word	0x000005d0


	//   ....[1]....
        /*00dc*/ 	.word	0x00000600


	//----- nvinfo : EIATTR_CRS_STACK_SIZE
	.align		4
.L_278:
        /*00e0*/ 	.byte	0x04, 0x1e
        /*00e2*/ 	.short	(.L_280 - .L_279)
.L_279:
        /*00e4*/ 	.word	0x00000000


	//----- nvinfo : EIATTR_CBANK_PARAM_SIZE
	.align		4
.L_280:
        /*00e8*/ 	.byte	0x03, 0x19
        /*00ea*/ 	.short	0x0008


	//----- nvinfo : EIATTR_PARAM_CBANK
	.align		4
        /*00ec*/ 	.byte	0x04, 0x0a
        /*00ee*/ 	.short	(.L_282 - .L_281)
	.align		4
.L_281:
        /*00f0*/ 	.word	index@(.nv.constant0._ZN3cub18CUB_300001_SM_10006detail10radix_sort33DeviceRadixSortExclusiveSumKernelINS1_5radix10policy_hubIiNS0_8NullTypeEyE10Policy1000EyEEvPT0_)
        /*00f4*/ 	.short	0x0380
        /*00f6*/ 	.short	0x0008


	//----- nvinfo : EIATTR_SW_WAR
	.align		4
.L_282:
        /*00f8*/ 	.byte	0x04, 0x36
        /*00fa*/ 	.short	(.L_284 - .L_283)
.L_283:
        /*00fc*/ 	.word	0x00000008
.L_284:


//--------------------- .nv.info._ZN3cub18CUB_300001_SM_10006detail10radix_sort30DeviceRadixSortHistogramKernelINS1_5radix10policy_hubIiNS0_8NullTypeEyE10Policy1000ELNS0_9SortOrderE0EiyNS1_21identity_decomposer_tEEEvPT2_PKT1_SB_iiT3_ --------------------------
	.section	.nv.info._ZN3cub18CUB_300001_SM_10006detail10radix_sort30DeviceRadixSortHistogramKernelINS1_5radix10policy_hubIiNS0_8NullTypeEyE10Policy1000ELNS0_9SortOrderE0EiyNS1_21identity_decomposer_tEEEvPT2_PKT1_SB_iiT3_,"",@"SHT_CUDA_INFO"
	.sectionflags	@""
	.align	4


	//----- nvinfo : EIATTR_CUDA_API_VERSION
	.align		4
        /*0000*/ 	.byte	0x04, 0x37
        /*0002*/ 	.short	(.L_286 - .L_285)
.L_285:
        /*0004*/ 	.word	0x00000082


	//----- nvinfo : EIATTR_KPARAM_INFO
	.align		4
.L_286:
        /*0008*/ 	.byte	0x04, 0x17
        /*000a*/ 	.short	(.L_288 - .L_287)
.L_287:
        /*000c*/ 	.word	0x00000000
        /*0010*/ 	.short	0x0005
        /*0012*/ 	.short	0x0020
        /*0014*/ 	.byte	0x00, 0xf0, 0x05, 0x00


	//----- nvinfo : EIATTR_KPARAM_INFO
	.align		4
.L_288:
        /*0018*/ 	.byte	0x04, 0x17
        /*001a*/ 	.short	(.L_290 - .L_289)
.L_289:
        /*001c*/ 	.word	0x00000000
        /*0020*/ 	.short	0x0004
        /*0022*/ 	.short	0x001c
        /*0024*/ 	.byte	0x00, 0xf0, 0x11, 0x00


	//----- nvinfo : EIATTR_KPARAM_INFO
	.align		4
.L_290:
        /*0028*/ 	.byte	0x04, 0x17
        /*002a*/ 	.short	(.L_292 - .L_291)
.L_291:
        /*002c*/ 	.word	0x00000000
        /*0030*/ 	.short	0x0003
        /*0032*/ 	.short	0x0018
        /*0034*/ 	.byte	0x00, 0xf0, 0x11, 0x00


	//----- nvinfo : EIATTR_KPARAM_INFO
	.align		4
.L_292:
        /*0038*/ 	.byte	0x04, 0x17
        /*003a*/ 	.short	(.L_294 - .L_293)
.L_293:
        /*003c*/ 	.word	0x00000000
        /*0040*/ 	.short	0x0002
        /*0042*/ 	.short	0x0010
        /*0044*/ 	.byte	0x00, 0xf0, 0x21, 0x00


	//----- nvinfo : EIATTR_KPARAM_INFO
	.align		4
.L_294:
        /*0048*/ 	.byte	0x04, 0x17
        /*004a*/ 	.short	(.L_296 - .L_295)
.L_295:
        /*004c*/ 	.word	0x00000000
        /*0050*/ 	.short	0x0001
        /*0052*/ 	.short	0x0008
        /*0054*/ 	.byte	0x00, 0xf5, 0x21, 0x00


	//----- nvinfo : EIATTR_KPARAM_INFO
	.align		4
.L_296:
        /*0058*/ 	.byte	0x04, 0x17
        /*005a*/ 	.short	(.L_298 - .L_297)
.L_297:
        /*005c*/ 	.word	0x00000000
        /*0060*/ 	.short	0x0000
        /*0062*/ 	.short	0x0000
        /*0064*/ 	.byte	0x00, 0xf5, 0x21, 0x00


	//----- nvinfo : EIATTR_SPARSE_MMA_MASK
	.align		4
.L_298:
        /*0068*/ 	.byte	0x03, 0x50
        /*006a*/ 	.short	0x0000


	//----- nvinfo : EIATTR_MAXREG_COUNT
	.align		4
        /*006c*/ 	.byte	0x03, 0x1b
        /*006e*/ 	.short	0x00ff


	//----- nvinfo : EIATTR_NUM_BARRIERS
	.align		4
        /*0070*/ 	.byte	0x02, 0x4c
        /*0072*/ 	.byte	0x01
	.zero		1


	//----- nvinfo : EIATTR_MERCURY_ISA_VERSION
	.align		4
        /*0074*/ 	.byte	0x03, 0x5f
        /*0076*/ 	.short	0x0101


	//----- nvinfo : EIATTR_VRC_CTA_INIT_COUNT
	.align		4
        /*0078*/ 	.byte	0x02, 0x4a
	.zero		1
	.zero		1


	//----- nvinfo : EIATTR_EXIT_INSTR_OFFSETS
	.align		4
        /*007c*/ 	.byte	0x04, 0x1c
        /*007e*/ 	.short	(.L_300 - .L_299)


	//   ....[0]....
.L_299:
        /*0080*/ 	.word	0x00000040


	//   ....[1]....
        /*0084*/ 	.word	0x00002ee0


	//----- nvinfo : EIATTR_MAX_THREADS
	.align		4
.L_300:
        /*0088*/ 	.byte	0x04, 0x05
        /*008a*/ 	.short	(.L_302 - .L_301)
.L_301:
        /*008c*/ 	.word	0x00000080
        /*0090*/ 	.word	0x00000001
        /*0094*/ 	.word	0x00000001


	//----- nvinfo : EIATTR_CRS_STACK_SIZE
	.align		4
.L_302:
        /*0098*/ 	.byte	0x04, 0x1e
        /*009a*/ 	.short	(.L_304 - .L_303)
.L_303:
        /*009c*/ 	.word	0x00000000


	//----- nvinfo : EIATTR_CBANK_PARAM_SIZE
	.align		4
.L_304:
        /*00a0*/ 	.byte	0x03, 0x19
        /*00a2*/ 	.short	0x0021


	//----- nvinfo : EIATTR_PARAM_CBANK
	.align		4
        /*00a4*/ 	.byte	0x04, 0x0a
        /*00a6*/ 	.short	(.L_306 - .L_305)
	.align		4
.L_305:
        /*00a8*/ 	.word	index@(.nv.constant0._ZN3cub18CUB_300001_SM_10006detail10radix_sort30DeviceRadixSortHistogramKernelINS1_5radix10policy_hubIiNS0_8NullTypeEyE10Policy1000ELNS0_9SortOrderE0EiyNS1_21identity_decomposer_tEEEvPT2_PKT1_SB_iiT3_)
        /*00ac*/ 	.short	0x0380
        /*00ae*/ 	.short	0x0021


	//----- nvinfo : EIATTR_SW_WAR
	.align		4
.L_306:
        /*00b0*/ 	.byte	0x04, 0x36
        /*00b2*/ 	.short	(.L_308 - .L_307)
.L_307:
        /*00b4*/ 	.word	0x00000008
.L_308:


//--------------------- .nv.info._ZN3cub18CUB_300001_SM_10006detail10radix_sort31DeviceRadixSortSingleTileKernelINS1_5radix10policy_hubIiNS0_8NullTypeEyE10Policy1000ELNS0_9SortOrderE0EiS6_yNS1_21identity_decomposer_tEEEvPKT1_PSB_PKT2_PSF_T3_iiT4_ --------------------------
	.section	.nv.info._ZN3cub18CUB_300001_SM_10006detail10radix_sort31DeviceRadixSortSingleTileKernelINS1_5radix10policy_hubIiNS0_8NullTypeEyE10Policy1000ELNS0_9SortOrderE0EiS6_yNS1_21identity_decomposer_tEEEvPKT1_PSB_PKT2_PSF_T3_iiT4_,"",@"SHT_CUDA_INFO"
	.sectionflags	@""
	.align	4


	//----- nvinfo : EIATTR_CUDA_API_VERSION
	.align		4
        /*0000*/ 	.byte	0x04, 0x37
        /*0002*/ 	.short	(.L_310 - .L_309)
.L_309:
        /*0004*/ 	.word	0x00000082


	//----- nvinfo : EIATTR_KPARAM_INFO
	.align		4
.L_310:
        /*0008*/ 	.byte	0x04, 0x17
        /*000a*/ 	.short	(.L_312 - .L_311)
.L_311:
        /*000c*/ 	.word	0x00000000
        /*0010*/ 	.short	0x0007
        /*0012*/ 	.short	0x0030
        /*0014*/ 	.byte	0x00, 0xf0, 0x05, 0x00


	//----- nvinfo : EIATTR_KPARAM_INFO
	.align		4
.L_312:
        /*0018*/ 	.byte	0x04, 0x17
        /*001a*/ 	.short	(.L_314 - .L_313)
.L_313:
        /*001c*/ 	.word	0x00000000
        /*0020*/ 	.short	0x0006
        /*0022*/ 	.short	0x002c
        /*0024*/ 	.byte	0x00, 0xf0, 0x11, 0x00


	//----- nvinfo : EIATTR_KPARAM_INFO
	.align		4
.L_314:
        /*0028*/ 	.byte	0x04, 0x17
        /*002a*/ 	.short	(.L_316 - .L_315)
.L_315:
        /*002c*/ 	.word	0x00000000
        /*0030*/ 	.short	0x0005
        /*0032*/ 	.short	0x0028
        /*0034*/ 	.byte	0x00, 0xf0, 0x11, 0x00


	//----- nvinfo : EIATTR_KPARAM_INFO
	.align		4
.L_316:
        /*0038*/ 	.byte	0x04, 0x17
        /*003a*/ 	.short	(.L_318 - .L_317)
.L_317:
        /*003c*/ 	.word	0x00000000
        /*0040*/ 	.short	0x0004
        /*0042*/ 	.short	0x0020
        /*0044*/ 	.byte	0x00, 0xf0, 0x21, 0x00


	//----- nvinfo : EIATTR_KPARAM_INFO
	.align		4
.L_318:
        /*0048*/ 	.byte	0x04, 0x17
        /*004a*/ 	.short	(.L_320 - .L_319)
.L_319:
        /*004c*/ 	.word	0x00000000
        /*0050*/ 	.short	0x0003
        /*0052*/ 	.short	0x0018
        /*0054*/ 	.byte	0x00, 0xf5, 0x21, 0x00


	//----- nvinfo : EIATTR_KPARAM_INFO
	.align		4
.L_320:
        /*0058*/ 	.byte	0x04, 0x17
        /*005a*/ 	.short	(.L_322 - .L_321)
.L_321:
        /*005c*/ 	.word	0x00000000
        /*0060*/ 	.short	0x0002
        /*0062*/ 	.short	0x0010
        /*0064*/ 	.byte	0x00, 0xf5, 0x21, 0x00


	//----- nvinfo : EIATTR_KPARAM_INFO
	.align		4
.L_322:
        /*0068*/ 	.byte	0x04, 0x17
        /*006a*/ 	.short	(.L_324 - .L_323)
.L_323:
        /*006c*/ 	.word	0x00000000
        /*0070*/ 	.short	0x0001
        /*0072*/ 	.short	0x0008
        /*0074*/ 	.byte	0x00, 0xf5, 0x21, 0x00


	//----- nvinfo : EIATTR_KPARAM_INFO
	.align		4
.L_324:
        /*0078*/ 	.byte	0x04, 0x17
        /*007a*/ 	.short	(.L_326 - .L_325)
.L_325:
        /*007c*/ 	.word	0x00000000
        /*0080*/ 	.short	0x0000
        /*0082*/ 	.short	0x0000
        /*0084*/ 	.byte	0x00, 0xf5, 0x21, 0x00


	//----- nvinfo : EIATTR_SPARSE_MMA_MASK
	.align		4
.L_326:
        /*0088*/ 	.byte	0x03, 0x50
        /*008a*/ 	.short	0x0000


	//----- nvinfo : EIATTR_MAXREG_COUNT
	.align		4
        /*008c*/ 	.byte	0x03, 0x1b
        /*008e*/ 	.short	0x00ff


	//----- nvinfo : EIATTR_NUM_BARRIERS
	.align		4
        /*0090*/ 	.byte	0x02, 0x4c
        /*0092*/ 	.byte	0x01
	.zero		1


	//----- nvinfo : EIATTR_MERCURY_ISA_VERSION
	.align		4
        /*0094*/ 	.byte	0x03, 0x5f
        /*0096*/ 	.short	0x0101


	//----- nvinfo : EIATTR_COOP_GROUP_MASK_REGIDS
	.align		4
        /*0098*/ 	.byte	0x04, 0x29
        /*009a*/ 	.short	(.L_328 - .L_327)


	//   ....[0]....
.L_327:
        /*009c*/ 	.word	0xffffffff


	//   ....[1]....
        /*00a0*/ 	.word	0xffffffff


	//   ....[2]....
        /*00a4*/ 	.word	0xffffffff


	//   ....[3]....
        /*00a8*/ 	.word	0xffffffff


	//   ....[4]....
        /*00ac*/ 	.word	0xffffffff


	//----- nvinfo : EIATTR_COOP_GROUP_INSTR_OFFSETS
	.align		4
.L_328:
        /*00b0*/ 	.byte	0x04, 0x28
        /*00b2*/ 	.short	(.L_330 - .L_329)


	//   ....[0]....
.L_329:
        /*00b4*/ 	.word	0x000019f0


	//   ....[1]....
        /*00b8*/ 	.word	0x00001a10


	//   ....[2]....
        /*00bc*/ 	.word	0x00001a30


	//   ....[3]....
        /*00c0*/ 	.word	0x00001a50


	//   ....[4]....
        /*00c4*/ 	.word	0x00001a70


	//----- nvinfo : EIATTR_VRC_CTA_INIT_COUNT
	.align		4
.L_330:
        /*00c8*/ 	.byte	0x02, 0x4a
	.zero		1
	.zero		1


	//----- nvinfo : EIATTR_EXIT_INSTR_OFFSETS
	.align		4
        /*00cc*/ 	.byte	0x04, 0x1c
        /*00ce*/ 	.short	(.L_332 - .L_331)


	//   ....[0]....
.L_331:
        /*00d0*/ 	.word	0x000030e0


	//   ....[1]....
        /*00d4*/ 	.word	0x00003120


	//----- nvinfo : EIATTR_MAX_THREADS
	.align		4
.L_332:
        /*00d8*/ 	.byte	0x04, 0x05
        /*00da*/ 	.short	(.L_334 - .L_333)
.L_333:
        /*00dc*/ 	.word	0x00000100
        /*00e0*/ 	.word	0x00000001
        /*00e4*/ 	.word	0x00000001


	//----- nvinfo : EIATTR_CBANK_PARAM_SIZE
	.align		4
.L_334:
        /*00e8*/ 	.byte	0x03, 0x19
        /*00ea*/ 	.short	0x0031


	//----- nvinfo : EIATTR_PARAM_CBANK
	.align		4
        /*00ec*/ 	.byte	0x04, 0x0a
        /*00ee*/ 	.short	(.L_336 - .L_335)
	.align		4
.L_335:
        /*00f0*/ 	.word	index@(.nv.constant0._ZN3cub18CUB_300001_SM_10006detail10radix_sort31DeviceRadixSortSingleTileKernelINS1_5radix10policy_hubIiNS0_8NullTypeEyE10Policy1000ELNS0_9SortOrderE0EiS6_yNS1_21identity_decomposer_tEEEvPKT1_PSB_PKT2_PSF_T3_iiT4_)
        /*00f4*/ 	.short	0x0380
        /*00f6*/ 	.short	0x0031


	//----- nvinfo : EIATTR_SW_WAR
	.align		4
.L_336:
        /*00f8*/ 	.byte	0x04, 0x36
        /*00fa*/ 	.short	(.L_338 - .L_337)
.L_337:
        /*00fc*/ 	.word	0x00000008
.L_338:


//--------------------- .nv.info._ZN3cub18CUB_300001_SM_10006detail10radix_sort29DeviceRadixSortOnesweepKernelINS1_5radix10policy_hubIiiyE10Policy1000ELNS0_9SortOrderE0EiiyiiNS1_21identity_decomposer_tEEEvPT5_SB_PT3_PKSC_PT1_PKSG_PT2_PKSK_T4_iiT6_ --------------------------
	.section	.nv.info._ZN3cub18CUB_300001_SM_10006detail10radix_sort29DeviceRadixSortOnesweepKernelINS1_5radix10policy_hubIiiyE10Policy1000ELNS0_9SortOrderE0EiiyiiNS1_21identity_decomposer_tEEEvPT5_SB_PT3_PKSC_PT1_PKSG_PT2_PKSK_T4_iiT6_,"",@"SHT_CUDA_INFO"
	.sectionflags	@""
	.align	4


	//----- nvinfo : EIATTR_CUDA_API_VERSION
	.align		4
        /*0000*/ 	.byte	0x04, 0x37
        /*0002*/ 	.short	(.L_340 - .L_339)
.L_339:
        /*0004*/ 	.word	0x00000082


	//----- nvinfo : EIATTR_KPARAM_INFO
	.align		4
.L_340:
        /*0008*/ 	.byte	0x04, 0x17
        /*000a*/ 	.short	(.L_342 - .L_341)
.L_341:
        /*000c*/ 	.word	0x00000000
        /*0010*/ 	.short	0x000b
        /*0012*/ 	.short	0x004c
        /*0014*/ 	.byte	0x00, 0xf0, 0x05, 0x00


	//----- nvinfo : EIATTR_KPARAM_INFO
	.align		4
.L_342:
        /*0018*/ 	.byte	0x04, 0x17
        /*001a*/ 	.short	(.L_344 - .L_343)
.L_343:
        /*001c*/ 	.word	0x00000000
        /*0020*/ 	.short	0x000a
        /*0022*/ 	.short	0x0048
        /*0024*/ 	.byte	0x00, 0xf0, 0x11, 0x00


	//----- nvinfo : EIATTR_KPARAM_INFO
	.align		4
.L_344:
        /*0028*/ 	.byte	0x04, 0x17
        /*002a*/ 	.short	(.L_346 - .L_345)
.L_345:
        /*002c*/ 	.word	0x00000000
        /*0030*/ 	.short	0x0009
        /*0032*/ 	.short	0x0044
        /*0034*/ 	.byte	0x00, 0xf0, 0x11, 0x00


	//----- nvinfo : EIATTR_KPARAM_INFO
	.align		4
.L_346:
        /*0038*/ 	.byte	0x04, 0x17
        /*003a*/ 	.short	(.L_348 - .L_347)
.L_347:
        /*003c*/ 	.word	0x00000000
        /*0040*/ 	.short	0x0008
        /*0042*/ 	.short	0x0040
        /*0044*/ 	.byte	0x00, 0xf0, 0x11, 0x00


	//----- nvinfo : EIATTR_KPARAM_INFO
	.align		4
.L_348:
        /*0048*/ 	.byte	0x04, 0x17
        /*004a*/ 	.short	(.L_350 - .L_349)
.L_349:
        /*004c*/ 	.word	0x00000000
        /*0050*/ 	.short	0x0007
        /*0052*/ 	.short	0x0038
        /*0054*/ 	.byte	0x00, 0xf5, 0x21, 0x00


	//----- nvinfo : EIATTR_KPARAM_INFO
	.align		4
.L_350:
        /*0058*/ 	.byte	0x04, 0x17
        /*005a*/ 	.short	(.L_352 - .L_351)
.L_351:
        /*005c*/ 	.word	0x00000000
        /*0060*/ 	.short	0x0006
        /*0062*/ 	.short	0x0030
        /*0064*/ 	.byte	0x00, 0xf5, 0x21, 0x00


	//----- nvinfo : EIATTR_KPARAM_INFO
	.align		4
.L_352:
        /*0068*/ 	.byte	0x04, 0x17
        /*006a*/ 	.short	(.L_354 - .L_353)
.L_353:
        /*006c*/ 	.word	0x00000000
        /*0070*/ 	.short	0x0005
        /*0072*/ 	.short	0x0028
        /*0074*/ 	.byte	0x00, 0xf5, 0x21, 0x00


	//----- nvinfo : EIATTR_KPARAM_INFO
	.align		4
.L_354:
        /*0078*/ 	.byte	0x04, 0x17
        /*007a*/ 	.short	(.L_356 - .L_355)
.L_355:
        /*007c*/ 	.word	0x00000000
        /*0080*/ 	.short	0x0004
        /*0082*/ 	.short	0x0020
        /*0084*/ 	.byte	0x00, 0xf5, 0x21, 0x00


	//----- nvinfo : EIATTR_KPARAM_INFO
	.align		4
.L_356:
        /*0088*/ 	.byte	0x04, 0x17
        /*008a*/ 	.short	(.L_358 - .L_357)
.L_357:
        /*008c*/ 	.word	0x00000000
        /*0090*/ 	.short	0x0003
        /*0092*/ 	.short	0x0018
        /*0094*/ 	.byte	0x00, 0xf5, 0x21, 0x00


	//----- nvinfo : EIATTR_KPARAM_INFO
	.align		4
.L_358:
        /*0098*/ 	.byte	0x04, 0x17
        /*009a*/ 	.short	(.L_360 - .L_359)
.L_359:
        /*009c*/ 	.word	0x00000000
        /*00a0*/ 	.short	0x0002
        /*00a2*/ 	.short	0x0010
        /*00a4*/ 	.byte	0x00, 0xf5, 0x21, 0x00


	//----- nvinfo : EIATTR_KPARAM_INFO
	.align		4
.L_360:
        /*00a8*/ 	.byte	0x04, 0x17
        /*00aa*/ 	.short	(.L_362 - .L_361)
.L_361:
        /*00ac*/ 	.word	0x00000000
        /*00b0*/ 	.short	0x0001
        /*00b2*/ 	.short	0x0008
        /*00b4*/ 	.byte	0x00, 0xf5, 0x21, 0x00


	//----- nvinfo : EIATTR_KPARAM_INFO
	.align		4
.L_362:
        /*00b8*/ 	.byte	0x04, 0x17
        /*00ba*/ 	.short	(.L_364 - .L_363)
.L_363:
        /*00bc*/ 	.word	0x00000000
        /*00c0*/ 	.short	0x0000
        /*00c2*/ 	.short	0x0000
        /*00c4*/ 	.byte	0x00, 0xf5, 0x21, 0x00


	//----- nvinfo : EIATTR_SPARSE_MMA_MASK
	.align		4
.L_364:
        /*00c8*/ 	.byte	0x03, 0x50
        /*00ca*/ 	.short	0x0000


	//----- nvinfo : EIATTR_MAXREG_COUNT
	.align		4
        /*00cc*/ 	.byte	0x03, 0x1b
        /*00ce*/ 	.short	0x00a8


	//----- nvinfo : EIATTR_NUM_BARRIERS
	.align		4
        /*00d0*/ 	.byte	0x02, 0x4c
        /*00d2*/ 	.byte	0x01
	.zero		1


	//----- nvinfo : EIATTR_MERCURY_ISA_VERSION
	.align		4
        /*00d4*/ 	.byte	0x03, 0x5f
        /*00d6*/ 	.short	0x0101


	//----- nvinfo : EIATTR_COOP_GROUP_MASK_REGIDS
	.align		4
        /*00d8*/ 	.byte	0x04, 0x29
        /*00da*/ 	.short	(.L_366 - .L_365)


	//   ....[0]....
.L_365:
        /*00dc*/ 	.word	0xffffffff


	//   ....[1]....
        /*00e0*/ 	.word	0x05000006


	//   ....[2]....
        /*00e4*/ 	.word	0xffffffff


	//   ....[3]....
        /*00e8*/ 	.word	0xffffffff


	//   ....[4]....
        /*00ec*/ 	.word	0xffffffff


	//   ....[5]....
        /*00f0*/ 	.word	0xffffffff


	//   ....[6]....
        /*00f4*/ 	.word	0xffffffff


	//   ....[7]....
        /*00f8*/ 	.word	0xffffffff


	//   ....[8]....
        /*00fc*/ 	.word	0xffffffff


	//   ....[9]....
        /*0100*/ 	.word	0xffffffff


	//   ....[10]....
        /*0104*/ 	.word	0xffffffff


	//   ....[11]....
        /*0108*/ 	.word	0xffffffff


	//   ....[12]....
        /*010c*/ 	.word	0xffffffff


	//   ....[13]....
        /*0110*/ 	.word	0xffffffff


	//   ....[14]....
        /*0114*/ 	.word	0xffffffff


	//   ....[15]....
        /*0118*/ 	.word	0xffffffff


	//   ....[16]....
        /*011c*/ 	.word	0xffffffff


	//   ....[17]....
        /*0120*/ 	.word	0xffffffff


	//   ....[18]....
        /*0124*/ 	.word	0xffffffff


	//   ....[19]....
        /*0128*/ 	.word	0xffffffff


	//   ....[20]....
        /*012c*/ 	.word	0xffffffff


	//   ....[21]....
        /*0130*/ 	.word	0xffffffff


	//   ....[22]....
        /*0134*/ 	.word	0xffffffff


	//   ....[23]....
        /*0138*/ 	.word	0xffffffff


	//   ....[24]....
        /*013c*/ 	.word	0xffffffff


	//   ....[25]....
        /*0140*/ 	.word	0xffffffff


	//   ....[26]....
        /*0144*/ 	.word	0xffffffff


	//   ....[27]....
        /*0148*/ 	.word	0xffffffff


	//   ....[28]....
        /*014c*/ 	.word	0xffffffff


	//   ....[29]....
        /*0150*/ 	.word	0xffffffff


	//   ....[30]....
        /*0154*/ 	.word	0xffffffff


	//   ....[31]....
        /*0158*/ 	.word	0xffffffff


	//   ....[32]....
        /*015c*/ 	.word	0xffffffff


	//   ....[33]....
        /*0160*/ 	.word	0xffffffff


	//   ....[34]....
        /*0164*/ 	.word	0xffffffff


	//   ....[35]....
        /*0168*/ 	.word	0xffffffff


	//   ....[36]....
        /*016c*/ 	.word	0xffffffff


	//   ....[37]....
        /*0170*/ 	.word	0xffffffff


	//   ....[38]....
        /*0174*/ 	.word	0xffffffff


	//   ....[39]....
        /*0178*/ 	.word	0xffffffff


	//   ....[40]....
        /*017c*/ 	.word	0xffffffff


	//   ....[41]....
        /*0180*/ 	.word	0xffffffff


	//   ....[42]....
        /*0184*/ 	.word	0xffffffff


	//   ....[43]....
        /*0188*/ 	.word	0xffffffff


	//   ....[44]....
        /*018c*/ 	.word	0xffffffff


	//   ....[45]....
        /*0190*/ 	.word	0xffffffff


	//   ....[46]....
        /*0194*/ 	.word	0xffffffff


	//   ....[47]....
        /*0198*/ 	.word	0xffffffff


	//   ....[48]....
        /*019c*/ 	.word	0xffffffff


	//   ....[49]....
        /*01a0*/ 	.word	0xffffffff


	//   ....[50]....
        /*01a4*/ 	.word	0xffffffff


	//   ....[51]....
        /*01a8*/ 	.word	0xffffffff


	//   ....[52]....
        /*01ac*/ 	.word	0xffffffff


	//   ....[53]....
        /*01b0*/ 	.word	0xffffffff


	//   ....[54]....
        /*01b4*/ 	.word	0xffffffff


	//   ....[55]....
        /*01b8*/ 	.word	0xffffffff


	//   ....[56]....
        /*01bc*/ 	.word	0xffffffff


	//   ....[57]....
        /*01c0*/ 	.word	0xffffffff


	//   ....[58]....
        /*01c4*/ 	.word	0xffffffff


	//   ....[59]....
        /*01c8*/ 	.word	0xffffffff


	//   ....[60]....
        /*01cc*/ 	.word	0xffffffff


	//   ....[61]....
        /*01d0*/ 	.word	0xffffffff


	//   ....[62]....
        /*01d4*/ 	.word	0xffffffff


	//   ....[63]....
        /*01d8*/ 	.word	0xffffffff


	//   ....[64]....
        /*01dc*/ 	.word	0xffffffff


	//   ....[65]....
        /*01e0*/ 	.word	0xffffffff


	//   ....[66]....
        /*01e4*/ 	.word	0xffffffff


	//   ....[67]....
        /*01e8*/ 	.word	0xffffffff


	//   ....[68]....
        /*01ec*/ 	.word	0xffffffff


	//   ....[69]....
        /*01f0*/ 	.word	0xffffffff


	//   ....[70]....
        /*01f4*/ 	.word	0xffffffff


	//   ....[71]....
        /*01f8*/ 	.word	0xffffffff


	//   ....[72]....
        /*01fc*/ 	.word	0xffffffff


	//   ....[73]....
        /*0200*/ 	.word	0xffffffff


	//   ....[74]....
        /*0204*/ 	.word	0xffffffff


	//   ....[75]....
        /*0208*/ 	.word	0xffffffff


	//   ....[76]....
        /*020c*/ 	.word	0xffffffff


	//   ....[77]....
        /*0210*/ 	.word	0xffffffff


	//   ....[78]....
        /*0214*/ 	.word	0xffffffff


	//   ....[79]....
        /*0218*/ 	.word	0xffffffff


	//   ....[80]....
        /*021c*/ 	.word	0xffffffff


	//   ....[81]....
        /*0220*/ 	.word	0xffffffff


	//   ....[82]....
        /*0224*/ 	.word	0xffffffff


	//   ....[83]....
        /*0228*/ 	.word	0xffffffff


	//   ....[84]....
        /*022c*/ 	.word	0xffffffff


	//   ....[85]....
        /*0230*/ 	.word	0xffffffff


	//   ....[86]....
        /*0234*/ 	.word	0xffffffff


	//   ....[87]....
        /*0238*/ 	.word	0xffffffff


	//   ....[88]....
        /*023c*/ 	.word	0xffffffff


	//   ....[89]....
        /*0240*/ 	.word	0xffffffff


	//   ....[90]....
        /*0244*/ 	.word	0xffffffff


	//   ....[91]....
        /*0248*/ 	.word	0xffffffff


	//   ....[92]....
        /*024c*/ 	.word	0xffffffff


	//   ....[93]....
        /*0250*/ 	.word	0xffffffff


	//   ....[94]....
        /*0254*/ 	.word	0xffffffff


	//   ....[95]....
        /*0258*/ 	.word	0xffffffff


	//   ....[96]....
        /*025c*/ 	.word	0xffffffff


	//   ....[97]....
        /*0260*/ 	.word	0xffffffff


	//   ....[98]....
        /*0264*/ 	.word	0xffffffff


	//   ....[99]....
        /*0268*/ 	.word	0xffffffff


	//   ....[100]....
        /*026c*/ 	.word	0xffffffff


	//   ....[101]....
        /*0270*/ 	.word	0xffffffff


	//   ....[102]....
        /*0274*/ 	.word	0xffffffff


	//   ....[103]....
        /*0278*/ 	.word	0xffffffff


	//   ....[104]....
        /*027c*/ 	.word	0xffffffff


	//   ....[105]....
        /*0280*/ 	.word	0xffffffff


	//   ....[106]....
        /*0284*/ 	.word	0xffffffff


	//   ....[107]....
        /*0288*/ 	.word	0xffffffff


	//   ....[108]....
        /*028c*/ 	.word	0xffffffff


	//   ....[109]....
        /*0290*/ 	.word	0xffffffff


	//   ....[110]....
        /*0294*/ 	.word	0xffffffff


	//   ....[111]....
        /*0298*/ 	.word	0xffffffff


	//   ....[112]....
        /*029c*/ 	.word	0xffffffff


	//   ....[113]....
        /*02a0*/ 	.word	0xffffffff


	//   ....[114]....
        /*02a4*/ 	.word	0xffffffff


	//   ....[115]....
        /*02a8*/ 	.word	0xffffffff


	//   ....[116]....
        /*02ac*/ 	.word	0xffffffff


	//   ....[117]....
        /*02b0*/ 	.word	0xffffffff


	//   ....[118]....
        /*02b4*/ 	.word	0xffffffff


	//   ....[119]....
        /*02b8*/ 	.word	0xffffffff


	//   ....[120]....
        /*02bc*/ 	.word	0xffffffff


	//   ....[121]....
        /*02c0*/ 	.word	0xffffffff


	//   ....[122]....
        /*02c4*/ 	.word	0xffffffff


	//   ....[123]....
        /*02c8*/ 	.word	0xffffffff


	//   ....[124]....
        /*02cc*/ 	.word	0xffffffff


	//   ....[125]....
        /*02d0*/ 	.word	0xffffffff


	//   ....[126]....
        /*02d4*/ 	.word	0xffffffff


	//   ....[127]....
        /*02d8*/ 	.word	0xffffffff


	//   ....[128]....
        /*02dc*/ 	.word	0xffffffff


	//   ....[129]....
        /*02e0*/ 	.word	0xffffffff


	//   ....[130]....
        /*02e4*/ 	.word	0xffffffff


	//   ....[131]....
        /*02e8*/ 	.word	0xffffffff


	//   ....[132]....
        /*02ec*/ 	.word	0xffffffff


	//   ....[133]....
        /*02f0*/ 	.word	0xffffffff


	//   ....[134]....
        /*02f4*/ 	.word	0xffffffff


	//   ....[135]....
        /*02f8*/ 	.word	0xffffffff


	//   ....[136]....
        /*02fc*/ 	.word	0xffffffff


	//   ....[137]....
        /*0300*/ 	.word	0xffffffff


	//   ....[138]....
        /*0304*/ 	.word	0xffffffff


	//   ....[139]....
        /*0308*/ 	.word	0xffffffff


	//   ....[140]....
        /*030c*/ 	.word	0xffffffff


	//   ....[141]....
        /*0310*/ 	.word	0xffffffff


	//   ....[142]....
        /*0314*/ 	.word	0xffffffff


	//   ....[143]....
        /*0318*/ 	.word	0xffffffff


	//   ....[144]....
        /*031c*/ 	.word	0xffffffff


	//   ....[145]....
        /*0320*/ 	.word	0xffffffff


	//   ....[146]....
        /*0324*/ 	.word	0xffffffff


	//   ....[147]....
        /*0328*/ 	.word	0xffffffff


	//   ....[148]....
        /*032c*/ 	.word	0xffffffff


	//   ....[149]....
        /*0330*/ 	.word	0xffffffff


	//   ....[150]....
        /*0334*/ 	.word	0xffffffff


	//   ....[151]....
        /*0338*/ 	.word	0xffffffff


	//   ....[152]....
        /*033c*/ 	.word	0xffffffff


	//   ....[153]....
        /*0340*/ 	.word	0xffffffff


	//   ....[154]....
        /*0344*/ 	.word	0xffffffff


	//   ....[155]....
        /*0348*/ 	.word	0xffffffff


	//   ....[156]....
        /*034c*/ 	.word	0xffffffff


	//   ....[157]....
        /*0350*/ 	.word	0xffffffff


	//   ....[158]....
        /*0354*/ 	.word	0xffffffff


	//   ....[159]....
        /*0358*/ 	.word	0xffffffff


	//   ....[160]....
        /*035c*/ 	.word	0x05000006


	//   ....[161]....
        /*0360*/ 	.word	0xffffffff


	//   ....[162]....
        /*0364*/ 	.word	0xffffffff


	//   ....[163]....
        /*0368*/ 	.word	0xffffffff


	//   ....[164]....
        /*036c*/ 	.word	0xffffffff


	//   ....[165]....
        /*0370*/ 	.word	0xffffffff


	//   ....[166]....
        /*0374*/ 	.word	0xffffffff


	//   ....[167]....
        /*0378*/ 	.word	0xffffffff


	//   ....[168]....
        /*037c*/ 	.word	0xffffffff


	//   ....[169]....
        /*0380*/ 	.word	0xffffffff


	//   ....[170]....
        /*0384*/ 	.word	0xffffffff


	//   ....[171]....
        /*0388*/ 	.word	0xffffffff


	//   ....[172]....
        /*038c*/ 	.word	0xffffffff


	//   ....[173]....
        /*0390*/ 	.word	0xffffffff


	//   ....[174]....
        /*0394*/ 	.word	0xffffffff


	//   ....[175]....
        /*0398*/ 	.word	0xffffffff


	//   ....[176]....
        /*039c*/ 	.word	0xffffffff


	//   ....[177]....
        /*03a0*/ 	.word	0xffffffff


	//   ....[178]....
        /*03a4*/ 	.word	0xffffffff


	//   ....[179]....
        /*03a8*/ 	.word	0xffffffff


	//   ....[180]....
        /*03ac*/ 	.word	0xffffffff


	//   ....[181]....
        /*03b0*/ 	.word	0xffffffff


	//   ....[182]....
        /*03b4*/ 	.word	0xffffffff


	//   ....[183]....
        /*03b8*/ 	.word	0xffffffff


	//   ....[184]....
        /*03bc*/ 	.word	0xffffffff


	//   ....[185]....
        /*03c0*/ 	.word	0xffffffff


	//   ....[186]....
        /*03c4*/ 	.word	0xffffffff


	//   ....[187]....
        /*03c8*/ 	.word	0xffffffff


	//   ....[188]....
        /*03cc*/ 	.word	0xffffffff


	//   ....[189]....
        /*03d0*/ 	.word	0xffffffff


	//   ....[190]....
        /*03d4*/ 	.word	0xffffffff


	//   ....[191]....
        /*03d8*/ 	.word	0xffffffff


	//   ....[192]....
        /*03dc*/ 	.word	0xffffffff


	//   ....[193]....
        /*03e0*/ 	.word	0xffffffff


	//   ....[194]....
        /*03e4*/ 	.word	0xffffffff


	//   ....[195]....
        /*03e8*/ 	.word	0xffffffff


	//   ....[196]....
        /*03ec*/ 	.word	0xffffffff


	//   ....[197]....
        /*03f0*/ 	.word	0xffffffff


	//   ....[198]....
        /*03f4*/ 	.word	0xffffffff


	//   ....[199]....
        /*03f8*/ 	.word	0xffffffff


	//   ....[200]....
        /*03fc*/ 	.word	0xffffffff


	//   ....[201]....
        /*0400*/ 	.word	0xffffffff


	//   ....[202]....
        /*0404*/ 	.word	0xffffffff


	//   ....[203]....
        /*0408*/ 	.word	0xffffffff


	//   ....[204]....
        /*040c*/ 	.word	0xffffffff


	//   ....[205]....
        /*0410*/ 	.word	0xffffffff


	//   ....[206]....
        /*0414*/ 	.word	0xffffffff


	//   ....[207]....
        /*0418*/ 	.word	0xffffffff


	//   ....[208]....
        /*041c*/ 	.word	0xffffffff


	//   ....[209]....
        /*0420*/ 	.word	0xffffffff


	//   ....[210]....
        /*0424*/ 	.word	0xffffffff


	//   ....[211]....
        /*0428*/ 	.word	0xffffffff


	//   ....[212]....
        /*042c*/ 	.word	0xffffffff


	//   ....[213]....
        /*0430*/ 	.word	0xffffffff


	//   ....[214]....
        /*0434*/ 	.word	0xffffffff


	//   ....[215]....
        /*0438*/ 	.word	0xffffffff


	//   ....[216]....
        /*043c*/ 	.word	0xffffffff


	//   ....[217]....
        /*0440*/ 	.word	0xffffffff


	//   ....[218]....
        /*0444*/ 	.word	0xffffffff


	//   ....[219]....
        /*0448*/ 	.word	0xffffffff


	//   ....[220]....
        /*044c*/ 	.word	0xffffffff


	//   ....[221]....
        /*0450*/ 	.word	0xffffffff


	//   ....[222]....
        /*0454*/ 	.word	0xffffffff


	//   ....[223]....
        /*0458*/ 	.word	0xffffffff


	//   ....[224]....
        /*045c*/ 	.word	0xffffffff


	//   ....[225]....
        /*0460*/ 	.word	0xffffffff


	//   ....[226]....
        /*0464*/ 	.word	0xffffffff


	//   ....[227]....
        /*0468*/ 	.word	0xffffffff


	//   ....[228]....
        /*046c*/ 	.word	0xffffffff


	//   ....[229]....
        /*0470*/ 	.word	0x0500002f


	//   ....[230]....
        /*0474*/ 	.word	0x0500002f


	//   ....[231]....
        /*0478*/ 	.word	0x0500002f


	//   ....[232]....
        /*047c*/ 	.word	0x0500002f


	//   ....[233]....
        /*0480*/ 	.word	0x0500002f


	//----- nvinfo : EIATTR_COOP_GROUP_INSTR_OFFSETS
	.align		4
.L_366:
        /*0484*/ 	.byte	0x04, 0x28
        /*0486*/ 	.short	(.L_368 - .L_367)


	//   ....[0]....
.L_367:
        /*0488*/ 	.word	0x00000e40


	//   ....[1]....
        /*048c*/ 	.word	0x00001890


	//   ....[2]....
        /*0490*/ 	.word	0x00002ad0


	//   ....[3]....
        /*0494*/ 	.word	0x00002af0


	//   ....[4]....
        /*0498*/ 	.word	0x00002b10


	//   ....[5]....
        /*049c*/ 	.word	0x00002b30


	//   ....[6]....
        /*04a0*/ 	.word	0x00002b50


	//   ....[7]....
        /*04a4*/ 	.word	0x00003000


	//   ....[8]....
        /*04a8*/ 	.word	0x00003010


	//   ....[9]....
        /*04ac*/ 	.word	0x00003030


	//   ....[10]....
        /*04b0*/ 	.word	0x00003050


	//   ....[11]....
        /*04b4*/ 	.word	0x000030a0


	//   ....[12]....
        /*04b8*/ 	.word	0x000030d0


	//   ....[13]....
        /*04bc*/ 	.word	0x00003120


	//   ....[14]....
        /*04c0*/ 	.word	0x00003160


	//   ....[15]....
        /*04c4*/ 	.word	0x00003250


	//   ....[16]....
        /*04c8*/ 	.word	0x00003280


	//   ....[17]....
        /*04cc*/ 	.word	0x00003290


	//   ....[18]....
        /*04d0*/ 	.word	0x000032b0


	//   ....[19]....
        /*04d4*/ 	.word	0x000032f0


	//   ....[20]....
        /*04d8*/ 	.word	0x00003320


	//   ....[21]....
        /*04dc*/ 	.word	0x00003360


	//   ....[22]....
        /*04e0*/ 	.word	0x00003380


	//   ....[23]....
        /*04e4*/ 	.word	0x000033a0


	//   ....[24]....
        /*04e8*/ 	.word	0x00003490


	//   ....[25]....
        /*04ec*/ 	.word	0x000034c0


	//   ....[26]....
        /*04f0*/ 	.word	0x000034d0


	//   ....[27]....
        /*04f4*/ 	.word	0x000034f0


	//   ....[28]....
        /*04f8*/ 	.word	0x00003530


	//   ....[29]....
        /*04fc*/ 	.word	0x00003560


	//   ....[30]....
        /*0500*/ 	.word	0x000035a0


	//   ....[31]....
        /*0504*/ 	.word	0x000035c0


	//   ....[32]....
        /*0508*/ 	.word	0x000035e0


	//   ....[33]....
        /*050c*/ 	.word	0x000036d0


	//   ....[34]....
        /*0510*/ 	.word	0x00003700


	//   ....[35]....
        /*0514*/ 	.word	0x00003710


	//   ....[36]....
        /*0518*/ 	.word	0x00003730


	//   ....[37]....
        /*051c*/ 	.word	0x00003770


	//   ....[38]....
        /*0520*/ 	.word	0x000037a0


	//   ....[39]....
        /*0524*/ 	.word	0x000037e0


	//   ....[40]....
        /*0528*/ 	.word	0x00003800


	//   ....[41]....
        /*052c*/ 	.word	0x00003820


	//   ....[42]....
        /*0530*/ 	.word	0x00003930


	//   ....[43]....
        /*0534*/ 	.word	0x00003960


	//   ....[44]....
        /*0538*/ 	.word	0x00003970


	//   ....[45]....
        /*053c*/ 	.word	0x00003990


	//   ....[46]....
        /*0540*/ 	.word	0x000039d0


	//   ....[47]....
        /*0544*/ 	.word	0x00003a00


	//   ....[48]....
        /*0548*/ 	.word	0x00003a40


	//   ....[49]....
        /*054c*/ 	.word	0x00003a60


	//   ....[50]....
        /*0550*/ 	.word	0x00003a80


	//   ....[51]....
        /*0554*/ 	.word	0x00003b90


	//   ....[52]....
        /*0558*/ 	.word	0x00003bc0


	//   ....[53]....
        /*055c*/ 	.word	0x00003bd0


	//   ....[54]....
        /*0560*/ 	.word	0x00003bf0


	//   ....[55]....
        /*0564*/ 	.word	0x00003c30


	//   ....[56]....
        /*0568*/ 	.word	0x00003c60


	//   ....[57]....
        /*056c*/ 	.word	0x00003ca0


	//   ....[58]....
        /*0570*/ 	.word	0x00003cc0


	//   ....[59]....
        /*0574*/ 	.word	0x00003ce0


	//   ....[60]....
        /*0578*/ 	.word	0x00003df0


	//   ....[61]....
        /*057c*/ 	.word	0x00003e20


	//   ....[62]....
        /*0580*/ 	.word	0x00003e30


	//   ....[63]....
        /*0584*/ 	.word	0x00003e50


	//   ....[64]....
        /*0588*/ 	.word	0x00003e90


	//   ....[65]....
        /*058c*/ 	.word	0x00003ec0


	//   ....[66]....
        /*0590*/ 	.word	0x00003f00


	//   ....[67]....
        /*0594*/ 	.word	0x00003f20


	//   ....[68]....
        /*0598*/ 	.word	0x00003f40


	//   ....[69]....
        /*059c*/ 	.word	0x00004050


	//   ....[70]....
        /*05a0*/ 	.word	0x00004080


	//   ....[71]....
        /*05a4*/ 	.word	0x00004090


	//   ....[72]....
        /*05a8*/ 	.word	0x000040b0


	//   ....[73]....
        /*05ac*/ 	.word	0x000040f0


	//   ....[74]....
        /*05b0*/ 	.word	0x00004120


	//   ....[75]....
        /*05b4*/ 	.word	0x00004160


	//   ....[76]....
        /*05b8*/ 	.word	0x00004180


	//   ....[77]....
        /*05bc*/ 	.word	0x000041a0


	//   ....[78]....
        /*05c0*/ 	.word	0x000042b0


	//   ....[79]....
        /*05c4*/ 	.word	0x00004300


	//   ....[80]....
        /*05c8*/ 	.word	0x00004310


	//   ....[81]....
        /*05cc*/ 	.word	0x00004330


	//   ....[82]....
        /*05d0*/ 	.word	0x00004370


	//   ....[83]....
        /*05d4*/ 	.word	0x000043a0


	//   ....[84]....
        /*05d8*/ 	.word	0x000043e0


	//   ....[85]....
        /*05dc*/ 	.word	0x00004400


	//   ....[86]....
        /*05e0*/ 	.word	0x00004420


	//   ....[87]....
        /*05e4*/ 	.word	0x00004510


	//   ....[88]....
        /*05e8*/ 	.word	0x00004560


	//   ....[89]....
        /*05ec*/ 	.word	0x00004570


	//   ....[90]....
        /*05f0*/ 	.word	0x000045a0


	//   ....[91]....
        /*05f4*/ 	.word	0x000045c0


	//   ....[92]....
        /*05f8*/ 	.word	0x00004610


	//   ....[93]....
        /*05fc*/ 	.word	0x00004630


	//   ....[94]....
        /*0600*/ 	.word	0x00004670


	//   ....[95]....
        /*0604*/ 	.word	0x00004690


	//   ....[96]....
        /*0608*/ 	.word	0x00004770


	//   ....[97]....
        /*060c*/ 	.word	0x000047c0


	//   ....[98]....
        /*0610*/ 	.word	0x000047d0


	//   ....[99]....
        /*0614*/ 	.word	0x00004820


	//   ....[100]....
        /*0618*/ 	.word	0x00004850


	//   ....[101]....
        /*061c*/ 	.word	0x00004880


	//   ....[102]....
        /*0620*/ 	.word	0x000048b0


	//   ....[103]....
        /*0624*/ 	.word	0x000048e0


	//   ....[104]....
        /*0628*/ 	.word	0x00004910


	//   ....[105]....
        /*062c*/ 	.word	0x000049d0


	//   ....[106]....
        /*0630*/ 	.word	0x00004a20


	//   ....[107]....
        /*0634*/ 	.word	0x00004a30


	//   ....[108]....
        /*0638*/ 	.word	0x00004a80


	//   ....[109]....
        /*063c*/ 	.word	0x00004ab0


	//   ....[110]....
        /*0640*/ 	.word	0x00004ae0


	//   ....[111]....
        /*0644*/ 	.word	0x00004b10


	//   ....[112]....
        /*0648*/ 	.word	0x00004b40


	//   ....[113]....
        /*064c*/ 	.word	0x00004b70


	//   ....[114]....
        /*0650*/ 	.word	0x00004c60


	//   ....[115]....
        /*0654*/ 	.word	0x00004c80


	//   ....[116]....
        /*0658*/ 	.word	0x00004c90


	//   ....[117]....
        /*065c*/ 	.word	0x00004ce0


	//   ....[118]....
        /*0660*/ 	.word	0x00004d10


	//   ....[119]....
        /*0664*/ 	.word	0x00004d40


	//   ....[120]....
        /*0668*/ 	.word	0x00004d70


	//   ....[121]....
        /*066c*/ 	.word	0x00004da0


	//   ....[122]....
        /*0670*/ 	.word	0x00004dd0


	//   ....[123]....
        /*0674*/ 	.word	0x00004ec0


	//   ....[124]....
        /*0678*/ 	.word	0x00004f00


	//   ....[125]....
        /*067c*/ 	.word	0x00004f10


	//   ....[126]....
        /*0680*/ 	.word	0x00004f60


	//   ....[127]....
        /*0684*/ 	.word	0x00004f90


	//   ....[128]....
        /*0688*/ 	.word	0x00004fc0


	//   ....[129]....
        /*068c*/ 	.word	0x00004ff0


	//   ....[130]....
        /*0690*/ 	.word	0x00005020


	//   ....[131]....
        /*0694*/ 	.word	0x00005050


	//   ....[132]....
        /*0698*/ 	.word	0x00005140


	//   ....[133]....
        /*069c*/ 	.word	0x00005170


	//   ....[134]....
        /*06a0*/ 	.word	0x00005180


	//   ....[135]....
        /*06a4*/ 	.word	0x000051d0


	//   ....[136]....
        /*06a8*/ 	.word	0x00005200


	//   ....[137]....
        /*06ac*/ 	.word	0x00005230


	//   ....[138]....
        /*06b0*/ 	.word	0x00005260


	//   ....[139]....
        /*06b4*/ 	.word	0x00005290


	//   ....[140]....
        /*06b8*/ 	.word	0x000052c0


	//   ....[141]....
        /*06bc*/ 	.word	0x000053e0


	//   ....[142]....
        /*06c0*/ 	.word	0x000053f0


	//   ....[143]....
        /*06c4*/ 	.word	0x00005440


	//   ....[144]....
        /*06c8*/ 	.word	0x00005470


	//   ....[145]....
        /*06cc*/ 	.word	0x000054a0


	//   ....[146]....
        /*06d0*/ 	.word	0x000054d0


	//   ....[147]....
        /*06d4*/ 	.word	0x00005500


	//   ....[148]....
        /*06d8*/ 	.word	0x00005530


	//   ....[149]....
        /*06dc*/ 	.word	0x00005560


	//   ....[150]....
        /*06e0*/ 	.word	0x00005600


	//   ....[151]....
        /*06e4*/ 	.word	0x00005620


	//   ....[152]....
        /*06e8*/ 	.word	0x00005630


	//   ....[153]....
        /*06ec*/ 	.word	0x00005680


	//   ....[154]....
        /*06f0*/ 	.word	0x000056b0


	//   ....[155]....
        /*06f4*/ 	.word	0x000056e0


	//   ....[156]....
        /*06f8*/ 	.word	0x00005710


	//   ....[157]....
        /*06fc*/ 	.word	0x00005740


	//   ....[158]....
        /*0700*/ 	.word	0x00005770


	//   ....[159]....
        /*0704*/ 	.word	0x000058a0


	//   ....[160]....
        /*0708*/ 	.word	0x00005d40


	//   ....[161]....
        /*070c*/ 	.word	0x00006070


	//   ....[162]....
        /*0710*/ 	.word	0x00006130


	//   ....[163]....
        /*0714*/ 	.word	0x000061f0


	//   ....[164]....
        /*0718*/ 	.word	0x000062b0


	//   ....[165]....
        /*071c*/ 	.word	0x00006370


	//   ....[166]....
        /*0720*/ 	.word	0x00006430


	//   ....[167]....
        /*0724*/ 	.word	0x000064f0


	//   ....[168]....
        /*0728*/ 	.word	0x000065b0


	//   ....[169]....
        /*072c*/ 	.word	0x00006670


	//   ....[170]....
        /*0730*/ 	.word	0x00006730


	//   ....[171]....
        /*0734*/ 	.word	0x000067f0


	//   ....[172]....
        /*0738*/ 	.word	0x000068b0


	//   ....[173]....
        /*073c*/ 	.word	0x00006970


	//   ....[174]....
        /*0740*/ 	.word	0x00006a30


	//   ....[175]....
        /*0744*/ 	.word	0x00006af0


	//   ....[176]....
        /*0748*/ 	.word	0x00006bb0


	//   ....[177]....
        /*074c*/ 	.word	0x00006c70


	//   ....[178]....
        /*0750*/ 	.word	0x00006e60


	//   ....[179]....
        /*0754*/ 	.word	0x00006f90


	//   ....[180]....
        /*0758*/ 	.word	0x000070c0


	//   ....[181]....
        /*075c*/ 	.word	0x000071f0


	//   ....[182]....
        /*0760*/ 	.word	0x00007320


	//   ....[183]....
        /*0764*/ 	.word	0x00007450


	//   ....[184]....
        /*0768*/ 	.word	0x00007580


	//   ....[185]....
        /*076c*/ 	.word	0x000076b0


	//   ....[186]....
        /*0770*/ 	.word	0x000077e0


	//   ....[187]....
        /*0774*/ 	.word	0x00007910


	//   ....[188]....
        /*0778*/ 	.word	0x00007a40


	//   ....[189]....
        /*077c*/ 	.word	0x00007b60


	//   ....[190]....
        /*0780*/ 	.word	0x00007c70


	//   ....[191]....
        /*0784*/ 	.word	0x00007d80


	//   ....[192]....
        /*0788*/ 	.word	0x00007e90


	//   ....[193]....
        /*078c*/ 	.word	0x00007fa0


	//   ....[194]....
        /*0790*/ 	.word	0x000080b0


	//   ....[195]....
        /*0794*/ 	.word	0x00008eb0


	//   ....[196]....
        /*0798*/ 	.word	0x00008f40


	//   ....[197]....
        /*079c*/ 	.word	0x00008fc0


	//   ....[198]....
        /*07a0*/ 	.word	0x00009050


	//   ....[199]....
        /*07a4*/ 	.word	0x000090d0


	//   ....[200]....
        /*07a8*/ 	.word	0x00009160


	//   ....[201]....
        /*07ac*/ 	.word	0x000091e0


	//   ....[202]....
        /*07b0*/ 	.word	0x00009270


	//   ....[203]....
        /*07b4*/ 	.word	0x000092f0


	//   ....[204]....
        /*07b8*/ 	.word	0x00009380


	//   ....[205]....
        /*07bc*/ 	.word	0x00009400


	//   ....[206]....
        /*07c0*/ 	.word	0x00009490


	//   ....[207]....
        /*07c4*/ 	.word	0x00009510


	//   ....[208]....
        /*07c8*/ 	.word	0x000095a0


	//   ....[209]....
        /*07cc*/ 	.word	0x00009620


	//   ....[210]....
        /*07d0*/ 	.word	0x000096b0


	//   ....[211]....
        /*07d4*/ 	.word	0x00009730


	//   ....[212]....
        /*07d8*/ 	.word	0x00009890


	//   ....[213]....
        /*07dc*/ 	.word	0x00009960


	//   ....[214]....
        /*07e0*/ 	.word	0x00009a10


	//   ....[215]....
        /*07e4*/ 	.word	0x00009ad0


	//   ....[216]....
        /*07e8*/ 	.word	0x00009b80


	//   ....[217]....
        /*07ec*/ 	.word	0x00009c40


	//   ....[218]....
        /*07f0*/ 	.word	0x00009cf0


	//   ....[219]....
        /*07f4*/ 	.word	0x00009db0


	//   ....[220]....
        /*07f8*/ 	.word	0x00009e60


	//   ....[221]....
        /*07fc*/ 	.word	0x00009f20


	//   ....[222]....
        /*0800*/ 	.word	0x00009fd0


	//   ....[223]....
        /*0804*/ 	.word	0x0000a090


	//   ....[224]....
        /*0808*/ 	.word	0x0000a140


	//   ....[225]....
        /*080c*/ 	.word	0x0000a200


	//   ....[226]....
        /*0810*/ 	.word	0x0000a2a0


	//   ....[227]....
        /*0814*/ 	.word	0x0000a360


	//   ....[228]....
        /*0818*/ 	.word	0x0000a400


	//   ....[229]....
        /*081c*/ 	.word	0x0000a470


	//   ....[230]....
        /*0820*/ 	.word	0x0000a4e0


	//   ....[231]....
        /*0824*/ 	.word	0x0000a550


	//   ....[232]....
        /*0828*/ 	.word	0x0000a5c0


	//   ....[233]....
        /*082c*/ 	.word	0x0000a630


	//----- nvinfo : EIATTR_VRC_CTA_INIT_COUNT
	.align		4
.L_368:
        /*0830*/ 	.byte	0x02, 0x4a
	.zero		1
	.zero		1


	//----- nvinfo : EIATTR_EXIT_INSTR_OFFSETS
	.align		4
        /*0834*/ 	.byte	0x04, 0x1c
        /*0836*/ 	.short	(.L_370 - .L_369)


	//   ....[0]....
.L_369:
        /*0838*/ 	.word	0x00002570


	//   ....[1]....
        /*083c*/ 	.word	0x000028d0


	//   ....[2]....
        /*0840*/ 	.word	0x000028f0


	//   ....[3]....
        /*0844*/ 	.word	0x00009740


	//   ....[4]....
        /*0848*/ 	.word	0x0000a410


	//----- nvinfo : EIATTR_MAX_THREADS
	.align		4
.L_370:
        /*084c*/ 	.byte	0x04, 0x05
        /*084e*/ 	.short	(.L_372 - .L_371)
.L_371:
        /*0850*/ 	.word	0x00000180
        /*0854*/ 	.word	0x00000001
        /*0858*/ 	.word	0x00000001


	//----- nvinfo : EIATTR_CRS_STACK_SIZE
	.align		4
.L_372:
        /*085c*/ 	.byte	0x04, 0x1e
        /*085e*/ 	.short	(.L_374 - .L_373)
.L_373:
        /*0860*/ 	.word	0x00000000


	//----- nvinfo : EIATTR_CBANK_PARAM_SIZE
	.align		4
.L_374:
        /*0864*/ 	.byte	0x03, 0x19
        /*0866*/ 	.short	0x004d


	//----- nvinfo : EIATTR_PARAM_CBANK
	.align		4
        /*0868*/ 	.byte	0x04, 0x0a
        /*086a*/ 	.short	(.L_376 - .L_375)
	.align		4
.L_375:
        /*086c*/ 	.word	index@(.nv.constant0._ZN3cub18CUB_300001_SM_10006detail10radix_sort29DeviceRadixSortOnesweepKernelINS1_5radix10policy_hubIiiyE10Policy1000ELNS0_9SortOrderE0EiiyiiNS1_21identity_decomposer_tEEEvPT5_SB_PT3_PKSC_PT1_PKSG_PT2_PKSK_T4_iiT6_)
        /*0870*/ 	.short	0x0380
        /*0872*/ 	.short	0x004d


	//----- nvinfo : EIATTR_SW_WAR
	.align		4
.L_376:
        /*0874*/ 	.byte	0x04, 0x36
        /*0876*/ 	.short	(.L_378 - .L_377)
.L_377:
        /*0878*/ 	.word	0x00000008
.L_378:


//--------------------- .nv.info._ZN3cub18CUB_300001_SM_10006detail10radix_sort33DeviceRadixSortExclusiveSumKernelINS1_5radix10policy_hubIiiyE10Policy1000EyEEvPT0_ --------------------------
	.section	.nv.info._ZN3cub18CUB_300001_SM_10006detail10radix_sort33DeviceRadixSortExclusiveSumKernelINS1_5radix10policy_hubIiiyE10Policy1000EyEEvPT0_,"",@"SHT_CUDA_INFO"
	.sectionflags	@""
	.align	4


	//----- nvinfo : EIATTR_CUDA_API_VERSION
	.align		4
        /*0000*/ 	.byte	0x04, 0x37
        /*0002*/ 	.short	(.L_380 - .L_379)
.L_379:
        /*0004*/ 	.word	0x00000082


	//----- nvinfo : EIATTR_KPARAM_INFO
	.align		4
.L_380:
        /*0008*/ 	.byte	0x04, 0x17
        /*000a*/ 	.short	(.L_382 - .L_381)
.L_381:
        /*000c*/ 	.word	0x00000000
        /*0010*/ 	.short	0x0000
        /*0012*/ 	.short	0x0000
        /*0014*/ 	.byte	0x00, 0xf5, 0x21, 0x00


	//----- nvinfo : EIATTR_SPARSE_MMA_MASK
	.align		4
.L_382:
        /*0018*/ 	.byte	0x03, 0x50
        /*001a*/ 	.short	0x0000


	//----- nvinfo : EIATTR_MAXREG_COUNT
	.align		4
        /*001c*/ 	.byte	0x03, 0x1b
        /*001e*/ 	.short	0x00ff


	//----- nvinfo : EIATTR_NUM_BARRIERS
	.align		4
        /*0020*/ 	.byte	0x02, 0x4c
        /*0022*/ 	.byte	0x01
	.zero		1


	//----- nvinfo : EIATTR_MERCURY_ISA_VERSION
	.align		4
        /*0024*/ 	.byte	0x03, 0x5f
        /*0026*/ 	.short	0x0101


	//----- nvinfo : EIATTR_COOP_GROUP_MASK_REGIDS
	.align		4
        /*0028*/ 	.byte	0x04, 0x29
        /*002a*/ 	.short	(.L_384 - .L_383)


	//   ....[0]....
.L_383:
        /*002c*/ 	.word	0xffffffff


	//   ....[1]....
        /*0030*/ 	.word	0xffffffff


	//   ....[2]....
        /*0034*/ 	.word	0xffffffff


	//   ....[3]....
        /*0038*/ 	.word	0xffffffff


	//   ....[4]....
        /*003c*/ 	.word	0xffffffff


	//   ....[5]....
        /*0040*/ 	.word	0xffffffff


	//   ....[6]....
        /*0044*/ 	.word	0xffffffff


	//   ....[7]....
        /*0048*/ 	.word	0xffffffff


	//   ....[8]....
        /*004c*/ 	.word	0xffffffff


	//   ....[9]....
        /*0050*/ 	.word	0xffffffff


	//   ....[10]....
        /*0054*/ 	.word	0x05000015


	//   ....[11]....
        /*0058*/ 	.word	0x05000015


	//   ....[12]....
        /*005c*/ 	.word	0x05000015


	//   ....[13]....
        /*0060*/ 	.word	0x05000015


	//   ....[14]....
        /*0064*/ 	.word	0x05000015


	//   ....[15]....
        /*0068*/ 	.word	0x05000015


	//   ....[16]....
        /*006c*/ 	.word	0x05000015


	//   ....[17]....
        /*0070*/ 	.word	0x05000015


	//   ....[18]....
        /*0074*/ 	.word	0x05000015


	//   ....[19]....
        /*0078*/ 	.word	0x05000015


	//----- nvinfo : EIATTR_COOP_GROUP_INSTR_OFFSETS
	.align		4
.L_384:
        /*007c*/ 	.byte	0x04, 0x28
        /*007e*/ 	.short	(.L_386 - .L_385)


	//   ....[0]....
.L_385:
        /*0080*/ 	.word	0x00000250


	//   ....[1]....
        /*0084*/ 	.word	0x00000260


	//   ....[2]....
        /*0088*/ 	.word	0x000002a0


	//   ....[3]....
        /*008c*/ 	.word	0x000002c0


	//   ....[4]....
        /*0090*/ 	.word	0x00000310


	//   ....[5]....
        /*0094*/ 	.word	0x00000320


	//   ....[6]....
        /*0098*/ 	.word	0x00000360


	//   ....[7]....
        /*009c*/ 	.word	0x00000380


	//   ....[8]....
        /*00a0*/ 	.word	0x000003d0


	//   ....[9]....
        /*00a4*/ 	.word	0x000003e0


	//   ....[10]....
        /*00a8*/ 	.word	0x00000660


	//   ....[11]....
        /*00ac*/ 	.word	0x000006b0


	//   ....[12]....
        /*00b0*/ 	.word	0x00000740


	//   ....[13]....
        /*00b4*/ 	.word	0x00000790


	//   ....[14]....
        /*00b8*/ 	.word	0x00000820


	//   ....[15]....
        /*00bc*/ 	.word	0x00000870


	//   ....[16]....
        /*00c0*/ 	.word	0x00000900


	//   ....[17]....
        /*00c4*/ 	.word	0x00000950


	//   ....[18]....
        /*00c8*/ 	.word	0x000009e0


	//   ....[19]....
        /*00cc*/ 	.word	0x00000a30


	//----- nvinfo : EIATTR_VRC_CTA_INIT_COUNT
	.align		4
.L_386:
        /*00d0*/ 	.byte	0x02, 0x4a
	.zero		1
	.zero		1


	//----- nvinfo : EIATTR_EXIT_INSTR_OFFSETS
	.align		4
        /*00d4*/ 	.byte	0x04, 0x1c
        /*00d6*/ 	.short	(.L_388 - .L_387)


	//   ....[0]....
.L_387:
        /*00d8*/ 	.word	0x000005d0


	//   ....[1]....
        /*00dc*/ 	.word	0x00000600


	//----- nvinfo : EIATTR_CRS_STACK_SIZE
	.align		4
.L_388:
        /*00e0*/ 	.byte	0x04, 0x1e
        /*00e2*/ 	.short	(.L_390 - .L_389)
.L_389:
        /*00e4*/ 	.word	0x00000000


	//----- nvinfo : EIATTR_CBANK_PARAM_SIZE
	.align		4
.L_390:
        /*00e8*/ 	.byte	0x03, 0x19
        /*00ea*/ 	.short	0x0008


	//----- nvinfo : EIATTR_PARAM_CBANK
	.align		4
        /*00ec*/ 	.byte	0x04, 0x0a
        /*00ee*/ 	.short	(.L_392 - .L_391)
	.align		4
.L_391:
        /*00f0*/ 	.word	index@(.nv.constant0._ZN3cub18CUB_300001_SM_10006detail10radix_sort33DeviceRadixSortExclusiveSumKernelINS1_5radix10policy_hubIiiyE10Policy1000EyEEvPT0_)
        /*00f4*/ 	.short	0x0380
        /*00f6*/ 	.short	0x0008


	//----- nvinfo : EIATTR_SW_WAR
	.align		4
.L_392:
        /*00f8*/ 	.byte	0x04, 0x36
        /*00fa*/ 	.short	(.L_394 - .L_393)
.L_393:
        /*00fc*/ 	.word	0x00000008
.L_394:


//--------------------- .nv.info._ZN3cub18CUB_300001_SM_10006detail10radix_sort30DeviceRadixSortHistogramKernelINS1_5radix10policy_hubIiiyE10Policy1000ELNS0_9SortOrderE0EiyNS1_21identity_decomposer_tEEEvPT2_PKT1_SA_iiT3_ --------------------------
	.section	.nv.info._ZN3cub18CUB_300001_SM_10006detail10radix_sort30DeviceRadixSortHistogramKernelINS1_5radix10policy_hubIiiyE10Policy1000ELNS0_9SortOrderE0EiyNS1_21identity_decomposer_tEEEvPT2_PKT1_SA_iiT3_,"",@"SHT_CUDA_INFO"
	.sectionflags	@""
	.align	4


	//----- nvinfo : EIATTR_CUDA_API_VERSION
	.align		4
        /*0000*/ 	.byte	0x04, 0x37
        /*0002*/ 	.short	(.L_396 - .L_395)
.L_395:
        /*0004*/ 	.word	0x00000082


	//----- nvinfo : EIATTR_KPARAM_INFO
	.align		4
.L_396:
        /*0008*/ 	.byte	0x04, 0x17
        /*000a*/ 	.short	(.L_398 - .L_397)
.L_397:
        /*000c*/ 	.word	0x00000000
        /*0010*/ 	.short	0x0005
        /*0012*/ 	.short	0x0020
        /*0014*/ 	.byte	0x00, 0xf0, 0x05, 0x00


	//----- nvinfo : EIATTR_KPARAM_INFO
	.align		4
.L_398:
        /*0018*/ 	.byte	0x04, 0x17
        /*001a*/ 	.short	(.L_400 - .L_399)
.L_399:
        /*001c*/ 	.word	0x00000000
        /*0020*/ 	.short	0x0004
        /*0022*/ 	.short	0x001c
        /*0024*/ 	.byte	0x00, 0xf0, 0x11, 0x00


	//----- nvinfo : EIATTR_KPARAM_INFO
	.align		4
.L_400:
        /*0028*/ 	.byte	0x04, 0x17
        /*002a*/ 	.short	(.L_402 - .L_401)
.L_401:
        /*002c*/ 	.word	0x00000000
        /*0030*/ 	.short	0x0003
        /*0032*/ 	.short	0x0018
        /*0034*/ 	.byte	0x00, 0xf0, 0x11, 0x00


	//----- nvinfo : EIATTR_KPARAM_INFO
	.align		4
.L_402:
        /*0038*/ 	.byte	0x04, 0x17
        /*003a*/ 	.short	(.L_404 - .L_403)
.L_403:
        /*003c*/ 	.word	0x00000000
        /*0040*/ 	.short	0x0002
        /*0042*/ 	.short	0x0010
        /*0044*/ 	.byte	0x00, 0xf0, 0x21, 0x00


	//----- nvinfo : EIATTR_KPARAM_INFO
	.align		4
.L_404:
        /*0048*/ 	.byte	0x04, 0x17
        /*004a*/ 	.short	(.L_406 - .L_405)
.L_405:
        /*004c*/ 	.word	0x00000000
        /*0050*/ 	.short	0x0001
        /*0052*/ 	.short	0x0008
        /*0054*/ 	.byte	0x00, 0xf5, 0x21, 0x00


	//----- nvinfo : EIATTR_KPARAM_INFO
	.align		4
.L_406:
        /*0058*/ 	.byte	0x04, 0x17
        /*005a*/ 	.short	(.L_408 - .L_407)
.L_407:
        /*005c*/ 	.word	0x00000000
        /*0060*/ 	.short	0x0000
        /*0062*/ 	.short	0x0000
        /*0064*/ 	.byte	0x00, 0xf5, 0x21, 0x00


	//----- nvinfo : EIATTR_SPARSE_MMA_MASK
	.align		4
.L_408:
        /*0068*/ 	.byte	0x03, 0x50
        /*006a*/ 	.short	0x0000


	//----- nvinfo : EIATTR_MAXREG_COUNT
	.align		4
        /*006c*/ 	.byte	0x03, 0x1b
        /*006e*/ 	.short	0x00ff


	//----- nvinfo : EIATTR_NUM_BARRIERS
	.align		4
        /*0070*/ 	.byte	0x02, 0x4c
        /*0072*/ 	.byte	0x01
	.zero		1


	//----- nvinfo : EIATTR_MERCURY_ISA_VERSION
	.align		4
        /*0074*/ 	.byte	0x03, 0x5f
        /*0076*/ 	.short	0x0101


	//----- nvinfo : EIATTR_VRC_CTA_INIT_COUNT
	.align		4
        /*0078*/ 	.byte	0x02, 0x4a
	.zero		1
	.zero		1


	//----- nvinfo : EIATTR_EXIT_INSTR_OFFSETS
	.align		4
        /*007c*/ 	.byte	0x04, 0x1c
        /*007e*/ 	.short	(.L_410 - .L_409)


	//   ....[0]....
.L_409:
        /*0080*/ 	.word	0x00000040


	//   ....[1]....
        /*0084*/ 	.word	0x00002ee0


	//----- nvinfo : EIATTR_MAX_THREADS
	.align		4
.L_410:
        /*0088*/ 	.byte	0x04, 0x05
        /*008a*/ 	.short	(.L_412 - .L_411)
.L_411:
        /*008c*/ 	.word	0x00000080
        /*0090*/ 	.word	0x00000001
        /*0094*/ 	.word	0x00000001


	//----- nvinfo : EIATTR_CRS_STACK_SIZE
	.align		4
.L_412:
        /*0098*/ 	.byte	0x04, 0x1e
        /*009a*/ 	.short	(.L_414 - .L_413)
.L_413:
        /*009c*/ 	.word	0x00000000


	//----- nvinfo : EIATTR_CBANK_PARAM_SIZE
	.align		4
.L_414:
        /*00a0*/ 	.byte	0x03, 0x19
        /*00a2*/ 	.short	0x0021


	//----- nvinfo : EIATTR_PARAM_CBANK
	.align		4
        /*00a4*/ 	.byte	0x04, 0x0a
        /*00a6*/ 	.short	(.L_416 - .L_415)
	.align		4
.L_415:
        /*00a8*/ 	.word	index@(.nv.constant0._ZN3cub18CUB_300001_SM_10006detail10radix_sort30DeviceRadixSortHistogramKernelINS1_5radix10policy_hubIiiyE10Policy1000ELNS0_9SortOrderE0EiyNS1_21identity_decomposer_tEEEvPT2_PKT1_SA_iiT3_)
        /*00ac*/ 	.short	0x0380
        /*00ae*/ 	.short	0x0021


	//----- nvinfo : EIATTR_SW_WAR
	.align		4
.L_416:
        /*00b0*/ 	.byte	0x04, 0x36
        /*00b2*/ 	.short	(.L_418 - .L_417)
.L_417:
        /*00b4*/ 	.word	0x00000008
.L_418:


//--------------------- .nv.info._ZN3cub18CUB_300001_SM_10006detail10radix_sort31DeviceRadixSortSingleTileKernelINS1_5radix10policy_hubIiiyE10Policy1000ELNS0_9SortOrderE0EiiyNS1_21identity_decomposer_tEEEvPKT1_PSA_PKT2_PSE_T3_iiT4_ --------------------------
	.section	.nv.info._ZN3cub18CUB_300001_SM_10006detail10radix_sort31DeviceRadixSortSingleTileKernelINS1_5radix10policy_hubIiiyE10Policy1000ELNS0_9SortOrderE0EiiyNS1_21identity_decomposer_tEEEvPKT1_PSA_PKT2_PSE_T3_iiT4_,"",@"SHT_CUDA_INFO"
	.sectionflags	@""
	.align	4


	//----- nvinfo : EIATTR_CUDA_API_VERSION
	.align		4
        /*0000*/ 	.byte	0x04, 0x37
        /*0002*/ 	.short	(.L_420 - .L_419)
.L_419:
        /*0004*/ 	.word	0x00000082


	//----- nvinfo : EIATTR_KPARAM_INFO
	.align		4
.L_420:
        /*0008*/ 	.byte	0x04, 0x17
        /*000a*/ 	.short	(.L_422 - .L_421)
.L_421:
        /*000c*/ 	.word	0x00000000
        /*0010*/ 	.short	0x0007
        /*0012*/ 	.short	0x0030
        /*0014*/ 	.byte	0x00, 0xf0, 0x05, 0x00


	//----- nvinfo : EIATTR_KPARAM_INFO
	.align		4
.L_422:
        /*0018*/ 	.byte	0x04, 0x17
        /*001a*/ 	.short	(.L_424 - .L_423)
.L_423:
        /*001c*/ 	.word	0x00000000
        /*0020*/ 	.short	0x0006
        /*0022*/ 	.short	0x002c
        /*0024*/ 	.byte	0x00, 0xf0, 0x11, 0x00


	//----- nvinfo : EIATTR_KPARAM_INFO
	.align		4
.L_424:
        /*0028*/ 	.byte	0x04, 0x17
        /*002a*/ 	.short	(.L_426 - .L_425)
.L_425:
        /*002c*/ 	.word	0x00000000
        /*0030*/ 	.short	0x0005
        /*0032*/ 	.short	0x0028
        /*0034*/ 	.byte	0x00, 0xf0, 0x11, 0x00


	//----- nvinfo : EIATTR_KPARAM_INFO
	.align		4
.L_426:
        /*0038*/ 	.byte	0x04, 0x17
        /*003a*/ 	.short	(.L_428 - .L_427)
.L_427:
        /*003c*/ 	.word	0x00000000
        /*0040*/ 	.short	0x0004
        /*0042*/ 	.short	0x0020
        /*0044*/ 	.byte	0x00, 0xf0, 0x21, 0x00


	//----- nvinfo : EIATTR_KPARAM_INFO
	.align		4
.L_428:
        /*0048*/ 	.byte	0x04, 0x17
        /*004a*/ 	.short	(.L_430 - .L_429)
.L_429:
        /*004c*/ 	.word	0x00000000
        /*0050*/ 	.short	0x0003
        /*0052*/ 	.short	0x0018
        /*0054*/ 	.byte	0x00, 0xf5, 0x21, 0x00


	//----- nvinfo : EIATTR_KPARAM_INFO
	.align		4
.L_430:
        /*0058*/ 	.byte	0x04, 0x17
        /*005a*/ 	.short	(.L_432 - .L_431)
.L_431:
        /*005c*/ 	.word	0x00000000
        /*0060*/ 	.short	0x0002
        /*0062*/ 	.short	0x0010
        /*0064*/ 	.byte	0x00, 0xf5, 0x21, 0x00


	//----- nvinfo : EIATTR_KPARAM_INFO
	.align		4
.L_432:
        /*0068*/ 	.byte	0x04, 0x17
        /*006a*/ 	.short	(.L_434 - .L_433)
.L_433:
        /*006c*/ 	.word	0x00000000
        /*0070*/ 	.short	0x0001
        /*0072*/ 	.short	0x0008
        /*0074*/ 	.byte	0x00, 0xf5, 0x21, 0x00


	//----- nvinfo : EIATTR_KPARAM_INFO
	.align		4
.L_434:
        /*0078*/ 	.byte	0x04, 0x17
        /*007a*/ 	.short	(.L_436 - .L_435)
.L_435:
        /*007c*/ 	.word	0x00000000
        /*0080*/ 	.short	0x0000
        /*0082*/ 	.short	0x0000
        /*0084*/ 	.byte	0x00, 0xf5, 0x21, 0x00


	//----- nvinfo : EIATTR_SPARSE_MMA_MASK
	.align		4
.L_436:
        /*0088*/ 	.byte	0x03, 0x50
        /*008a*/ 	.short	0x0000


	//----- nvinfo : EIATTR_MAXREG_COUNT
	.align		4
        /*008c*/ 	.byte	0x03, 0x1b
        /*008e*/ 	.short	0x00ff


	//----- nvinfo : EIATTR_NUM_BARRIERS
	.align		4
        /*0090*/ 	.byte	0x02, 0x4c
        /*0092*/ 	.byte	0x01
	.zero		1


	//----- nvinfo : EIATTR_MERCURY_ISA_VERSION
	.align		4
        /*0094*/ 	.byte	0x03, 0x5f
        /*0096*/ 	.short	0x0101


	//----- nvinfo : EIATTR_COOP_GROUP_MASK_REGIDS
	.align		4
        /*0098*/ 	.byte	0x04, 0x29
        /*009a*/ 	.short	(.L_438 - .L_437)


	//   ....[0]....
.L_437:
        /*009c*/ 	.word	0xffffffff


	//   ....[1]....
        /*00a0*/ 	.word	0xffffffff


	//   ....[2]....
        /*00a4*/ 	.word	0xffffffff


	//   ....[3]....
        /*00a8*/ 	.word	0xffffffff


	//   ....[4]....
        /*00ac*/ 	.word	0xffffffff


	//----- nvinfo : EIATTR_COOP_GROUP_INSTR_OFFSETS
	.align		4
.L_438:
        /*00b0*/ 	.byte	0x04, 0x28
        /*00b2*/ 	.short	(.L_440 - .L_439)


	//   ....[0]....
.L_439:
        /*00b4*/ 	.word	0x00001e20


	//   ....[1]....
        /*00b8*/ 	.word	0x00001e40


	//   ....[2]....
        /*00bc*/ 	.word	0x00001e60


	//   ....[3]....
        /*00c0*/ 	.word	0x00001e80


	//   ....[4]....
        /*00c4*/ 	.word	0x00001ea0


	//----- nvinfo : EIATTR_VRC_CTA_INIT_COUNT
	.align		4
.L_440:
        /*00c8*/ 	.byte	0x02, 0x4a
	.zero		1
	.zero		1


	//----- nvinfo : EIATTR_EXIT_INSTR_OFFSETS
	.align		4
        /*00cc*/ 	.byte	0x04, 0x1c
        /*00ce*/ 	.short	(.L_442 - .L_441)


	//   ....[0]....
.L_441:
        /*00d0*/ 	.word	0x00003bf0


	//   ....[1]....
        /*00d4*/ 	.word	0x00003c40


	//----- nvinfo : EIATTR_MAX_THREADS
	.align		4
.L_442:
        /*00d8*/ 	.byte	0x04, 0x05
        /*00da*/ 	.short	(.L_444 - .L_443)
.L_443:
        /*00dc*/ 	.word	0x00000100
        /*00e0*/ 	.word	0x00000001
        /*00e4*/ 	.word	0x00000001


	//----- nvinfo : EIATTR_CBANK_PARAM_SIZE
	.align		4
.L_444:
        /*00e8*/ 	.byte	0x03, 0x19
        /*00ea*/ 	.short	0x0031


	//----- nvinfo : EIATTR_PARAM_CBANK
	.align		4
        /*00ec*/ 	.byte	0x04, 0x0a
        /*00ee*/ 	.short	(.L_446 - .L_445)
	.align		4
.L_445:
        /*00f0*/ 	.word	index@(.nv.constant0._ZN3cub18CUB_300001_SM_10006detail10radix_sort31DeviceRadixSortSingleTileKernelINS1_5radix10policy_hubIiiyE10Policy1000ELNS0_9SortOrderE0EiiyNS1_21identity_decomposer_tEEEvPKT1_PSA_PKT2_PSE_T3_iiT4_)
        /*00f4*/ 	.short	0x0380
        /*00f6*/ 	.short	0x0031


	//----- nvinfo : EIATTR_SW_WAR
	.align		4
.L_446:
        /*00f8*/ 	.byte	0x04, 0x36
        /*00fa*/ 	.short	(.L_448 - .L_447)
.L_447:
        /*00fc*/ 	.word	0x00000008
.L_448:


//--------------------- .nv.info._ZN3cub18CUB_300001_SM_10006detail10radix_sort29DeviceRadixSortOnesweepKernelINS1_5radix10policy_hubIifyE10Policy1000ELNS0_9SortOrderE0EifyiiNS1_21identity_decomposer_tEEEvPT5_SB_PT3_PKSC_PT1_PKSG_PT2_PKSK_T4_iiT6_ --------------------------
	.section	.nv.info._ZN3cub18CUB_300001_SM_10006detail10radix_sort29DeviceRadixSortOnesweepKernelINS1_5radix10policy_hubIifyE10Policy1000ELNS0_9SortOrderE0EifyiiNS1_21identity_decomposer_tEEEvPT5_SB_PT3_PKSC_PT1_PKSG_PT2_PKSK_T4_iiT6_,"",@"SHT_CUDA_INFO"
	.sectionflags	@""
	.align	4


	//----- nvinfo : EIATTR_CUDA_API_VERSION
	.align		4
        /*0000*/ 	.byte	0x04, 0x37
        /*0002*/ 	.short	(.L_450 - .L_449)
.L_449:
        /*0004*/ 	.word	0x00000082


	//----- nvinfo : EIATTR_KPARAM_INFO
	.align		4
.L_450:
        /*0008*/ 	.byte	0x04, 0x17
        /*000a*/ 	.short	(.L_452 - .L_451)
.L_451:
        /*000c*/ 	.word	0x00000000
        /*0010*/ 	.short	0x000b
        /*0012*/ 	.short	0x004c
        /*0014*/ 	.byte	0x00, 0xf0, 0x05, 0x00


	//----- nvinfo : EIATTR_KPARAM_INFO
	.align		4
.L_452:
        /*0018*/ 	.byte	0x04, 0x17
        /*001a*/ 	.short	(.L_454 - .L_453)
.L_453:
        /*001c*/ 	.word	0x00000000
        /*0020*/ 	.short	0x000a
        /*0022*/ 	.short	0x0048
        /*0024*/ 	.byte	0x00, 0xf0, 0x11, 0x00


	//----- nvinfo : EIATTR_KPARAM_INFO
	.align		4
.L_454:
        /*0028*/ 	.byte	0x04, 0x17
        /*002a*/ 	.short	(.L_456 - .L_455)
.L_455:
        /*002c*/ 	.word	0x00000000
        /*0030*/ 	.short	0x0009
        /*0032*/ 	.short	0x0044
        /*0034*/ 	.byte	0x00, 0xf0, 0x11, 0x00


	//----- nvinfo : EIATTR_KPARAM_INFO
	.align		4
.L_456:
        /*0038*/ 	.byte	0x04, 0x17
        /*003a*/ 	.short	(.L_458 - .L_457)
.L_457:
        /*003c*/ 	.word	0x00000000
        /*0040*/ 	.short	0x0008
        /*0042*/ 	.short	0x0040
        /*0044*/ 	.byte	0x00, 0xf0, 0x11, 0x00


	//----- nvinfo : EIATTR_KPARAM_INFO
	.align		4
.L_458:
        /*0048*/ 	.byte	0x04, 0x17
        /*004a*/ 	.short	(.L_460 - .L_459)
.L_459:
        /*004c*/ 	.word	0x00000000
        /*0050*/ 	.short	0x0007
        /*0052*/ 	.short	0x0038
        /*0054*/ 	.byte	0x00, 0xf5, 0x21, 0x00


	//----- nvinfo : EIATTR_KPARAM_INFO
	.align		4
.L_460:
        /*0058*/ 	.byte	0x04, 0x17
        /*005a*/ 	.short	(.L_462 - .L_461)
.L_461:
        /*005c*/ 	.word	0x00000000
        /*0060*/ 	.short	0x0006
        /*0062*/ 	.short	0x0030
        /*0064*/ 	.byte	0x00, 0xf5, 0x21, 0x00


	//----- nvinfo : EIATTR_KPARAM_INFO
	.align		4
.L_462:
        /*0068*/ 	.byte	0x04, 0x17
        /*006a*/ 	.short	(.L_464 - .L_463)
.L_463:
        /*006c*/ 	.word	0x00000000
        /*0070*/ 	.short	0x0005
        /*0072*/ 	.short	0x0028
        /*0074*/ 	.byte	0x00, 0xf5, 0x21, 0x00


	//----- nvinfo : EIATTR_KPARAM_INFO
	.align		4
.L_464:
        /*0078*/ 	.byte	0x04, 0x17
        /*007a*/ 	.short	(.L_466 - .L_465)
.L_465:
        /*007c*/ 	.word	0x00000000
        /*0080*/ 	.short	0x0004
        /*0082*/ 	.short	0x0020
        /*0084*/ 	.byte	0x00, 0xf5, 0x21, 0x00


	//----- nvinfo : EIATTR_KPARAM_INFO
	.align		4
.L_466:
        /*0088*/ 	.byte	0x04, 0x17
        /*008a*/ 	.short	(.L_468 - .L_467)
.L_467:
        /*008c*/ 	.word	0x00000000
        /*0090*/ 	.short	0x0003
        /*0092*/ 	.short	0x0018
        /*0094*/ 	.byte	0x00, 0xf5, 0x21, 0x00


	//----- nvinfo : EIATTR_KPARAM_INFO
	.align		4
.L_468:
        /*0098*/ 	.byte	0x04, 0x17
        /*009a*/ 	.short	(.L_470 - .L_469)
.L_469:
        /*009c*/ 	.word	0x00000000
        /*00a0*/ 	.short	0x0002
        /*00a2*/ 	.short	0x0010
        /*00a4*/ 	.byte	0x00, 0xf5, 0x21, 0x00


	//----- nvinfo : EIATTR_KPARAM_INFO
	.align		4
.L_470:
        /*00a8*/ 	.byte	0x04, 0x17
        /*00aa*/ 	.short	(.L_472 - .L_471)
.L_471:
        /*00ac*/ 	.word	0x00000000
        /*00b0*/ 	.short	0x0001
        /*00b2*/ 	.short	0x0008
        /*00b4*/ 	.byte	0x00, 0xf5, 0x21, 0x00


	//----- nvinfo : EIATTR_KPARAM_INFO
	.align		4
.L_472:
        /*00b8*/ 	.byte	0x04, 0x17
        /*00ba*/ 	.short	(.L_474 - .L_473)
.L_473:
        /*00bc*/ 	.word	0x00000000
        /*00c0*/ 	.short	0x0000
        /*00c2*/ 	.short	0x0000
        /*00c4*/ 	.byte	0x00, 0xf5, 0x21, 0x00


	//----- nvinfo : EIATTR_SPARSE_MMA_MASK
	.align		4
.L_474:
        /*00c8*/ 	.byte	0x03, 0x50
        /*00ca*/ 	.short	0x0000


	//----- nvinfo : EIATTR_MAXREG_COUNT
	.align		4
        /*00cc*/ 	.byte	0x03, 0x1b
        /*00ce*/ 	.short	0x00a8


	//----- nvinfo : EIATTR_NUM_BARRIERS
	.align		4
        /*00d0*/ 	.byte	0x02, 0x4c
        /*00d2*/ 	.byte	0x01
	.zero		1


	//----- nvinfo : EIATTR_MERCURY_ISA_VERSION
	.align		4
        /*00d4*/ 	.byte	0x03, 0x5f
        /*00d6*/ 	.short	0x0101


	//----- nvinfo : EIATTR_COOP_GROUP_MASK_REGIDS
	.align		4
        /*00d8*/ 	.byte	0x04, 0x29
        /*00da*/ 	.short	(.L_476 - .L_475)


	//   ....[0]....
.L_475:
        /*00dc*/ 	.word	0xffffffff


	//   ....[1]....
        /*00e0*/ 	.word	0x05000006


	//   ....[2]....
        /*00e4*/ 	.word	0xffffffff


	//   ....[3]....
        /*00e8*/ 	.word	0xffffffff


	//   ....[4]....
        /*00ec*/ 	.word	0xffffffff


	//   ....[5]....
        /*00f0*/ 	.word	0xffffffff


	//   ....[6]....
        /*00f4*/ 	.word	0xffffffff


	//   ....[7]....
        /*00f8*/ 	.word	0xffffffff


	//   ....[8]....
        /*00fc*/ 	.word	0xffffffff


	//   ....[9]....
        /*0100*/ 	.word	0xffffffff


	//   ....[10]....
        /*0104*/ 	.word	0xffffffff


	//   ....[11]....
        /*0108*/ 	.word	0xffffffff


	//   ....[12]....
        /*010c*/ 	.word	0xffffffff


	//   ....[13]....
        /*0110*/ 	.word	0xffffffff


	//   ....[14]....
        /*0114*/ 	.word	0xffffffff


	//   ....[15]....
        /*0118*/ 	.word	0xffffffff


	//   ....[16]....
        /*011c*/ 	.word	0xffffffff


	//   ....[17]....
        /*0120*/ 	.word	0xffffffff


	//   ....[18]....
        /*0124*/ 	.word	0xffffffff


	//   ....[19]....
        /*0128*/ 	.word	0xffffffff


	//   ....[20]....
        /*012c*/ 	.word	0xffffffff


	//   ....[21]....
        /*0130*/ 	.word	0xffffffff


	//   ....[22]....
        /*0134*/ 	.word	0xffffffff


	//   ....[23]....
        /*0138*/ 	.word	0xffffffff


	//   ....[24]....
        /*013c*/ 	.word	0xffffffff


	//   ....[25]....
        /*0140*/ 	.word	0xffffffff


	//   ....[26]....
        /*0144*/ 	.word	0xffffffff


	//   ....[27]....
        /*0148*/ 	.word	0xffffffff


	//   ....[28]....
        /*014c*/ 	.word	0xffffffff


	//   ....[29]....
        /*0150*/ 	.word	0xffffffff


	//   ....[30]....
        /*0154*/ 	.word	0xffffffff


	//   ....[31]....
        /*0158*/ 	.word	0xffffffff


	//   ....[32]....
        /*015c*/ 	.word	0xffffffff


	//   ....[33]....
        /*0160*/ 	.word	0xffffffff


	//   ....[34]....
        /*0164*/ 	.word	0xffffffff


	//   ....[35]....
        /*0168*/ 	.word	0xffffffff


	//   ....[36]....
        /*016c*/ 	.word	0xffffffff


	//   ....[37]....
        /*0170*/ 	.word	0xffffffff


	//   ....[38]....
        /*0174*/ 	.word	0xffffffff


	//   ....[39]....
        /*0178*/ 	.word	0xffffffff


	//   ....[40]....
        /*017c*/ 	.word	0xffffffff


	//   ....[41]....
        /*0180*/ 	.word	0xffffffff


	//   ....[42]....
        /*0184*/ 	.word	0xffffffff


	//   ....[43]....
        /*0188*/ 	.word	0xffffffff


	//   ....[44]....
        /*018c*/ 	.word	0xffffffff


	//   ....[45]....
        /*0190*/ 	.word	0xffffffff


	//   ....[46]....
        /*0194*/ 	.word	0xffffffff


	//   ....[47]....
        /*0198*/ 	.word	0xffffffff


	//   ....[48]....
        /*019c*/ 	.word	0xffffffff


	//   ....[49]....
        /*01a0*/ 	.word	0xffffffff


	//   ....[50]....
        /*01a4*/ 	.word	0xffffffff


	//   ....[51]....
        /*01a8*/ 	.word	0xffffffff


	//   ....[52]....
        /*01ac*/ 	.word	0xffffffff


	//   ....[53]....
        /*01b0*/ 	.word	0xffffffff


	//   ....[54]....
        /*01b4*/ 	.word	0xffffffff


	//   ....[55]....
        /*01b8*/ 	.word	0xffffffff


	//   ....[56]....
        /*01bc*/ 	.word	0xffffffff


	//   ....[57]....
        /*01c0*/ 	.word	0xffffffff


	//   ....[58]....
        /*01c4*/ 	.word	0xffffffff


	//   ....[59]....
        /*01c8*/ 	.word	0xffffffff


	//   ....[60]....
        /*01cc*/ 	.word	0xffffffff


	//   ....[61]....
        /*01d0*/ 	.word	0xffffffff


	//   ....[62]....
        /*01d4*/ 	.word	0xffffffff


	//   ....[63]....
        /*01d8*/ 	.word	0xffffffff


	//   ....[64]....
        /*01dc*/ 	.word	0xffffffff


	//   ....[65]....
        /*01e0*/ 	.word	0xffffffff


	//   ....[66]....
        /*01e4*/ 	.word	0xffffffff


	//   ....[67]....
        /*01e8*/ 	.word	0xffffffff


	//   ....[68]....
        /*01ec*/ 	.word	0xffffffff


	//   ....[69]....
        /*01f0*/ 	.word	0xffffffff


	//   ....[70]....
        /*01f4*/ 	.word	0xffffffff


	//   ....[71]....
        /*01f8*/ 	.word	0xffffffff


	//   ....[72]....
        /*01fc*/ 	.word	0xffffffff


	//   ....[73]....
        /*0200*/ 	.word	0xffffffff


	//   ....[74]....
        /*0204*/ 	.word	0xffffffff


	//   ....[75]....
        /*0208*/ 	.word	0xffffffff


	//   ....[76]....
        /*020c*/ 	.word	0xffffffff


	//   ....[77]....
        /*0210*/ 	.word	0xffffffff


	//   ....[78]....
        /*0214*/ 	.word	0xffffffff


	//   ....[79]....
        /*0218*/ 	.word	0xffffffff


	//   ....[80]....
        /*021c*/ 	.word	0xffffffff


	//   ....[81]....
        /*0220*/ 	.word	0xffffffff


	//   ....[82]....
        /*0224*/ 	.word	0xffffffff


	//   ....[83]....
        /*0228*/ 	.word	0xffffffff


	//   ....[84]....
        /*022c*/ 	.word	0xffffffff


	//   ....[85]....
        /*0230*/ 	.word	0xffffffff


	//   ....[86]....
        /*0234*/ 	.word	0xffffffff


	//   ....[87]....
        /*0238*/ 	.word	0xffffffff


	//   ....[88]....
        /*023c*/ 	.word	0xffffffff


	//   ....[89]....
        /*0240*/ 	.word	0xffffffff


	//   ....[90]....
        /*0244*/ 	.word	0xffffffff


	//   ....[91]....
        /*0248*/ 	.word	0xffffffff


	//   ....[92]....
        /*024c*/ 	.word	0xffffffff


	//   ....[93]....
        /*0250*/ 	.word	0xffffffff


	//   ....[94]....
        /*0254*/ 	.word	0xffffffff


	//   ....[95]....
        /*0258*/ 	.word	0xffffffff


	//   ....[96]....
        /*025c*/ 	.word	0xffffffff


	//   ....[97]....
        /*0260*/ 	.word	0xffffffff


	//   ....[98]....
        /*0264*/ 	.word	0xffffffff


	//   ....[99]....
        /*0268*/ 	.word	0xffffffff


	//   ....[100]....
        /*026c*/ 	.word	0xffffffff


	//   ....[101]....
        /*0270*/ 	.word	0xffffffff


	//   ....[102]....
        /*0274*/ 	.word	0xffffffff


	//   ....[103]....
        /*0278*/ 	.word	0xffffffff


	//   ....[104]....
        /*027c*/ 	.word	0xffffffff


	//   ....[105]....
        /*0280*/ 	.word	0xffffffff


	//   ....[106]....
        /*0284*/ 	.word	0xffffffff


	//   ....[107]....
        /*0288*/ 	.word	0xffffffff


	//   ....[108]....
        /*028c*/ 	.word	0xffffffff


	//   ....[109]....
        /*0290*/ 	.word	0xffffffff


	//   ....[110]....
        /*0294*/ 	.word	0xffffffff


	//   ....[111]....
        /*0298*/ 	.word	0xffffffff


	//   ....[112]....
        /*029c*/ 	.word	0xffffffff


	//   ....[113]....
        /*02a0*/ 	.word	0xffffffff


	//   ....[114]....
        /*02a4*/ 	.word	0xffffffff


	//   ....[115]....
        /*02a8*/ 	.word	0xffffffff


	//   ....[116]....
        /*02ac*/ 	.word	0xffffffff


	//   ....[117]....
        /*02b0*/ 	.word	0xffffffff


	//   ....[118]....
        /*02b4*/ 	.word	0xffffffff


	//   ....[119]....
        /*02b8*/ 	.word	0xffffffff


	//   ....[120]....
        /*02bc*/ 	.word	0xffffffff


	//   ....[121]....
        /*02c0*/ 	.word	0xffffffff


	//   ....[122]....
        /*02c4*/ 	.word	0xffffffff


	//   ....[123]....
        /*02c8*/ 	.word	0xffffffff


	//   ....[124]....
        /*02cc*/ 	.word	0xffffffff


	//   ....[125]....
        /*02d0*/ 	.word	0xffffffff


	//   ....[126]....
        /*02d4*/ 	.word	0xffffffff


	//   ....[127]....
        /*02d8*/ 	.word	0xffffffff


	//   ....[128]....
        /*02dc*/ 	.word	0xffffffff


	//   ....[129]....
        /*02e0*/ 	.word	0xffffffff


	//   ....[130]....
        /*02e4*/ 	.word	0xffffffff


	//   ....[131]....
        /*02e8*/ 	.word	0xffffffff


	//   ....[132]....
        /*02ec*/ 	.word	0xffffffff


	//   ....[133]....
        /*02f0*/ 	.word	0xffffffff


	//   ....[134]....
        /*02f4*/ 	.word	0xffffffff


	//   ....[135]....
        /*02f8*/ 	.word	0xffffffff


	//   ....[136]....
        /*02fc*/ 	.word	0xffffffff


	//   ....[137]....
        /*0300*/ 	.word	0xffffffff


	//   ....[138]....
        /*0304*/ 	.word	0xffffffff


	//   ....[139]....
        /*0308*/ 	.word	0xffffffff


	//   ....[140]....
        /*030c*/ 	.word	0xffffffff


	//   ....[141]....
        /*0310*/ 	.word	0xffffffff


	//   ....[142]....
        /*0314*/ 	.word	0xffffffff


	//   ....[143]....
        /*0318*/ 	.word	0xffffffff


	//   ....[144]....
        /*031c*/ 	.word	0xffffffff


	//   ....[145]....
        /*0320*/ 	.word	0xffffffff


	//   ....[146]....
        /*0324*/ 	.word	0xffffffff


	//   ....[147]....
        /*0328*/ 	.word	0xffffffff


	//   ....[148]....
        /*032c*/ 	.word	0xffffffff


	//   ....[149]....
        /*0330*/ 	.word	0xffffffff


	//   ....[150]....
        /*0334*/ 	.word	0xffffffff


	//   ....[151]....
        /*0338*/ 	.word	0xffffffff


	//   ....[152]....
        /*033c*/ 	.word	0xffffffff


	//   ....[153]....
        /*0340*/ 	.word	0xffffffff


	//   ....[154]....
        /*0344*/ 	.word	0xffffffff


	//   ....[155]....
        /*0348*/ 	.word	0xffffffff


	//   ....[156]....
        /*034c*/ 	.word	0xffffffff


	//   ....[157]....
        /*0350*/ 	.word	0xffffffff


	//   ....[158]....
        /*0354*/ 	.word	0xffffffff


	//   ....[159]....
        /*0358*/ 	.word	0xffffffff


	//   ....[160]....
        /*035c*/ 	.word	0x05000006


	//   ....[161]....
        /*0360*/ 	.word	0xffffffff


	//   ....[162]....
        /*0364*/ 	.word	0xffffffff


	//   ....[163]....
        /*0368*/ 	.word	0xffffffff


	//   ....[164]....
        /*036c*/ 	.word	0xffffffff


	//   ....[165]....
        /*0370*/ 	.word	0xffffffff


	//   ....[166]....
        /*0374*/ 	.word	0xffffffff


	//   ....[167]....
        /*0378*/ 	.word	0xffffffff


	//   ....[168]....
        /*037c*/ 	.word	0xffffffff


	//   ....[169]....
        /*0380*/ 	.word	0xffffffff


	//   ....[170]....
        /*0384*/ 	.word	0xffffffff


	//   ....[171]....
        /*0388*/ 	.word	0xffffffff


	//   ....[172]....
        /*038c*/ 	.word	0xffffffff


	//   ....[173]....
        /*0390*/ 	.word	0xffffffff


	//   ....[174]....
        /*0394*/ 	.word	0xffffffff


	//   ....[175]....
        /*0398*/ 	.word	0xffffffff


	//   ....[176]....
        /*039c*/ 	.word	0xffffffff


	//   ....[177]....
        /*03a0*/ 	.word	0xffffffff


	//   ....[178]....
        /*03a4*/ 	.word	0xffffffff


	//   ....[179]....
        /*03a8*/ 	.word	0xffffffff


	//   ....[180]....
        /*03ac*/ 	.word	0xffffffff


	//   ....[181]....
        /*03b0*/ 	.word	0xffffffff


	//   ....[182]....
        /*03b4*/ 	.word	0xffffffff


	//   ....[183]....
        /*03b8*/ 	.word	0xffffffff


	//   ....[184]....
        /*03bc*/ 	.word	0xffffffff


	//   ....[185]....
        /*03c0*/ 	.word	0xffffffff


	//   ....[186]....
        /*03c4*/ 	.word	0xffffffff


	//   ....[187]....
        /*03c8*/ 	.word	0xffffffff


	//   ....[188]....
        /*03cc*/ 	.word	0xffffffff


	//   ....[189]....
        /*03d0*/ 	.word	0xffffffff


	//   ....[190]....
        /*03d4*/ 	.word	0xffffffff


	//   ....[191]....
        /*03d8*/ 	.word	0xffffffff


	//   ....[192]....
        /*03dc*/ 	.word	0xffffffff


	//   ....[193]....
        /*03e0*/ 	.word	0xffffffff


	//   ....[194]....
        /*03e4*/ 	.word	0xffffffff


	//   ....[195]....
        /*03e8*/ 	.word	0xffffffff


	//   ....[196]....
        /*03ec*/ 	.word	0xffffffff


	//   ....[197]....
        /*03f0*/ 	.word	0xffffffff


	//   ....[198]....
        /*03f4*/ 	.word	0xffffffff


	//   ....[199]....
        /*03f8*/ 	.word	0xffffffff


	//   ....[200]....
        /*03fc*/ 	.word	0xffffffff


	//   ....[201]....
        /*0400*/ 	.word	0xffffffff


	//   ....[202]....
        /*0404*/ 	.word	0xffffffff


	//   ....[203]....
        /*0408*/ 	.word	0xffffffff


	//   ....[204]....
        /*040c*/ 	.word	0xffffffff


	//   ....[205]....
        /*0410*/ 	.word	0xffffffff


	//   ....[206]....
        /*0414*/ 	.word	0xffffffff


	//   ....[207]....
        /*0418*/ 	.word	0xffffffff


	//   ....[208]....
        /*041c*/ 	.word	0xffffffff


	//   ....[209]....
        /*0420*/ 	.word	0xffffffff


	//   ....[210]....
        /*0424*/ 	.word	0xffffffff


	//   ....[211]....
        /*0428*/ 	.word	0xffffffff


	//   ....[212]....
        /*042c*/ 	.word	0xffffffff


	//   ....[213]....
        /*0430*/ 	.word	0xffffffff


	//   ....[214]....
        /*0434*/ 	.word	0xffffffff


	//   ....[215]....
        /*0438*/ 	.word	0xffffffff


	//   ....[216]....
        /*043c*/ 	.word	0xffffffff


	//   ....[217]....
        /*0440*/ 	.word	0xffffffff


	//   ....[218]....
        /*0444*/ 	.word	0xffffffff


	//   ....[219]....
        /*0448*/ 	.word	0xffffffff


	//   ....[220]....
        /*044c*/ 	.word	0xffffffff


	//   ....[221]....
        /*0450*/ 	.word	0xffffffff


	//   ....[222]....
        /*0454*/ 	.word	0xffffffff


	//   ....[223]....
        /*0458*/ 	.word	0xffffffff


	//   ....[224]....
        /*045c*/ 	.word	0xffffffff


	//   ....[225]....
        /*0460*/ 	.word	0xffffffff


	//   ....[226]....
        /*0464*/ 	.word	0xffffffff


	//   ....[227]....
        /*0468*/ 	.word	0xffffffff


	//   ....[228]....
        /*046c*/ 	.word	0xffffffff


	//   ....[229]....
        /*0470*/ 	.word	0x0500002f


	//   ....[230]....
        /*0474*/ 	.word	0x0500002f


	//   ....[231]....
        /*0478*/ 	.word	0x0500002f


	//   ....[232]....
        /*047c*/ 	.word	0x0500002f


	//   ....[233]....
        /*0480*/ 	.word	0x0500002f


	//----- nvinfo : EIATTR_COOP_GROUP_INSTR_OFFSETS
	.align		4
.L_476:
        /*0484*/ 	.byte	0x04, 0x28
        /*0486*/ 	.short	(.L_478 - .L_477)


	//   ....[0]....
.L_477:
        /*0488*/ 	.word	0x00000e40


	//   ....[1]....
        /*048c*/ 	.word	0x00001890


	//   ....[2]....
        /*0490*/ 	.word	0x00002ad0


	//   ....[3]....
        /*0494*/ 	.word	0x00002af0


	//   ....[4]....
        /*0498*/ 	.word	0x00002b10


	//   ....[5]....
        /*049c*/ 	.word	0x00002b30


	//   ....[6]....
        /*04a0*/ 	.word	0x00002b50


	//   ....[7]....
        /*04a4*/ 	.word	0x00003000


	//   ....[8]....
        /*04a8*/ 	.word	0x00003010


	//   ....[9]....
        /*04ac*/ 	.word	0x00003030


	//   ....[10]....
        /*04b0*/ 	.word	0x00003050


	//   ....[11]....
        /*04b4*/ 	.word	0x000030a0


	//   ....[12]....
        /*04b8*/ 	.word	0x000030d0


	//   ....[13]....
        /*04bc*/ 	.word	0x00003120


	//   ....[14]....
        /*04c0*/ 	.word	0x00003160


	//   ....[15]....
        /*04c4*/ 	.word	0x00003250


	//   ....[16]....
        /*04c8*/ 	.word	0x00003280


	//   ....[17]....
        /*04cc*/ 	.word	0x00003290


	//   ....[18]....
        /*04d0*/ 	.word	0x000032b0


	//   ....[19]....
        /*04d4*/ 	.word	0x000032f0


	//   ....[20]....
        /*04d8*/ 	.word	0x00003320


	//   ....[21]....
        /*04dc*/ 	.word	0x00003360


	//   ....[22]....
        /*04e0*/ 	.word	0x00003380


	//   ....[23]....
        /*04e4*/ 	.word	0x000033a0


	//   ....[24]....
        /*04e8*/ 	.word	0x00003490


	//   ....[25]....
        /*04ec*/ 	.word	0x000034c0


	//   ....[26]....
        /*04f0*/ 	.word	0x000034d0


	//   ....[27]....
        /*04f4*/ 	.word	0x000034f0


	//   ....[28]....
        /*04f8*/ 	.word	0x00003530


	//   ....[29]....
        /*04fc*/ 	.word	0x00003560


	//   ....[30]....
        /*0500*/ 	.word	0x000035a0


	//   ....[31]....
        /*0504*/ 	.word	0x000035c0


	//   ....[32]....
        /*0508*/ 	.word	0x000035e0


	//   ....[33]....
        /*050c*/ 	.word	0x000036d0


	//   ....[34]....
        /*0510*/ 	.word	0x00003700


	//   ....[35]....
        /*0514*/ 	.word	0x00003710


	//   ....[36]....
        /*0518*/ 	.word	0x00003730


	//   ....[37]....
        /*051c*/ 	.word	0x00003770


	//   ....[38]....
        /*0520*/ 	.word	0x000037a0


	//   ....[39]....
        /*0524*/ 	.word	0x000037e0


	//   ....[40]....
        /*0528*/ 	.word	0x00003800


	//   ....[41]....
        /*052c*/ 	.word	0x00003820


	//   ....[42]....
        /*0530*/ 	.word	0x00003930


	//   ....[43]....
        /*0534*/ 	.word	0x00003960


	//   ....[44]....
        /*0538*/ 	.word	0x00003970


	//   ....[45]....
        /*053c*/ 	.word	0x00003990


	//   ....[46]....
        /*0540*/ 	.word	0x000039d0


	//   ....[47]....
        /*0544*/ 	.word	0x00003a00


	//   ....[48]....
        /*0548*/ 	.word	0x00003a40


	//   ....[49]....
        /*054c*/ 	.word	0x00003a60


	//   ....[50]....
        /*0550*/ 	.word	0x00003a80


	//   ....[51]....
        /*0554*/ 	.word	0x00003b90


	//   ....[52]....
        /*0558*/ 	.word	0x00003bc0


	//   ....[53]....
        /*055c*/ 	.word	0x00003bd0


	//   ....[54]....
        /*0560*/ 	.word	0x00003bf0


	//   ....[55]....
        /*0564*/ 	.word	0x00003c30


	//   ....[56]....
        /*0568*/ 	.word	0x00003c60


	//   ....[57]....
        /*056c*/ 	.word	0x00003ca0


	//   ....[58]....
        /*0570*/ 	.word	0x00003cc0


	//   ....[59]....
        /*0574*/ 	.word	0x00003ce0


	//   ....[60]....
        /*0578*/ 	.word	0x00003df0


	//   ....[61]....
        /*057c*/ 	.word	0x00003e20


	//   ....[62]....
        /*0580*/ 	.word	0x00003e30


	//   ....[63]....
        /*0584*/ 	.word	0x00003e50


	//   ....[64]....
        /*0588*/ 	.word	0x00003e90


	//   ....[65]....
        /*058c*/ 	.word	0x00003ec0


	//   ....[66]....
        /*0590*/ 	.word	0x00003f00


	//   ....[67]....
        /*0594*/ 	.word	0x00003f20


	//   ....[68]....
        /*0598*/ 	.word	0x00003f40


	//   ....[69]....
        /*059c*/ 	.word	0x00004050


	//   ....[70]....
        /*05a0*/ 	.word	0x00004080


	//   ....[71]....
        /*05a4*/ 	.word	0x00004090


	//   ....[72]....
        /*05a8*/ 	.word	0x000040b0


	//   ....[73]....
        /*05ac*/ 	.word	0x000040f0


	//   ....[74]....
        /*05b0*/ 	.word	0x00004120


	//   ....[75]....
        /*05b4*/ 	.word	0x00004160


	//   ....[76]....
        /*05b8*/ 	.word	0x00004180


	//   ....[77]....
        /*05bc*/ 	.word	0x000041a0


	//   ....[78]....
        /*05c0*/ 	.word	0x000042b0


	//   ....[79]....
        /*05c4*/ 	.word	0x00004300


	//   ....[80]....
        /*05c8*/ 	.word	0x00004310


	//   ....[81]....
        /*05cc*/ 	.word	0x00004330


	//   ....[82]....
        /*05d0*/ 	.word	0x00004370


	//   ....[83]....
        /*05d4*/ 	.word	0x000043a0


	//   ....[84]....
        /*05d8*/ 	.word	0x000043e0


	//   ....[85]....
        /*05dc*/ 	.word	0x00004400


	//   ....[86]....
        /*05e0*/ 	.word	0x00004420


	//   ....[87]....
        /*05e4*/ 	.word	0x00004510


	//   ....[88]....
        /*05e8*/ 	.word	0x00004560


	//   ....[89]....
        /*05ec*/ 	.word	0x00004570


	//   ....[90]....
        /*05f0*/ 	.word	0x000045a0


	//   ....[91]....
        /*05f4*/ 	.word	0x000045c0


	//   ....[92]....
        /*05f8*/ 	.word	0x00004610


	//   ....[93]....
        /*05fc*/ 	.word	0x00004630


	//   ....[94]....
        /*0600*/ 	.word	0x00004670


	//   ....[95]....
        /*0604*/ 	.word	0x00004690


	//   ....[96]....
        /*0608*/ 	.word	0x00004770


	//   ....[97]....
        /*060c*/ 	.word	0x000047c0


	//   ....[98]....
        /*0610*/ 	.word	0x000047d0


	//   ....[99]....
        /*0614*/ 	.word	0x00004820


	//   ....[100]....
        /*0618*/ 	.word	0x00004850


	//   ....[101]....
        /*061c*/ 	.word	0x00004880


	//   ....[102]....
        /*0620*/ 	.word	0x000048b0


	//   ....[103]....
        /*0624*/ 	.word	0x000048e0


	//   ....[104]....
        /*0628*/ 	.word	0x00004910


	//   ....[105]....
        /*062c*/ 	.word	0x000049d0


	//   ....[106]....
        /*0630*/ 	.word	0x00004a20


	//   ....[107]....
        /*0634*/ 	.word	0x00004a30


	//   ....[108]....
        /*0638*/ 	.word	0x00004a80


	//   ....[109]....
        /*063c*/ 	.word	0x00004ab0


	//   ....[110]....
        /*0640*/ 	.word	0x00004ae0


	//   ....[111]....
        /*0644*/ 	.word	0x00004b10


	//   ....[112]....
        /*0648*/ 	.word	0x00004b40


	//   ....[113]....
        /*064c*/ 	.word	0x00004b70


	//   ....[114]....
        /*0650*/ 	.word	0x00004c60


	//   ....[115]....
        /*0654*/ 	.word	0x00004c80


	//   ....[116]....
        /*0658*/ 	.word	0x00004c90


	//   ....[117]....
        /*065c*/ 	.word	0x00004ce0


	//   ....[118]....
        /*0660*/ 	.word	0x00004d10


	//   ....[119]....
        /*0664*/ 	.word	0x00004d40


	//   ....[120]....
        /*0668*/ 	.word	0x00004d70


	//   ....[121]....
        /*066c*/ 	.word	0x00004da0


	//   ....[122]....
        /*0670*/ 	.word	0x00004dd0


	//   ....[123]....
        /*0674*/ 	.word	0x00004ec0


	//   ....[124]....
        /*0678*/ 	.word	0x00004f00


	//   ....[125]....
        /*067c*/ 	.word	0x00004f10


	//   ....[126]....
        /*0680*/ 	.word	0x00004f60


	//   ....[127]....
        /*0684*/ 	.word	0x00004f90


	//   ....[128]....
        /*0688*/ 	.word	0x00004fc0


	//   ....[129]....
        /*068c*/ 	.word	0x00004ff0


	//   ....[130]....
        /*0690*/ 	.word	0x00005020


	//   ....[131]....
        /*0694*/ 	.word	0x00005050


	//   ....[132]....
        /*0698*/ 	.word	0x00005140


	//   ....[133]....
        /*069c*/ 	.word	0x00005170


	//   ....[134]....
        /*06a0*/ 	.word	0x00005180


	//   ....[135]....
        /*06a4*/ 	.word	0x000051d0


	//   ....[136]....
        /*06a8*/ 	.word	0x00005200


	//   ....[137]....
        /*06ac*/ 	.word	0x00005230


	//   ....[138]....
        /*06b0*/ 	.word	0x00005260


	//   ....[139]....
        /*06b4*/ 	.word	0x00005290


	//   ....[140]....
        /*06b8*/ 	.word	0x000052c0


	//   ....[141]....
        /*06bc*/ 	.word	0x000053e0


	//   ....[142]....
        /*06c0*/ 	.word	0x000053f0


	//   ....[143]....
        /*06c4*/ 	.word	0x00005440


	//   ....[144]....
        /*06c8*/ 	.word	0x00005470


	//   ....[145]....
        /*06cc*/ 	.word	0x000054a0


	//   ....[146]....
        /*06d0*/ 	.word	0x000054d0


	//   ....[147]....
        /*06d4*/ 	.word	0x00005500


	//   ....[148]....
        /*06d8*/ 	.word	0x00005530


	//   ....[149]....
        /*06dc*/ 	.word	0x00005560


	//   ....[150]....
        /*06e0*/ 	.word	0x00005600


	//   ....[151]....
        /*06e4*/ 	.word	0x00005620


	//   ....[152]....
        /*06e8*/ 	.word	0x00005630


	//   ....[153]....
        /*06ec*/ 	.word	0x00005680


	//   ....[154]....
        /*06f0*/ 	.word	0x000056b0


	//   ....[155]....
        /*06f4*/ 	.word	0x000056e0


	//   ....[156]....
        /*06f8*/ 	.word	0x00005710


	//   ....[157]....
        /*06fc*/ 	.word	0x00005740


	//   ....[158]....
        /*0700*/ 	.word	0x00005770


	//   ....[159]....
        /*0704*/ 	.word	0x000058a0


	//   ....[160]....
        /*0708*/ 	.word	0x00005d40


	//   ....[161]....
        /*070c*/ 	.word	0x00006070


	//   ....[162]....
        /*0710*/ 	.word	0x00006130


	//   ....[163]....
        /*0714*/ 	.word	0x000061f0


	//   ....[164]....
        /*0718*/ 	.word	0x000062b0


	//   ....[165]....
        /*071c*/ 	.word	0x00006370


	//   ....[166]....
        /*0720*/ 	.word	0x00006430


	//   ....[167]....
        /*0724*/ 	.word	0x000064f0


	//   ....[168]....
        /*0728*/ 	.word	0x000065b0


	//   ....[169]....
        /*072c*/ 	.word	0x00006670


	//   ....[170]....
        /*0730*/ 	.word	0x00006730


	//   ....[171]....
        /*0734*/ 	.word	0x000067f0


	//   ....[172]....
        /*0738*/ 	.word	0x000068b0


	//   ....[173]....
        /*073c*/ 	.word	0x00006970


	//   ....[174]....
        /*0740*/ 	.word	0x00006a30


	//   ....[175]....
        /*0744*/ 	.word	0x00006af0


	//   ....[176]....
        /*0748*/ 	.word	0x00006bb0


	//   ....[177]....
        /*074c*/ 	.word	0x00006c70


	//   ....[178]....
        /*0750*/ 	.word	0x00006e60


	//   ....[179]....
        /*0754*/ 	.word	0x00006f90


	//   ....[180]....
        /*0758*/ 	.word	0x000070c0


	//   ....[181]....
        /*075c*/ 	.word	0x000071f0


	//   ....[182]....
        /*0760*/ 	.word	0x00007320


	//   ....[183]....
        /*0764*/ 	.word	0x00007450


	//   ....[184]....
        /*0768*/ 	.word	0x00007580


	//   ....[185]....
        /*076c*/ 	.word	0x000076b0


	//   ....[186]....
        /*0770*/ 	.word	0x000077e0


	//   ....[187]....
        /*0774*/ 	.word	0x00007910


	//   ....[188]....
        /*0778*/ 	.word	0x00007a40


	//   ....[189]....
        /*077c*/ 	.word	0x00007b60


	//   ....[190]....
        /*0780*/ 	.word	0x00007c70


	//   ....[191]....
        /*0784*/ 	.word	0x00007d80


	//   ....[192]....
        /*0788*/ 	.word	0x00007e90


	//   ....[193]....
        /*078c*/ 	.word	0x00007fa0


	//   ....[194]....
        /*0790*/ 	.word	0x000080b0


	//   ....[195]....
        /*0794*/ 	.word	0x00008eb0


	//   ....[196]....
        /*0798*/ 	.word	0x00008f40


	//   ....[197]....
        /*079c*/ 	.word	0x00008fc0


	//   ....[198]....
        /*07a0*/ 	.word	0x00009050


	//   ....[199]....
        /*07a4*/ 	.word	0x000090d0


	//   ....[200]....
        /*07a8*/ 	.word	0x00009160


	//   ....[201]....
        /*07ac*/ 	.word	0x000091e0


	//   ....[202]....
        /*07b0*/ 	.word	0x00009270


	//   ....[203]....
        /*07b4*/ 	.word	0x000092f0


	//   ....[204]....
        /*07b8*/ 	.word	0x00009380


	//   ....[205]....
        /*07bc*/ 	.word	0x00009400


	//   ....[206]....
        /*07c0*/ 	.word	0x00009490


	//   ....[207]....
        /*07c4*/ 	.word	0x00009510


	//   ....[208]....
        /*07c8*/ 	.word	0x000095a0


	//   ....[209]....
        /*07cc*/ 	.word	0x00009620


	//   ....[210]....
        /*07d0*/ 	.word	0x000096b0


	//   ....[211]....
        /*07d4*/ 	.word	0x00009730


	//   ....[212]....
        /*07d8*/ 	.word	0x00009890


	//   ....[213]....
        /*07dc*/ 	.word	0x00009960


	//   ....[214]....
        /*07e0*/ 	.word	0x00009a10


	//   ....[215]....
        /*07e4*/ 	.word	0x00009ad0


	//   ....[216]....
        /*07e8*/ 	.word	0x00009b80


	//   ....[217]....
        /*07ec*/ 	.word	0x00009c40


	//   ....[218]....
        /*07f0*/ 	.word	0x00009cf0


	//   ....[219]....
        /*07f4*/ 	.word	0x00009db0


	//   ....[220]....
        /*07f8*/ 	.word	0x00009e60


	//   ....[221]....
        /*07fc*/ 	.word	0x00009f20


	//   ....[222]....
        /*0800*/ 	.word	0x00009fd0


	//   ....[223]....
        /*0804*/ 	.word	0x0000a090


	//   ....[224]....
        /*0808*/ 	.word	0x0000a140


	//   ....[225]....
        /*080c*/ 	.word	0x0000a200


	//   ....[226]....
        /*0810*/ 	.word	0x0000a2a0


	//   ....[227]....
        /*0814*/ 	.word	0x0000a360


	//   ....[228]....
        /*0818*/ 	.word	0x0000a400


	//   ....[229]....
        /*081c*/ 	.word	0x0000a470


	//   ....[230]....
        /*0820*/ 	.word	0x0000a4e0


	//   ....[231]....
        /*0824*/ 	.word	0x0000a550


	//   ....[232]....
        /*0828*/ 	.word	0x0000a5c0


	//   ....[233]....
        /*082c*/ 	.word	0x0000a630


	//----- nvinfo : EIATTR_VRC_CTA_INIT_COUNT
	.align		4
.L_478:
        /*0830*/ 	.byte	0x02, 0x4a
	.zero		1
	.zero		1


	//----- nvinfo : EIATTR_EXIT_INSTR_OFFSETS
	.align		4
        /*0834*/ 	.byte	0x04, 0x1c
        /*0836*/ 	.short	(.L_480 - .L_479)


	//   ....[0]....
.L_479:
        /*0838*/ 	.word	0x00002570


	//   ....[1]....
        /*083c*/ 	.word	0x000028d0


	//   ....[2]....
        /*0840*/ 	.word	0x000028f0


	//   ....[3]....
        /*0844*/ 	.word	0x00009740


	//   ....[4]....
        /*0848*/ 	.word	0x0000a410


	//----- nvinfo : EIATTR_MAX_THREADS
	.align		4
.L_480:
        /*084c*/ 	.byte	0x04, 0x05
        /*084e*/ 	.short	(.L_482 - .L_481)
.L_481:
        /*0850*/ 	.word	0x00000180
        /*0854*/ 	.word	0x00000001
        /*0858*/ 	.word	0x00000001


	//----- nvinfo : EIATTR_CRS_STACK_SIZE
	.align		4
.L_482:
        /*085c*/ 	.byte	0x04, 0x1e
        /*085e*/ 	.short	(.L_484 - .L_483)
.L_483:
        /*0860*/ 	.word	0x00000000


	//----- nvinfo : EIATTR_CBANK_PARAM_SIZE
	.align		4
.L_484:
        /*0864*/ 	.byte	0x03, 0x19
        /*0866*/ 	.short	0x004d


	//----- nvinfo : EIATTR_PARAM_CBANK
	.align		4
        /*0868*/ 	.byte	0x04, 0x0a
        /*086a*/ 	.short	(.L_486 - .L_485)
	.align		4
.L_485:
        /*086c*/ 	.word	index@(.nv.constant0._ZN3cub18CUB_300001_SM_10006detail10radix_sort29DeviceRadixSortOnesweepKernelINS1_5radix10policy_hubIifyE10Policy1000ELNS0_9SortOrderE0EifyiiNS1_21identity_decomposer_tEEEvPT5_SB_PT3_PKSC_PT1_PKSG_PT2_PKSK_T4_iiT6_)
        /*0870*/ 	.short	0x0380
        /*0872*/ 	.short	0x004d


	//----- nvinfo : EIATTR_SW_WAR
	.align		4
.L_486:
        /*0874*/ 	.byte	0x04, 0x36
        /*0876*/ 	.short	(.L_488 - .L_487)
.L_487:
        /*0878*/ 	.word	0x00000008
.L_488:


//--------------------- .nv.info._ZN3cub18CUB_300001_SM_10006detail10radix_sort33DeviceRadixSortExclusiveSumKernelINS1_5radix10policy_hubIifyE10Policy1000EyEEvPT0_ --------------------------
	.section	.nv.info._ZN3cub18CUB_300001_SM_10006detail10radix_sort33DeviceRadixSortExclusiveSumKernelINS1_5radix10policy_hubIifyE10Policy1000EyEEvPT0_,"",@"SHT_CUDA_INFO"
	.sectionflags	@""
	.align	4


	//----- nvinfo : EIATTR_CUDA_API_VERSION
	.align		4
        /*0000*/ 	.byte	0x04, 0x37
        /*0002*/ 	.short	(.L_490 - .L_489)
.L_489:
        /*0004*/ 	.word	0x00000082


	//----- nvinfo : EIATTR_KPARAM_INFO
	.align		4
.L_490:
        /*0008*/ 	.byte	0x04, 0x17
        /*000a*/ 	.short	(.L_492 - .L_491)
.L_491:
        /*000c*/ 	.word	0x00000000
        /*0010*/ 	.short	0x0000
        /*0012*/ 	.short	0x0000
        /*0014*/ 	.byte	0x00, 0xf5, 0x21, 0x00


	//----- nvinfo : EIATTR_SPARSE_MMA_MASK
	.align		4
.L_492:
        /*0018*/ 	.byte	0x03, 0x50
        /*001a*/ 	.short	0x0000


	//----- nvinfo : EIATTR_MAXREG_COUNT
	.align		4
        /*001c*/ 	.byte	0x03, 0x1b
        /*001e*/ 	.short	0x00ff


	//----- nvinfo : EIATTR_NUM_BARRIERS
	.align		4
        /*0020*/ 	.byte	0x02, 0x4c
        /*0022*/ 	.byte	0x01
	.zero		1


	//----- nvinfo : EIATTR_MERCURY_ISA_VERSION
	.align		4
        /*0024*/ 	.byte	0x03, 0x5f
        /*0026*/ 	.short	0x0101


	//----- nvinfo : EIATTR_COOP_GROUP_MASK_REGIDS
	.align		4
        /*0028*/ 	.byte	0x04, 0x29
        /*002a*/ 	.short	(.L_494 - .L_493)


	//   ....[0]....
.L_493:
        /*002c*/ 	.word	0xffffffff


	//   ....[1]....
        /*0030*/ 	.word	0xffffffff


	//   ....[2]....
        /*0034*/ 	.word	0xffffffff


	//   ....[3]....
        /*0038*/ 	.word	0xffffffff


	//   ....[4]....
        /*003c*/ 	.word	0xffffffff


	//   ....[5]....
        /*0040*/ 	.word	0xffffffff


	//   ....[6]....
        /*0044*/ 	.word	0xffffffff


	//   ....[7]....
        /*0048*/ 	.word	0xffffffff


	//   ....[8]....
        /*004c*/ 	.word	0xffffffff


	//   ....[9]....
        /*0050*/ 	.word	0xffffffff


	//   ....[10]....
        /*0054*/ 	.word	0x05000015


	//   ....[11]....
        /*0058*/ 	.word	0x05000015


	//   ....[12]....
        /*005c*/ 	.word	0x05000015


	//   ....[13]....
        /*0060*/ 	.word	0x05000015


	//   ....[14]....
        /*0064*/ 	.word	0x05000015


	//   ....[15]....
        /*0068*/ 	.word	0x05000015


	//   ....[16]....
        /*006c*/ 	.word	0x05000015


	//   ....[17]....
        /*0070*/ 	.word	0x05000015


	//   ....[18]....
        /*0074*/ 	.word	0x05000015


	//   ....[19]....
        /*0078*/ 	.word	0x05000015


	//----- nvinfo : EIATTR_COOP_GROUP_INSTR_OFFSETS
	.align		4
.L_494:
        /*007c*/ 	.byte	0x04, 0x28
        /*007e*/ 	.short	(.L_496 - .L_495)


	//   ....[0]....
.L_495:
        /*0080*/ 	.word	0x00000250


	//   ....[1]....
        /*0084*/ 	.word	0x00000260


	//   ....[2]....
        /*0088*/ 	.word	0x000002a0


	//   ....[3]....
        /*008c*/ 	.word	0x000002c0


	//   ....[4]....
        /*0090*/ 	.word	0x00000310


	//   ....[5]....
        /*0094*/ 	.word	0x00000320


	//   ....[6]....
        /*0098*/ 	.word	0x00000360


	//   ....[7]....
        /*009c*/ 	.word	0x00000380


	//   ....[8]....
        /*00a0*/ 	.word	0x000003d0


	//   ....[9]....
        /*00a4*/ 	.word	0x000003e0


	//   ....[10]....
        /*00a8*/ 	.word	0x00000660


	//   ....[11]....
        /*00ac*/ 	.word	0x000006b0


	//   ....[12]....
        /*00b0*/ 	.word	0x00000740


	//   ....[13]....
        /*00b4*/ 	.word	0x00000790


	//   ....[14]....
        /*00b8*/ 	.word	0x00000820


	//   ....[15]....
        /*00bc*/ 	.word	0x00000870


	//   ....[16]....
        /*00c0*/ 	.word	0x00000900


	//   ....[17]....
        /*00c4*/ 	.word	0x00000950


	//   ....[18]....
        /*00c8*/ 	.word	0x000009e0


	//   ....[19]....
        /*00cc*/ 	.word	0x00000a30


	//----- nvinfo : EIATTR_VRC_CTA_INIT_COUNT
	.align		4
.L_496:
        /*00d0*/ 	.byte	0x02, 0x4a
	.zero		1
	.zero		1


	//----- nvinfo : EIATTR_EXIT_INSTR_OFFSETS
	.align		4
        /*00d4*/ 	.byte	0x04, 0x1c
        /*00d6*/ 	.short	(.L_498 - .L_497)


	//   ....[0]....
.L_497:
        /*00d8*/ 	.word	0x000005d0


	//   ....[1]....
        /*00dc*/ 	.word	0x00000600


	//----- nvinfo : EIATTR_CRS_STACK_SIZE
	.align		4
.L_498:
        /*00e0*/ 	.byte	0x04, 0x1e
        /*00e2*/ 	.short	(.L_500 - .L_499)
.L_499:
        /*00e4*/ 	.word	0x00000000


	//----- nvinfo : EIATTR_CBANK_PARAM_SIZE
	.align		4
.L_500:
        /*00e8*/ 	.byte	0x03, 0x19
        /*00ea*/ 	.short	0x0008


	//----- nvinfo : EIATTR_PARAM_CBANK
	.align		4
        /*00ec*/ 	.byte	0x04, 0x0a
        /*00ee*/ 	.short	(.L_502 - .L_501)
	.align		4
.L_501:
        /*00f0*/ 	.word	index@(.nv.constant0._ZN3cub18CUB_300001_SM_10006detail10radix_sort33DeviceRadixSortExclusiveSumKernelINS1_5radix10policy_hubIifyE10Policy1000EyEEvPT0_)
        /*00f4*/ 	.short	0x0380
        /*00f6*/ 	.short	0x0008


	//----- nvinfo : EIATTR_SW_WAR
	.align		4
.L_502:
        /*00f8*/ 	.byte	0x04, 0x36
        /*00fa*/ 	.short	(.L_504 - .L_503)
.L_503:
        /*00fc*/ 	.word	0x00000008
.L_504:


//--------------------- .nv.info._ZN3cub18CUB_300001_SM_10006detail10radix_sort30DeviceRadixSortHistogramKernelINS1_5radix10policy_hubIifyE10Policy1000ELNS0_9SortOrderE0EiyNS1_21identity_decomposer_tEEEvPT2_PKT1_SA_iiT3_ --------------------------
	.section	.nv.info._ZN3cub18CUB_300001_SM_10006detail10radix_sort30DeviceRadixSortHistogramKernelINS1_5radix10policy_hubIifyE10Policy1000ELNS0_9SortOrderE0EiyNS1_21identity_decomposer_tEEEvPT2_PKT1_SA_iiT3_,"",@"SHT_CUDA_INFO"
	.sectionflags	@""
	.align	4


	//----- nvinfo : EIATTR_CUDA_API_VERSION
	.align		4
        /*0000*/ 	.byte	0x04, 0x37
        /*0002*/ 	.short	(.L_506 - .L_505)
.L_505:
        /*0004*/ 	.word	0x00000082


	//----- nvinfo : EIATTR_KPARAM_INFO
	.align		4
.L_506:
        /*0008*/ 	.byte	0x04, 0x17
        /*000a*/ 	.short	(.L_508 - .L_507)
.L_507:
        /*000c*/ 	.word	0x00000000
        /*0010*/ 	.short	0x0005
        /*0012*/ 	.short	0x0020
        /*0014*/ 	.byte	0x00, 0xf0, 0x05, 0x00


	//----- nvinfo : EIATTR_KPARAM_INFO
	.align		4
.L_508:
        /*0018*/ 	.byte	0x04, 0x17
        /*001a*/ 	.short	(.L_510 - .L_509)
.L_509:
        /*001c*/ 	.word	0x00000000
        /*0020*/ 	.short	0x0004
        /*0022*/ 	.short	0x001c
        /*0024*/ 	.byte	0x00, 0xf0, 0x11, 0x00


	//----- nvinfo : EIATTR_KPARAM_INFO
	.align		4
.L_510:
        /*0028*/ 	.byte	0x04, 0x17
        /*002a*/ 	.short	(.L_512 - .L_511)
.L_511:
        /*002c*/ 	.word	0x00000000
        /*0030*/ 	.short	0x0003
        /*0032*/ 	.short	0x0018
        /*0034*/ 	.byte	0x00, 0xf0, 0x11, 0x00


	//----- nvinfo : EIATTR_KPARAM_INFO
	.align		4
.L_512:
        /*0038*/ 	.byte	0x04, 0x17
        /*003a*/ 	.short	(.L_514 - .L_513)
.L_513:
        /*003c*/ 	.word	0x00000000
        /*0040*/ 	.short	0x0002
        /*0042*/ 	.short	0x0010
        /*0044*/ 	.byte	0x00, 0xf0, 0x21, 0x00


	//----- nvinfo : EIATTR_KPARAM_INFO
	.align		4
.L_514:
        /*0048*/ 	.byte	0x04, 0x17
        /*004a*/ 	.short	(.L_516 - .L_515)
.L_515:
        /*004c*/ 	.word	0x00000000
        /*0050*/ 	.short	0x0001
        /*0052*/ 	.short	0x0008
        /*0054*/ 	.byte	0x00, 0xf5, 0x21, 0x00


	//----- nvinfo : EIATTR_KPARAM_INFO
	.align		4
.L_516:
        /*0058*/ 	.byte	0x04, 0x17
        /*005a*/ 	.short	(.L_518 - .L_517)
.L_517:
        /*005c*/ 	.word	0x00000000
        /*0060*/ 	.short	0x0000
        /*0062*/ 	.short	0x0000
        /*0064*/ 	.byte	0x00, 0xf5, 0x21, 0x00


	//----- nvinfo : EIATTR_SPARSE_MMA_MASK
	.align		4
.L_518:
        /*0068*/ 	.byte	0x03, 0x50
        /*006a*/ 	.short	0x0000


	//----- nvinfo : EIATTR_MAXREG_COUNT
	.align		4
        /*006c*/ 	.byte	0x03, 0x1b
        /*006e*/ 	.short	0x00ff


	//----- nvinfo : EIATTR_NUM_BARRIERS
	.align		4
        /*0070*/ 	.byte	0x02, 0x4c
        /*0072*/ 	.byte	0x01
	.zero		1


	//----- nvinfo : EIATTR_MERCURY_ISA_VERSION
	.align		4
        /*0074*/ 	.byte	0x03, 0x5f
        /*0076*/ 	.short	0x0101


	//----- nvinfo : EIATTR_VRC_CTA_INIT_COUNT
	.align		4
        /*0078*/ 	.byte	0x02, 0x4a
	.zero		1
	.zero		1


	//----- nvinfo : EIATTR_EXIT_INSTR_OFFSETS
	.align		4
        /*007c*/ 	.byte	0x04, 0x1c
        /*007e*/ 	.short	(.L_520 - .L_519)


	//   ....[0]....
.L_519:
        /*0080*/ 	.word	0x00000040


	//   ....[1]....
        /*0084*/ 	.word	0x00002ee0


	//----- nvinfo : EIATTR_MAX_THREADS
	.align		4
.L_520:
        /*0088*/ 	.byte	0x04, 0x05
        /*008a*/ 	.short	(.L_522 - .L_521)
.L_521:
        /*008c*/ 	.word	0x00000080
        /*0090*/ 	.word	0x00000001
        /*0094*/ 	.word	0x00000001


	//----- nvinfo : EIATTR_CRS_STACK_SIZE
	.align		4
.L_522:
        /*0098*/ 	.byte	0x04, 0x1e
        /*009a*/ 	.short	(.L_524 - .L_523)
.L_523:
        /*009c*/ 	.word	0x00000000


	//----- nvinfo : EIATTR_CBANK_PARAM_SIZE
	.align		4
.L_524:
        /*00a0*/ 	.byte	0x03, 0x19
        /*00a2*/ 	.short	0x0021


	//----- nvinfo : EIATTR_PARAM_CBANK
	.align		4
        /*00a4*/ 	.byte	0x04, 0x0a
        /*00a6*/ 	.short	(.L_526 - .L_525)
	.align		4
.L_525:
        /*00a8*/ 	.word	index@(.nv.constant0._ZN3cub18CUB_300001_SM_10006detail10radix_sort30DeviceRadixSortHistogramKernelINS1_5radix10policy_hubIifyE10Policy1000ELNS0_9SortOrderE0EiyNS1_21identity_decomposer_tEEEvPT2_PKT1_SA_iiT3_)
        /*00ac*/ 	.short	0x0380
        /*00ae*/ 	.short	0x0021


	//----- nvinfo : EIATTR_SW_WAR
	.align		4
.L_526:
        /*00b0*/ 	.byte	0x04, 0x36
        /*00b2*/ 	.short	(.L_528 - .L_527)
.L_527:
        /*00b4*/ 	.word	0x00000008
.L_528:


//--------------------- .nv.info._ZN3cub18CUB_300001_SM_10006detail10radix_sort31DeviceRadixSortSingleTileKernelINS1_5radix10policy_hubIifyE10Policy1000ELNS0_9SortOrderE0EifyNS1_21identity_decomposer_tEEEvPKT1_PSA_PKT2_PSE_T3_iiT4_ --------------------------
	.section	.nv.info._ZN3cub18CUB_300001_SM_10006detail10radix_sort31DeviceRadixSortSingleTileKernelINS1_5radix10policy_hubIifyE10Policy1000ELNS0_9SortOrderE0EifyNS1_21identity_decomposer_tEEEvPKT1_PSA_PKT2_PSE_T3_iiT4_,"",@"SHT_CUDA_INFO"
	.sectionflags	@""
	.align	4


	//----- nvinfo : EIATTR_CUDA_API_VERSION
	.align		4
        /*0000*/ 	.byte	0x04, 0x37
        /*0002*/ 	.short	(.L_530 - .L_529)
.L_529:
        /*0004*/ 	.word	0x00000082


	//----- nvinfo : EIATTR_KPARAM_INFO
	.align		4
.L_530:
        /*0008*/ 	.byte	0x04, 0x17
        /*000a*/ 	.short	(.L_532 - .L_531)
.L_531:
        /*000c*/ 	.word	0x00000000
        /*0010*/ 	.short	0x0007
        /*0012*/ 	.short	0x0030
        /*0014*/ 	.byte	0x00, 0xf0, 0x05, 0x00


	//----- nvinfo : EIATTR_KPARAM_INFO
	.align		4
.L_532:
        /*0018*/ 	.byte	0x04, 0x17
        /*001a*/ 	.short	(.L_534 - .L_533)
.L_533:
        /*001c*/ 	.word	0x00000000
        /*0020*/ 	.short	0x0006
        /*0022*/ 	.short	0x002c
        /*0024*/ 	.byte	0x00, 0xf0, 0x11, 0x00


	//----- nvinfo : EIATTR_KPARAM_INFO
	.align		4
.L_534:
        /*0028*/ 	.byte	0x04, 0x17
        /*002a*/ 	.short	(.L_536 - .L_535)
.L_535:
        /*002c*/ 	.word	0x00000000
        /*0030*/ 	.short	0x0005
        /*0032*/ 	.short	0x0028
        /*0034*/ 	.byte	0x00, 0xf0, 0x11, 0x00


	//----- nvinfo : EIATTR_KPARAM_INFO
	.align		4
.L_536:
        /*0038*/ 	.byte	0x04, 0x17
        /*003a*/ 	.short	(.L_538 - .L_537)
.L_537:
        /*003c*/ 	.word	0x00000000
        /*0040*/ 	.short	0x0004
        /*0042*/ 	.short	0x0020
        /*0044*/ 	.byte	0x00, 0xf0, 0x21, 0x00


	//----- nvinfo : EIATTR_KPARAM_INFO
	.align		4
.L_538:
        /*0048*/ 	.byte	0x04, 0x17
        /*004a*/ 	.short	(.L_540 - .L_539)
.L_539:
        /*004c*/ 	.word	0x00000000
        /*0050*/ 	.short	0x0003
        /*0052*/ 	.short	0x0018
        /*0054*/ 	.byte	0x00, 0xf5, 0x21, 0x00


	//----- nvinfo : EIATTR_KPARAM_INFO
	.align		4
.L_540:
        /*0058*/ 	.byte	0x04, 0x17
        /*005a*/ 	.short	(.L_542 - .L_541)
.L_541:
        /*005c*/ 	.word	0x00000000
        /*0060*/ 	.short	0x0002
        /*0062*/ 	.short	0x0010
        /*0064*/ 	.byte	0x00, 0xf5, 0x21, 0x00


	//----- nvinfo : EIATTR_KPARAM_INFO
	.align		4
.L_542:
        /*0068*/ 	.byte	0x04, 0x17
        /*006a*/ 	.short	(.L_544 - .L_543)
.L_543:
        /*006c*/ 	.word	0x00000000
        /*0070*/ 	.short	0x0001
        /*0072*/ 	.short	0x0008
        /*0074*/ 	.byte	0x00, 0xf5, 0x21, 0x00


	//----- nvinfo : EIATTR_KPARAM_INFO
	.align		4
.L_544:
        /*0078*/ 	.byte	0x04, 0x17
        /*007a*/ 	.short	(.L_546 - .L_545)
.L_545:
        /*007c*/ 	.word	0x00000000
        /*0080*/ 	.short	0x0000
        /*0082*/ 	.short	0x0000
        /*0084*/ 	.byte	0x00, 0xf5, 0x21, 0x00


	//----- nvinfo : EIATTR_SPARSE_MMA_MASK
	.align		4
.L_546:
        /*0088*/ 	.byte	0x03, 0x50
        /*008a*/ 	.short	0x0000


	//----- nvinfo : EIATTR_MAXREG_COUNT
	.align		4
        /*008c*/ 	.byte	0x03, 0x1b
        /*008e*/ 	.short	0x00ff


	//----- nvinfo : EIATTR_NUM_BARRIERS
	.align		4
        /*0090*/ 	.byte	0x02, 0x4c
        /*0092*/ 	.byte	0x01
	.zero		1


	//----- nvinfo : EIATTR_MERCURY_ISA_VERSION
	.align		4
        /*0094*/ 	.byte	0x03, 0x5f
        /*0096*/ 	.short	0x0101


	//----- nvinfo : EIATTR_COOP_GROUP_MASK_REGIDS
	.align		4
        /*0098*/ 	.byte	0x04, 0x29
        /*009a*/ 	.short	(.L_548 - .L_547)


	//   ....[0]....
.L_547:
        /*009c*/ 	.word	0xffffffff


	//   ....[1]....
        /*00a0*/ 	.word	0xffffffff


	//   ....[2]....
        /*00a4*/ 	.word	0xffffffff


	//   ....[3]....
        /*00a8*/ 	.word	0xffffffff


	//   ....[4]....
        /*00ac*/ 	.word	0xffffffff


	//----- nvinfo : EIATTR_COOP_GROUP_INSTR_OFFSETS
	.align		4
.L_548:
        /*00b0*/ 	.byte	0x04, 0x28
        /*00b2*/ 	.short	(.L_550 - .L_549)


	//   ....[0]....
.L_549:
        /*00b4*/ 	.word	0x00001e20


	//   ....[1]....
        /*00b8*/ 	.word	0x00001e40


	//   ....[2]....
        /*00bc*/ 	.word	0x00001e60


	//   ....[3]....
        /*00c0*/ 	.word	0x00001e80


	//   ....[4]....
        /*00c4*/ 	.word	0x00001ea0


	//----- nvinfo : EIATTR_VRC_CTA_INIT_COUNT
	.align		4
.L_550:
        /*00c8*/ 	.byte	0x02, 0x4a
	.zero		1
	.zero		1


	//----- nvinfo : EIATTR_EXIT_INSTR_OFFSETS
	.align		4
        /*00cc*/ 	.byte	0x04, 0x1c
        /*00ce*/ 	.short	(.L_552 - .L_551)


	//   ....[0]....
.L_551:
        /*00d0*/ 	.word	0x00003bf0


	//   ....[1]....
        /*00d4*/ 	.word	0x00003c40


	//----- nvinfo : EIATTR_MAX_THREADS
	.align		4
.L_552:
        /*00d8*/ 	.byte	0x04, 0x05
        /*00da*/ 	.short	(.L_554 - .L_553)
.L_553:
        /*00dc*/ 	.word	0x00000100
        /*00e0*/ 	.word	0x00000001
        /*00e4*/ 	.word	0x00000001


	//----- nvinfo : EIATTR_CBANK_PARAM_SIZE
	.align		4
.L_554:
        /*00e8*/ 	.byte	0x03, 0x19
        /*00ea*/ 	.short	0x0031


	//----- nvinfo : EIATTR_PARAM_CBANK
	.align		4
        /*00ec*/ 	.byte	0x04, 0x0a
        /*00ee*/ 	.short	(.L_556 - .L_555)
	.align		4
.L_555:
        /*00f0*/ 	.word	index@(.nv.constant0._ZN3cub18CUB_300001_SM_10006detail10radix_sort31DeviceRadixSortSingleTileKernelINS1_5radix10policy_hubIifyE10Policy1000ELNS0_9SortOrderE0EifyNS1_21identity_decomposer_tEEEvPKT1_PSA_PKT2_PSE_T3_iiT4_)
        /*00f4*/ 	.short	0x0380
        /*00f6*/ 	.short	0x0031


	//----- nvinfo : EIATTR_SW_WAR
	.align		4
.L_556:
        /*00f8*/ 	.byte	0x04, 0x36
        /*00fa*/ 	.short	(.L_558 - .L_557)
.L_557:
        /*00fc*/ 	.word	0x00000008
.L_558:


//--------------------- .nv.info._ZN3cub18CUB_300001_SM_10006detail6reduce28DeviceReduceSingleTileKernelINS2_10policy_hubIfyN4cuda3std3__44plusIfEEE10Policy1000EPfSC_iS9_ffNS7_10__identityEEEvT0_T1_T2_T3_T4_T6_ --------------------------
	.section	.nv.info._ZN3cub18CUB_300001_SM_10006detail6reduce28DeviceReduceSingleTileKernelINS2_10policy_hubIfyN4cuda3std3__44plusIfEEE10Policy1000EPfSC_iS9_ffNS7_10__identityEEEvT0_T1_T2_T3_T4_T6_,"",@"SHT_CUDA_INFO"
	.sectionflags	@""
	.align	4


	//----- nvinfo : EIATTR_CUDA_API_VERSION
	.align		4
        /*0000*/ 	.byte	0x04, 0x37
        /*0002*/ 	.short	(.L_560 - .L_559)
.L_559:
        /*0004*/ 	.word	0x00000082


	//----- nvinfo : EIATTR_KPARAM_INFO
	.align		4
.L_560:
        /*0008*/ 	.byte	0x04, 0x17
        /*000a*/ 	.short	(.L_562 - .L_561)
.L_561:
        /*000c*/ 	.word	0x00000000
        /*0010*/ 	.short	0x0005
        /*0012*/ 	.short	0x001c
        /*0014*/ 	.byte	0x00, 0xf0, 0x05, 0x00


	//----- nvinfo : EIATTR_KPARAM_INFO
	.align		4
.L_562:
        /*0018*/ 	.byte	0x04, 0x17
        /*001a*/ 	.short	(.L_564 - .L_563)
.L_563:
        /*001c*/ 	.word	0x00000000
        /*0020*/ 	.short	0x0004
        /*0022*/ 	.short	0x0018
        /*0024*/ 	.byte	0x00, 0xf0, 0x11, 0x00


	//----- nvinfo : EIATTR_KPARAM_INFO
	.align		4
.L_564:
        /*0028*/ 	.byte	0x04, 0x17
        /*002a*/ 	.short	(.L_566 - .L_565)
.L_565:
        /*002c*/ 	.word	0x00000000
        /*0030*/ 	.short	0x0003
        /*0032*/ 	.short	0x0014
        /*0034*/ 	.byte	0x00, 0xf0, 0x05, 0x00


	//----- nvinfo : EIATTR_KPARAM_INFO
	.align		4
.L_566:
        /*0038*/ 	.byte	0x04, 0x17
        /*003a*/ 	.short	(.L_568 - .L_567)
.L_567:
        /*003c*/ 	.word	0x00000000
        /*0040*/ 	.short	0x0002
        /*0042*/ 	.short	0x0010
        /*0044*/ 	.byte	0x00, 0xf0, 0x11, 0x00


	//----- nvinfo : EIATTR_KPARAM_INFO
	.align		4
.L_568:
        /*0048*/ 	.byte	0x04, 0x17
        /*004a*/ 	.short	(.L_570 - .L_569)
.L_569:
        /*004c*/ 	.word	0x00000000
        /*0050*/ 	.short	0x0001
        /*0052*/ 	.short	0x0008
        /*0054*/ 	.byte	0x00, 0xf5, 0x21, 0x00


	//----- nvinfo : EIATTR_KPARAM_INFO
	.align		4
.L_570:
        /*0058*/ 	.byte	0x04, 0x17
        /*005a*/ 	.short	(.L_572 - .L_571)
.L_571:
        /*005c*/ 	.word	0x00000000
        /*0060*/ 	.short	0x0000
        /*0062*/ 	.short	0x0000
        /*0064*/ 	.byte	0x00, 0xf5, 0x21, 0x00


	//----- nvinfo : EIATTR_SPARSE_MMA_MASK
	.align		4
.L_572:
        /*0068*/ 	.byte	0x03, 0x50
        /*006a*/ 	.short	0x0000


	//----- nvinfo : EIATTR_MAXREG_COUNT
	.align		4
        /*006c*/ 	.byte	0x03, 0x1b
        /*006e*/ 	.short	0x00ff


	//----- nvinfo : EIATTR_NUM_BARRIERS
	.align		4
        /*0070*/ 	.byte	0x02, 0x4c
        /*0072*/ 	.byte	0x01
	.zero		1


	//----- nvinfo : EIATTR_MERCURY_ISA_VERSION
	.align		4
        /*0074*/ 	.byte	0x03, 0x5f
        /*0076*/ 	.short	0x0101


	//----- nvinfo : EIATTR_COOP_GROUP_MASK_REGIDS
	.align		4
        /*0078*/ 	.byte	0x04, 0x29
        /*007a*/ 	.short	(.L_574 - .L_573)


	//   ....[0]....
.L_573:
        /*007c*/ 	.word	0xffffffff


	//   ....[1]....
        /*0080*/ 	.word	0xffffffff


	//   ....[2]....
        /*0084*/ 	.word	0xffffffff


	//   ....[3]....
        /*0088*/ 	.word	0xffffffff


	//   ....[4]....
        /*008c*/ 	.word	0xffffffff


	//   ....[5]....
        /*0090*/ 	.word	0xffffffff


	//   ....[6]....
        /*0094*/ 	.word	0xffffffff


	//   ....[7]....
        /*0098*/ 	.word	0xffffffff


	//   ....[8]....
        /*009c*/ 	.word	0xffffffff


	//   ....[9]....
        /*00a0*/ 	.word	0xffffffff


	//   ....[10]....
        /*00a4*/ 	.word	0xffffffff


	//   ....[11]....
        /*00a8*/ 	.word	0xffffffff


	//   ....[12]....
        /*00ac*/ 	.word	0xffffffff


	//   ....[13]....
        /*00b0*/ 	.word	0xffffffff


	//   ....[14]....
        /*00b4*/ 	.word	0xffffffff


	//   ....[15]....
        /*00b8*/ 	.word	0xffffffff


	//   ....[16]....
        /*00bc*/ 	.word	0xffffffff


	//   ....[17]....
        /*00c0*/ 	.word	0xffffffff


	//   ....[18]....
        /*00c4*/ 	.word	0xffffffff


	//   ....[19]....
        /*00c8*/ 	.word	0xffffffff


	//   ....[20]....
        /*00cc*/ 	.word	0xffffffff


	//   ....[21]....
        /*00d0*/ 	.word	0xffffffff


	//   ....[22]....
        /*00d4*/ 	.word	0xffffffff


	//   ....[23]....
        /*00d8*/ 	.word	0xffffffff


	//   ....[24]....
        /*00dc*/ 	.word	0xffffffff


	//   ....[25]....
        /*00e0*/ 	.word	0xffffffff


	//   ....[26]....
        /*00e4*/ 	.word	0xffffffff


	//   ....[27]....
        /*00e8*/ 	.word	0xffffffff


	//   ....[28]....
        /*00ec*/ 	.word	0xffffffff


	//   ....[29]....
        /*00f0*/ 	.word	0xffffffff


	//----- nvinfo : EIATTR_COOP_GROUP_INSTR_OFFSETS
	.align		4
.L_574:
        /*00f4*/ 	.byte	0x04, 0x28
        /*00f6*/ 	.short	(.L_576 - .L_575)


	//   ....[0]....
.L_575:
        /*00f8*/ 	.word	0x00000980


	//   ....[1]....
        /*00fc*/ 	.word	0x000009e0


	//   ....[2]....
        /*0100*/ 	.word	0x00000a50


	//   ....[3]....
        /*0104*/ 	.word	0x00000aa0


	//   ....[4]....
        /*0108*/ 	.word	0x00000ad0


	//   ....[5]....
        /*010c*/ 	.word	0x00000c90


	//   ....[6]....
        /*0110*/ 	.word	0x00000d20


	//   ....[7]....
        /*0114*/ 	.word	0x00000d60


	//   ....[8]....
        /*0118*/ 	.word	0x00000db0


	//   ....[9]....
        /*011c*/ 	.word	0x00000df0


	//   ....[10]....
        /*0120*/ 	.word	0x00001c00


	//   ....[11]....
        /*0124*/ 	.word	0x00001c80


	//   ....[12]....
        /*0128*/ 	.word	0x00001cd0


	//   ....[13]....
        /*012c*/ 	.word	0x00001d10


	//   ....[14]....
        /*0130*/ 	.word	0x00001d40


	//   ....[15]....
        /*0134*/ 	.word	0x00002700


	//   ....[16]....
        /*0138*/ 	.word	0x00002760


	//   ....[17]....
        /*013c*/ 	.word	0x000027d0


	//   ....[18]....
        /*0140*/ 	.word	0x00002820


	//   ....[19]....
        /*0144*/ 	.word	0x00002850


	//   ....[20]....
        /*0148*/ 	.word	0x00002a10


	//   ....[21]....
        /*014c*/ 	.word	0x00002a90


	//   ....[22]....
        /*0150*/ 	.word	0x00002ad0


	//   ....[23]....
        /*0154*/ 	.word	0x00002b10


	//   ....[24]....
        /*0158*/ 	.word	0x00002b70


	//   ....[25]....
        /*015c*/ 	.word	0x00003b00


	//   ....[26]....
        /*0160*/ 	.word	0x00003b80


	//   ....[27]....
        /*0164*/ 	.word	0x00003bd0


	//   ....[28]....
        /*0168*/ 	.word	0x00003c10


	//   ....[29]....
        /*016c*/ 	.word	0x00003c40


	//----- nvinfo : EIATTR_VRC_CTA_INIT_COUNT
	.align		4
.L_576:
        /*0170*/ 	.byte	0x02, 0x4a
	.zero		1
	.zero		1


	//----- nvinfo : EIATTR_EXIT_INSTR_OFFSETS
	.align		4
        /*0174*/ 	.byte	0x04, 0x1c
        /*0176*/ 	.short	(.L_578 - .L_577)


	//   ....[0]....
.L_577:
        /*0178*/ 	.word	0x00000080


	//   ....[1]....
        /*017c*/ 	.word	0x000000c0


	//   ....[2]....
        /*0180*/ 	.word	0x00003d90


	//   ....[3]....
        /*0184*/ 	.word	0x00003de0


	//----- nvinfo : EIATTR_MAX_THREADS
	.align		4
.L_578:
        /*0188*/ 	.byte	0x04, 0x05
        /*018a*/ 	.short	(.L_580 - .L_579)
.L_579:
        /*018c*/ 	.word	0x00000100
        /*0190*/ 	.word	0x00000001
        /*0194*/ 	.word	0x00000001


	//----- nvinfo : EIATTR_CRS_STACK_SIZE
	.align		4
.L_580:
        /*0198*/ 	.byte	0x04, 0x1e
        /*019a*/ 	.short	(.L_582 - .L_581)
.L_581:
        /*019c*/ 	.word	0x00000000


	//----- nvinfo : EIATTR_CBANK_PARAM_SIZE
	.align		4
.L_582:
        /*01a0*/ 	.byte	0x03, 0x19
        /*01a2*/ 	.short	0x001d


	//----- nvinfo : EIATTR_PARAM_CBANK
	.align		4
        /*01a4*/ 	.byte	0x04, 0x0a
        /*01a6*/ 	.short	(.L_584 - .L_583)
	.align		4
.L_583:
        /*01a8*/ 	.word	index@(.nv.constant0._ZN3cub18CUB_300001_SM_10006detail6reduce28DeviceReduceSingleTileKernelINS2_10policy_hubIfyN4cuda3std3__44plusIfEEE10Policy1000EPfSC_iS9_ffNS7_10__identityEEEvT0_T1_T2_T3_T4_T6_)
        /*01ac*/ 	.short	0x0380
        /*01ae*/ 	.short	0x001d


	//----- nvinfo : EIATTR_SW_WAR
	.align		4
.L_584:
        /*01b0*/ 	.byte	0x04, 0x36
        /*01b2*/ 	.short	(.L_586 - .L_585)
.L_585:
        /*01b4*/ 	.word	0x00000008
.L_586:


//--------------------- .nv.info._ZN3cub18CUB_300001_SM_10006detail6reduce18DeviceReduceKernelINS2_10policy_hubIfyN4cuda3std3__44plusIfEEE10Policy1000EPiyS9_fNS7_10__identityEEEvT0_PT3_T1_NS0_13GridEvenShareISH_EET2_T4_ --------------------------
	.section	.nv.info._ZN3cub18CUB_300001_SM_10006detail6reduce18DeviceReduceKernelINS2_10policy_hubIfyN4cuda3std3__44plusIfEEE10Policy1000EPiyS9_fNS7_10__identityEEEvT0_PT3_T1_NS0_13GridEvenShareISH_EET2_T4_,"",@"SHT_CUDA_INFO"
	.sectionflags	@""
	.align	4


	//----- nvinfo : EIATTR_CUDA_API_VERSION
	.align		4
        /*0000*/ 	.byte	0x04, 0x37
        /*0002*/ 	.short	(.L_588 - .L_587)
.L_587:
        /*0004*/ 	.word	0x00000082


	//----- nvinfo : EIATTR_KPARAM_INFO
	.align		4
.L_588:
        /*0008*/ 	.byte	0x04, 0x17
        /*000a*/ 	.short	(.L_590 - .L_589)
.L_589:
        /*000c*/ 	.word	0x00000000
        /*0010*/ 	.short	0x0005
        /*0012*/ 	.short	0x0061
        /*0014*/ 	.byte	0x00, 0xf0, 0x05, 0x00


	//----- nvinfo : EIATTR_KPARAM_INFO
	.align		4
.L_590:
        /*0018*/ 	.byte	0x04, 0x17
        /*001a*/ 	.short	(.L_592 - .L_591)
.L_591:
        /*001c*/ 	.word	0x00000000
        /*0020*/ 	.short	0x0004
        /*0022*/ 	.short	0x0060
        /*0024*/ 	.byte	0x00, 0xf0, 0x05, 0x00


	//----- nvinfo : EIATTR_KPARAM_INFO
	.align		4
.L_592:
        /*0028*/ 	.byte	0x04, 0x17
        /*002a*/ 	.short	(.L_594 - .L_593)
.L_593:
        /*002c*/ 	.word	0x00000000
        /*0030*/ 	.short	0x0003
        /*0032*/ 	.short	0x0018
        /*0034*/ 	.byte	0x00, 0xf0, 0x21, 0x01


	//----- nvinfo : EIATTR_KPARAM_INFO
	.align		4
.L_594:
        /*0038*/ 	.byte	0x04, 0x17
        /*003a*/ 	.short	(.L_596 - .L_595)
.L_595:
        /*003c*/ 	.word	0x00000000
        /*0040*/ 	.short	0x0002
        /*0042*/ 	.short	0x0010
        /*0044*/ 	.byte	0x00, 0xf0, 0x21, 0x00


	//----- nvinfo : EIATTR_KPARAM_INFO
	.align		4
.L_596:
        /*0048*/ 	.byte	0x04, 0x17
        /*004a*/ 	.short	(.L_598 - .L_597)
.L_597:
        /*004c*/ 	.word	0x00000000
        /*0050*/ 	.short	0x0001
        /*0052*/ 	.short	0x0008
        /*0054*/ 	.byte	0x00, 0xf5, 0x21, 0x00


	//----- nvinfo : EIATTR_KPARAM_INFO
	.align		4
.L_598:
        /*0058*/ 	.byte	0x04, 0x17
        /*005a*/ 	.short	(.L_600 - .L_599)
.L_599:
        /*005c*/ 	.word	0x00000000
        /*0060*/ 	.short	0x0000
        /*0062*/ 	.short	0x0000
        /*0064*/ 	.byte	0x00, 0xf5, 0x21, 0x00


	//----- nvinfo : EIATTR_SPARSE_MMA_MASK
	.align		4
.L_600:
        /*0068*/ 	.byte	0x03, 0x50
        /*006a*/ 	.short	0x0000


	//----- nvinfo : EIATTR_MAXREG_COUNT
	.align		4
        /*006c*/ 	.byte	0x03, 0x1b
        /*006e*/ 	.short	0x00ff


	//----- nvinfo : EIATTR_NUM_BARRIERS
	.align		4
        /*0070*/ 	.byte	0x02, 0x4c
        /*0072*/ 	.byte	0x01
	.zero		1


	//----- nvinfo : EIATTR_MERCURY_ISA_VERSION
	.align		4
        /*0074*/ 	.byte	0x03, 0x5f
        /*0076*/ 	.short	0x0101


	//----- nvinfo : EIATTR_COOP_GROUP_MASK_REGIDS
	.align		4
        /*0078*/ 	.byte	0x04, 0x29
        /*007a*/ 	.short	(.L_602 - .L_601)


	//   ....[0]....
.L_601:
        /*007c*/ 	.word	0xffffffff


	//   ....[1]....
        /*0080*/ 	.word	0xffffffff


	//   ....[2]....
        /*0084*/ 	.word	0xffffffff


	//   ....[3]....
        /*0088*/ 	.word	0xffffffff


	//   ....[4]....
        /*008c*/ 	.word	0xffffffff


	//   ....[5]....
        /*0090*/ 	.word	0xffffffff


	//   ....[6]....
        /*0094*/ 	.word	0xffffffff


	//   ....[7]....
        /*0098*/ 	.word	0xffffffff


	//   ....[8]....
        /*009c*/ 	.word	0xffffffff


	//   ....[9]....
        /*00a0*/ 	.word	0xffffffff


	//   ....[10]....
        /*00a4*/ 	.word	0xffffffff


	//   ....[11]....
        /*00a8*/ 	.word	0xffffffff


	//   ....[12]....
        /*00ac*/ 	.word	0xffffffff


	//   ....[13]....
        /*00b0*/ 	.word	0xffffffff


	//   ....[14]....
        /*00b4*/ 	.word	0xffffffff


	//   ....[15]....
        /*00b8*/ 	.word	0xffffffff


	//   ....[16]....
        /*00bc*/ 	.word	0xffffffff


	//   ....[17]....
        /*00c0*/ 	.word	0xffffffff


	//   ....[18]....
        /*00c4*/ 	.word	0xffffffff


	//   ....[19]....
        /*00c8*/ 	.word	0xffffffff


	//   ....[20]....
        /*00cc*/ 	.word	0xffffffff


	//   ....[21]....
        /*00d0*/ 	.word	0xffffffff


	//   ....[22]....
        /*00d4*/ 	.word	0xffffffff


	//   ....[23]....
        /*00d8*/ 	.word	0xffffffff


	//   ....[24]....
        /*00dc*/ 	.word	0xffffffff


	//   ....[25]....
        /*00e0*/ 	.word	0xffffffff


	//   ....[26]....
        /*00e4*/ 	.word	0xffffffff


	//   ....[27]....
        /*00e8*/ 	.word	0xffffffff


	//   ....[28]....
        /*00ec*/ 	.word	0xffffffff


	//   ....[29]....
        /*00f0*/ 	.word	0xffffffff


	//----- nvinfo : EIATTR_COOP_GROUP_INSTR_OFFSETS
	.align		4
.L_602:
        /*00f4*/ 	.byte	0x04, 0x28
        /*00f6*/ 	.short	(.L_604 - .L_603)


	//   ....[0]....
.L_603:
        /*00f8*/ 	.word	0x00000cf0


	//   ....[1]....
        /*00fc*/ 	.word	0x00000d50


	//   ....[2]....
        /*0100*/ 	.word	0x00000dc0


	//   ....[3]....
        /*0104*/ 	.word	0x00000e10


	//   ....[4]....
        /*0108*/ 	.word	0x00000e40


	//   ....[5]....
        /*010c*/ 	.word	0x00001000


	//   ....[6]....
        /*0110*/ 	.word	0x00001090


	//   ....[7]....
        /*0114*/ 	.word	0x000010e0


	//   ....[8]....
        /*0118*/ 	.word	0x00001120


	//   ....[9]....
        /*011c*/ 	.word	0x00001160


	//   ....[10]....
        /*0120*/ 	.word	0x00002500


	//   ....[11]....
        /*0124*/ 	.word	0x00002580


	//   ....[12]....
        /*0128*/ 	.word	0x000025d0


	//   ....[13]....
        /*012c*/ 	.word	0x00002610


	//   ....[14]....
        /*0130*/ 	.word	0x00002640


	//   ....[15]....
        /*0134*/ 	.word	0x000033f0


	//   ....[16]....
        /*0138*/ 	.word	0x00003450


	//   ....[17]....
        /*013c*/ 	.word	0x000034c0


	//   ....[18]....
        /*0140*/ 	.word	0x00003510


	//   ....[19]....
        /*0144*/ 	.word	0x00003540


	//   ....[20]....
        /*0148*/ 	.word	0x00003700


	//   ....[21]....
        /*014c*/ 	.word	0x00003780


	//   ....[22]....
        /*0150*/ 	.word	0x000037d0


	//   ....[23]....
        /*0154*/ 	.word	0x00003810


	//   ....[24]....
        /*0158*/ 	.word	0x00003850


	//   ....[25]....
        /*015c*/ 	.word	0x00004d80


	//   ....[26]....
        /*0160*/ 	.word	0x00004e00


	//   ....[27]....
        /*0164*/ 	.word	0x00004e50


	//   ....[28]....
        /*0168*/ 	.word	0x00004e90


	//   ....[29]....
        /*016c*/ 	.word	0x00004ec0


	//----- nvinfo : EIATTR_VRC_CTA_INIT_COUNT
	.align		4
.L_604:
        /*0170*/ 	.byte	0x02, 0x4a
	.zero		1
	.zero		1


	//----- nvinfo : EIATTR_EXIT_INSTR_OFFSETS
	.align		4
        /*0174*/ 	.byte	0x04, 0x1c
        /*0176*/ 	.short	(.L_606 - .L_605)


	//   ....[0]....
.L_605:
        /*0178*/ 	.word	0x00005010


	//   ....[1]....
        /*017c*/ 	.word	0x00005070


	//----- nvinfo : EIATTR_MAX_THREADS
	.align		4
.L_606:
        /*0180*/ 	.byte	0x04, 0x05
        /*0182*/ 	.short	(.L_608 - .L_607)
.L_607:
        /*0184*/ 	.word	0x00000100
        /*0188*/ 	.word	0x00000001
        /*018c*/ 	.word	0x00000001


	//----- nvinfo : EIATTR_CRS_STACK_SIZE
	.align		4
.L_608:
        /*0190*/ 	.byte	0x04, 0x1e
        /*0192*/ 	.short	(.L_610 - .L_609)
.L_609:
        /*0194*/ 	.word	0x00000000


	//----- nvinfo : EIATTR_CBANK_PARAM_SIZE
	.align		4
.L_610:
        /*0198*/ 	.byte	0x03, 0x19
        /*019a*/ 	.short	0x0062


	//----- nvinfo : EIATTR_PARAM_CBANK
	.align		4
        /*019c*/ 	.byte	0x04, 0x0a
        /*019e*/ 	.short	(.L_612 - .L_611)
	.align		4
.L_611:
        /*01a0*/ 	.word	index@(.nv.constant0._ZN3cub18CUB_300001_SM_10006detail6reduce18DeviceReduceKernelINS2_10policy_hubIfyN4cuda3std3__44plusIfEEE10Policy1000EPiyS9_fNS7_10__identityEEEvT0_PT3_T1_NS0_13GridEvenShareISH_EET2_T4_)
        /*01a4*/ 	.short	0x0380
        /*01a6*/ 	.short	0x0062


	//----- nvinfo : EIATTR_SW_WAR
	.align		4
.L_612:
        /*01a8*/ 	.byte	0x04, 0x36
        /*01aa*/ 	.short	(.L_614 - .L_613)
.L_613:
        /*01ac*/ 	.word	0x00000008
.L_614:


//--------------------- .nv.info._ZN3cub18CUB_300001_SM_10006detail6reduce28DeviceReduceSingleTileKernelINS2_10policy_hubIfyN4cuda3std3__44plusIfEEE10Policy1000EPiPfyS9_ffNS7_10__identityEEEvT0_T1_T2_T3_T4_T6_ --------------------------
	.section	.nv.info._ZN3cub18CUB_300001_SM_10006detail6reduce28DeviceReduceSingleTileKernelINS2_10policy_hubIfyN4cuda3std3__44plusIfEEE10Policy1000EPiPfyS9_ffNS7_10__identityEEEvT0_T1_T2_T3_T4_T6_,"",@"SHT_CUDA_INFO"
	.sectionflags	@""
	.align	4


	//----- nvinfo : EIATTR_CUDA_API_VERSION
	.align		4
        /*0000*/ 	.byte	0x04, 0x37
        /*0002*/ 	.short	(.L_616 - .L_615)
.L_615:
        /*0004*/ 	.word	0x00000082


	//----- nvinfo : EIATTR_KPARAM_INFO
	.align		4
.L_616:
        /*0008*/ 	.byte	0x04, 0x17
        /*000a*/ 	.short	(.L_618 - .L_617)
.L_617:
        /*000c*/ 	.word	0x00000000
        /*0010*/ 	.short	0x0005
        /*0012*/ 	.short	0x0020
        /*0014*/ 	.byte	0x00, 0xf0, 0x05, 0x00


	//----- nvinfo : EIATTR_KPARAM_INFO
	.align		4
.L_618:
        /*0018*/ 	.byte	0x04, 0x17
        /*001a*/ 	.short	(.L_620 - .L_619)
.L_619:
        /*001c*/ 	.word	0x00000000
        /*0020*/ 	.short	0x0004
        /*0022*/ 	.short	0x001c
        /*0024*/ 	.byte	0x00, 0xf0, 0x11, 0x00


	//----- nvinfo : EIATTR_KPARAM_INFO
	.align		4
.L_620:
        /*0028*/ 	.byte	0x04, 0x17
        /*002a*/ 	.short	(.L_622 - .L_621)
.L_621:
        /*002c*/ 	.word	0x00000000
        /*0030*/ 	.short	0x0003
        /*0032*/ 	.short	0x0018
        /*0034*/ 	.byte	0x00, 0xf0, 0x05, 0x00


	//----- nvinfo : EIATTR_KPARAM_INFO
	.align		4
.L_622:
        /*0038*/ 	.byte	0x04, 0x17
        /*003a*/ 	.short	(.L_624 - .L_623)
.L_623:
        /*003c*/ 	.word	0x00000000
        /*0040*/ 	.short	0x0002
        /*0042*/ 	.short	0x0010
        /*0044*/ 	.byte	0x00, 0xf0, 0x21, 0x00


	//----- nvinfo : EIATTR_KPARAM_INFO
	.align		4
.L_624:
        /*0048*/ 	.byte	0x04, 0x17
        /*004a*/ 	.short	(.L_626 - .L_625)
.L_625:
        /*004c*/ 	.word	0x00000000
        /*0050*/ 	.short	0x0001
        /*0052*/ 	.short	0x0008
        /*0054*/ 	.byte	0x00, 0xf5, 0x21, 0x00


	//----- nvinfo : EIATTR_KPARAM_INFO
	.align		4
.L_626:
        /*0058*/ 	.byte	0x04, 0x17
        /*005a*/ 	.short	(.L_628 - .L_627)
.L_627:
        /*005c*/ 	.word	0x00000000
        /*0060*/ 	.short	0x0000
        /*0062*/ 	.short	0x0000
        /*0064*/ 	.byte	0x00, 0xf5, 0x21, 0x00


	//----- nvinfo : EIATTR_SPARSE_MMA_MASK
	.align		4
.L_628:
        /*0068*/ 	.byte	0x03, 0x50
        /*006a*/ 	.short	0x0000


	//----- nvinfo : EIATTR_MAXREG_COUNT
	.align		4
        /*006c*/ 	.byte	0x03, 0x1b
        /*006e*/ 	.short	0x00ff


	//----- nvinfo : EIATTR_NUM_BARRIERS
	.align		4
        /*0070*/ 	.byte	0x02, 0x4c
        /*0072*/ 	.byte	0x01
	.zero		1


	//----- nvinfo : EIATTR_MERCURY_ISA_VERSION
	.align		4
        /*0074*/ 	.byte	0x03, 0x5f
        /*0076*/ 	.short	0x0101


	//----- nvinfo : EIATTR_COOP_GROUP_MASK_REGIDS
	.align		4
        /*0078*/ 	.byte	0x04, 0x29
        /*007a*/ 	.short	(.L_630 - .L_629)


	//   ....[0]....
.L_629:
        /*007c*/ 	.word	0xffffffff


	//   ....[1]....
        /*0080*/ 	.word	0xffffffff


	//   ....[2]....
        /*0084*/ 	.word	0xffffffff


	//   ....[3]....
        /*0088*/ 	.word	0xffffffff


	//   ....[4]....
        /*008c*/ 	.word	0xffffffff


	//   ....[5]....
        /*0090*/ 	.word	0xffffffff


	//   ....[6]....
        /*0094*/ 	.word	0xffffffff


	//   ....[7]....
        /*0098*/ 	.word	0xffffffff


	//   ....[8]....
        /*009c*/ 	.word	0xffffffff


	//   ....[9]....
        /*00a0*/ 	.word	0xffffffff


	//   ....[10]....
        /*00a4*/ 	.word	0xffffffff


	//   ....[11]....
        /*00a8*/ 	.word	0xffffffff


	//   ....[12]....
        /*00ac*/ 	.word	0xffffffff


	//   ....[13]....
        /*00b0*/ 	.word	0xffffffff


	//   ....[14]....
        /*00b4*/ 	.word	0xffffffff


	//   ....[15]....
        /*00b8*/ 	.word	0xffffffff


	//   ....[16]....
        /*00bc*/ 	.word	0xffffffff


	//   ....[17]....
        /*00c0*/ 	.word	0xffffffff


	//   ....[18]....
        /*00c4*/ 	.word	0xffffffff


	//   ....[19]....
        /*00c8*/ 	.word	0xffffffff


	//   ....[20]....
        /*00cc*/ 	.word	0xffffffff


	//   ....[21]....
        /*00d0*/ 	.word	0xffffffff


	//   ....[22]....
        /*00d4*/ 	.word	0xffffffff


	//   ....[23]....
        /*00d8*/ 	.word	0xffffffff


	//   ....[24]....
        /*00dc*/ 	.word	0xffffffff


	//   ....[25]....
        /*00e0*/ 	.word	0xffffffff


	//   ....[26]....
        /*00e4*/ 	.word	0xffffffff


	//   ....[27]....
        /*00e8*/ 	.word	0xffffffff


	//   ....[28]....
        /*00ec*/ 	.word	0xffffffff


	//   ....[29]....
        /*00f0*/ 	.word	0xffffffff


	//----- nvinfo : EIATTR_COOP_GROUP_INSTR_OFFSETS
	.align		4
.L_630:
        /*00f4*/ 	.byte	0x04, 0x28
        /*00f6*/ 	.short	(.L_632 - .L_631)


	//   ....[0]....
.L_631:
        /*00f8*/ 	.word	0x00000ba0


	//   ....[1]....
        /*00fc*/ 	.word	0x00000c00


	//   ....[2]....
        /*0100*/ 	.word	0x00000c70


	//   ....[3]....
        /*0104*/ 	.word	0x00000cc0


	//   ....[4]....
        /*0108*/ 	.word	0x00000cf0


	//   ....[5]....
        /*010c*/ 	.word	0x00000eb0


	//   ....[6]....
        /*0110*/ 	.word	0x00000f40


	//   ....[7]....
        /*0114*/ 	.word	0x00000f90


	//   ....[8]....
        /*0118*/ 	.word	0x00000fd0


	//   ....[9]....
        /*011c*/ 	.word	0x00001010


	//   ....[10]....
        /*0120*/ 	.word	0x00002200


	//   ....[11]....
        /*0124*/ 	.word	0x00002280


	//   ....[12]....
        /*0128*/ 	.word	0x000022d0


	//   ....[13]....
        /*012c*/ 	.word	0x00002310


	//   ....[14]....
        /*0130*/ 	.word	0x00002340


	//   ....[15]....
        /*0134*/ 	.word	0x00002f00


	//   ....[16]....
        /*0138*/ 	.word	0x00002f60


	//   ....[17]....
        /*013c*/ 	.word	0x00002fd0


	//   ....[18]....
        /*0140*/ 	.word	0x00003020


	//   ....[19]....
        /*0144*/ 	.word	0x00003050


	//   ....[20]....
        /*0148*/ 	.word	0x00003210


	//   ....[21]....
        /*014c*/ 	.word	0x00003290


	//   ....[22]....
        /*0150*/ 	.word	0x000032d0


	//   ....[23]....
        /*0154*/ 	.word	0x00003320


	//   ....[24]....
        /*0158*/ 	.word	0x00003370


	//   ....[25]....
        /*015c*/ 	.word	0x000046c0


	//   ....[26]....
        /*0160*/ 	.word	0x00004740


	//   ....[27]....
        /*0164*/ 	.word	0x00004790


	//   ....[28]....
        /*0168*/ 	.word	0x000047d0


	//   ....[29]....
        /*016c*/ 	.word	0x00004800


	//----- nvinfo : EIATTR_VRC_CTA_INIT_COUNT
	.align		4
.L_632:
        /*0170*/ 	.byte	0x02, 0x4a
	.zero		1
	.zero		1


	//----- nvinfo : EIATTR_EXIT_INSTR_OFFSETS
	.align		4
        /*0174*/ 	.byte	0x04, 0x1c
        /*0176*/ 	.short	(.L_634 - .L_633)


	//   ....[0]....
.L_633:
        /*0178*/ 	.word	0x000000a0


	//   ....[1]....
        /*017c*/ 	.word	0x000000e0


	//   ....[2]....
        /*0180*/ 	.word	0x00004940


	//   ....[3]....
        /*0184*/ 	.word	0x00004990


	//----- nvinfo : EIATTR_MAX_THREADS
	.align		4
.L_634:
        /*0188*/ 	.byte	0x04, 0x05
        /*018a*/ 	.short	(.L_636 - .L_635)
.L_635:
        /*018c*/ 	.word	0x00000100
        /*0190*/ 	.word	0x00000001
        /*0194*/ 	.word	0x00000001


	//----- nvinfo : EIATTR_CRS_STACK_SIZE
	.align		4
.L_636:
        /*0198*/ 	.byte	0x04, 0x1e
        /*019a*/ 	.short	(.L_638 - .L_637)
.L_637:
        /*019c*/ 	.word	0x00000000


	//----- nvinfo : EIATTR_CBANK_PARAM_SIZE
	.align		4
.L_638:
        /*01a0*/ 	.byte	0x03, 0x19
        /*01a2*/ 	.short	0x0021


	//----- nvinfo : EIATTR_PARAM_CBANK
	.align		4
        /*01a4*/ 	.byte	0x04, 0x0a
        /*01a6*/ 	.short	(.L_640 - .L_639)
	.align		4
.L_639:
        /*01a8*/ 	.word	index@(.nv.constant0._ZN3cub18CUB_300001_SM_10006detail6reduce28DeviceReduceSingleTileKernelINS2_10policy_hubIfyN4cuda3std3__44plusIfEEE10Policy1000EPiPfyS9_ffNS7_10__identityEEEvT0_T1_T2_T3_T4_T6_)
        /*01ac*/ 	.short	0x0380
        /*01ae*/ 	.short	0x0021


	//----- nvinfo : EIATTR_SW_WAR
	.align		4
.L_640:
        /*01b0*/ 	.byte	0x04, 0x36
        /*01b2*/ 	.short	(.L_642 - .L_641)
.L_641:
        /*01b4*/ 	.word	0x00000008
.L_642:


//--------------------- .nv.info._ZN3cub18CUB_300001_SM_10006detail6reduce28DeviceReduceSingleTileKernelINS2_10policy_hubIfjN4cuda3std3__44plusIfEEE10Policy1000EPfSC_iS9_ffNS7_10__identityEEEvT0_T1_T2_T3_T4_T6_ --------------------------
	.section	.nv.info._ZN3cub18CUB_300001_SM_10006detail6reduce28DeviceReduceSingleTileKernelINS2_10policy_hubIfjN4cuda3std3__44plusIfEEE10Policy1000EPfSC_iS9_ffNS7_10__identityEEEvT0_T1_T2_T3_T4_T6_,"",@"SHT_CUDA_INFO"
	.sectionflags	@""
	.align	4


	//----- nvinfo : EIATTR_CUDA_API_VERSION
	.align		4
        /*0000*/ 	.byte	0x04, 0x37
        /*0002*/ 	.short	(.L_644 - .L_643)
.L_643:
        /*0004*/ 	.word	0x00000082


	//----- nvinfo : EIATTR_KPARAM_INFO
	.align		4
.L_644:
        /*0008*/ 	.byte	0x04, 0x17
        /*000a*/ 	.short	(.L_646 - .L_645)
.L_645:
        /*000c*/ 	.word	0x00000000
        /*0010*/ 	.short	0x0005
        /*0012*/ 	.short	0x001c
        /*0014*/ 	.byte	0x00, 0xf0, 0x05, 0x00


	//----- nvinfo : EIATTR_KPARAM_INFO
	.align		4
.L_646:
        /*0018*/ 	.byte	0x04, 0x17
        /*001a*/ 	.short	(.L_648 - .L_647)
.L_647:
        /*001c*/ 	.word	0x00000000
        /*0020*/ 	.short	0x0004
        /*0022*/ 	.short	0x0018
        /*0024*/ 	.byte	0x00, 0xf0, 0x11, 0x00


	//----- nvinfo : EIATTR_KPARAM_INFO
	.align		4
.L_648:
        /*0028*/ 	.byte	0x04, 0x17
        /*002a*/ 	.short	(.L_650 - .L_649)
.L_649:
        /*002c*/ 	.word	0x00000000
        /*0030*/ 	.short	0x0003
        /*0032*/ 	.short	0x0014
        /*0034*/ 	.byte	0x00, 0xf0, 0x05, 0x00


	//----- nvinfo : EIATTR_KPARAM_INFO
	.align		4
.L_650:
        /*0038*/ 	.byte	0x04, 0x17
        /*003a*/ 	.short	(.L_652 - .L_651)
.L_651:
        /*003c*/ 	.word	0x00000000
        /*0040*/ 	.short	0x0002
        /*0042*/ 	.short	0x0010
        /*0044*/ 	.byte	0x00, 0xf0, 0x11, 0x00


	//----- nvinfo : EIATTR_KPARAM_INFO
	.align		4
.L_652:
        /*0048*/ 	.byte	0x04, 0x17
        /*004a*/ 	.short	(.L_654 - .L_653)
.L_653:
        /*004c*/ 	.word	0x00000000
        /*0050*/ 	.short	0x0001
        /*0052*/ 	.short	0x0008
        /*0054*/ 	.byte	0x00, 0xf5, 0x21, 0x00


	//----- nvinfo : EIATTR_KPARAM_INFO
	.align		4
.L_654:
        /*0058*/ 	.byte	0x04, 0x17
        /*005a*/ 	.short	(.L_656 - .L_655)
.L_655:
        /*005c*/ 	.word	0x00000000
        /*0060*/ 	.short	0x0000
        /*0062*/ 	.short	0x0000
        /*0064*/ 	.byte	0x00, 0xf5, 0x21, 0x00


	//----- nvinfo : EIATTR_SPARSE_MMA_MASK
	.align		4
.L_656:
        /*0068*/ 	.byte	0x03, 0x50
        /*006a*/ 	.short	0x0000


	//----- nvinfo : EIATTR_MAXREG_COUNT
	.align		4
        /*006c*/ 	.byte	0x03, 0x1b
        /*006e*/ 	.short	0x0080


	//----- nvinfo : EIATTR_NUM_BARRIERS
	.align		4
        /*0070*/ 	.byte	0x02, 0x4c
        /*0072*/ 	.byte	0x01
	.zero		1


	//----- nvinfo : EIATTR_MERCURY_ISA_VERSION
	.align		4
        /*0074*/ 	.byte	0x03, 0x5f
        /*0076*/ 	.short	0x0101


	//----- nvinfo : EIATTR_UNUSED_LOAD_BYTE_OFFSET
	.align		4
        /*0078*/ 	.byte	0x04, 0x44
        /*007a*/ 	.short	(.L_658 - .L_657)


	//   ....[0]....
.L_657:
        /*007c*/ 	.word	0x00000b70
        /*0080*/ 	.word	0x0000fff0


	//   ....[1]....
        /*0084*/ 	.word	0x00000f80
        /*0088*/ 	.word	0x0000fff0


	//   ....[2]....
        /*008c*/ 	.word	0x00002010
        /*0090*/ 	.word	0x0000fff0


	//   ....[3]....
        /*0094*/ 	.word	0x00002bb0
        /*0098*/ 	.word	0x0000fff0


	//   ....[4]....
        /*009c*/ 	.word	0x00002fc0
        /*00a0*/ 	.word	0x0000fff0


	//   ....[5]....
        /*00a4*/ 	.word	0x00004140
        /*00a8*/ 	.word	0x0000fff0


	//----- nvinfo : EIATTR_COOP_GROUP_MASK_REGIDS
	.align		4
.L_658:
        /*00ac*/ 	.byte	0x04, 0x29
        /*00ae*/ 	.short	(.L_660 - .L_659)


	//   ....[0]....
.L_659:
        /*00b0*/ 	.word	0xffffffff


	//   ....[1]....
        /*00b4*/ 	.word	0xffffffff


	//   ....[2]....
        /*00b8*/ 	.word	0xffffffff


	//   ....[3]....
        /*00bc*/ 	.word	0xffffffff


	//   ....[4]....
        /*00c0*/ 	.word	0xffffffff


	//   ....[5]....
        /*00c4*/ 	.word	0xffffffff


	//   ....[6]....
        /*00c8*/ 	.word	0xffffffff


	//   ....[7]....
        /*00cc*/ 	.word	0xffffffff


	//   ....[8]....
        /*00d0*/ 	.word	0xffffffff


	//   ....[9]....
        /*00d4*/ 	.word	0xffffffff


	//   ....[10]....
        /*00d8*/ 	.word	0xffffffff


	//   ....[11]....
        /*00dc*/ 	.word	0xffffffff


	//   ....[12]....
        /*00e0*/ 	.word	0xffffffff


	//   ....[13]....
        /*00e4*/ 	.word	0xffffffff


	//   ....[14]....
        /*00e8*/ 	.word	0xffffffff


	//   ....[15]....
        /*00ec*/ 	.word	0xffffffff


	//   ....[16]....
        /*00f0*/ 	.word	0xffffffff


	//   ....[17]....
        /*00f4*/ 	.word	0xffffffff


	//   ....[18]....
        /*00f8*/ 	.word	0xffffffff


	//   ....[19]....
        /*00fc*/ 	.word	0xffffffff


	//   ....[20]....
        /*0100*/ 	.word	0xffffffff


	//   ....[21]....
        /*0104*/ 	.word	0xffffffff


	//   ....[22]....
        /*0108*/ 	.word	0xffffffff


	//   ....[23]....
        /*010c*/ 	.word	0xffffffff


	//   ....[24]....
        /*0110*/ 	.word	0xffffffff


	//   ....[25]....
        /*0114*/ 	.word	0xffffffff


	//   ....[26]....
        /*0118*/ 	.word	0xffffffff


	//   ....[27]....
        /*011c*/ 	.word	0xffffffff


	//   ....[28]....
        /*0120*/ 	.word	0xffffffff


	//   ....[29]....
        /*0124*/ 	.word	0xffffffff


	//----- nvinfo : EIATTR_COOP_GROUP_INSTR_OFFSETS
	.align		4
.L_660:
        /*0128*/ 	.byte	0x04, 0x28
        /*012a*/ 	.short	(.L_662 - .L_661)


	//   ....[0]....
.L_661:
        /*012c*/ 	.word	0x00000980


	//   ....[1]....
        /*0130*/ 	.word	0x000009e0


	//   ....[2]....
        /*0134*/ 	.word	0x00000a50


	//   ....[3]....
        /*0138*/ 	.word	0x00000aa0


	//   ....[4]....
        /*013c*/ 	.word	0x00000ad0


	//   ....[5]....
        /*0140*/ 	.word	0x00000d20


	//   ....[6]....
        /*0144*/ 	.word	0x00000db0


	//   ....[7]....
        /*0148*/ 	.word	0x00000df0


	//   ....[8]....
        /*014c*/ 	.word	0x00000e40


	//   ....[9]....
        /*0150*/ 	.word	0x00000e80


	//   ....[10]....
        /*0154*/ 	.word	0x00001e30


	//   ....[11]....
        /*0158*/ 	.word	0x00001eb0


	//   ....[12]....
        /*015c*/ 	.word	0x00001f00


	//   ....[13]....
        /*0160*/ 	.word	0x00001f40


	//   ....[14]....
        /*0164*/ 	.word	0x00001f70


	//   ....[15]....
        /*0168*/ 	.word	0x000029c0


	//   ....[16]....
        /*016c*/ 	.word	0x00002a20


	//   ....[17]....
        /*0170*/ 	.word	0x00002a90


	//   ....[18]....
        /*0174*/ 	.word	0x00002ae0


	//   ....[19]....
        /*0178*/ 	.word	0x00002b10


	//   ....[20]....
        /*017c*/ 	.word	0x00002d60


	//   ....[21]....
        /*0180*/ 	.word	0x00002de0


	//   ....[22]....
        /*0184*/ 	.word	0x00002e20


	//   ....[23]....
        /*0188*/ 	.word	0x00002e60


	//   ....[24]....
        /*018c*/ 	.word	0x00002ec0


	//   ....[25]....
        /*0190*/ 	.word	0x00003f60


	//   ....[26]....
        /*0194*/ 	.word	0x00003fe0


	//   ....[27]....
        /*0198*/ 	.word	0x00004030


	//   ....[28]....
        /*019c*/ 	.word	0x00004070


	//   ....[29]....
        /*01a0*/ 	.word	0x000040a0


	//----- nvinfo : EIATTR_VRC_CTA_INIT_COUNT
	.align		4
.L_662:
        /*01a4*/ 	.byte	0x02, 0x4a
	.zero		1
	.zero		1


	//----- nvinfo : EIATTR_EXIT_INSTR_OFFSETS
	.align		4
        /*01a8*/ 	.byte	0x04, 0x1c
        /*01aa*/ 	.short	(.L_664 - .L_663)


	//   ....[0]....
.L_663:
        /*01ac*/ 	.word	0x00000080


	//   ....[1]....
        /*01b0*/ 	.word	0x000000c0


	//   ....[2]....
        /*01b4*/ 	.word	0x00004280


	//   ....[3]....
        /*01b8*/ 	.word	0x000042d0


	//----- nvinfo : EIATTR_MAX_THREADS
	.align		4
.L_664:
        /*01bc*/ 	.byte	0x04, 0x05
        /*01be*/ 	.short	(.L_666 - .L_665)
.L_665:
        /*01c0*/ 	.word	0x00000200
        /*01c4*/ 	.word	0x00000001
        /*01c8*/ 	.word	0x00000001


	//----- nvinfo : EIATTR_CRS_STACK_SIZE
	.align		4
.L_666:
        /*01cc*/ 	.byte	0x04, 0x1e
        /*01ce*/ 	.short	(.L_668 - .L_667)
.L_667:
        /*01d0*/ 	.word	0x00000000


	//----- nvinfo : EIATTR_CBANK_PARAM_SIZE
	.align		4
.L_668:
        /*01d4*/ 	.byte	0x03, 0x19
        /*01d6*/ 	.short	0x001d


	//----- nvinfo : EIATTR_PARAM_CBANK
	.align		4
        /*01d8*/ 	.byte	0x04, 0x0a
        /*01da*/ 	.short	(.L_670 - .L_669)
	.align		4
.L_669:
        /*01dc*/ 	.word	index@(.nv.constant0._ZN3cub18CUB_300001_SM_10006detail6reduce28DeviceReduceSingleTileKernelINS2_10policy_hubIfjN4cuda3std3__44plusIfEEE10Policy1000EPfSC_iS9_ffNS7_10__identityEEEvT0_T1_T2_T3_T4_T6_)
        /*01e0*/ 	.short	0x0380
        /*01e2*/ 	.short	0x001d


	//----- nvinfo : EIATTR_SW_WAR
	.align		4
.L_670:
        /*01e4*/ 	.byte	0x04, 0x36
        /*01e6*/ 	.short	(.L_672 - .L_671)
.L_671:
        /*01e8*/ 	.word	0x00000008
.L_672:


//--------------------- .nv.info._ZN3cub18CUB_300001_SM_10006detail6reduce18DeviceReduceKernelINS2_10policy_hubIfjN4cuda3std3__44plusIfEEE10Policy1000EPijS9_fNS7_10__identityEEEvT0_PT3_T1_NS0_13GridEvenShareISH_EET2_T4_ --------------------------
	.section	.nv.info._ZN3cub18CUB_300001_SM_10006detail6reduce18DeviceReduceKernelINS2_10policy_hubIfjN4cuda3std3__44plusIfEEE10Policy1000EPijS9_fNS7_10__identityEEEvT0_PT3_T1_NS0_13GridEvenShareISH_EET2_T4_,"",@"SHT_CUDA_INFO"
	.sectionflags	@""
	.align	4


	//----- nvinfo : EIATTR_CUDA_API_VERSION
	.align		4
        /*0000*/ 	.byte	0x04, 0x37
        /*0002*/ 	.short	(.L_674 - .L_673)
.L_673:
        /*0004*/ 	.word	0x00000082


	//----- nvinfo : EIATTR_KPARAM_INFO
	.align		4
.L_674:
        /*0008*/ 	.byte	0x04, 0x17
        /*000a*/ 	.short	(.L_676 - .L_675)
.L_675:
        /*000c*/ 	.word	0x00000000
        /*0010*/ 	.short	0x0005
        /*0012*/ 	.short	0x003d
        /*0014*/ 	.byte	0x00, 0xf0, 0x05, 0x00


	//----- nvinfo : EIATTR_KPARAM_INFO
	.align		4
.L_676:
        /*0018*/ 	.byte	0x04, 0x17
        /*001a*/ 	.short	(.L_678 - .L_677)
.L_677:
        /*001c*/ 	.word	0x00000000
        /*0020*/ 	.short	0x0004
        /*0022*/ 	.short	0x003c
        /*0024*/ 	.byte	0x00, 0xf0, 0x05, 0x00


	//----- nvinfo : EIATTR_KPARAM_INFO
	.align		4
.L_678:
        /*0028*/ 	.byte	0x04, 0x17
        /*002a*/ 	.short	(.L_680 - .L_679)
.L_679:
        /*002c*/ 	.word	0x00000000
        /*0030*/ 	.short	0x0003
        /*0032*/ 	.short	0x0014
        /*0034*/ 	.byte	0x00, 0xf0, 0xa1, 0x00


	//----- nvinfo : EIATTR_KPARAM_INFO
	.align		4
.L_680:
        /*0038*/ 	.byte	0x04, 0x17
        /*003a*/ 	.short	(.L_682 - .L_681)
.L_681:
        /*003c*/ 	.word	0x00000000
        /*0040*/ 	.short	0x0002
        /*0042*/ 	.short	0x0010
        /*0044*/ 	.byte	0x00, 0xf0, 0x11, 0x00


	//----- nvinfo : EIATTR_KPARAM_INFO
	.align		4
.L_682:
        /*0048*/ 	.byte	0x04, 0x17
        /*004a*/ 	.short	(.L_684 - .L_683)
.L_683:
        /*004c*/ 	.word	0x00000000
        /*0050*/ 	.short	0x0001
        /*0052*/ 	.short	0x0008
        /*0054*/ 	.byte	0x00, 0xf5, 0x21, 0x00


	//----- nvinfo : EIATTR_KPARAM_INFO
	.align		4
.L_684:
        /*0058*/ 	.byte	0x04, 0x17
        /*005a*/ 	.short	(.L_686 - .L_685)
.L_685:
        /*005c*/ 	.word	0x00000000
        /*0060*/ 	.short	0x0000
        /*0062*/ 	.short	0x0000
        /*0064*/ 	.byte	0x00, 0xf5, 0x21, 0x00


	//----- nvinfo : EIATTR_SPARSE_MMA_MASK
	.align		4
.L_686:
        /*0068*/ 	.byte	0x03, 0x50
        /*006a*/ 	.short	0x0000


	//----- nvinfo : EIATTR_MAXREG_COUNT
	.align		4
        /*006c*/ 	.byte	0x03, 0x1b
        /*006e*/ 	.short	0x0080


	//----- nvinfo : EIATTR_NUM_BARRIERS
	.align		4
        /*0070*/ 	.byte	0x02, 0x4c
        /*0072*/ 	.byte	0x01
	.zero		1


	//----- nvinfo : EIATTR_MERCURY_ISA_VERSION
	.align		4
        /*0074*/ 	.byte	0x03, 0x5f
        /*0076*/ 	.short	0x0101


	//----- nvinfo : EIATTR_UNUSED_LOAD_BYTE_OFFSET
	.align		4
        /*0078*/ 	.byte	0x04, 0x44
        /*007a*/ 	.short	(.L_688 - .L_687)


	//   ....[0]....
.L_687:
        /*007c*/ 	.word	0x00000750
        /*0080*/ 	.word	0x0000fff0


	//   ....[1]....
        /*0084*/ 	.word	0x00000b60
        /*0088*/ 	.word	0x0000fff0


	//   ....[2]....
        /*008c*/ 	.word	0x000019c0
        /*0090*/ 	.word	0x0000fff0


	//   ....[3]....
        /*0094*/ 	.word	0x000021b0
        /*0098*/ 	.word	0x0000fff0


	//   ....[4]....
        /*009c*/ 	.word	0x000025c0
        /*00a0*/ 	.word	0x0000fff0


	//   ....[5]....
        /*00a4*/ 	.word	0x00003560
        /*00a8*/ 	.word	0x0000fff0


	//----- nvinfo : EIATTR_COOP_GROUP_MASK_REGIDS
	.align		4
.L_688:
        /*00ac*/ 	.byte	0x04, 0x29
        /*00ae*/ 	.short	(.L_690 - .L_689)


	//   ....[0]....
.L_689:
        /*00b0*/ 	.word	0xffffffff


	//   ....[1]....
        /*00b4*/ 	.word	0xffffffff


	//   ....[2]....
        /*00b8*/ 	.word	0xffffffff


	//   ....[3]....
        /*00bc*/ 	.word	0xffffffff


	//   ....[4]....
        /*00c0*/ 	.word	0xffffffff


	//   ....[5]....
        /*00c4*/ 	.word	0xffffffff


	//   ....[6]....
        /*00c8*/ 	.word	0xffffffff


	//   ....[7]....
        /*00cc*/ 	.word	0xffffffff


	//   ....[8]....
        /*00d0*/ 	.word	0xffffffff


	//   ....[9]....
        /*00d4*/ 	.word	0xffffffff


	//   ....[10]....
        /*00d8*/ 	.word	0xffffffff


	//   ....[11]....
        /*00dc*/ 	.word	0xffffffff


	//   ....[12]....
        /*00e0*/ 	.word	0xffffffff


	//   ....[13]....
        /*00e4*/ 	.word	0xffffffff


	//   ....[14]....
        /*00e8*/ 	.word	0xffffffff


	//   ....[15]....
        /*00ec*/ 	.word	0xffffffff


	//   ....[16]....
        /*00f0*/ 	.word	0xffffffff


	//   ....[17]....
        /*00f4*/ 	.word	0xffffffff


	//   ....[18]....
        /*00f8*/ 	.word	0xffffffff


	//   ....[19]....
        /*00fc*/ 	.word	0xffffffff


	//   ....[20]....
        /*0100*/ 	.word	0xffffffff


	//   ....[21]....
        /*0104*/ 	.word	0xffffffff


	//   ....[22]....
        /*0108*/ 	.word	0xffffffff


	//   ....[23]....
        /*010c*/ 	.word	0xffffffff


	//   ....[24]....
        /*0110*/ 	.word	0xffffffff


	//   ....[25]....
        /*0114*/ 	.word	0xffffffff


	//   ....[26]....
        /*0118*/ 	.word	0xffffffff


	//   ....[27]....
        /*011c*/ 	.word	0xffffffff


	//   ....[28]....
        /*0120*/ 	.word	0xffffffff


	//   ....[29]....
        /*0124*/ 	.word	0xffffffff


	//----- nvinfo : EIATTR_COOP_GROUP_INSTR_OFFSETS
	.align		4
.L_690:
        /*0128*/ 	.byte	0x04, 0x28
        /*012a*/ 	.short	(.L_692 - .L_691)


	//   ....[0]....
.L_691:
        /*012c*/ 	.word	0x00000560


	//   ....[1]....
        /*0130*/ 	.word	0x000005c0


	//   ....[2]....
        /*0134*/ 	.word	0x00000630


	//   ....[3]....
        /*0138*/ 	.word	0x00000680


	//   ....[4]....
        /*013c*/ 	.word	0x000006b0


	//   ....[5]....
        /*0140*/ 	.word	0x00000900


	//   ....[6]....
        /*0144*/ 	.word	0x00000980


	//   ....[7]....
        /*0148*/ 	.word	0x000009c0


	//   ....[8]....
        /*014c*/ 	.word	0x00000a00


	//   ....[9]....
        /*0150*/ 	.word	0x00000a60


	//   ....[10]....
        /*0154*/ 	.word	0x000017e0


	//   ....[11]....
        /*0158*/ 	.word	0x00001860


	//   ....[12]....
        /*015c*/ 	.word	0x000018b0


	//   ....[13]....
        /*0160*/ 	.word	0x000018f0


	//   ....[14]....
        /*0164*/ 	.word	0x00001920


	//   ....[15]....
        /*0168*/ 	.word	0x00001fc0


	//   ....[16]....
        /*016c*/ 	.word	0x00002020


	//   ....[17]....
        /*0170*/ 	.word	0x00002090


	//   ....[18]....
        /*0174*/ 	.word	0x000020e0


	//   ....[19]....
        /*0178*/ 	.word	0x00002110


	//   ....[20]....
        /*017c*/ 	.word	0x00002360


	//   ....[21]....
        /*0180*/ 	.word	0x000023e0


	//   ....[22]....
        /*0184*/ 	.word	0x00002430


	//   ....[23]....
        /*0188*/ 	.word	0x00002470


	//   ....[24]....
        /*018c*/ 	.word	0x000024b0


	//   ....[25]....
        /*0190*/ 	.word	0x00003380


	//   ....[26]....
        /*0194*/ 	.word	0x00003400


	//   ....[27]....
        /*0198*/ 	.word	0x00003450


	//   ....[28]....
        /*019c*/ 	.word	0x00003490


	//   ....[29]....
        /*01a0*/ 	.word	0x000034c0


	//----- nvinfo : EIATTR_VRC_CTA_INIT_COUNT
	.align		4
.L_692:
        /*01a4*/ 	.byte	0x02, 0x4a
	.zero		1
	.zero		1


	//----- nvinfo : EIATTR_EXIT_INSTR_OFFSETS
	.align		4
        /*01a8*/ 	.byte	0x04, 0x1c
        /*01aa*/ 	.short	(.L_694 - .L_693)


	//   ....[0]....
.L_693:
        /*01ac*/ 	.word	0x000036a0


	//   ....[1]....
        /*01b0*/ 	.word	0x000036e0


	//----- nvinfo : EIATTR_MAX_THREADS
	.align		4
.L_694:
        /*01b4*/ 	.byte	0x04, 0x05
        /*01b6*/ 	.short	(.L_696 - .L_695)
.L_695:
        /*01b8*/ 	.word	0x00000200
        /*01bc*/ 	.word	0x00000001
        /*01c0*/ 	.word	0x00000001


	//----- nvinfo : EIATTR_CRS_STACK_SIZE
	.align		4
.L_696:
        /*01c4*/ 	.byte	0x04, 0x1e
        /*01c6*/ 	.short	(.L_698 - .L_697)
.L_697:
        /*01c8*/ 	.word	0x00000000


	//----- nvinfo : EIATTR_CBANK_PARAM_SIZE
	.align		4
.L_698:
        /*01cc*/ 	.byte	0x03, 0x19
        /*01ce*/ 	.short	0x003e


	//----- nvinfo : EIATTR_PARAM_CBANK
	.align		4
        /*01d0*/ 	.byte	0x04, 0x0a
        /*01d2*/ 	.short	(.L_700 - .L_699)
	.align		4
.L_699:
        /*01d4*/ 	.word	index@(.nv.constant0._ZN3cub18CUB_300001_SM_10006detail6reduce18DeviceReduceKernelINS2_10policy_hubIfjN4cuda3std3__44plusIfEEE10Policy1000EPijS9_fNS7_10__identityEEEvT0_PT3_T1_NS0_13GridEvenShareISH_EET2_T4_)
        /*01d8*/ 	.short	0x0380
        /*01da*/ 	.short	0x003e


	//----- nvinfo : EIATTR_SW_WAR
	.align		4
.L_700:
        /*01dc*/ 	.byte	0x04, 0x36
        /*01de*/ 	.short	(.L_702 - .L_701)
.L_701:
        /*01e0*/ 	.word	0x00000008
.L_702:


//--------------------- .nv.info._ZN3cub18CUB_300001_SM_10006detail6reduce28DeviceReduceSingleTileKernelINS2_10policy_hubIfjN4cuda3std3__44plusIfEEE10Policy1000EPiPfjS9_ffNS7_10__identityEEEvT0_T1_T2_T3_T4_T6_ --------------------------
	.section	.nv.info._ZN3cub18CUB_300001_SM_10006detail6reduce28DeviceReduceSingleTileKernelINS2_10policy_hubIfjN4cuda3std3__44plusIfEEE10Policy1000EPiPfjS9_ffNS7_10__identityEEEvT0_T1_T2_T3_T4_T6_,"",@"SHT_CUDA_INFO"
	.sectionflags	@""
	.align	4


	//----- nvinfo : EIATTR_CUDA_API_VERSION
	.align		4
        /*0000*/ 	.byte	0x04, 0x37
        /*0002*/ 	.short	(.L_704 - .L_703)
.L_703:
        /*0004*/ 	.word	0x00000082


	//----- nvinfo : EIATTR_KPARAM_INFO
	.align		4
.L_704:
        /*0008*/ 	.byte	0x04, 0x17
        /*000a*/ 	.short	(.L_706 - .L_705)
.L_705:
        /*000c*/ 	.word	0x00000000
        /*0010*/ 	.short	0x0005
        /*0012*/ 	.short	0x001c
        /*0014*/ 	.byte	0x00, 0xf0, 0x05, 0x00


	//----- nvinfo : EIATTR_KPARAM_INFO
	.align		4
.L_706:
        /*0018*/ 	.byte	0x04, 0x17
        /*001a*/ 	.short	(.L_708 - .L_707)
.L_707:
        /*001c*/ 	.word	0x00000000
        /*0020*/ 	.short	0x0004
        /*0022*/ 	.short	0x0018
        /*0024*/ 	.byte	0x00, 0xf0, 0x11, 0x00


	//----- nvinfo : EIATTR_KPARAM_INFO
	.align		4
.L_708:
        /*0028*/ 	.byte	0x04, 0x17
        /*002a*/ 	.short	(.L_710 - .L_709)
.L_709:
        /*002c*/ 	.word	0x00000000
        /*0030*/ 	.short	0x0003
        /*0032*/ 	.short	0x0014
        /*0034*/ 	.byte	0x00, 0xf0, 0x05, 0x00


	//----- nvinfo : EIATTR_KPARAM_INFO
	.align		4
.L_710:
        /*0038*/ 	.byte	0x04, 0x17
        /*003a*/ 	.short	(.L_712 - .L_711)
.L_711:
        /*003c*/ 	.word	0x00000000
        /*0040*/ 	.short	0x0002
        /*0042*/ 	.short	0x0010
        /*0044*/ 	.byte	0x00, 0xf0, 0x11, 0x00


	//----- nvinfo : EIATTR_KPARAM_INFO
	.align		4
.L_712:
        /*0048*/ 	.byte	0x04, 0x17
        /*004a*/ 	.short	(.L_714 - .L_713)
.L_713:
        /*004c*/ 	.word	0x00000000
        /*0050*/ 	.short	0x0001
        /*0052*/ 	.short	0x0008
        /*0054*/ 	.byte	0x00, 0xf5, 0x21, 0x00


	//----- nvinfo : EIATTR_KPARAM_INFO
	.align		4
.L_714:
        /*0058*/ 	.byte	0x04, 0x17
        /*005a*/ 	.short	(.L_716 - .L_715)
.L_715:
        /*005c*/ 	.word	0x00000000
        /*0060*/ 	.short	0x0000
        /*0062*/ 	.short	0x0000
        /*0064*/ 	.byte	0x00, 0xf5, 0x21, 0x00


	//----- nvinfo : EIATTR_SPARSE_MMA_MASK
	.align		4
.L_716:
        /*0068*/ 	.byte	0x03, 0x50
        /*006a*/ 	.short	0x0000


	//----- nvinfo : EIATTR_MAXREG_COUNT
	.align		4
        /*006c*/ 	.byte	0x03, 0x1b
        /*006e*/ 	.short	0x0080


	//----- nvinfo : EIATTR_NUM_BARRIERS
	.align		4
        /*0070*/ 	.byte	0x02, 0x4c
        /*0072*/ 	.byte	0x01
	.zero		1


	//----- nvinfo : EIATTR_MERCURY_ISA_VERSION
	.align		4
        /*0074*/ 	.byte	0x03, 0x5f
        /*0076*/ 	.short	0x0101


	//----- nvinfo : EIATTR_UNUSED_LOAD_BYTE_OFFSET
	.align		4
        /*0078*/ 	.byte	0x04, 0x44
        /*007a*/ 	.short	(.L_718 - .L_717)


	//   ....[0]....
.L_717:
        /*007c*/ 	.word	0x00000cd0
        /*0080*/ 	.word	0x0000fff0


	//   ....[1]....
        /*0084*/ 	.word	0x000010e0
        /*0088*/ 	.word	0x0000fff0


	//   ....[2]....
        /*008c*/ 	.word	0x00001ea0
        /*0090*/ 	.word	0x0000fff0


	//   ....[3]....
        /*0094*/ 	.word	0x00002ba0
        /*0098*/ 	.word	0x0000fff0


	//   ....[4]....
        /*009c*/ 	.word	0x00002fb0
        /*00a0*/ 	.word	0x0000fff0


	//   ....[5]....
        /*00a4*/ 	.word	0x00003e80
        /*00a8*/ 	.word	0x0000fff0


	//----- nvinfo : EIATTR_COOP_GROUP_MASK_REGIDS
	.align		4
.L_718:
        /*00ac*/ 	.byte	0x04, 0x29
        /*00ae*/ 	.short	(.L_720 - .L_719)


	//   ....[0]....
.L_719:
        /*00b0*/ 	.word	0xffffffff


	//   ....[1]....
        /*00b4*/ 	.word	0xffffffff


	//   ....[2]....
        /*00b8*/ 	.word	0xffffffff


	//   ....[3]....
        /*00bc*/ 	.word	0xffffffff


	//   ....[4]....
        /*00c0*/ 	.word	0xffffffff


	//   ....[5]....
        /*00c4*/ 	.word	0xffffffff


	//   ....[6]....
        /*00c8*/ 	.word	0xffffffff


	//   ....[7]....
        /*00cc*/ 	.word	0xffffffff


	//   ....[8]....
        /*00d0*/ 	.word	0xffffffff


	//   ....[9]....
        /*00d4*/ 	.word	0xffffffff


	//   ....[10]....
        /*00d8*/ 	.word	0xffffffff


	//   ....[11]....
        /*00dc*/ 	.word	0xffffffff


	//   ....[12]....
        /*00e0*/ 	.word	0xffffffff


	//   ....[13]....
        /*00e4*/ 	.word	0xffffffff


	//   ....[14]....
        /*00e8*/ 	.word	0xffffffff


	//   ....[15]....
        /*00ec*/ 	.word	0xffffffff


	//   ....[16]....
        /*00f0*/ 	.word	0xffffffff


	//   ....[17]....
        /*00f4*/ 	.word	0xffffffff


	//   ....[18]....
        /*00f8*/ 	.word	0xffffffff


	//   ....[19]....
        /*00fc*/ 	.word	0xffffffff


	//   ....[20]....
        /*0100*/ 	.word	0xffffffff


	//   ....[21]....
        /*0104*/ 	.word	0xffffffff


	//   ....[22]....
        /*0108*/ 	.word	0xffffffff


	//   ....[23]....
        /*010c*/ 	.word	0xffffffff


	//   ....[24]....
        /*0110*/ 	.word	0xffffffff


	//   ....[25]....
        /*0114*/ 	.word	0xffffffff


	//   ....[26]....
        /*0118*/ 	.word	0xffffffff


	//   ....[27]....
        /*011c*/ 	.word	0xffffffff


	//   ....[28]....
        /*0120*/ 	.word	0xffffffff


	//   ....[29]....
        /*0124*/ 	.word	0xffffffff


	//----- nvinfo : EIATTR_COOP_GROUP_INSTR_OFFSETS
	.align		4
.L_720:
        /*0128*/ 	.byte	0x04, 0x28
        /*012a*/ 	.short	(.L_722 - .L_721)


	//   ....[0]....
.L_721:
        /*012c*/ 	.word	0x00000ae0


	//   ....[1]....
        /*0130*/ 	.word	0x00000b40


	//   ....[2]....
        /*0134*/ 	.word	0x00000bb0


	//   ....[3]....
        /*0138*/ 	.word	0x00000c00


	//   ....[4]....
        /*013c*/ 	.word	0x00000c30


	//   ....[5]....
        /*0140*/ 	.word	0x00000e80


	//   ....[6]....
        /*0144*/ 	.word	0x00000f10


	//   ....[7]....
        /*0148*/ 	.word	0x00000f60


	//   ....[8]....
        /*014c*/ 	.word	0x00000fa0


	//   ....[9]....
        /*0150*/ 	.word	0x00000fe0


	//   ....[10]....
        /*0154*/ 	.word	0x00001cc0


	//   ....[11]....
        /*0158*/ 	.word	0x00001d40


	//   ....[12]....
        /*015c*/ 	.word	0x00001d90


	//   ....[13]....
        /*0160*/ 	.word	0x00001dd0


	//   ....[14]....
        /*0164*/ 	.word	0x00001e00


	//   ....[15]....
        /*0168*/ 	.word	0x000029b0


	//   ....[16]....
        /*016c*/ 	.word	0x00002a10


	//   ....[17]....
        /*0170*/ 	.word	0x00002a80


	//   ....[18]....
        /*0174*/ 	.word	0x00002ad0


	//   ....[19]....
        /*0178*/ 	.word	0x00002b00


	//   ....[20]....
        /*017c*/ 	.word	0x00002d50


	//   ....[21]....
        /*0180*/ 	.word	0x00002dc0


	//   ....[22]....
        /*0184*/ 	.word	0x00002e20


	//   ....[23]....
        /*0188*/ 	.word	0x00002e60


	//   ....[24]....
        /*018c*/ 	.word	0x00002ea0


	//   ....[25]....
        /*0190*/ 	.word	0x00003ca0


	//   ....[26]....
        /*0194*/ 	.word	0x00003d20


	//   ....[27]....
        /*0198*/ 	.word	0x00003d70


	//   ....[28]....
        /*019c*/ 	.word	0x00003db0


	//   ....[29]....
        /*01a0*/ 	.word	0x00003de0


	//----- nvinfo : EIATTR_VRC_CTA_INIT_COUNT
	.align		4
.L_722:
        /*01a4*/ 	.byte	0x02, 0x4a
	.zero		1
	.zero		1


	//----- nvinfo : EIATTR_EXIT_INSTR_OFFSETS
	.align		4
        /*01a8*/ 	.byte	0x04, 0x1c
        /*01aa*/ 	.short	(.L_724 - .L_723)


	//   ....[0]....
.L_723:
        /*01ac*/ 	.word	0x00000080


	//   ....[1]....
        /*01b0*/ 	.word	0x000000c0


	//   ....[2]....
        /*01b4*/ 	.word	0x00003fc0


	//   ....[3]....
        /*01b8*/ 	.word	0x00004010


	//----- nvinfo : EIATTR_MAX_THREADS
	.align		4
.L_724:
        /*01bc*/ 	.byte	0x04, 0x05
        /*01be*/ 	.short	(.L_726 - .L_725)
.L_725:
        /*01c0*/ 	.word	0x00000200
        /*01c4*/ 	.word	0x00000001
        /*01c8*/ 	.word	0x00000001


	//----- nvinfo : EIATTR_CRS_STACK_SIZE
	.align		4
.L_726:
        /*01cc*/ 	.byte	0x04, 0x1e
        /*01ce*/ 	.short	(.L_728 - .L_727)
.L_727:
        /*01d0*/ 	.word	0x00000000


	//----- nvinfo : EIATTR_CBANK_PARAM_SIZE
	.align		4
.L_728:
        /*01d4*/ 	.byte	0x03, 0x19
        /*01d6*/ 	.short	0x001d


	//----- nvinfo : EIATTR_PARAM_CBANK
	.align		4
        /*01d8*/ 	.byte	0x04, 0x0a
        /*01da*/ 	.short	(.L_730 - .L_729)
	.align		4
.L_729:
        /*01dc*/ 	.word	index@(.nv.constant0._ZN3cub18CUB_300001_SM_10006detail6reduce28DeviceReduceSingleTileKernelINS2_10policy_hubIfjN4cuda3std3__44plusIfEEE10Policy1000EPiPfjS9_ffNS7_10__identityEEEvT0_T1_T2_T3_T4_T6_)
        /*01e0*/ 	.short	0x0380
        /*01e2*/ 	.short	0x001d


	//----- nvinfo : EIATTR_SW_WAR
	.align		4
.L_730:
        /*01e4*/ 	.byte	0x04, 0x36
        /*01e6*/ 	.short	(.L_732 - .L_731)
.L_731:
        /*01e8*/ 	.word	0x00000008
.L_732:


//--------------------- .nv.info._ZN3cub18CUB_300001_SM_10006detail11EmptyKernelIvEEvv --------------------------
	.section	.nv.info._ZN3cub18CUB_300001_SM_10006detail11EmptyKernelIvEEvv,"",@"SHT_CUDA_INFO"
	.sectionflags	@""
	.align	4


	//----- nvinfo : EIATTR_CUDA_API_VERSION
	.align		4
        /*0000*/ 	.byte	0x04, 0x37
        /*0002*/ 	.short	(.L_734 - .L_733)
.L_733:
        /*0004*/ 	.word	0x00000082


	//----- nvinfo : EIATTR_SPARSE_MMA_MASK
	.align		4
.L_734:
        /*0008*/ 	.byte	0x03, 0x50
        /*000a*/ 	.short	0x0000


	//----- nvinfo : EIATTR_MAXREG_COUNT
	.align		4
        /*000c*/ 	.byte	0x03, 0x1b
        /*000e*/ 	.short	0x00ff


	//----- nvinfo : EIATTR_MERCURY_ISA_VERSION
	.align		4
        /*0010*/ 	.byte	0x03, 0x5f
        /*0012*/ 	.short	0x0101


	//----- nvinfo : EIATTR_VRC_CTA_INIT_COUNT
	.align		4
        /*0014*/ 	.byte	0x02, 0x4a
	.zero		1
	.zero		1


	//----- nvinfo : EIATTR_EXIT_INSTR_OFFSETS
	.align		4
        /*0018*/ 	.byte	0x04, 0x1c
        /*001a*/ 	.short	(.L_736 - .L_735)


	//   ....[0]....
.L_735:
        /*001c*/ 	.word	0x00000010


	//----- nvinfo : EIATTR_SW_WAR
	.align		4
.L_736:
        /*0020*/ 	.byte	0x04, 0x36
        /*0022*/ 	.short	(.L_738 - .L_737)
.L_737:
        /*0024*/ 	.word	0x00000008
.L_738:


//--------------------- .nv.info._ZN6thrust24THRUST_300001_SM_1000_NS8cuda_cub4core6detail13_kernel_agentINS1_15__reduce_by_key16ReduceByKeyAgentIPiNS0_17constant_iteratorIiNS0_11use_defaultES9_EES7_S7_N4cuda3std3__48equal_toIiEENSD_4plusIiEEPllEEJS7_SA_S7_S7_SI_N3cub18CUB_300001_SM_100024ReduceByKeyScanTileStateIilLb1EEESF_SH_llEEEvDpT0_ --------------------------
	.section	.nv.info._ZN6thrust24THRUST_300001_SM_1000_NS8cuda_cub4core6detail13_kernel_agentINS1_15__reduce_by_key16ReduceByKeyAgentIPiNS0_17constant_iteratorIiNS0_11use_defaultES9_EES7_S7_N4cuda3std3__48equal_toIiEENSD_4plusIiEEPllEEJS7_SA_S7_S7_SI_N3cub18CUB_300001_SM_100024ReduceByKeyScanTileStateIilLb1EEESF_SH_llEEEvDpT0_,"",@"SHT_CUDA_INFO"
	.sectionflags	@""
	.align	4


	//----- nvinfo : EIATTR_CUDA_API_VERSION
	.align		4
        /*0000*/ 	.byte	0x04, 0x37
        /*0002*/ 	.short	(.L_740 - .L_739)
.L_739:
        /*0004*/ 	.word	0x00000082


	//----- nvinfo : EIATTR_KPARAM_INFO
	.align		4
.L_740:
        /*0008*/ 	.byte	0x04, 0x17
        /*000a*/ 	.short	(.L_742 - .L_741)
.L_741:
        /*000c*/ 	.word	0x00000000
        /*0010*/ 	.short	0x0009
        /*0012*/ 	.short	0x0048
        /*0014*/ 	.byte	0x00, 0xf0, 0x21, 0x00


	//----- nvinfo : EIATTR_KPARAM_INFO
	.align		4
.L_742:
        /*0018*/ 	.byte	0x04, 0x17
        /*001a*/ 	.short	(.L_744 - .L_743)
.L_743:
        /*001c*/ 	.word	0x00000000
        /*0020*/ 	.short	0x0008
        /*0022*/ 	.short	0x0040
        /*0024*/ 	.byte	0x00, 0xf0, 0x21, 0x00


	//----- nvinfo : EIATTR_KPARAM_INFO
	.align		4
.L_744:
        /*0028*/ 	.byte	0x04, 0x17
        /*002a*/ 	.short	(.L_746 - .L_745)
.L_745:
        /*002c*/ 	.word	0x00000000
        /*0030*/ 	.short	0x0007
        /*0032*/ 	.short	0x0039
        /*0034*/ 	.byte	0x00, 0xf0, 0x05, 0x00


	//----- nvinfo : EIATTR_KPARAM_INFO
	.align		4
.L_746:
        /*0038*/ 	.byte	0x04, 0x17
        /*003a*/ 	.short	(.L_748 - .L_747)
.L_747:
        /*003c*/ 	.word	0x00000000
        /*0040*/ 	.short	0x0006
        /*0042*/ 	.short	0x0038
        /*0044*/ 	.byte	0x00, 0xf0, 0x05, 0x00


	//----- nvinfo : EIATTR_KPARAM_INFO
	.align		4
.L_748:
        /*0048*/ 	.byte	0x04, 0x17
        /*004a*/ 	.short	(.L_750 - .L_749)
.L_749:
        /*004c*/ 	.word	0x00000000
        /*0050*/ 	.short	0x0005
        /*0052*/ 	.short	0x0030
        /*0054*/ 	.byte	0x00, 0xf0, 0x21, 0x00


	//----- nvinfo : EIATTR_KPARAM_INFO
	.align		4
.L_750:
        /*0058*/ 	.byte	0x04, 0x17
        /*005a*/ 	.short	(.L_752 - .L_751)
.L_751:
        /*005c*/ 	.word	0x00000000
        /*0060*/ 	.short	0x0004
        /*0062*/ 	.short	0x0028
        /*0064*/ 	.byte	0x00, 0xf5, 0x21, 0x00


	//----- nvinfo : EIATTR_KPARAM_INFO
	.align		4
.L_752:
        /*0068*/ 	.byte	0x04, 0x17
        /*006a*/ 	.short	(.L_754 - .L_753)
.L_753:
        /*006c*/ 	.word	0x00000000
        /*0070*/ 	.short	0x0003
        /*0072*/ 	.short	0x0020
        /*0074*/ 	.byte	0x00, 0xf5, 0x21, 0x00


	//----- nvinfo : EIATTR_KPARAM_INFO
	.align		4
.L_754:
        /*0078*/ 	.byte	0x04, 0x17
        /*007a*/ 	.short	(.L_756 - .L_755)
.L_755:
        /*007c*/ 	.word	0x00000000
        /*0080*/ 	.short	0x0002
        /*0082*/ 	.short	0x0018
        /*0084*/ 	.byte	0x00, 0xf5, 0x21, 0x00


	//----- nvinfo : EIATTR_KPARAM_INFO
	.align		4
.L_756:
        /*0088*/ 	.byte	0x04, 0x17
        /*008a*/ 	.short	(.L_758 - .L_757)
.L_757:
        /*008c*/ 	.word	0x00000000
        /*0090*/ 	.short	0x0001
        /*0092*/ 	.short	0x0008
        /*0094*/ 	.byte	0x00, 0xf0, 0x41, 0x00


	//----- nvinfo : EIATTR_KPARAM_INFO
	.align		4
.L_758:
        /*0098*/ 	.byte	0x04, 0x17
        /*009a*/ 	.short	(.L_760 - .L_759)
.L_759:
        /*009c*/ 	.word	0x00000000
        /*00a0*/ 	.short	0x0000
        /*00a2*/ 	.short	0x0000
        /*00a4*/ 	.byte	0x00, 0xf5, 0x21, 0x00


	//----- nvinfo : EIATTR_SPARSE_MMA_MASK
	.align		4
.L_760:
        /*00a8*/ 	.byte	0x03, 0x50
        /*00aa*/ 	.short	0x0000


	//----- nvinfo : EIATTR_MAXREG_COUNT
	.align		4
        /*00ac*/ 	.byte	0x03, 0x1b
        /*00ae*/ 	.short	0x00ff


	//----- nvinfo : EIATTR_NUM_BARRIERS
	.align		4
        /*00b0*/ 	.byte	0x02, 0x4c
        /*00b2*/ 	.byte	0x01
	.zero		1


	//----- nvinfo : EIATTR_MERCURY_ISA_VERSION
	.align		4
        /*00b4*/ 	.byte	0x03, 0x5f
        /*00b6*/ 	.short	0x0101


	//----- nvinfo : EIATTR_COOP_GROUP_MASK_REGIDS
	.align		4
        /*00b8*/ 	.byte	0x04, 0x29
        /*00ba*/ 	.short	(.L_762 - .L_761)


	//   ....[0]....
.L_761:
        /*00bc*/ 	.word	0xffffffff


	//   ....[1]....
        /*00c0*/ 	.word	0xffffffff


	//   ....[2]....
        /*00c4*/ 	.word	0xffffffff


	//   ....[3]....
        /*00c8*/ 	.word	0xffffffff


	//   ....[4]....
        /*00cc*/ 	.word	0xffffffff


	//   ....[5]....
        /*00d0*/ 	.word	0xffffffff


	//   ....[6]....
        /*00d4*/ 	.word	0xffffffff


	//   ....[7]....
        /*00d8*/ 	.word	0xffffffff


	//   ....[8]....
        /*00dc*/ 	.word	0xffffffff


	//   ....[9]....
        /*00e0*/ 	.word	0xffffffff


	//   ....[10]....
        /*00e4*/ 	.word	0xffffffff


	//   ....[11]....
        /*00e8*/ 	.word	0xffffffff


	//   ....[12]....
        /*00ec*/ 	.word	0xffffffff


	//   ....[13]....
        /*00f0*/ 	.word	0xffffffff


	//   ....[14]....
        /*00f4*/ 	.word	0xffffffff


	//   ....[15]....
        /*00f8*/ 	.word	0xffffffff


	//   ....[16]....
        /*00fc*/ 	.word	0xffffffff


	//   ....[17]....
        /*0100*/ 	.word	0xffffffff


	//   ....[18]....
        /*0104*/ 	.word	0xffffffff


	//   ....[19]....
        /*0108*/ 	.word	0xffffffff


	//   ....[20]....
        /*010c*/ 	.word	0xffffffff


	//   ....[21]....
        /*0110*/ 	.word	0xffffffff


	//   ....[22]....
        /*0114*/ 	.word	0xffffffff


	//   ....[23]....
        /*0118*/ 	.word	0xffffffff


	//   ....[24]....
        /*011c*/ 	.word	0xffffffff


	//   ....[25]....
        /*0120*/ 	.word	0xffffffff


	//   ....[26]....
        /*0124*/ 	.word	0xffffffff


	//   ....[27]....
        /*0128*/ 	.word	0xffffffff


	//   ....[28]....
        /*012c*/ 	.word	0xffffffff


	//   ....[29]....
        /*0130*/ 	.word	0xffffffff


	//   ....[30]....
        /*0134*/ 	.word	0xffffffff


	//   ....[31]....
        /*0138*/ 	.word	0xffffffff


	//   ....[32]....
        /*013c*/ 	.word	0xffffffff


	//   ....[33]....
        /*0140*/ 	.word	0xffffffff


	//   ....[34]....
        /*0144*/ 	.word	0xffffffff


	//   ....[35]....
        /*0148*/ 	.word	0xffffffff


	//   ....[36]....
        /*014c*/ 	.word	0xffffffff


	//   ....[37]....
        /*0150*/ 	.word	0xffffffff


	//   ....[38]....
        /*0154*/ 	.word	0xffffffff


	//   ....[39]....
        /*0158*/ 	.word	0xffffffff


	//   ....[40]....
        /*015c*/ 	.word	0xffffffff


	//   ....[41]....
        /*0160*/ 	.word	0xffffffff


	//   ....[42]....
        /*0164*/ 	.word	0xffffffff


	//   ....[43]....
        /*0168*/ 	.word	0xffffffff


	//   ....[44]....
        /*016c*/ 	.word	0xffffffff


	//   ....[45]....
        /*0170*/ 	.word	0xffffffff


	//   ....[46]....
        /*0174*/ 	.word	0xffffffff


	//   ....[47]....
        /*0178*/ 	.word	0xffffffff


	//   ....[48]....
        /*017c*/ 	.word	0xffffffff


	//   ....[49]....
        /*0180*/ 	.word	0xffffffff


	//   ....[50]....
        /*0184*/ 	.word	0xffffffff


	//   ....[51]....
        /*0188*/ 	.word	0xffffffff


	//   ....[52]....
        /*018c*/ 	.word	0xffffffff


	//   ....[53]....
        /*0190*/ 	.word	0xffffffff


	//   ....[54]....
        /*0194*/ 	.word	0xffffffff


	//   ....[55]....
        /*0198*/ 	.word	0xffffffff


	//   ....[56]....
        /*019c*/ 	.word	0xffffffff


	//   ....[57]....
        /*01a0*/ 	.word	0xffffffff


	//   ....[58]....
        /*01a4*/ 	.word	0xffffffff


	//   ....[59]....
        /*01a8*/ 	.word	0xffffffff


	//   ....[60]....
        /*01ac*/ 	.word	0xffffffff


	//   ....[61]....
        /*01b0*/ 	.word	0xffffffff


	//   ....[62]....
        /*01b4*/ 	.word	0xffffffff


	//   ....[63]....
        /*01b8*/ 	.word	0xffffffff


	//   ....[64]....
        /*01bc*/ 	.word	0xffffffff


	//   ....[65]....
        /*01c0*/ 	.word	0xffffffff


	//   ....[66]....
        /*01c4*/ 	.word	0xffffffff


	//   ....[67]....
        /*01c8*/ 	.word	0xffffffff


	//   ....[68]....
        /*01cc*/ 	.word	0xffffffff


	//   ....[69]....
        /*01d0*/ 	.word	0xffffffff


	//   ....[70]....
        /*01d4*/ 	.word	0xffffffff


	//   ....[71]....
        /*01d8*/ 	.word	0xffffffff


	//   ....[72]....
        /*01dc*/ 	.word	0xffffffff


	//   ....[73]....
        /*01e0*/ 	.word	0xffffffff


	//   ....[74]....
        /*01e4*/ 	.word	0xffffffff


	//   ....[75]....
        /*01e8*/ 	.word	0xffffffff


	//   ....[76]....
        /*01ec*/ 	.word	0xffffffff


	//   ....[77]....
        /*01f0*/ 	.word	0xffffffff


	//   ....[78]....
        /*01f4*/ 	.word	0xffffffff


	//   ....[79]....
        /*01f8*/ 	.word	0xffffffff


	//   ....[80]....
        /*01fc*/ 	.word	0xffffffff


	//   ....[81]....
        /*0200*/ 	.word	0xffffffff


	//   ....[82]....
        /*0204*/ 	.word	0xffffffff


	//   ....[83]....
        /*0208*/ 	.word	0xffffffff


	//   ....[84]....
        /*020c*/ 	.word	0xffffffff


	//   ....[85]....
        /*0210*/ 	.word	0xffffffff


	//   ....[86]....
        /*0214*/ 	.word	0xffffffff


	//   ....[87]....
        /*0218*/ 	.word	0xffffffff


	//   ....[88]....
        /*021c*/ 	.word	0xffffffff


	//   ....[89]....
        /*0220*/ 	.word	0xffffffff


	//   ....[90]....
        /*0224*/ 	.word	0xffffffff


	//   ....[91]....
        /*0228*/ 	.word	0xffffffff


	//   ....[92]....
        /*022c*/ 	.word	0xffffffff


	//   ....[93]....
        /*0230*/ 	.word	0xffffffff


	//   ....[94]....
        /*0234*/ 	.word	0xffffffff


	//   ....[95]....
        /*0238*/ 	.word	0xffffffff


	//   ....[96]....
        /*023c*/ 	.word	0xffffffff


	//   ....[97]....
        /*0240*/ 	.word	0xffffffff


	//   ....[98]....
        /*0244*/ 	.word	0xffffffff


	//   ....[99]....
        /*0248*/ 	.word	0xffffffff


	//   ....[100]....
        /*024c*/ 	.word	0xffffffff


	//   ....[101]....
        /*0250*/ 	.word	0xffffffff


	//   ....[102]....
        /*0254*/ 	.word	0xffffffff


	//   ....[103]....
        /*0258*/ 	.word	0xffffffff


	//   ....[104]....
        /*025c*/ 	.word	0xffffffff


	//   ....[105]....
        /*0260*/ 	.word	0xffffffff


	//   ....[106]....
        /*0264*/ 	.word	0xffffffff


	//   ....[107]....
        /*0268*/ 	.word	0xffffffff


	//   ....[108]....
        /*026c*/ 	.word	0xffffffff


	//   ....[109]....
        /*0270*/ 	.word	0xffffffff


	//   ....[110]....
        /*0274*/ 	.word	0xffffffff


	//   ....[111]....
        /*0278*/ 	.word	0xffffffff


	//   ....[112]....
        /*027c*/ 	.word	0xffffffff


	//   ....[113]....
        /*0280*/ 	.word	0xffffffff


	//   ....[114]....
        /*0284*/ 	.word	0xffffffff


	//   ....[115]....
        /*0288*/ 	.word	0xffffffff


	//   ....[116]....
        /*028c*/ 	.word	0xffffffff


	//   ....[117]....
        /*0290*/ 	.word	0xffffffff


	//   ....[118]....
        /*0294*/ 	.word	0xffffffff


	//   ....[119]....
        /*0298*/ 	.word	0xffffffff


	//   ....[120]....
        /*029c*/ 	.word	0xffffffff


	//   ....[121]....
        /*02a0*/ 	.word	0xffffffff


	//   ....[122]....
        /*02a4*/ 	.word	0xffffffff


	//   ....[123]....
        /*02a8*/ 	.word	0xffffffff


	//   ....[124]....
        /*02ac*/ 	.word	0xffffffff


	//   ....[125]....
        /*02b0*/ 	.word	0xffffffff


	//   ....[126]....
        /*02b4*/ 	.word	0xffffffff


	//   ....[127]....
        /*02b8*/ 	.word	0xffffffff


	//   ....[128]....
        /*02bc*/ 	.word	0xffffffff


	//   ....[129]....
        /*02c0*/ 	.word	0xffffffff


	//   ....[130]....
        /*02c4*/ 	.word	0xffffffff


	//   ....[131]....
        /*02c8*/ 	.word	0xffffffff


	//   ....[132]....
        /*02cc*/ 	.word	0xffffffff


	//   ....[133]....
        /*02d0*/ 	.word	0xffffffff


	//   ....[134]....
        /*02d4*/ 	.word	0xffffffff


	//   ....[135]....
        /*02d8*/ 	.word	0xffffffff


	//   ....[136]....
        /*02dc*/ 	.word	0xffffffff


	//   ....[137]....
        /*02e0*/ 	.word	0xffffffff


	//   ....[138]....
        /*02e4*/ 	.word	0xffffffff


	//   ....[139]....
        /*02e8*/ 	.word	0xffffffff


	//   ....[140]....
        /*02ec*/ 	.word	0xffffffff


	//   ....[141]....
        /*02f0*/ 	.word	0xffffffff


	//   ....[142]....
        /*02f4*/ 	.word	0xffffffff


	//   ....[143]....
        /*02f8*/ 	.word	0xffffffff


	//   ....[144]....
        /*02fc*/ 	.word	0xffffffff


	//   ....[145]....
        /*0300*/ 	.word	0xffffffff


	//   ....[146]....
        /*0304*/ 	.word	0xffffffff


	//   ....[147]....
        /*0308*/ 	.word	0xffffffff


	//   ....[148]....
        /*030c*/ 	.word	0xffffffff


	//   ....[149]....
        /*0310*/ 	.word	0xffffffff


	//   ....[150]....
        /*0314*/ 	.word	0xffffffff


	//   ....[151]....
        /*0318*/ 	.word	0xffffffff


	//   ....[152]....
        /*031c*/ 	.word	0x05000022


	//   ....[153]....
        /*0320*/ 	.word	0x05000022


	//   ....[154]....
        /*0324*/ 	.word	0x05000022


	//   ....[155]....
        /*0328*/ 	.word	0x05000022


	//   ....[156]....
        /*032c*/ 	.word	0x05000022


	//   ....[157]....
        /*0330*/ 	.word	0x05000022


	//   ....[158]....
        /*0334*/ 	.word	0x05000022


	//   ....[159]....
        /*0338*/ 	.word	0x05000022


	//   ....[160]....
        /*033c*/ 	.word	0x05000022


	//   ....[161]....
        /*0340*/ 	.word	0x05000022


	//   ....[162]....
        /*0344*/ 	.word	0x05000022


	//   ....[163]....
        /*0348*/ 	.word	0x05000022


	//   ....[164]....
        /*034c*/ 	.word	0x05000022


	//   ....[165]....
        /*0350*/ 	.word	0x05000022


	//   ....[166]....
        /*0354*/ 	.word	0x05000022


	//   ....[167]....
        /*0358*/ 	.word	0x05000022


	//   ....[168]....
        /*035c*/ 	.word	0x05000022


	//   ....[169]....
        /*0360*/ 	.word	0x05000022


	//   ....[170]....
        /*0364*/ 	.word	0x05000022


	//   ....[171]....
        /*0368*/ 	.word	0x05000022


	//   ....[172]....
        /*036c*/ 	.word	0x05000022


	//   ....[173]....
        /*0370*/ 	.word	0x05000022


	//   ....[174]....
        /*0374*/ 	.word	0x05000022


	//   ....[175]....
        /*0378*/ 	.word	0x05000022


	//   ....[176]....
        /*037c*/ 	.word	0x05000022


	//   ....[177]....
        /*0380*/ 	.word	0x05000022


	//   ....[178]....
        /*0384*/ 	.word	0x05000022


	//   ....[179]....
        /*0388*/ 	.word	0x05000022


	//   ....[180]....
        /*038c*/ 	.word	0x05000022


	//   ....[181]....
        /*0390*/ 	.word	0x05000022


	//   ....[182]....
        /*0394*/ 	.word	0x05000022


	//   ....[183]....
        /*0398*/ 	.word	0x05000022


	//   ....[184]....
        /*039c*/ 	.word	0x05000022


	//   ....[185]....
        /*03a0*/ 	.word	0x05000022


	//   ....[186]....
        /*03a4*/ 	.word	0x05000022


	//   ....[187]....
        /*03a8*/ 	.word	0x05000022


	//   ....[188]....
        /*03ac*/ 	.word	0x05000022


	//   ....[189]....
        /*03b0*/ 	.word	0x05000022


	//   ....[190]....
        /*03b4*/ 	.word	0x05000022


	//   ....[191]....
        /*03b8*/ 	.word	0x05000022


	//   ....[192]....
        /*03bc*/ 	.word	0x05000022


	//   ....[193]....
        /*03c0*/ 	.word	0x05000022


	//   ....[194]....
        /*03c4*/ 	.word	0x05000022


	//   ....[195]....
        /*03c8*/ 	.word	0x05000022


	//   ....[196]....
        /*03cc*/ 	.word	0x05000022


	//   ....[197]....
        /*03d0*/ 	.word	0x05000022


	//   ....[198]....
        /*03d4*/ 	.word	0x05000022


	//   ....[199]....
        /*03d8*/ 	.word	0x05000022


	//   ....[200]....
        /*03dc*/ 	.word	0x05000022


	//   ....[201]....
        /*03e0*/ 	.word	0x05000022


	//   ....[202]....
        /*03e4*/ 	.word	0x05000022


	//   ....[203]....
        /*03e8*/ 	.word	0x05000022


	//   ....[204]....
        /*03ec*/ 	.word	0x05000022


	//   ....[205]....
        /*03f0*/ 	.word	0x05000022


	//   ....[206]....
        /*03f4*/ 	.word	0x05000022


	//   ....[207]....
        /*03f8*/ 	.word	0x05000022


	//   ....[208]....
        /*03fc*/ 	.word	0x05000022


	//   ....[209]....
        /*0400*/ 	.word	0x05000022


	//   ....[210]....
        /*0404*/ 	.word	0x05000022


	//   ....[211]....
        /*0408*/ 	.word	0x05000022


	//   ....[212]....
        /*040c*/ 	.word	0x05000022


	//   ....[213]....
        /*0410*/ 	.word	0x05000022


	//   ....[214]....
        /*0414*/ 	.word	0x05000022


	//   ....[215]....
        /*0418*/ 	.word	0x05000022


	//   ....[216]....
        /*041c*/ 	.word	0x05000022


	//   ....[217]....
        /*0420*/ 	.word	0x05000022


	//   ....[218]....
        /*0424*/ 	.word	0x05000022


	//   ....[219]....
        /*0428*/ 	.word	0x05000022


	//   ....[220]....
        /*042c*/ 	.word	0x05000022


	//   ....[221]....
        /*0430*/ 	.word	0x05000022


	//   ....[222]....
        /*0434*/ 	.word	0x05000022


	//   ....[223]....
        /*0438*/ 	.word	0x05000022


	//   ....[224]....
        /*043c*/ 	.word	0x05000022


	//   ....[225]....
        /*0440*/ 	.word	0x05000022


	//   ....[226]....
        /*0444*/ 	.word	0x05000022


	//   ....[227]....
        /*0448*/ 	.word	0x05000022


	//   ....[228]....
        /*044c*/ 	.word	0x05000022


	//   ....[229]....
        /*0450*/ 	.word	0x05000022


	//   ....[230]....
        /*0454*/ 	.word	0x05000022


	//   ....[231]....
        /*0458*/ 	.word	0x05000022


	//   ....[232]....
        /*045c*/ 	.word	0x05000022


	//   ....[233]....
        /*0460*/ 	.word	0x05000022


	//   ....[234]....
        /*0464*/ 	.word	0x05000022


	//   ....[235]....
        /*0468*/ 	.word	0x05000022


	//   ....[236]....
        /*046c*/ 	.word	0x05000022


	//   ....[237]....
        /*0470*/ 	.word	0x05000022


	//   ....[238]....
        /*0474*/ 	.word	0x05000022


	//   ....[239]....
        /*0478*/ 	.word	0x05000022


	//   ....[240]....
        /*047c*/ 	.word	0x05000022


	//   ....[241]....
        /*0480*/ 	.word	0x05000022


	//   ....[242]....
        /*0484*/ 	.word	0x05000022


	//   ....[243]....
        /*0488*/ 	.word	0x05000022


	//----- nvinfo : EIATTR_COOP_GROUP_INSTR_OFFSETS
	.align		4
.L_762:
        /*048c*/ 	.byte	0x04, 0x28
        /*048e*/ 	.short	(.L_764 - .L_763)


	//   ....[0]....
.L_763:
        /*0490*/ 	.word	0x00000340


	//   ....[1]....
        /*0494*/ 	.word	0x000004f0


	//   ....[2]....
        /*0498*/ 	.word	0x000008c0


	//   ....[3]....
        /*049c*/ 	.word	0x000008e0


	//   ....[4]....
        /*04a0*/ 	.word	0x00000900


	//   ....[5]....
        /*04a4*/ 	.word	0x00000950


	//   ....[6]....
        /*04a8*/ 	.word	0x000009b0


	//   ....[7]....
        /*04ac*/ 	.word	0x000009d0


	//   ....[8]....
        /*04b0*/ 	.word	0x00000a40


	//   ....[9]....
        /*04b4*/ 	.word	0x00000a80


	//   ....[10]....
        /*04b8*/ 	.word	0x00000aa0


	//   ....[11]....
        /*04bc*/ 	.word	0x00000b10


	//   ....[12]....
        /*04c0*/ 	.word	0x00000b50


	//   ....[13]....
        /*04c4*/ 	.word	0x00000b70


	//   ....[14]....
        /*04c8*/ 	.word	0x00000be0


	//   ....[15]....
        /*04cc*/ 	.word	0x00000c20


	//   ....[16]....
        /*04d0*/ 	.word	0x00000c40


	//   ....[17]....
        /*04d4*/ 	.word	0x00000d10


	//   ....[18]....
        /*04d8*/ 	.word	0x00000d20


	//   ....[19]....
        /*04dc*/ 	.word	0x00001280


	//   ....[20]....
        /*04e0*/ 	.word	0x00002770


	//   ....[21]....
        /*04e4*/ 	.word	0x00002900


	//   ....[22]....
        /*04e8*/ 	.word	0x00002c70


	//   ....[23]....
        /*04ec*/ 	.word	0x00002cd0


	//   ....[24]....
        /*04f0*/ 	.word	0x00002d00


	//   ....[25]....
        /*04f4*/ 	.word	0x00002d70


	//   ....[26]....
        /*04f8*/ 	.word	0x00002db0


	//   ....[27]....
        /*04fc*/ 	.word	0x00002dd0


	//   ....[28]....
        /*0500*/ 	.word	0x00002e50


	//   ....[29]....
        /*0504*/ 	.word	0x00002e80


	//   ....[30]....
        /*0508*/ 	.word	0x00002ea0


	//   ....[31]....
        /*050c*/ 	.word	0x00002f20


	//   ....[32]....
        /*0510*/ 	.word	0x00002f50


	//   ....[33]....
        /*0514*/ 	.word	0x00002f70


	//   ....[34]....
        /*0518*/ 	.word	0x00003000


	//   ....[35]....
        /*051c*/ 	.word	0x00003030


	//   ....[36]....
        /*0520*/ 	.word	0x00003050


	//   ....[37]....
        /*0524*/ 	.word	0x000034e0


	//   ....[38]....
        /*0528*/ 	.word	0x00003520


	//   ....[39]....
        /*052c*/ 	.word	0x00003570


	//   ....[40]....
        /*0530*/ 	.word	0x00003880


	//   ....[41]....
        /*0534*/ 	.word	0x00003910


	//   ....[42]....
        /*0538*/ 	.word	0x00003960


	//   ....[43]....
        /*053c*/ 	.word	0x00003970


	//   ....[44]....
        /*0540*/ 	.word	0x00003980


	//   ....[45]....
        /*0544*/ 	.word	0x00003a60


	//   ....[46]....
        /*0548*/ 	.word	0x00003a70


	//   ....[47]....
        /*054c*/ 	.word	0x00003a80


	//   ....[48]....
        /*0550*/ 	.word	0x00003b70


	//   ....[49]....
        /*0554*/ 	.word	0x00003b80


	//   ....[50]....
        /*0558*/ 	.word	0x00003b90


	//   ....[51]....
        /*055c*/ 	.word	0x00003c80


	//   ....[52]....
        /*0560*/ 	.word	0x00003c90


	//   ....[53]....
        /*0564*/ 	.word	0x00003ca0


	//   ....[54]....
        /*0568*/ 	.word	0x00003d90


	//   ....[55]....
        /*056c*/ 	.word	0x00003da0


	//   ....[56]....
        /*0570*/ 	.word	0x00003db0


	//   ....[57]....
        /*0574*/ 	.word	0x00003ef0


	//   ....[58]....
        /*0578*/ 	.word	0x00003f70


	//   ....[59]....
        /*057c*/ 	.word	0x00003ff0


	//   ....[60]....
        /*0580*/ 	.word	0x00004040


	//   ....[61]....
        /*0584*/ 	.word	0x00004050


	//   ....[62]....
        /*0588*/ 	.word	0x00004060


	//   ....[63]....
        /*058c*/ 	.word	0x00004140


	//   ....[64]....
        /*0590*/ 	.word	0x00004150


	//   ....[65]....
        /*0594*/ 	.word	0x00004160


	//   ....[66]....
        /*0598*/ 	.word	0x00004240


	//   ....[67]....
        /*059c*/ 	.word	0x00004250


	//   ....[68]....
        /*05a0*/ 	.word	0x00004260


	//   ....[69]....
        /*05a4*/ 	.word	0x00004340


	//   ....[70]....
        /*05a8*/ 	.word	0x00004350


	//   ....[71]....
        /*05ac*/ 	.word	0x00004360


	//   ....[72]....
        /*05b0*/ 	.word	0x00004440


	//   ....[73]....
        /*05b4*/ 	.word	0x00004450


	//   ....[74]....
        /*05b8*/ 	.word	0x00004460


	//   ....[75]....
        /*05bc*/ 	.word	0x000045c0


	//   ....[76]....
        /*05c0*/ 	.word	0x00006180


	//   ....[77]....
        /*05c4*/ 	.word	0x000062d0


	//   ....[78]....
        /*05c8*/ 	.word	0x00006890


	//   ....[79]....
        /*05cc*/ 	.word	0x00006940


	//   ....[80]....
        /*05d0*/ 	.word	0x00006950


	//   ....[81]....
        /*05d4*/ 	.word	0x00006990


	//   ....[82]....
        /*05d8*/ 	.word	0x00006a00


	//   ....[83]....
        /*05dc*/ 	.word	0x00006a20


	//   ....[84]....
        /*05e0*/ 	.word	0x00006a90


	//   ....[85]....
        /*05e4*/ 	.word	0x00006ad0


	//   ....[86]....
        /*05e8*/ 	.word	0x00006af0


	//   ....[87]....
        /*05ec*/ 	.word	0x00006b60


	//   ....[88]....
        /*05f0*/ 	.word	0x00006ba0


	//   ....[89]....
        /*05f4*/ 	.word	0x00006bc0


	//   ....[90]....
        /*05f8*/ 	.word	0x00006c30


	//   ....[91]....
        /*05fc*/ 	.word	0x00006c70


	//   ....[92]....
        /*0600*/ 	.word	0x00006ca0


	//   ....[93]....
        /*0604*/ 	.word	0x00007130


	//   ....[94]....
        /*0608*/ 	.word	0x000071c0


	//   ....[95]....
        /*060c*/ 	.word	0x000072b0


	//   ....[96]....
        /*0610*/ 	.word	0x00008be0


	//   ....[97]....
        /*0614*/ 	.word	0x00008d30


	//   ....[98]....
        /*0618*/ 	.word	0x000092e0


	//   ....[99]....
        /*061c*/ 	.word	0x00009300


	//   ....[100]....
        /*0620*/ 	.word	0x00009320


	//   ....[101]....
        /*0624*/ 	.word	0x00009380


	//   ....[102]....
        /*0628*/ 	.word	0x000093c0


	//   ....[103]....
        /*062c*/ 	.word	0x000093e0


	//   ....[104]....
        /*0630*/ 	.word	0x00009460


	//   ....[105]....
        /*0634*/ 	.word	0x00009490


	//   ....[106]....
        /*0638*/ 	.word	0x000094b0


	//   ....[107]....
        /*063c*/ 	.word	0x00009540


	//   ....[108]....
        /*0640*/ 	.word	0x00009560


	//   ....[109]....
        /*0644*/ 	.word	0x00009570


	//   ....[110]....
        /*0648*/ 	.word	0x00009610


	//   ....[111]....
        /*064c*/ 	.word	0x00009630


	//   ....[112]....
        /*0650*/ 	.word	0x00009640


	//   ....[113]....
        /*0654*/ 	.word	0x00009c60


	//   ....[114]....
        /*0658*/ 	.word	0x00009c70


	//   ....[115]....
        /*065c*/ 	.word	0x00009c90


	//   ....[116]....
        /*0660*/ 	.word	0x00009f10


	//   ....[117]....
        /*0664*/ 	.word	0x00009fa0


	//   ....[118]....
        /*0668*/ 	.word	0x00009ff0


	//   ....[119]....
        /*066c*/ 	.word	0x0000a000


	//   ....[120]....
        /*0670*/ 	.word	0x0000a010


	//   ....[121]....
        /*0674*/ 	.word	0x0000a0f0


	//   ....[122]....
        /*0678*/ 	.word	0x0000a100


	//   ....[123]....
        /*067c*/ 	.word	0x0000a110


	//   ....[124]....
        /*0680*/ 	.word	0x0000a200


	//   ....[125]....
        /*0684*/ 	.word	0x0000a210


	//   ....[126]....
        /*0688*/ 	.word	0x0000a220


	//   ....[127]....
        /*068c*/ 	.word	0x0000a310


	//   ....[128]....
        /*0690*/ 	.word	0x0000a320


	//   ....[129]....
        /*0694*/ 	.word	0x0000a330


	//   ....[130]....
        /*0698*/ 	.word	0x0000a420


	//   ....[131]....
        /*069c*/ 	.word	0x0000a430


	//   ....[132]....
        /*06a0*/ 	.word	0x0000a440


	//   ....[133]....
        /*06a4*/ 	.word	0x0000a590


	//   ....[134]....
        /*06a8*/ 	.word	0x0000a610


	//   ....[135]....
        /*06ac*/ 	.word	0x0000a690


	//   ....[136]....
        /*06b0*/ 	.word	0x0000a6e0


	//   ....[137]....
        /*06b4*/ 	.word	0x0000a6f0


	//   ....[138]....
        /*06b8*/ 	.word	0x0000a700


	//   ....[139]....
        /*06bc*/ 	.word	0x0000a7e0


	//   ....[140]....
        /*06c0*/ 	.word	0x0000a7f0


	//   ....[141]....
        /*06c4*/ 	.word	0x0000a800


	//   ....[142]....
        /*06c8*/ 	.word	0x0000a8e0


	//   ....[143]....
        /*06cc*/ 	.word	0x0000a8f0


	//   ....[144]....
        /*06d0*/ 	.word	0x0000a900


	//   ....[145]....
        /*06d4*/ 	.word	0x0000a9e0


	//   ....[146]....
        /*06d8*/ 	.word	0x0000a9f0


	//   ....[147]....
        /*06dc*/ 	.word	0x0000aa00


	//   ....[148]....
        /*06e0*/ 	.word	0x0000aae0


	//   ....[149]....
        /*06e4*/ 	.word	0x0000ab00


	//   ....[150]....
        /*06e8*/ 	.word	0x0000ab10


	//   ....[151]....
        /*06ec*/ 	.word	0x0000ac70


	//   ....[152]....
        /*06f0*/ 	.word	0x0000c5d0


	//   ....[153]....
        /*06f4*/ 	.word	0x0000c670


	//   ....[154]....
        /*06f8*/ 	.word	0x0000c720


	//   ....[155]....
        /*06fc*/ 	.word	0x0000c770


	//   ....[156]....
        /*0700*/ 	.word	0x0000c7c0


	//   ....[157]....
        /*0704*/ 	.word	0x0000c830


	//   ....[158]....
        /*0708*/ 	.word	0x0000c8c0


	//   ....[159]....
        /*070c*/ 	.word	0x0000c940


	//   ....[160]....
        /*0710*/ 	.word	0x0000c990


	//   ....[161]....
        /*0714*/ 	.word	0x0000ca00


	//   ....[162]....
        /*0718*/ 	.word	0x0000ca90


	//   ....[163]....
        /*071c*/ 	.word	0x0000cb10


	//   ....[164]....
        /*0720*/ 	.word	0x0000cb60


	//   ....[165]....
        /*0724*/ 	.word	0x0000cbd0


	//   ....[166]....
        /*0728*/ 	.word	0x0000cc60


	//   ....[167]....
        /*072c*/ 	.word	0x0000cce0


	//   ....[168]....
        /*0730*/ 	.word	0x0000cd30


	//   ....[169]....
        /*0734*/ 	.word	0x0000cda0


	//   ....[170]....
        /*0738*/ 	.word	0x0000ce30


	//   ....[171]....
        /*073c*/ 	.word	0x0000ceb0


	//   ....[172]....
        /*0740*/ 	.word	0x0000cf00


	//   ....[173]....
        /*0744*/ 	.word	0x0000cf70


	//   ....[174]....
        /*0748*/ 	.word	0x0000cff0


	//   ....[175]....
        /*074c*/ 	.word	0x0000d080


	//   ....[176]....
        /*0750*/ 	.word	0x0000d110


	//   ....[177]....
        /*0754*/ 	.word	0x0000d1c0


	//   ....[178]....
        /*0758*/ 	.word	0x0000d210


	//   ....[179]....
        /*075c*/ 	.word	0x0000d260


	//   ....[180]....
        /*0760*/ 	.word	0x0000d2e0


	//   ....[181]....
        /*0764*/ 	.word	0x0000d370


	//   ....[182]....
        /*0768*/ 	.word	0x0000d3f0


	//   ....[183]....
        /*076c*/ 	.word	0x0000d440


	//   ....[184]....
        /*0770*/ 	.word	0x0000d4c0


	//   ....[185]....
        /*0774*/ 	.word	0x0000d550


	//   ....[186]....
        /*0778*/ 	.word	0x0000d5d0


	//   ....[187]....
        /*077c*/ 	.word	0x0000d620


	//   ....[188]....
        /*0780*/ 	.word	0x0000d6a0


	//   ....[189]....
        /*0784*/ 	.word	0x0000d730


	//   ....[190]....
        /*0788*/ 	.word	0x0000d7b0


	//   ....[191]....
        /*078c*/ 	.word	0x0000d800


	//   ....[192]....
        /*0790*/ 	.word	0x0000d880


	//   ....[193]....
        /*0794*/ 	.word	0x0000d910


	//   ....[194]....
        /*0798*/ 	.word	0x0000d990


	//   ....[195]....
        /*079c*/ 	.word	0x0000d9e0


	//   ....[196]....
        /*07a0*/ 	.word	0x0000da50


	//   ....[197]....
        /*07a4*/ 	.word	0x0000dad0


	//   ....[198]....
        /*07a8*/ 	.word	0x0000db60


	//   ....[199]....
        /*07ac*/ 	.word	0x0000dbf0


	//   ....[200]....
        /*07b0*/ 	.word	0x0000dca0


	//   ....[201]....
        /*07b4*/ 	.word	0x0000dcf0


	//   ....[202]....
        /*07b8*/ 	.word	0x0000dd40


	//   ....[203]....
        /*07bc*/ 	.word	0x0000ddb0


	//   ....[204]....
        /*07c0*/ 	.word	0x0000de40


	//   ....[205]....
        /*07c4*/ 	.word	0x0000dec0


	//   ....[206]....
        /*07c8*/ 	.word	0x0000df10


	//   ....[207]....
        /*07cc*/ 	.word	0x0000df80


	//   ....[208]....
        /*07d0*/ 	.word	0x0000e010


	//   ....[209]....
        /*07d4*/ 	.word	0x0000e090


	//   ....[210]....
        /*07d8*/ 	.word	0x0000e0e0


	//   ....[211]....
        /*07dc*/ 	.word	0x0000e150


	//   ....[212]....
        /*07e0*/ 	.word	0x0000e1e0


	//   ....[213]....
        /*07e4*/ 	.word	0x0000e260


	//   ....[214]....
        /*07e8*/ 	.word	0x0000e2b0


	//   ....[215]....
        /*07ec*/ 	.word	0x0000e320


	//   ....[216]....
        /*07f0*/ 	.word	0x0000e3b0


	//   ....[217]....
        /*07f4*/ 	.word	0x0000e430


	//   ....[218]....
        /*07f8*/ 	.word	0x0000e480


	//   ....[219]....
        /*07fc*/ 	.word	0x0000e4f0


	//   ....[220]....
        /*0800*/ 	.word	0x0000e560


	//   ....[221]....
        /*0804*/ 	.word	0x0000e5e0


	//   ....[222]....
        /*0808*/ 	.word	0x0000e660


	//   ....[223]....
        /*080c*/ 	.word	0x0000e710


	//   ....[224]....
        /*0810*/ 	.word	0x0000e760


	//   ....[225]....
        /*0814*/ 	.word	0x0000e7b0


	//   ....[226]....
        /*0818*/ 	.word	0x0000e820


	//   ....[227]....
        /*081c*/ 	.word	0x0000e8b0


	//   ....[228]....
        /*0820*/ 	.word	0x0000e930


	//   ....[229]....
        /*0824*/ 	.word	0x0000e980


	//   ....[230]....
        /*0828*/ 	.word	0x0000e9f0


	//   ....[231]....
        /*082c*/ 	.word	0x0000ea80


	//   ....[232]....
        /*0830*/ 	.word	0x0000eb00


	//   ....[233]....
        /*0834*/ 	.word	0x0000eb50


	//   ....[234]....
        /*0838*/ 	.word	0x0000ebc0


	//   ....[235]....
        /*083c*/ 	.word	0x0000ec50


	//   ....[236]....
        /*0840*/ 	.word	0x0000ecd0


	//   ....[237]....
        /*0844*/ 	.word	0x0000ed20


	//   ....[238]....
        /*0848*/ 	.word	0x0000ed90


	//   ....[239]....
        /*084c*/ 	.word	0x0000ee20


	//   ....[240]....
        /*0850*/ 	.word	0x0000eeb0


	//   ....[241]....
        /*0854*/ 	.word	0x0000ef00


	//   ....[242]....
        /*0858*/ 	.word	0x0000ef70


	//   ....[243]....
        /*085c*/ 	.word	0x0000efe0


	//----- nvinfo : EIATTR_VRC_CTA_INIT_COUNT
	.align		4
.L_764:
        /*0860*/ 	.byte	0x02, 0x4a
	.zero		1
	.zero		1


	//----- nvinfo : EIATTR_EXIT_INSTR_OFFSETS
	.align		4
        /*0864*/ 	.byte	0x04, 0x1c
        /*0866*/ 	.short	(.L_766 - .L_765)


	//   ....[0]....
.L_765:
        /*0868*/ 	.word	0x000017f0


	//   ....[1]....
        /*086c*/ 	.word	0x00001b00


	//   ....[2]....
        /*0870*/ 	.word	0x00001cf0


	//   ....[3]....
        /*0874*/ 	.word	0x00002400


	//   ....[4]....
        /*0878*/ 	.word	0x000024b0


	//   ....[5]....
        /*087c*/ 	.word	0x00005020


	//   ....[6]....
        /*0880*/ 	.word	0x00005350


	//   ....[7]....
        /*0884*/ 	.word	0x00005560


	//   ....[8]....
        /*0888*/ 	.word	0x00005c80


	//   ....[9]....
        /*088c*/ 	.word	0x00005d30


	//   ....[10]....
        /*0890*/ 	.word	0x00005d60


	//   ....[11]....
        /*0894*/ 	.word	0x00008680


	//   ....[12]....
        /*0898*/ 	.word	0x000087b0


	//   ....[13]....
        /*089c*/ 	.word	0x0000c460


	//   ....[14]....
        /*08a0*/ 	.word	0x0000c580


	//----- nvinfo : EIATTR_MAX_THREADS
	.align		4
.L_766:
        /*08a4*/ 	.byte	0x04, 0x05
        /*08a6*/ 	.short	(.L_768 - .L_767)
.L_767:
        /*08a8*/ 	.word	0x00000100
        /*08ac*/ 	.word	0x00000001
        /*08b0*/ 	.word	0x00000001


	//----- nvinfo : EIATTR_CRS_STACK_SIZE
	.align		4
.L_768:
        /*08b4*/ 	.byte	0x04, 0x1e
        /*08b6*/ 	.short	(.L_770 - .L_769)
.L_769:
        /*08b8*/ 	.word	0x00000000


	//----- nvinfo : EIATTR_CBANK_PARAM_SIZE
	.align		4
.L_770:
        /*08bc*/ 	.byte	0x03, 0x19
        /*08be*/ 	.short	0x0050


	//----- nvinfo : EIATTR_PARAM_CBANK
	.align		4
        /*08c0*/ 	.byte	0x04, 0x0a
        /*08c2*/ 	.short	(.L_772 - .L_771)
	.align		4
.L_771:
        /*08c4*/ 	.word	index@(.nv.constant0._ZN6thrust24THRUST_300001_SM_1000_NS8cuda_cub4core6detail13_kernel_agentINS1_15__reduce_by_key16ReduceByKeyAgentIPiNS0_17constant_iteratorIiNS0_11use_defaultES9_EES7_S7_N4cuda3std3__48equal_toIiEENSD_4plusIiEEPllEEJS7_SA_S7_S7_SI_N3cub18CUB_300001_SM_100024ReduceByKeyScanTileStateIilLb1EEESF_SH_llEEEvDpT0_)
        /*08c8*/ 	.short	0x0380
        /*08ca*/ 	.short	0x0050


	//----- nvinfo : EIATTR_SW_WAR
	.align		4
.L_772:
        /*08cc*/ 	.byte	0x04, 0x36
        /*08ce*/ 	.short	(.L_774 - .L_773)
.L_773:
        /*08d0*/ 	.word	0x00000008
.L_774:


//--------------------- .nv.info._ZN6thrust24THRUST_300001_SM_1000_NS8cuda_cub4core6detail13_kernel_agentINS1_15__reduce_by_key9InitAgentIN3cub18CUB_300001_SM_100024ReduceByKeyScanTileStateIilLb1EEElPlEEJSA_lSB_EEEvDpT0_ --------------------------
	.section	.nv.info._ZN6thrust24THRUST_300001_SM_1000_NS8cuda_cub4core6detail13_kernel_agentINS1_15__reduce_by_key9InitAgentIN3cub18CUB_300001_SM_100024ReduceByKeyScanTileStateIilLb1EEElPlEEJSA_lSB_EEEvDpT0_,"",@"SHT_CUDA_INFO"
	.sectionflags	@""
	.align	4


	//----- nvinfo : EIATTR_CUDA_API_VERSION
	.align		4
        /*0000*/ 	.byte	0x04, 0x37
        /*0002*/ 	.short	(.L_776 - .L_775)
.L_775:
        /*0004*/ 	.word	0x00000082


	//----- nvinfo : EIATTR_KPARAM_INFO
	.align		4
.L_776:
        /*0008*/ 	.byte	0x04, 0x17
        /*000a*/ 	.short	(.L_778 - .L_777)
.L_777:
        /*000c*/ 	.word	0x00000000
        /*0010*/ 	.short	0x0002
        /*0012*/ 	.short	0x0010
        /*0014*/ 	.byte	0x00, 0xf5, 0x21, 0x00


	//----- nvinfo : EIATTR_KPARAM_INFO
	.align		4
.L_778:
        /*0018*/ 	.byte	0x04, 0x17
        /*001a*/ 	.short	(.L_780 - .L_779)
.L_779:
        /*001c*/ 	.word	0x00000000
        /*0020*/ 	.short	0x0001
        /*0022*/ 	.short	0x0008
        /*0024*/ 	.byte	0x00, 0xf0, 0x21, 0x00


	//----- nvinfo : EIATTR_KPARAM_INFO
	.align		4
.L_780:
        /*0028*/ 	.byte	0x04, 0x17
        /*002a*/ 	.short	(.L_782 - .L_781)
.L_781:
        /*002c*/ 	.word	0x00000000
        /*0030*/ 	.short	0x0000
        /*0032*/ 	.short	0x0000
        /*0034*/ 	.byte	0x00, 0xf0, 0x21, 0x00


	//----- nvinfo : EIATTR_SPARSE_MMA_MASK
	.align		4
.L_782:
        /*0038*/ 	.byte	0x03, 0x50
        /*003a*/ 	.short	0x0000


	//----- nvinfo : EIATTR_MAXREG_COUNT
	.align		4
        /*003c*/ 	.byte	0x03, 0x1b
        /*003e*/ 	.short	0x00ff


	//----- nvinfo : EIATTR_MERCURY_ISA_VERSION
	.align		4
        /*0040*/ 	.byte	0x03, 0x5f
        /*0042*/ 	.short	0x0101


	//----- nvinfo : EIATTR_VRC_CTA_INIT_COUNT
	.align		4
        /*0044*/ 	.byte	0x02, 0x4a
	.zero		1
	.zero		1


	//----- nvinfo : EIATTR_EXIT_INSTR_OFFSETS
	.align		4
        /*0048*/ 	.byte	0x04, 0x1c
        /*004a*/ 	.short	(.L_784 - .L_783)


	//   ....[0]....
.L_783:
        /*004c*/ 	.word	0x00000140


	//   ....[1]....
        /*0050*/ 	.word	0x00000170


	//----- nvinfo : EIATTR_MAX_THREADS
	.align		4
.L_784:
        /*0054*/ 	.byte	0x04, 0x05
        /*0056*/ 	.short	(.L_786 - .L_785)
.L_785:
        /*0058*/ 	.word	0x00000080
        /*005c*/ 	.word	0x00000001
        /*0060*/ 	.word	0x00000001


	//----- nvinfo : EIATTR_CBANK_PARAM_SIZE
	.align		4
.L_786:
        /*0064*/ 	.byte	0x03, 0x19
        /*0066*/ 	.short	0x0018


	//----- nvinfo : EIATTR_PARAM_CBANK
	.align		4
        /*0068*/ 	.byte	0x04, 0x0a
        /*006a*/ 	.short	(.L_788 - .L_787)
	.align		4
.L_787:
        /*006c*/ 	.word	index@(.nv.constant0._ZN6thrust24THRUST_300001_SM_1000_NS8cuda_cub4core6detail13_kernel_agentINS1_15__reduce_by_key9InitAgentIN3cub18CUB_300001_SM_100024ReduceByKeyScanTileStateIilLb1EEElPlEEJSA_lSB_EEEvDpT0_)
        /*0070*/ 	.short	0x0380
        /*0072*/ 	.short	0x0018


	//----- nvinfo : EIATTR_SW_WAR
	.align		4
.L_788:
        /*0074*/ 	.byte	0x04, 0x36
        /*0076*/ 	.short	(.L_790 - .L_789)
.L_789:
        /*0078*/ 	.word	0x00000008
.L_790:


//--------------------- .nv.info._ZN6thrust24THRUST_300001_SM_1000_NS8cuda_cub4core6detail13_kernel_agentINS1_15__reduce_by_key16ReduceByKeyAgentIPiNS0_17constant_iteratorIiNS0_11use_defaultES9_EES7_S7_N4cuda3std3__48equal_toIiEENSD_4plusIiEES7_iEEJS7_SA_S7_S7_S7_N3cub18CUB_300001_SM_100024ReduceByKeyScanTileStateIiiLb1EEESF_SH_iiEEEvDpT0_ --------------------------
	.section	.nv.info._ZN6thrust24THRUST_300001_SM_1000_NS8cuda_cub4core6detail13_kernel_agentINS1_15__reduce_by_key16ReduceByKeyAgentIPiNS0_17constant_iteratorIiNS0_11use_defaultES9_EES7_S7_N4cuda3std3__48equal_toIiEENSD_4plusIiEES7_iEEJS7_SA_S7_S7_S7_N3cub18CUB_300001_SM_100024ReduceByKeyScanTileStateIiiLb1EEESF_SH_iiEEEvDpT0_,"",@"SHT_CUDA_INFO"
	.sectionflags	@""
	.align	4


	//----- nvinfo : EIATTR_CUDA_API_VERSION
	.align		4
        /*0000*/ 	.byte	0x04, 0x37
        /*0002*/ 	.short	(.L_792 - .L_791)
.L_791:
        /*0004*/ 	.word	0x00000082


	//----- nvinfo : EIATTR_KPARAM_INFO
	.align		4
.L_792:
        /*0008*/ 	.byte	0x04, 0x17
        /*000a*/ 	.short	(.L_794 - .L_793)
.L_793:
        /*000c*/ 	.word	0x00000000
        /*0010*/ 	.short	0x0009
        /*0012*/ 	.short	0x0040
        /*0014*/ 	.byte	0x00, 0xf0, 0x11, 0x00


	//----- nvinfo : EIATTR_KPARAM_INFO
	.align		4
.L_794:
        /*0018*/ 	.byte	0x04, 0x17
        /*001a*/ 	.short	(.L_796 - .L_795)
.L_795:
        /*001c*/ 	.word	0x00000000
        /*0020*/ 	.short	0x0008
        /*0022*/ 	.short	0x003c
        /*0024*/ 	.byte	0x00, 0xf0, 0x11, 0x00


	//----- nvinfo : EIATTR_KPARAM_INFO
	.align		4
.L_796:
        /*0028*/ 	.byte	0x04, 0x17
        /*002a*/ 	.short	(.L_798 - .L_797)
.L_797:
        /*002c*/ 	.word	0x00000000
        /*0030*/ 	.short	0x0007
        /*0032*/ 	.short	0x0039
        /*0034*/ 	.byte	0x00, 0xf0, 0x05, 0x00


	//----- nvinfo : EIATTR_KPARAM_INFO
	.align		4
.L_798:
        /*0038*/ 	.byte	0x04, 0x17
        /*003a*/ 	.short	(.L_800 - .L_799)
.L_799:
        /*003c*/ 	.word	0x00000000
        /*0040*/ 	.short	0x0006
        /*0042*/ 	.short	0x0038
        /*0044*/ 	.byte	0x00, 0xf0, 0x05, 0x00


	//----- nvinfo : EIATTR_KPARAM_INFO
	.align		4
.L_800:
        /*0048*/ 	.byte	0x04, 0x17
        /*004a*/ 	.short	(.L_802 - .L_801)
.L_801:
        /*004c*/ 	.word	0x00000000
        /*0050*/ 	.short	0x0005
        /*0052*/ 	.short	0x0030
        /*0054*/ 	.byte	0x00, 0xf0, 0x21, 0x00


	//----- nvinfo : EIATTR_KPARAM_INFO
	.align		4
.L_802:
        /*0058*/ 	.byte	0x04, 0x17
        /*005a*/ 	.short	(.L_804 - .L_803)
.L_803:
        /*005c*/ 	.word	0x00000000
        /*0060*/ 	.short	0x0004
        /*0062*/ 	.short	0x0028
        /*0064*/ 	.byte	0x00, 0xf5, 0x21, 0x00


	//----- nvinfo : EIATTR_KPARAM_INFO
	.align		4
.L_804:
        /*0068*/ 	.byte	0x04, 0x17
        /*006a*/ 	.short	(.L_806 - .L_805)
.L_805:
        /*006c*/ 	.word	0x00000000
        /*0070*/ 	.short	0x0003
        /*0072*/ 	.short	0x0020
        /*0074*/ 	.byte	0x00, 0xf5, 0x21, 0x00


	//----- nvinfo : EIATTR_KPARAM_INFO
	.align		4
.L_806:
        /*0078*/ 	.byte	0x04, 0x17
        /*007a*/ 	.short	(.L_808 - .L_807)
.L_807:
        /*007c*/ 	.word	0x00000000
        /*0080*/ 	.short	0x0002
        /*0082*/ 	.short	0x0018
        /*0084*/ 	.byte	0x00, 0xf5, 0x21, 0x00


	//----- nvinfo : EIATTR_KPARAM_INFO
	.align		4
.L_808:
        /*0088*/ 	.byte	0x04, 0x17
        /*008a*/ 	.short	(.L_810 - .L_809)
.L_809:
        /*008c*/ 	.word	0x00000000
        /*0090*/ 	.short	0x0001
        /*0092*/ 	.short	0x0008
        /*0094*/ 	.byte	0x00, 0xf0, 0x41, 0x00


	//----- nvinfo : EIATTR_KPARAM_INFO
	.align		4
.L_810:
        /*0098*/ 	.byte	0x04, 0x17
        /*009a*/ 	.short	(.L_812 - .L_811)
.L_811:
        /*009c*/ 	.word	0x00000000
        /*00a0*/ 	.short	0x0000
        /*00a2*/ 	.short	0x0000
        /*00a4*/ 	.byte	0x00, 0xf5, 0x21, 0x00


	//----- nvinfo : EIATTR_SPARSE_MMA_MASK
	.align		4
.L_812:
        /*00a8*/ 	.byte	0x03, 0x50
        /*00aa*/ 	.short	0x0000


	//----- nvinfo : EIATTR_MAXREG_COUNT
	.align		4
        /*00ac*/ 	.byte	0x03, 0x1b
        /*00ae*/ 	.short	0x00ff


	//----- nvinfo : EIATTR_NUM_BARRIERS
	.align		4
        /*00b0*/ 	.byte	0x02, 0x4c
        /*00b2*/ 	.byte	0x01
	.zero		1


	//----- nvinfo : EIATTR_MERCURY_ISA_VERSION
	.align		4
        /*00b4*/ 	.byte	0x03, 0x5f
        /*00b6*/ 	.short	0x0101


	//----- nvinfo : EIATTR_COOP_GROUP_MASK_REGIDS
	.align		4
        /*00b8*/ 	.byte	0x04, 0x29
        /*00ba*/ 	.short	(.L_814 - .L_813)


	//   ....[0]....
.L_813:
        /*00bc*/ 	.word	0xffffffff


	//   ....[1]....
        /*00c0*/ 	.word	0xffffffff


	//   ....[2]....
        /*00c4*/ 	.word	0xffffffff


	//   ....[3]....
        /*00c8*/ 	.word	0xffffffff


	//   ....[4]....
        /*00cc*/ 	.word	0xffffffff


	//   ....[5]....
        /*00d0*/ 	.word	0xffffffff


	//   ....[6]....
        /*00d4*/ 	.word	0xffffffff


	//   ....[7]....
        /*00d8*/ 	.word	0xffffffff


	//   ....[8]....
        /*00dc*/ 	.word	0xffffffff


	//   ....[9]....
        /*00e0*/ 	.word	0xffffffff


	//   ....[10]....
        /*00e4*/ 	.word	0xffffffff


	//   ....[11]....
        /*00e8*/ 	.word	0xffffffff


	//   ....[12]....
        /*00ec*/ 	.word	0xffffffff


	//   ....[13]....
        /*00f0*/ 	.word	0xffffffff


	//   ....[14]....
        /*00f4*/ 	.word	0xffffffff


	//   ....[15]....
        /*00f8*/ 	.word	0xffffffff


	//   ....[16]....
        /*00fc*/ 	.word	0xffffffff


	//   ....[17]....
        /*0100*/ 	.word	0xffffffff


	//   ....[18]....
        /*0104*/ 	.word	0xffffffff


	//   ....[19]....
        /*0108*/ 	.word	0xffffffff


	//   ....[20]....
        /*010c*/ 	.word	0xffffffff


	//   ....[21]....
        /*0110*/ 	.word	0xffffffff


	//   ....[22]....
        /*0114*/ 	.word	0xffffffff


	//   ....[23]....
        /*0118*/ 	.word	0xffffffff


	//   ....[24]....
        /*011c*/ 	.word	0xffffffff


	//   ....[25]....
        /*0120*/ 	.word	0xffffffff


	//   ....[26]....
        /*0124*/ 	.word	0xffffffff


	//   ....[27]....
        /*0128*/ 	.word	0xffffffff


	//   ....[28]....
        /*012c*/ 	.word	0xffffffff


	//   ....[29]....
        /*0130*/ 	.word	0xffffffff


	//   ....[30]....
        /*0134*/ 	.word	0xffffffff


	//   ....[31]....
        /*0138*/ 	.word	0xffffffff


	//   ....[32]....
        /*013c*/ 	.word	0xffffffff


	//   ....[33]....
        /*0140*/ 	.word	0xffffffff


	//   ....[34]....
        /*0144*/ 	.word	0xffffffff


	//   ....[35]....
        /*0148*/ 	.word	0xffffffff


	//   ....[36]....
        /*014c*/ 	.word	0xffffffff


	//   ....[37]....
        /*0150*/ 	.word	0xffffffff


	//   ....[38]....
        /*0154*/ 	.word	0xffffffff


	//   ....[39]....
        /*0158*/ 	.word	0xffffffff


	//   ....[40]....
        /*015c*/ 	.word	0xffffffff


	//   ....[41]....
        /*0160*/ 	.word	0xffffffff


	//   ....[42]....
        /*0164*/ 	.word	0xffffffff


	//   ....[43]....
        /*0168*/ 	.word	0xffffffff


	//   ....[44]....
        /*016c*/ 	.word	0xffffffff


	//   ....[45]....
        /*0170*/ 	.word	0xffffffff


	//   ....[46]....
        /*0174*/ 	.word	0xffffffff


	//   ....[47]....
        /*0178*/ 	.word	0xffffffff


	//   ....[48]....
        /*017c*/ 	.word	0xffffffff


	//   ....[49]....
        /*0180*/ 	.word	0xffffffff


	//   ....[50]....
        /*0184*/ 	.word	0xffffffff


	//   ....[51]....
        /*0188*/ 	.word	0xffffffff


	//   ....[52]....
        /*018c*/ 	.word	0xffffffff


	//   ....[53]....
        /*0190*/ 	.word	0xffffffff


	//   ....[54]....
        /*0194*/ 	.word	0xffffffff


	//   ....[55]....
        /*0198*/ 	.word	0xffffffff


	//   ....[56]....
        /*019c*/ 	.word	0xffffffff


	//   ....[57]....
        /*01a0*/ 	.word	0xffffffff


	//   ....[58]....
        /*01a4*/ 	.word	0xffffffff


	//   ....[59]....
        /*01a8*/ 	.word	0xffffffff


	//   ....[60]....
        /*01ac*/ 	.word	0xffffffff


	//   ....[61]....
        /*01b0*/ 	.word	0xffffffff


	//   ....[62]....
        /*01b4*/ 	.word	0xffffffff


	//   ....[63]....
        /*01b8*/ 	.word	0xffffffff


	//   ....[64]....
        /*01bc*/ 	.word	0xffffffff


	//   ....[65]....
        /*01c0*/ 	.word	0xffffffff


	//   ....[66]....
        /*01c4*/ 	.word	0xffffffff


	//   ....[67]....
        /*01c8*/ 	.word	0xffffffff


	//   ....[68]....
        /*01cc*/ 	.word	0xffffffff


	//   ....[69]....
        /*01d0*/ 	.word	0xffffffff


	//   ....[70]....
        /*01d4*/ 	.word	0xffffffff


	//   ....[71]....
        /*01d8*/ 	.word	0xffffffff


	//   ....[72]....
        /*01dc*/ 	.word	0xffffffff


	//   ....[73]....
        /*01e0*/ 	.word	0xffffffff


	//   ....[74]....
        /*01e4*/ 	.word	0xffffffff


	//   ....[75]....
        /*01e8*/ 	.word	0xffffffff


	//   ....[76]....
        /*01ec*/ 	.word	0xffffffff


	//   ....[77]....
        /*01f0*/ 	.word	0xffffffff


	//   ....[78]....
        /*01f4*/ 	.word	0xffffffff


	//   ....[79]....
        /*01f8*/ 	.word	0xffffffff


	//   ....[80]....
        /*01fc*/ 	.word	0xffffffff


	//   ....[81]....
        /*0200*/ 	.word	0xffffffff


	//   ....[82]....
        /*0204*/ 	.word	0xffffffff


	//   ....[83]....
        /*0208*/ 	.word	0xffffffff


	//   ....[84]....
        /*020c*/ 	.word	0xffffffff


	//   ....[85]....
        /*0210*/ 	.word	0xffffffff


	//   ....[86]....
        /*0214*/ 	.word	0xffffffff


	//   ....[87]....
        /*0218*/ 	.word	0xffffffff


	//   ....[88]....
        /*021c*/ 	.word	0xffffffff


	//   ....[89]....
        /*0220*/ 	.word	0xffffffff


	//   ....[90]....
        /*0224*/ 	.word	0xffffffff


	//   ....[91]....
        /*0228*/ 	.word	0xffffffff


	//   ....[92]....
        /*022c*/ 	.word	0xffffffff


	//   ....[93]....
        /*0230*/ 	.word	0xffffffff


	//   ....[94]....
        /*0234*/ 	.word	0xffffffff


	//   ....[95]....
        /*0238*/ 	.word	0xffffffff


	//   ....[96]....
        /*023c*/ 	.word	0xffffffff


	//   ....[97]....
        /*0240*/ 	.word	0xffffffff


	//   ....[98]....
        /*0244*/ 	.word	0xffffffff


	//   ....[99]....
        /*0248*/ 	.word	0xffffffff


	//   ....[100]....
        /*024c*/ 	.word	0xffffffff


	//   ....[101]....
        /*0250*/ 	.word	0xffffffff


	//   ....[102]....
        /*0254*/ 	.word	0xffffffff


	//   ....[103]....
        /*0258*/ 	.word	0xffffffff


	//   ....[104]....
        /*025c*/ 	.word	0xffffffff


	//   ....[105]....
        /*0260*/ 	.word	0xffffffff


	//   ....[106]....
        /*0264*/ 	.word	0xffffffff


	//   ....[107]....
        /*0268*/ 	.word	0xffffffff


	//   ....[108]....
        /*026c*/ 	.word	0x05000015


	//   ....[109]....
        /*0270*/ 	.word	0x05000015


	//   ....[110]....
        /*0274*/ 	.word	0x05000015


	//   ....[111]....
        /*0278*/ 	.word	0x05000015


	//   ....[112]....
        /*027c*/ 	.word	0x05000015


	//   ....[113]....
        /*0280*/ 	.word	0x05000015


	//   ....[114]....
        /*0284*/ 	.word	0x05000015


	//   ....[115]....
        /*0288*/ 	.word	0x05000015


	//   ....[116]....
        /*028c*/ 	.word	0x05000015


	//   ....[117]....
        /*0290*/ 	.word	0x05000015


	//   ....[118]....
        /*0294*/ 	.word	0x05000015


	//   ....[119]....
        /*0298*/ 	.word	0x05000015


	//   ....[120]....
        /*029c*/ 	.word	0x05000015


	//   ....[121]....
        /*02a0*/ 	.word	0x05000015


	//   ....[122]....
        /*02a4*/ 	.word	0x05000015


	//   ....[123]....
        /*02a8*/ 	.word	0x05000015


	//   ....[124]....
        /*02ac*/ 	.word	0x05000015


	//   ....[125]....
        /*02b0*/ 	.word	0x05000015


	//   ....[126]....
        /*02b4*/ 	.word	0x05000015


	//   ....[127]....
        /*02b8*/ 	.word	0x05000015


	//   ....[128]....
        /*02bc*/ 	.word	0x05000015


	//   ....[129]....
        /*02c0*/ 	.word	0x05000015


	//   ....[130]....
        /*02c4*/ 	.word	0x05000015


	//   ....[131]....
        /*02c8*/ 	.word	0x05000015


	//   ....[132]....
        /*02cc*/ 	.word	0x05000015


	//   ....[133]....
        /*02d0*/ 	.word	0x05000015


	//   ....[134]....
        /*02d4*/ 	.word	0x05000015


	//   ....[135]....
        /*02d8*/ 	.word	0x05000015


	//   ....[136]....
        /*02dc*/ 	.word	0x05000015


	//   ....[137]....
        /*02e0*/ 	.word	0x05000015


	//   ....[138]....
        /*02e4*/ 	.word	0x05000015


	//   ....[139]....
        /*02e8*/ 	.word	0x05000015


	//   ....[140]....
        /*02ec*/ 	.word	0x05000015


	//   ....[141]....
        /*02f0*/ 	.word	0x05000015


	//   ....[142]....
        /*02f4*/ 	.word	0x05000015


	//   ....[143]....
        /*02f8*/ 	.word	0x05000015


	//   ....[144]....
        /*02fc*/ 	.word	0x05000015


	//   ....[145]....
        /*0300*/ 	.word	0x05000015


	//   ....[146]....
        /*0304*/ 	.word	0x05000015


	//   ....[147]....
        /*0308*/ 	.word	0x05000015


	//   ....[148]....
        /*030c*/ 	.word	0x05000015


	//   ....[149]....
        /*0310*/ 	.word	0x05000015


	//   ....[150]....
        /*0314*/ 	.word	0x05000015


	//   ....[151]....
        /*0318*/ 	.word	0x05000015


	//   ....[152]....
        /*031c*/ 	.word	0x05000015


	//   ....[153]....
        /*0320*/ 	.word	0x05000015


	//   ....[154]....
        /*0324*/ 	.word	0x05000015


	//   ....[155]....
        /*0328*/ 	.word	0x05000015


	//   ....[156]....
        /*032c*/ 	.word	0x05000015


	//   ....[157]....
        /*0330*/ 	.word	0x05000015


	//   ....[158]....
        /*0334*/ 	.word	0x05000015


	//   ....[159]....
        /*0338*/ 	.word	0x05000015


	//----- nvinfo : EIATTR_COOP_GROUP_INSTR_OFFSETS
	.align		4
.L_814:
        /*033c*/ 	.byte	0x04, 0x28
        /*033e*/ 	.short	(.L_816 - .L_815)


	//   ....[0]....
.L_815:
        /*0340*/ 	.word	0x000002f0


	//   ....[1]....
        /*0344*/ 	.word	0x00000490


	//   ....[2]....
        /*0348*/ 	.word	0x00000800


	//   ....[3]....
        /*034c*/ 	.word	0x00000820


	//   ....[4]....
        /*0350*/ 	.word	0x00000860


	//   ....[5]....
        /*0354*/ 	.word	0x00000890


	//   ....[6]....
        /*0358*/ 	.word	0x00000900


	//   ....[7]....
        /*035c*/ 	.word	0x00000940


	//   ....[8]....
        /*0360*/ 	.word	0x00000980


	//   ....[9]....
        /*0364*/ 	.word	0x000009d0


	//   ....[10]....
        /*0368*/ 	.word	0x00000a20


	//   ....[11]....
        /*036c*/ 	.word	0x00000a40


	//   ....[12]....
        /*0370*/ 	.word	0x00000b00


	//   ....[13]....
        /*0374*/ 	.word	0x00000e00


	//   ....[14]....
        /*0378*/ 	.word	0x00002510


	//   ....[15]....
        /*037c*/ 	.word	0x00002680


	//   ....[16]....
        /*0380*/ 	.word	0x000029f0


	//   ....[17]....
        /*0384*/ 	.word	0x00002a40


	//   ....[18]....
        /*0388*/ 	.word	0x00002ab0


	//   ....[19]....
        /*038c*/ 	.word	0x00002ad0


	//   ....[20]....
        /*0390*/ 	.word	0x00002b50


	//   ....[21]....
        /*0394*/ 	.word	0x00002b70


	//   ....[22]....
        /*0398*/ 	.word	0x00002be0


	//   ....[23]....
        /*039c*/ 	.word	0x00002c00


	//   ....[24]....
        /*03a0*/ 	.word	0x00002c70


	//   ....[25]....
        /*03a4*/ 	.word	0x00002c90


	//   ....[26]....
        /*03a8*/ 	.word	0x00002d10


	//   ....[27]....
        /*03ac*/ 	.word	0x00002eb0


	//   ....[28]....
        /*03b0*/ 	.word	0x000032a0


	//   ....[29]....
        /*03b4*/ 	.word	0x00003310


	//   ....[30]....
        /*03b8*/ 	.word	0x00003370


	//   ....[31]....
        /*03bc*/ 	.word	0x000033c0


	//   ....[32]....
        /*03c0*/ 	.word	0x000033e0


	//   ....[33]....
        /*03c4*/ 	.word	0x00003440


	//   ....[34]....
        /*03c8*/ 	.word	0x00003460


	//   ....[35]....
        /*03cc*/ 	.word	0x000034e0


	//   ....[36]....
        /*03d0*/ 	.word	0x00003510


	//   ....[37]....
        /*03d4*/ 	.word	0x00003590


	//   ....[38]....
        /*03d8*/ 	.word	0x000035b0


	//   ....[39]....
        /*03dc*/ 	.word	0x00003630


	//   ....[40]....
        /*03e0*/ 	.word	0x00003650


	//   ....[41]....
        /*03e4*/ 	.word	0x00003770


	//   ....[42]....
        /*03e8*/ 	.word	0x000037d0


	//   ....[43]....
        /*03ec*/ 	.word	0x00003870


	//   ....[44]....
        /*03f0*/ 	.word	0x00003890


	//   ....[45]....
        /*03f4*/ 	.word	0x000038b0


	//   ....[46]....
        /*03f8*/ 	.word	0x00003930


	//   ....[47]....
        /*03fc*/ 	.word	0x00003950


	//   ....[48]....
        /*0400*/ 	.word	0x000039c0


	//   ....[49]....
        /*0404*/ 	.word	0x000039e0


	//   ....[50]....
        /*0408*/ 	.word	0x00003a50


	//   ....[51]....
        /*040c*/ 	.word	0x00003a70


	//   ....[52]....
        /*0410*/ 	.word	0x00003af0


	//   ....[53]....
        /*0414*/ 	.word	0x00003b10


	//   ....[54]....
        /*0418*/ 	.word	0x00005650


	//   ....[55]....
        /*041c*/ 	.word	0x000057a0


	//   ....[56]....
        /*0420*/ 	.word	0x00005c50


	//   ....[57]....
        /*0424*/ 	.word	0x00005ce0


	//   ....[58]....
        /*0428*/ 	.word	0x00005d20


	//   ....[59]....
        /*042c*/ 	.word	0x00005d50


	//   ....[60]....
        /*0430*/ 	.word	0x00005dc0


	//   ....[61]....
        /*0434*/ 	.word	0x00005e00


	//   ....[62]....
        /*0438*/ 	.word	0x00005e40


	//   ....[63]....
        /*043c*/ 	.word	0x00005e90


	//   ....[64]....
        /*0440*/ 	.word	0x00005ed0


	//   ....[65]....
        /*0444*/ 	.word	0x00005f00


	//   ....[66]....
        /*0448*/ 	.word	0x000061e0


	//   ....[67]....
        /*044c*/ 	.word	0x000062b0


	//   ....[68]....
        /*0450*/ 	.word	0x00007c70


	//   ....[69]....
        /*0454*/ 	.word	0x00007db0


	//   ....[70]....
        /*0458*/ 	.word	0x00008200


	//   ....[71]....
        /*045c*/ 	.word	0x00008270


	//   ....[72]....
        /*0460*/ 	.word	0x000082d0


	//   ....[73]....
        /*0464*/ 	.word	0x00008300


	//   ....[74]....
        /*0468*/ 	.word	0x00008360


	//   ....[75]....
        /*046c*/ 	.word	0x00008390


	//   ....[76]....
        /*0470*/ 	.word	0x00008400


	//   ....[77]....
        /*0474*/ 	.word	0x00008420


	//   ....[78]....
        /*0478*/ 	.word	0x000084a0


	//   ....[79]....
        /*047c*/ 	.word	0x000084b0


	//   ....[80]....
        /*0480*/ 	.word	0x00008720


	//   ....[81]....
        /*0484*/ 	.word	0x000087d0


	//   ....[82]....
        /*0488*/ 	.word	0x00008b10


	//   ....[83]....
        /*048c*/ 	.word	0x00008b80


	//   ....[84]....
        /*0490*/ 	.word	0x00008bf0


	//   ....[85]....
        /*0494*/ 	.word	0x00008c10


	//   ....[86]....
        /*0498*/ 	.word	0x00008c80


	//   ....[87]....
        /*049c*/ 	.word	0x00008ca0


	//   ....[88]....
        /*04a0*/ 	.word	0x00008d20


	//   ....[89]....
        /*04a4*/ 	.word	0x00008d40


	//   ....[90]....
        /*04a8*/ 	.word	0x00008dc0


	//   ....[91]....
        /*04ac*/ 	.word	0x00008de0


	//   ....[92]....
        /*04b0*/ 	.word	0x00008e90


	//   ....[93]....
        /*04b4*/ 	.word	0x00008eb0


	//   ....[94]....
        /*04b8*/ 	.word	0x00008ec0


	//   ....[95]....
        /*04bc*/ 	.word	0x00008fe0


	//   ....[96]....
        /*04c0*/ 	.word	0x00009040


	//   ....[97]....
        /*04c4*/ 	.word	0x000090c0


	//   ....[98]....
        /*04c8*/ 	.word	0x000090e0


	//   ....[99]....
        /*04cc*/ 	.word	0x00009160


	//   ....[100]....
        /*04d0*/ 	.word	0x00009180


	//   ....[101]....
        /*04d4*/ 	.word	0x000091f0


	//   ....[102]....
        /*04d8*/ 	.word	0x00009210


	//   ....[103]....
        /*04dc*/ 	.word	0x00009280


	//   ....[104]....
        /*04e0*/ 	.word	0x000092a0


	//   ....[105]....
        /*04e4*/ 	.word	0x00009350


	//   ....[106]....
        /*04e8*/ 	.word	0x00009370


	//   ....[107]....
        /*04ec*/ 	.word	0x00009380


	//   ....[108]....
        /*04f0*/ 	.word	0x0000ac10


	//   ....[109]....
        /*04f4*/ 	.word	0x0000aca0


	//   ....[110]....
        /*04f8*/ 	.word	0x0000ad90


	//   ....[111]....
        /*04fc*/ 	.word	0x0000ade0


	//   ....[112]....
        /*0500*/ 	.word	0x0000aeb0


	//   ....[113]....
        /*0504*/ 	.word	0x0000af00


	//   ....[114]....
        /*0508*/ 	.word	0x0000aff0


	//   ....[115]....
        /*050c*/ 	.word	0x0000b040


	//   ....[116]....
        /*0510*/ 	.word	0x0000b100


	//   ....[117]....
        /*0514*/ 	.word	0x0000b150


	//   ....[118]....
        /*0518*/ 	.word	0x0000b220


	//   ....[119]....
        /*051c*/ 	.word	0x0000b270


	//   ....[120]....
        /*0520*/ 	.word	0x0000b2a0


	//   ....[121]....
        /*0524*/ 	.word	0x0000b3c0


	//   ....[122]....
        /*0528*/ 	.word	0x0000b460


	//   ....[123]....
        /*052c*/ 	.word	0x0000b540


	//   ....[124]....
        /*0530*/ 	.word	0x0000b590


	//   ....[125]....
        /*0534*/ 	.word	0x0000b660


	//   ....[126]....
        /*0538*/ 	.word	0x0000b6b0


	//   ....[127]....
        /*053c*/ 	.word	0x0000b780


	//   ....[128]....
        /*0540*/ 	.word	0x0000b7f0


	//   ....[129]....
        /*0544*/ 	.word	0x0000b860


	//   ....[130]....
        /*0548*/ 	.word	0x0000b910


	//   ....[131]....
        /*054c*/ 	.word	0x0000b980


	//   ....[132]....
        /*0550*/ 	.word	0x0000ba10


	//   ....[133]....
        /*0554*/ 	.word	0x0000ba40


	//   ....[134]....
        /*0558*/ 	.word	0x0000bb50


	//   ....[135]....
        /*055c*/ 	.word	0x0000bc00


	//   ....[136]....
        /*0560*/ 	.word	0x0000bcd0


	//   ....[137]....
        /*0564*/ 	.word	0x0000bd20


	//   ....[138]....
        /*0568*/ 	.word	0x0000bde0


	//   ....[139]....
        /*056c*/ 	.word	0x0000be40


	//   ....[140]....
        /*0570*/ 	.word	0x0000bf00


	//   ....[141]....
        /*0574*/ 	.word	0x0000bf80


	//   ....[142]....
        /*0578*/ 	.word	0x0000c010


	//   ....[143]....
        /*057c*/ 	.word	0x0000c0b0


	//   ....[144]....
        /*0580*/ 	.word	0x0000c130


	//   ....[145]....
        /*0584*/ 	.word	0x0000c200


	//   ....[146]....
        /*0588*/ 	.word	0x0000c230


	//   ....[147]....
        /*058c*/ 	.word	0x0000c320


	//   ....[148]....
        /*0590*/ 	.word	0x0000c3c0


	//   ....[149]....
        /*0594*/ 	.word	0x0000c4a0


	//   ....[150]....
        /*0598*/ 	.word	0x0000c4f0


	//   ....[151]....
        /*059c*/ 	.word	0x0000c5c0


	//   ....[152]....
        /*05a0*/ 	.word	0x0000c610


	//   ....[153]....
        /*05a4*/ 	.word	0x0000c6e0


	//   ....[154]....
        /*05a8*/ 	.word	0x0000c730


	//   ....[155]....
        /*05ac*/ 	.word	0x0000c810


	//   ....[156]....
        /*05b0*/ 	.word	0x0000c860


	//   ....[157]....
        /*05b4*/ 	.word	0x0000c920


	//   ....[158]....
        /*05b8*/ 	.word	0x0000c970


	//   ....[159]....
        /*05bc*/ 	.word	0x0000c9a0


	//----- nvinfo : EIATTR_VRC_CTA_INIT_COUNT
	.align		4
.L_816:
        /*05c0*/ 	.byte	0x02, 0x4a
	.zero		1
	.zero		1


	//----- nvinfo : EIATTR_EXIT_INSTR_OFFSETS
	.align		4
        /*05c4*/ 	.byte	0x04, 0x1c
        /*05c6*/ 	.short	(.L_818 - .L_817)


	//   ....[0]....
.L_817:
        /*05c8*/ 	.word	0x00001370


	//   ....[1]....
        /*05cc*/ 	.word	0x00001610


	//   ....[2]....
        /*05d0*/ 	.word	0x00001da0


	//   ....[3]....
        /*05d4*/ 	.word	0x00001e70


	//   ....[4]....
        /*05d8*/ 	.word	0x00002200


	//   ....[5]....
        /*05dc*/ 	.word	0x00002270


	//   ....[6]....
        /*05e0*/ 	.word	0x00004340


	//   ....[7]....
        /*05e4*/ 	.word	0x00004510


	//   ....[8]....
        /*05e8*/ 	.word	0x00004ce0


	//   ....[9]....
        /*05ec*/ 	.word	0x00004dd0


	//   ....[10]....
        /*05f0*/ 	.word	0x00005170


	//   ....[11]....
        /*05f4*/ 	.word	0x000051e0


	//   ....[12]....
        /*05f8*/ 	.word	0x00005210


	//   ....[13]....
        /*05fc*/ 	.word	0x00007710


	//   ....[14]....
        /*0600*/ 	.word	0x000077d0


	//   ....[15]....
        /*0604*/ 	.word	0x0000ab00


	//   ....[16]....
        /*0608*/ 	.word	0x0000abc0


	//----- nvinfo : EIATTR_MAX_THREADS
	.align		4
.L_818:
        /*060c*/ 	.byte	0x04, 0x05
        /*060e*/ 	.short	(.L_820 - .L_819)
.L_819:
        /*0610*/ 	.word	0x00000100
        /*0614*/ 	.word	0x00000001
        /*0618*/ 	.word	0x00000001


	//----- nvinfo : EIATTR_CRS_STACK_SIZE
	.align		4
.L_820:
        /*061c*/ 	.byte	0x04, 0x1e
        /*061e*/ 	.short	(.L_822 - .L_821)
.L_821:
        /*0620*/ 	.word	0x00000000


	//----- nvinfo : EIATTR_CBANK_PARAM_SIZE
	.align		4
.L_822:
        /*0624*/ 	.byte	0x03, 0x19
        /*0626*/ 	.short	0x0044


	//----- nvinfo : EIATTR_PARAM_CBANK
	.align		4
        /*0628*/ 	.byte	0x04, 0x0a
        /*062a*/ 	.short	(.L_824 - .L_823)
	.align		4
.L_823:
        /*062c*/ 	.word	index@(.nv.constant0._ZN6thrust24THRUST_300001_SM_1000_NS8cuda_cub4core6detail13_kernel_agentINS1_15__reduce_by_key16ReduceByKeyAgentIPiNS0_17constant_iteratorIiNS0_11use_defaultES9_EES7_S7_N4cuda3std3__48equal_toIiEENSD_4plusIiEES7_iEEJS7_SA_S7_S7_S7_N3cub18CUB_300001_SM_100024ReduceByKeyScanTileStateIiiLb1EEESF_SH_iiEEEvDpT0_)
        /*0630*/ 	.short	0x0380
        /*0632*/ 	.short	0x0044


	//----- nvinfo : EIATTR_SW_WAR
	.align		4
.L_824:
        /*0634*/ 	.byte	0x04, 0x36
        /*0636*/ 	.short	(.L_826 - .L_825)
.L_825:
        /*0638*/ 	.word	0x00000008
.L_826:


//--------------------- .nv.info._ZN6thrust24THRUST_300001_SM_1000_NS8cuda_cub4core6detail13_kernel_agentINS1_15__reduce_by_key9InitAgentIN3cub18CUB_300001_SM_100024ReduceByKeyScanTileStateIiiLb1EEEiPiEEJSA_iSB_EEEvDpT0_ --------------------------
	.section	.nv.info._ZN6thrust24THRUST_300001_SM_1000_NS8cuda_cub4core6detail13_kernel_agentINS1_15__reduce_by_key9InitAgentIN3cub18CUB_300001_SM_100024ReduceByKeyScanTileStateIiiLb1EEEiPiEEJSA_iSB_EEEvDpT0_,"",@"SHT_CUDA_INFO"
	.sectionflags	@""
	.align	4


	//----- nvinfo : EIATTR_CUDA_API_VERSION
	.align		4
        /*0000*/ 	.byte	0x04, 0x37
        /*0002*/ 	.short	(.L_828 - .L_827)
.L_827:
        /*0004*/ 	.word	0x00000082


	//----- nvinfo : EIATTR_KPARAM_INFO
	.align		4
.L_828:
        /*0008*/ 	.byte	0x04, 0x17
        /*000a*/ 	.short	(.L_830 - .L_829)
.L_829:
        /*000c*/ 	.word	0x00000000
        /*0010*/ 	.short	0x0002
        /*0012*/ 	.short	0x0010
        /*0014*/ 	.byte	0x00, 0xf5, 0x21, 0x00


	//----- nvinfo : EIATTR_KPARAM_INFO
	.align		4
.L_830:
        /*0018*/ 	.byte	0x04, 0x17
        /*001a*/ 	.short	(.L_832 - .L_831)
.L_831:
        /*001c*/ 	.word	0x00000000
        /*0020*/ 	.short	0x0001
        /*0022*/ 	.short	0x0008
        /*0024*/ 	.byte	0x00, 0xf0, 0x11, 0x00


	//----- nvinfo : EIATTR_KPARAM_INFO
	.align		4
.L_832:
        /*0028*/ 	.byte	0x04, 0x17
        /*002a*/ 	.short	(.L_834 - .L_833)
.L_833:
        /*002c*/ 	.word	0x00000000
        /*0030*/ 	.short	0x0000
        /*0032*/ 	.short	0x0000
        /*0034*/ 	.byte	0x00, 0xf0, 0x21, 0x00


	//----- nvinfo : EIATTR_SPARSE_MMA_MASK
	.align		4
.L_834:
        /*0038*/ 	.byte	0x03, 0x50
        /*003a*/ 	.short	0x0000


	//----- nvinfo : EIATTR_MAXREG_COUNT
	.align		4
        /*003c*/ 	.byte	0x03, 0x1b
        /*003e*/ 	.short	0x00ff


	//----- nvinfo : EIATTR_MERCURY_ISA_VERSION
	.align		4
        /*0040*/ 	.byte	0x03, 0x5f
        /*0042*/ 	.short	0x0101


	//----- nvinfo : EIATTR_VRC_CTA_INIT_COUNT
	.align		4
        /*0044*/ 	.byte	0x02, 0x4a
	.zero		1
	.zero		1


	//----- nvinfo : EIATTR_EXIT_INSTR_OFFSETS
	.align		4
        /*0048*/ 	.byte	0x04, 0x1c
        /*004a*/ 	.short	(.L_836 - .L_835)


	//   ....[0]....
.L_835:
        /*004c*/ 	.word	0x00000140


	//   ....[1]....
        /*0050*/ 	.word	0x00000170


	//----- nvinfo : EIATTR_MAX_THREADS
	.align		4
.L_836:
        /*0054*/ 	.byte	0x04, 0x05
        /*0056*/ 	.short	(.L_838 - .L_837)
.L_837:
        /*0058*/ 	.word	0x00000080
        /*005c*/ 	.word	0x00000001
        /*0060*/ 	.word	0x00000001


	//----- nvinfo : EIATTR_CBANK_PARAM_SIZE
	.align		4
.L_838:
        /*0064*/ 	.byte	0x03, 0x19
        /*0066*/ 	.short	0x0018


	//----- nvinfo : EIATTR_PARAM_CBANK
	.align		4
        /*0068*/ 	.byte	0x04, 0x0a
        /*006a*/ 	.short	(.L_840 - .L_839)
	.align		4
.L_839:
        /*006c*/ 	.word	index@(.nv.constant0._ZN6thrust24THRUST_300001_SM_1000_NS8cuda_cub4core6detail13_kernel_agentINS1_15__reduce_by_key9InitAgentIN3cub18CUB_300001_SM_100024ReduceByKeyScanTileStateIiiLb1EEEiPiEEJSA_iSB_EEEvDpT0_)
        /*0070*/ 	.short	0x0380
        /*0072*/ 	.short	0x0018


	//----- nvinfo : EIATTR_SW_WAR
	.align		4
.L_840:
        /*0074*/ 	.byte	0x04, 0x36
        /*0076*/ 	.short	(.L_842 - .L_841)
.L_841:
        /*0078*/ 	.word	0x00000008
.L_842:


//--------------------- .nv.info._ZN6thrust24THRUST_300001_SM_1000_NS8cuda_cub4core6detail13_kernel_agentINS1_15__reduce_by_key16ReduceByKeyAgentIPiPfS7_S8_N4cuda3std3__48equal_toIiEENSB_4plusIfEEPllEEJS7_S8_S7_S8_SG_N3cub18CUB_300001_SM_100024ReduceByKeyScanTileStateIflLb1EEESD_SF_llEEEvDpT0_ --------------------------
	.section	.nv.info._ZN6thrust24THRUST_300001_SM_1000_NS8cuda_cub4core6detail13_kernel_agentINS1_15__reduce_by_key16ReduceByKeyAgentIPiPfS7_S8_N4cuda3std3__48equal_toIiEENSB_4plusIfEEPllEEJS7_S8_S7_S8_SG_N3cub18CUB_300001_SM_100024ReduceByKeyScanTileStateIflLb1EEESD_SF_llEEEvDpT0_,"",@"SHT_CUDA_INFO"
	.sectionflags	@""
	.align	4


	//----- nvinfo : EIATTR_CUDA_API_VERSION
	.align		4
        /*0000*/ 	.byte	0x04, 0x37
        /*0002*/ 	.short	(.L_844 - .L_843)
.L_843:
        /*0004*/ 	.word	0x00000082


	//----- nvinfo : EIATTR_KPARAM_INFO
	.align		4
.L_844:
        /*0008*/ 	.byte	0x04, 0x17
        /*000a*/ 	.short	(.L_846 - .L_845)
.L_845:
        /*000c*/ 	.word	0x00000000
        /*0010*/ 	.short	0x0009
        /*0012*/ 	.short	0x0040
        /*0014*/ 	.byte	0x00, 0xf0, 0x21, 0x00


	//----- nvinfo : EIATTR_KPARAM_INFO
	.align		4
.L_846:
        /*0018*/ 	.byte	0x04, 0x17
        /*001a*/ 	.short	(.L_848 - .L_847)
.L_847:
        /*001c*/ 	.word	0x00000000
        /*0020*/ 	.short	0x0008
        /*0022*/ 	.short	0x0038
        /*0024*/ 	.byte	0x00, 0xf0, 0x21, 0x00


	//----- nvinfo : EIATTR_KPARAM_INFO
	.align		4
.L_848:
        /*0028*/ 	.byte	0x04, 0x17
        /*002a*/ 	.short	(.L_850 - .L_849)
.L_849:
        /*002c*/ 	.word	0x00000000
        /*0030*/ 	.short	0x0007
        /*0032*/ 	.short	0x0031
        /*0034*/ 	.byte	0x00, 0xf0, 0x05, 0x00


	//----- nvinfo : EIATTR_KPARAM_INFO
	.align		4
.L_850:
        /*0038*/ 	.byte	0x04, 0x17
        /*003a*/ 	.short	(.L_852 - .L_851)
.L_851:
        /*003c*/ 	.word	0x00000000
        /*0040*/ 	.short	0x0006
        /*0042*/ 	.short	0x0030
        /*0044*/ 	.byte	0x00, 0xf0, 0x05, 0x00


	//----- nvinfo : EIATTR_KPARAM_INFO
	.align		4
.L_852:
        /*0048*/ 	.byte	0x04, 0x17
        /*004a*/ 	.short	(.L_854 - .L_853)
.L_853:
        /*004c*/ 	.word	0x00000000
        /*0050*/ 	.short	0x0005
        /*0052*/ 	.short	0x0028
        /*0054*/ 	.byte	0x00, 0xf0, 0x21, 0x00


	//----- nvinfo : EIATTR_KPARAM_INFO
	.align		4
.L_854:
        /*0058*/ 	.byte	0x04, 0x17
        /*005a*/ 	.short	(.L_856 - .L_855)
.L_855:
        /*005c*/ 	.word	0x00000000
        /*0060*/ 	.short	0x0004
        /*0062*/ 	.short	0x0020
        /*0064*/ 	.byte	0x00, 0xf5, 0x21, 0x00


	//----- nvinfo : EIATTR_KPARAM_INFO
	.align		4
.L_856:
        /*0068*/ 	.byte	0x04, 0x17
        /*006a*/ 	.short	(.L_858 - .L_857)
.L_857:
        /*006c*/ 	.word	0x00000000
        /*0070*/ 	.short	0x0003
        /*0072*/ 	.short	0x0018
        /*0074*/ 	.byte	0x00, 0xf5, 0x21, 0x00


	//----- nvinfo : EIATTR_KPARAM_INFO
	.align		4
.L_858:
        /*0078*/ 	.byte	0x04, 0x17
        /*007a*/ 	.short	(.L_860 - .L_859)
.L_859:
        /*007c*/ 	.word	0x00000000
        /*0080*/ 	.short	0x0002
        /*0082*/ 	.short	0x0010
        /*0084*/ 	.byte	0x00, 0xf5, 0x21, 0x00


	//----- nvinfo : EIATTR_KPARAM_INFO
	.align		4
.L_860:
        /*0088*/ 	.byte	0x04, 0x17
        /*008a*/ 	.short	(.L_862 - .L_861)
.L_861:
        /*008c*/ 	.word	0x00000000
        /*0090*/ 	.short	0x0001
        /*0092*/ 	.short	0x0008
        /*0094*/ 	.byte	0x00, 0xf5, 0x21, 0x00


	//----- nvinfo : EIATTR_KPARAM_INFO
	.align		4
.L_862:
        /*0098*/ 	.byte	0x04, 0x17
        /*009a*/ 	.short	(.L_864 - .L_863)
.L_863:
        /*009c*/ 	.word	0x00000000
        /*00a0*/ 	.short	0x0000
        /*00a2*/ 	.short	0x0000
        /*00a4*/ 	.byte	0x00, 0xf5, 0x21, 0x00


	//----- nvinfo : EIATTR_SPARSE_MMA_MASK
	.align		4
.L_864:
        /*00a8*/ 	.byte	0x03, 0x50
        /*00aa*/ 	.short	0x0000


	//----- nvinfo : EIATTR_MAXREG_COUNT
	.align		4
        /*00ac*/ 	.byte	0x03, 0x1b
        /*00ae*/ 	.short	0x00ff


	//----- nvinfo : EIATTR_NUM_BARRIERS
	.align		4
        /*00b0*/ 	.byte	0x02, 0x4c
        /*00b2*/ 	.byte	0x01
	.zero		1


	//----- nvinfo : EIATTR_MERCURY_ISA_VERSION
	.align		4
        /*00b4*/ 	.byte	0x03, 0x5f
        /*00b6*/ 	.short	0x0101


	//----- nvinfo : EIATTR_COOP_GROUP_MASK_REGIDS
	.align		4
        /*00b8*/ 	.byte	0x04, 0x29
        /*00ba*/ 	.short	(.L_866 - .L_865)


	//   ....[0]....
.L_865:
        /*00bc*/ 	.word	0xffffffff


	//   ....[1]....
        /*00c0*/ 	.word	0xffffffff


	//   ....[2]....
        /*00c4*/ 	.word	0xffffffff


	//   ....[3]....
        /*00c8*/ 	.word	0xffffffff


	//   ....[4]....
        /*00cc*/ 	.word	0xffffffff


	//   ....[5]....
        /*00d0*/ 	.word	0xffffffff


	//   ....[6]....
        /*00d4*/ 	.word	0xffffffff


	//   ....[7]....
        /*00d8*/ 	.word	0xffffffff


	//   ....[8]....
        /*00dc*/ 	.word	0xffffffff


	//   ....[9]....
        /*00e0*/ 	.word	0xffffffff


	//   ....[10]....
        /*00e4*/ 	.word	0xffffffff


	//   ....[11]....
        /*00e8*/ 	.word	0xffffffff


	//   ....[12]....
        /*00ec*/ 	.word	0xffffffff


	//   ....[13]....
        /*00f0*/ 	.word	0xffffffff


	//   ....[14]....
        /*00f4*/ 	.word	0xffffffff


	//   ....[15]....
        /*00f8*/ 	.word	0xffffffff


	//   ....[16]....
        /*00fc*/ 	.word	0xffffffff


	//   ....[17]....
        /*0100*/ 	.word	0xffffffff


	//   ....[18]....
        /*0104*/ 	.word	0xffffffff


	//   ....[19]....
        /*0108*/ 	.word	0xffffffff


	//   ....[20]....
        /*010c*/ 	.word	0xffffffff


	//   ....[21]....
        /*0110*/ 	.word	0xffffffff


	//   ....[22]....
        /*0114*/ 	.word	0xffffffff


	//   ....[23]....
        /*0118*/ 	.word	0xffffffff


	//   ....[24]....
        /*011c*/ 	.word	0xffffffff


	//   ....[25]....
        /*0120*/ 	.word	0xffffffff


	//   ....[26]....
        /*0124*/ 	.word	0xffffffff


	//   ....[27]....
        /*0128*/ 	.word	0xffffffff


	//   ....[28]....
        /*012c*/ 	.word	0xffffffff


	//   ....[29]....
        /*0130*/ 	.word	0xffffffff


	//   ....[30]....
        /*0134*/ 	.word	0xffffffff


	//   ....[31]....
        /*0138*/ 	.word	0xffffffff


	//   ....[32]....
        /*013c*/ 	.word	0xffffffff


	//   ....[33]....
        /*0140*/ 	.word	0xffffffff


	//   ....[34]....
        /*0144*/ 	.word	0xffffffff


	//   ....[35]....
        /*0148*/ 	.word	0xffffffff


	//   ....[36]....
        /*014c*/ 	.word	0xffffffff


	//   ....[37]....
        /*0150*/ 	.word	0xffffffff


	//   ....[38]....
        /*0154*/ 	.word	0xffffffff


	//   ....[39]....
        /*0158*/ 	.word	0xffffffff


	//   ....[40]....
        /*015c*/ 	.word	0xffffffff


	//   ....[41]....
        /*0160*/ 	.word	0xffffffff


	//   ....[42]....
        /*0164*/ 	.word	0xffffffff


	//   ....[43]....
        /*0168*/ 	.word	0xffffffff


	//   ....[44]....
        /*016c*/ 	.word	0xffffffff


	//   ....[45]....
        /*0170*/ 	.word	0xffffffff


	//   ....[46]....
        /*0174*/ 	.word	0xffffffff


	//   ....[47]....
        /*0178*/ 	.word	0xffffffff


	//   ....[48]....
        /*017c*/ 	.word	0xffffffff


	//   ....[49]....
        /*0180*/ 	.word	0xffffffff


	//   ....[50]....
        /*0184*/ 	.word	0xffffffff


	//   ....[51]....
        /*0188*/ 	.word	0xffffffff


	//   ....[52]....
        /*018c*/ 	.word	0xffffffff


	//   ....[53]....
        /*0190*/ 	.word	0xffffffff


	//   ....[54]....
        /*0194*/ 	.word	0xffffffff


	//   ....[55]....
        /*0198*/ 	.word	0xffffffff


	//   ....[56]....
        /*019c*/ 	.word	0xffffffff


	//   ....[57]....
        /*01a0*/ 	.word	0xffffffff


	//   ....[58]....
        /*01a4*/ 	.word	0xffffffff


	//   ....[59]....
        /*01a8*/ 	.word	0xffffffff


	//   ....[60]....
        /*01ac*/ 	.word	0xffffffff


	//   ....[61]....
        /*01b0*/ 	.word	0xffffffff


	//   ....[62]....
        /*01b4*/ 	.word	0xffffffff


	//   ....[63]....
        /*01b8*/ 	.word	0xffffffff


	//   ....[64]....
        /*01bc*/ 	.word	0xffffffff


	//   ....[65]....
        /*01c0*/ 	.word	0xffffffff


	//   ....[66]....
        /*01c4*/ 	.word	0xffffffff


	//   ....[67]....
        /*01c8*/ 	.word	0xffffffff


	//   ....[68]....
        /*01cc*/ 	.word	0xffffffff


	//   ....[69]....
        /*01d0*/ 	.word	0xffffffff


	//   ....[70]....
        /*01d4*/ 	.word	0xffffffff


	//   ....[71]....
        /*01d8*/ 	.word	0xffffffff


	//   ....[72]....
        /*01dc*/ 	.word	0xffffffff


	//   ....[73]....
        /*01e0*/ 	.word	0xffffffff


	//   ....[74]....
        /*01e4*/ 	.word	0xffffffff


	//   ....[75]....
        /*01e8*/ 	.word	0xffffffff


	//   ....[76]....
        /*01ec*/ 	.word	0xffffffff


	//   ....[77]....
        /*01f0*/ 	.word	0xffffffff


	//   ....[78]....
        /*01f4*/ 	.word	0xffffffff


	//   ....[79]....
        /*01f8*/ 	.word	0xffffffff


	//   ....[80]....
        /*01fc*/ 	.word	0xffffffff


	//   ....[81]....
        /*0200*/ 	.word	0xffffffff


	//   ....[82]....
        /*0204*/ 	.word	0xffffffff


	//   ....[83]....
        /*0208*/ 	.word	0xffffffff


	//   ....[84]....
        /*020c*/ 	.word	0xffffffff


	//   ....[85]....
        /*0210*/ 	.word	0xffffffff


	//   ....[86]....
        /*0214*/ 	.word	0xffffffff


	//   ....[87]....
        /*0218*/ 	.word	0xffffffff


	//   ....[88]....
        /*021c*/ 	.word	0xffffffff


	//   ....[89]....
        /*0220*/ 	.word	0xffffffff


	//   ....[90]....
        /*0224*/ 	.word	0xffffffff


	//   ....[91]....
        /*0228*/ 	.word	0xffffffff


	//   ....[92]....
        /*022c*/ 	.word	0xffffffff


	//   ....[93]....
        /*0230*/ 	.word	0xffffffff


	//   ....[94]....
        /*0234*/ 	.word	0xffffffff


	//   ....[95]....
        /*0238*/ 	.word	0xffffffff


	//   ....[96]....
        /*023c*/ 	.word	0xffffffff


	//   ....[97]....
        /*0240*/ 	.word	0xffffffff


	//   ....[98]....
        /*0244*/ 	.word	0xffffffff


	//   ....[99]....
        /*0248*/ 	.word	0xffffffff


	//   ....[100]....
        /*024c*/ 	.word	0xffffffff


	//   ....[101]....
        /*0250*/ 	.word	0xffffffff


	//   ....[102]....
        /*0254*/ 	.word	0xffffffff


	//   ....[103]....
        /*0258*/ 	.word	0xffffffff


	//   ....[104]....
        /*025c*/ 	.word	0xffffffff


	//   ....[105]....
        /*0260*/ 	.word	0xffffffff


	//   ....[106]....
        /*0264*/ 	.word	0xffffffff


	//   ....[107]....
        /*0268*/ 	.word	0xffffffff


	//   ....[108]....
        /*026c*/ 	.word	0xffffffff


	//   ....[109]....
        /*0270*/ 	.word	0xffffffff


	//   ....[110]....
        /*0274*/ 	.word	0xffffffff


	//   ....[111]....
        /*0278*/ 	.word	0xffffffff


	//   ....[112]....
        /*027c*/ 	.word	0xffffffff


	//   ....[113]....
        /*0280*/ 	.word	0xffffffff


	//   ....[114]....
        /*0284*/ 	.word	0xffffffff


	//   ....[115]....
        /*0288*/ 	.word	0xffffffff


	//   ....[116]....
        /*028c*/ 	.word	0xffffffff


	//   ....[117]....
        /*0290*/ 	.word	0xffffffff


	//   ....[118]....
        /*0294*/ 	.word	0xffffffff


	//   ....[119]....
        /*0298*/ 	.word	0xffffffff


	//   ....[120]....
        /*029c*/ 	.word	0xffffffff


	//   ....[121]....
        /*02a0*/ 	.word	0xffffffff


	//   ....[122]....
        /*02a4*/ 	.word	0xffffffff


	//   ....[123]....
        /*02a8*/ 	.word	0xffffffff


	//   ....[124]....
        /*02ac*/ 	.word	0xffffffff


	//   ....[125]....
        /*02b0*/ 	.word	0xffffffff


	//   ....[126]....
        /*02b4*/ 	.word	0xffffffff


	//   ....[127]....
        /*02b8*/ 	.word	0xffffffff


	//   ....[128]....
        /*02bc*/ 	.word	0xffffffff


	//   ....[129]....
        /*02c0*/ 	.word	0xffffffff


	//   ....[130]....
        /*02c4*/ 	.word	0xffffffff


	//   ....[131]....
        /*02c8*/ 	.word	0xffffffff


	//   ....[132]....
        /*02cc*/ 	.word	0xffffffff


	//   ....[133]....
        /*02d0*/ 	.word	0xffffffff


	//   ....[134]....
        /*02d4*/ 	.word	0xffffffff


	//   ....[135]....
        /*02d8*/ 	.word	0xffffffff


	//   ....[136]....
        /*02dc*/ 	.word	0xffffffff


	//   ....[137]....
        /*02e0*/ 	.word	0xffffffff


	//   ....[138]....
        /*02e4*/ 	.word	0xffffffff


	//   ....[139]....
        /*02e8*/ 	.word	0xffffffff


	//   ....[140]....
        /*02ec*/ 	.word	0xffffffff


	//   ....[141]....
        /*02f0*/ 	.word	0xffffffff


	//   ....[142]....
        /*02f4*/ 	.word	0xffffffff


	//   ....[143]....
        /*02f8*/ 	.word	0xffffffff


	//   ....[144]....
        /*02fc*/ 	.word	0xffffffff


	//   ....[145]....
        /*0300*/ 	.word	0xffffffff


	//   ....[146]....
        /*0304*/ 	.word	0xffffffff


	//   ....[147]....
        /*0308*/ 	.word	0xffffffff


	//   ....[148]....
        /*030c*/ 	.word	0xffffffff


	//   ....[149]....
        /*0310*/ 	.word	0xffffffff


	//   ....[150]....
        /*0314*/ 	.word	0xffffffff


	//   ....[151]....
        /*0318*/ 	.word	0xffffffff


	//   ....[152]....
        /*031c*/ 	.word	0x05000002


	//   ....[153]....
        /*0320*/ 	.word	0x05000002


	//   ....[154]....
        /*0324*/ 	.word	0x05000002


	//   ....[155]....
        /*0328*/ 	.word	0x05000002


	//   ....[156]....
        /*032c*/ 	.word	0x05000002


	//   ....[157]....
        /*0330*/ 	.word	0x05000002


	//   ....[158]....
        /*0334*/ 	.word	0x05000002


	//   ....[159]....
        /*0338*/ 	.word	0x05000002


	//   ....[160]....
        /*033c*/ 	.word	0x05000002


	//   ....[161]....
        /*0340*/ 	.word	0x05000002


	//   ....[162]....
        /*0344*/ 	.word	0x05000002


	//   ....[163]....
        /*0348*/ 	.word	0x05000002


	//   ....[164]....
        /*034c*/ 	.word	0x05000002


	//   ....[165]....
        /*0350*/ 	.word	0x05000002


	//   ....[166]....
        /*0354*/ 	.word	0x05000002


	//   ....[167]....
        /*0358*/ 	.word	0x05000002


	//   ....[168]....
        /*035c*/ 	.word	0x05000002


	//   ....[169]....
        /*0360*/ 	.word	0x05000002


	//   ....[170]....
        /*0364*/ 	.word	0x05000002


	//   ....[171]....
        /*0368*/ 	.word	0x05000002


	//   ....[172]....
        /*036c*/ 	.word	0x05000002


	//   ....[173]....
        /*0370*/ 	.word	0x05000002


	//   ....[174]....
        /*0374*/ 	.word	0x05000002


	//   ....[175]....
        /*0378*/ 	.word	0x05000002


	//   ....[176]....
        /*037c*/ 	.word	0x05000002


	//   ....[177]....
        /*0380*/ 	.word	0x05000002


	//   ....[178]....
        /*0384*/ 	.word	0x05000002


	//   ....[179]....
        /*0388*/ 	.word	0x05000002


	//   ....[180]....
        /*038c*/ 	.word	0x05000002


	//   ....[181]....
        /*0390*/ 	.word	0x05000002


	//   ....[182]....
        /*0394*/ 	.word	0x05000002


	//   ....[183]....
        /*0398*/ 	.word	0x05000002


	//   ....[184]....
        /*039c*/ 	.word	0x05000002


	//   ....[185]....
        /*03a0*/ 	.word	0x05000002


	//   ....[186]....
        /*03a4*/ 	.word	0x05000002


	//   ....[187]....
        /*03a8*/ 	.word	0x05000002


	//   ....[188]....
        /*03ac*/ 	.word	0x05000002


	//   ....[189]....
        /*03b0*/ 	.word	0x05000002


	//   ....[190]....
        /*03b4*/ 	.word	0x05000002


	//   ....[191]....
        /*03b8*/ 	.word	0x05000002


	//   ....[192]....
        /*03bc*/ 	.word	0x05000002


	//   ....[193]....
        /*03c0*/ 	.word	0x05000002


	//   ....[194]....
        /*03c4*/ 	.word	0x05000002


	//   ....[195]....
        /*03c8*/ 	.word	0x05000002


	//   ....[196]....
        /*03cc*/ 	.word	0x05000002


	//   ....[197]....
        /*03d0*/ 	.word	0x05000002


	//   ....[198]....
        /*03d4*/ 	.word	0x05000002


	//   ....[199]....
        /*03d8*/ 	.word	0x05000002


	//   ....[200]....
        /*03dc*/ 	.word	0x05000002


	//   ....[201]....
        /*03e0*/ 	.word	0x05000002


	//   ....[202]....
        /*03e4*/ 	.word	0x05000002


	//   ....[203]....
        /*03e8*/ 	.word	0x05000002


	//   ....[204]....
        /*03ec*/ 	.word	0x05000002


	//   ....[205]....
        /*03f0*/ 	.word	0x05000002


	//   ....[206]....
        /*03f4*/ 	.word	0x05000002


	//   ....[207]....
        /*03f8*/ 	.word	0x05000002


	//   ....[208]....
        /*03fc*/ 	.word	0x05000002


	//   ....[209]....
        /*0400*/ 	.word	0x05000002


	//   ....[210]....
        /*0404*/ 	.word	0x05000002


	//   ....[211]....
        /*0408*/ 	.word	0x05000002


	//   ....[212]....
        /*040c*/ 	.word	0x05000002


	//   ....[213]....
        /*0410*/ 	.word	0x05000002


	//   ....[214]....
        /*0414*/ 	.word	0x05000002


	//   ....[215]....
        /*0418*/ 	.word	0x05000002


	//   ....[216]....
        /*041c*/ 	.word	0x05000002


	//   ....[217]....
        /*0420*/ 	.word	0x05000002


	//   ....[218]....
        /*0424*/ 	.word	0x05000002


	//   ....[219]....
        /*0428*/ 	.word	0x05000002


	//   ....[220]....
        /*042c*/ 	.word	0x05000002


	//   ....[221]....
        /*0430*/ 	.word	0x05000002


	//   ....[222]....
        /*0434*/ 	.word	0x05000002


	//   ....[223]....
        /*0438*/ 	.word	0x05000002


	//   ....[224]....
        /*043c*/ 	.word	0x05000002


	//   ....[225]....
        /*0440*/ 	.word	0x05000002


	//   ....[226]....
        /*0444*/ 	.word	0x05000002


	//   ....[227]....
        /*0448*/ 	.word	0x05000002


	//   ....[228]....
        /*044c*/ 	.word	0x05000002


	//   ....[229]....
        /*0450*/ 	.word	0x05000002


	//   ....[230]....
        /*0454*/ 	.word	0x05000002


	//   ....[231]....
        /*0458*/ 	.word	0x05000002


	//   ....[232]....
        /*045c*/ 	.word	0x05000002


	//   ....[233]....
        /*0460*/ 	.word	0x05000002


	//   ....[234]....
        /*0464*/ 	.word	0x05000002


	//   ....[235]....
        /*0468*/ 	.word	0x05000002


	//   ....[236]....
        /*046c*/ 	.word	0x05000002


	//   ....[237]....
        /*0470*/ 	.word	0x05000002


	//   ....[238]....
        /*0474*/ 	.word	0x05000002


	//   ....[239]....
        /*0478*/ 	.word	0x05000002


	//   ....[240]....
        /*047c*/ 	.word	0x05000002


	//   ....[241]....
        /*0480*/ 	.word	0x05000002


	//   ....[242]....
        /*0484*/ 	.word	0x05000002


	//   ....[243]....
        /*0488*/ 	.word	0x05000002


	//----- nvinfo : EIATTR_COOP_GROUP_INSTR_OFFSETS
	.align		4
.L_866:
        /*048c*/ 	.byte	0x04, 0x28
        /*048e*/ 	.short	(.L_868 - .L_867)


	//   ....[0]....
.L_867:
        /*0490*/ 	.word	0x00000410


	//   ....[1]....
        /*0494*/ 	.word	0x000005d0


	//   ....[2]....
        /*0498*/ 	.word	0x00000960


	//   ....[3]....
        /*049c*/ 	.word	0x00000990


	//   ....[4]....
        /*04a0*/ 	.word	0x000009e0


	//   ....[5]....
        /*04a4*/ 	.word	0x00000a00


	//   ....[6]....
        /*04a8*/ 	.word	0x00000a50


	//   ....[7]....
        /*04ac*/ 	.word	0x00000aa0


	//   ....[8]....
        /*04b0*/ 	.word	0x00000ac0


	//   ....[9]....
        /*04b4*/ 	.word	0x00000b10


	//   ....[10]....
        /*04b8*/ 	.word	0x00000b60


	//   ....[11]....
        /*04bc*/ 	.word	0x00000b80


	//   ....[12]....
        /*04c0*/ 	.word	0x00000bd0


	//   ....[13]....
        /*04c4*/ 	.word	0x00000c20


	//   ....[14]....
        /*04c8*/ 	.word	0x00000c40


	//   ....[15]....
        /*04cc*/ 	.word	0x00000c90


	//   ....[16]....
        /*04d0*/ 	.word	0x00000ce0


	//   ....[17]....
        /*04d4*/ 	.word	0x00000d90


	//   ....[18]....
        /*04d8*/ 	.word	0x00001180


	//   ....[19]....
        /*04dc*/ 	.word	0x000011d0


	//   ....[20]....
        /*04e0*/ 	.word	0x00002740


	//   ....[21]....
        /*04e4*/ 	.word	0x000028c0


	//   ....[22]....
        /*04e8*/ 	.word	0x00002c40


	//   ....[23]....
        /*04ec*/ 	.word	0x00002c70


	//   ....[24]....
        /*04f0*/ 	.word	0x00002c90


	//   ....[25]....
        /*04f4*/ 	.word	0x00002d10


	//   ....[26]....
        /*04f8*/ 	.word	0x00002d40


	//   ....[27]....
        /*04fc*/ 	.word	0x00002d60


	//   ....[28]....
        /*0500*/ 	.word	0x00002db0


	//   ....[29]....
        /*0504*/ 	.word	0x00002df0


	//   ....[30]....
        /*0508*/ 	.word	0x00002e10


	//   ....[31]....
        /*050c*/ 	.word	0x00002e60


	//   ....[32]....
        /*0510*/ 	.word	0x00002ea0


	//   ....[33]....
        /*0514*/ 	.word	0x00002ed0


	//   ....[34]....
        /*0518*/ 	.word	0x00002f20


	//   ....[35]....
        /*051c*/ 	.word	0x00002f60


	//   ....[36]....
        /*0520*/ 	.word	0x00002f90


	//   ....[37]....
        /*0524*/ 	.word	0x00003060


	//   ....[38]....
        /*0528*/ 	.word	0x00003070


	//   ....[39]....
        /*052c*/ 	.word	0x00003320


	//   ....[40]....
        /*0530*/ 	.word	0x00003760


	//   ....[41]....
        /*0534*/ 	.word	0x000037e0


	//   ....[42]....
        /*0538*/ 	.word	0x00003840


	//   ....[43]....
        /*053c*/ 	.word	0x00003850


	//   ....[44]....
        /*0540*/ 	.word	0x00003860


	//   ....[45]....
        /*0544*/ 	.word	0x00003950


	//   ....[46]....
        /*0548*/ 	.word	0x00003960


	//   ....[47]....
        /*054c*/ 	.word	0x00003970


	//   ....[48]....
        /*0550*/ 	.word	0x00003a70


	//   ....[49]....
        /*0554*/ 	.word	0x00003a80


	//   ....[50]....
        /*0558*/ 	.word	0x00003a90


	//   ....[51]....
        /*055c*/ 	.word	0x00003b90


	//   ....[52]....
        /*0560*/ 	.word	0x00003ba0


	//   ....[53]....
        /*0564*/ 	.word	0x00003bb0


	//   ....[54]....
        /*0568*/ 	.word	0x00003cb0


	//   ....[55]....
        /*056c*/ 	.word	0x00003cc0


	//   ....[56]....
        /*0570*/ 	.word	0x00003cd0


	//   ....[57]....
        /*0574*/ 	.word	0x00003e20


	//   ....[58]....
        /*0578*/ 	.word	0x00003ea0


	//   ....[59]....
        /*057c*/ 	.word	0x00003f10


	//   ....[60]....
        /*0580*/ 	.word	0x00003f60


	//   ....[61]....
        /*0584*/ 	.word	0x00003f70


	//   ....[62]....
        /*0588*/ 	.word	0x00003f80


	//   ....[63]....
        /*058c*/ 	.word	0x00004070


	//   ....[64]....
        /*0590*/ 	.word	0x00004080


	//   ....[65]....
        /*0594*/ 	.word	0x00004090


	//   ....[66]....
        /*0598*/ 	.word	0x00004180


	//   ....[67]....
        /*059c*/ 	.word	0x00004190


	//   ....[68]....
        /*05a0*/ 	.word	0x000041a0


	//   ....[69]....
        /*05a4*/ 	.word	0x00004290


	//   ....[70]....
        /*05a8*/ 	.word	0x000042a0


	//   ....[71]....
        /*05ac*/ 	.word	0x000042b0


	//   ....[72]....
        /*05b0*/ 	.word	0x000043a0


	//   ....[73]....
        /*05b4*/ 	.word	0x000043b0


	//   ....[74]....
        /*05b8*/ 	.word	0x000043c0


	//   ....[75]....
        /*05bc*/ 	.word	0x00004520


	//   ....[76]....
        /*05c0*/ 	.word	0x00006080


	//   ....[77]....
        /*05c4*/ 	.word	0x000061c0


	//   ....[78]....
        /*05c8*/ 	.word	0x00006750


	//   ....[79]....
        /*05cc*/ 	.word	0x00006840


	//   ....[80]....
        /*05d0*/ 	.word	0x00006850


	//   ....[81]....
        /*05d4*/ 	.word	0x00006880


	//   ....[82]....
        /*05d8*/ 	.word	0x00006900


	//   ....[83]....
        /*05dc*/ 	.word	0x00006910


	//   ....[84]....
        /*05e0*/ 	.word	0x00006940


	//   ....[85]....
        /*05e4*/ 	.word	0x000069c0


	//   ....[86]....
        /*05e8*/ 	.word	0x000069d0


	//   ....[87]....
        /*05ec*/ 	.word	0x00006a00


	//   ....[88]....
        /*05f0*/ 	.word	0x00006a80


	//   ....[89]....
        /*05f4*/ 	.word	0x00006a90


	//   ....[90]....
        /*05f8*/ 	.word	0x00006ac0


	//   ....[91]....
        /*05fc*/ 	.word	0x00006b10


	//   ....[92]....
        /*0600*/ 	.word	0x00006b40


	//   ....[93]....
        /*0604*/ 	.word	0x00007000


	//   ....[94]....
        /*0608*/ 	.word	0x00007010


	//   ....[95]....
        /*060c*/ 	.word	0x00007090


	//   ....[96]....
        /*0610*/ 	.word	0x00008b50


	//   ....[97]....
        /*0614*/ 	.word	0x00008c90


	//   ....[98]....
        /*0618*/ 	.word	0x00009230


	//   ....[99]....
        /*061c*/ 	.word	0x00009260


	//   ....[100]....
        /*0620*/ 	.word	0x000092a0


	//   ....[101]....
        /*0624*/ 	.word	0x000092d0


	//   ....[102]....
        /*0628*/ 	.word	0x000092e0


	//   ....[103]....
        /*062c*/ 	.word	0x00009310


	//   ....[104]....
        /*0630*/ 	.word	0x00009390


	//   ....[105]....
        /*0634*/ 	.word	0x000093b0


	//   ....[106]....
        /*0638*/ 	.word	0x000093d0


	//   ....[107]....
        /*063c*/ 	.word	0x00009460


	//   ....[108]....
        /*0640*/ 	.word	0x00009480


	//   ....[109]....
        /*0644*/ 	.word	0x00009490


	//   ....[110]....
        /*0648*/ 	.word	0x00009530


	//   ....[111]....
        /*064c*/ 	.word	0x00009540


	//   ....[112]....
        /*0650*/ 	.word	0x00009550


	//   ....[113]....
        /*0654*/ 	.word	0x00009b10


	//   ....[114]....
        /*0658*/ 	.word	0x00009b20


	//   ....[115]....
        /*065c*/ 	.word	0x00009b30


	//   ....[116]....
        /*0660*/ 	.word	0x00009da0


	//   ....[117]....
        /*0664*/ 	.word	0x00009e20


	//   ....[118]....
        /*0668*/ 	.word	0x00009e80


	//   ....[119]....
        /*066c*/ 	.word	0x00009e90


	//   ....[120]....
        /*0670*/ 	.word	0x00009ea0


	//   ....[121]....
        /*0674*/ 	.word	0x00009f90


	//   ....[122]....
        /*0678*/ 	.word	0x00009fa0


	//   ....[123]....
        /*067c*/ 	.word	0x00009fb0


	//   ....[124]....
        /*0680*/ 	.word	0x0000a0b0


	//   ....[125]....
        /*0684*/ 	.word	0x0000a0c0


	//   ....[126]....
        /*0688*/ 	.word	0x0000a0d0


	//   ....[127]....
        /*068c*/ 	.word	0x0000a1d0


	//   ....[128]....
        /*0690*/ 	.word	0x0000a1e0


	//   ....[129]....
        /*0694*/ 	.word	0x0000a1f0


	//   ....[130]....
        /*0698*/ 	.word	0x0000a2f0


	//   ....[131]....
        /*069c*/ 	.word	0x0000a300


	//   ....[132]....
        /*06a0*/ 	.word	0x0000a310


	//   ....[133]....
        /*06a4*/ 	.word	0x0000a470


	//   ....[134]....
        /*06a8*/ 	.word	0x0000a4f0


	//   ....[135]....
        /*06ac*/ 	.word	0x0000a560


	//   ....[136]....
        /*06b0*/ 	.word	0x0000a5b0


	//   ....[137]....
        /*06b4*/ 	.word	0x0000a5c0


	//   ....[138]....
        /*06b8*/ 	.word	0x0000a5d0


	//   ....[139]....
        /*06bc*/ 	.word	0x0000a6c0


	//   ....[140]....
        /*06c0*/ 	.word	0x0000a6d0


	//   ....[141]....
        /*06c4*/ 	.word	0x0000a6e0


	//   ....[142]....
        /*06c8*/ 	.word	0x0000a7d0


	//   ....[143]....
        /*06cc*/ 	.word	0x0000a7e0


	//   ....[144]....
        /*06d0*/ 	.word	0x0000a7f0


	//   ....[145]....
        /*06d4*/ 	.word	0x0000a8e0


	//   ....[146]....
        /*06d8*/ 	.word	0x0000a8f0


	//   ....[147]....
        /*06dc*/ 	.word	0x0000a900


	//   ....[148]....
        /*06e0*/ 	.word	0x0000a9f0


	//   ....[149]....
        /*06e4*/ 	.word	0x0000aa10


	//   ....[150]....
        /*06e8*/ 	.word	0x0000aa20


	//   ....[151]....
        /*06ec*/ 	.word	0x0000ab80


	//   ....[152]....
        /*06f0*/ 	.word	0x0000c350


	//   ....[153]....
        /*06f4*/ 	.word	0x0000c3f0


	//   ....[154]....
        /*06f8*/ 	.word	0x0000c4b0


	//   ....[155]....
        /*06fc*/ 	.word	0x0000c500


	//   ....[156]....
        /*0700*/ 	.word	0x0000c550


	//   ....[157]....
        /*0704*/ 	.word	0x0000c5c0


	//   ....[158]....
        /*0708*/ 	.word	0x0000c650


	//   ....[159]....
        /*070c*/ 	.word	0x0000c6d0


	//   ....[160]....
        /*0710*/ 	.word	0x0000c720


	//   ....[161]....
        /*0714*/ 	.word	0x0000c790


	//   ....[162]....
        /*0718*/ 	.word	0x0000c820


	//   ....[163]....
        /*071c*/ 	.word	0x0000c8a0


	//   ....[164]....
        /*0720*/ 	.word	0x0000c8f0


	//   ....[165]....
        /*0724*/ 	.word	0x0000c960


	//   ....[166]....
        /*0728*/ 	.word	0x0000c9f0


	//   ....[167]....
        /*072c*/ 	.word	0x0000ca70


	//   ....[168]....
        /*0730*/ 	.word	0x0000cac0


	//   ....[169]....
        /*0734*/ 	.word	0x0000cb30


	//   ....[170]....
        /*0738*/ 	.word	0x0000cbc0


	//   ....[171]....
        /*073c*/ 	.word	0x0000cc40


	//   ....[172]....
        /*0740*/ 	.word	0x0000cc90


	//   ....[173]....
        /*0744*/ 	.word	0x0000cd00


	//   ....[174]....
        /*0748*/ 	.word	0x0000cd80


	//   ....[175]....
        /*074c*/ 	.word	0x0000ce10


	//   ....[176]....
        /*0750*/ 	.word	0x0000cea0


	//   ....[177]....
        /*0754*/ 	.word	0x0000cf50


	//   ....[178]....
        /*0758*/ 	.word	0x0000cfa0


	//   ....[179]....
        /*075c*/ 	.word	0x0000cff0


	//   ....[180]....
        /*0760*/ 	.word	0x0000d060


	//   ....[181]....
        /*0764*/ 	.word	0x0000d0f0


	//   ....[182]....
        /*0768*/ 	.word	0x0000d170


	//   ....[183]....
        /*076c*/ 	.word	0x0000d1c0


	//   ....[184]....
        /*0770*/ 	.word	0x0000d230


	//   ....[185]....
        /*0774*/ 	.word	0x0000d2c0


	//   ....[186]....
        /*0778*/ 	.word	0x0000d340


	//   ....[187]....
        /*077c*/ 	.word	0x0000d390


	//   ....[188]....
        /*0780*/ 	.word	0x0000d400


	//   ....[189]....
        /*0784*/ 	.word	0x0000d490


	//   ....[190]....
        /*0788*/ 	.word	0x0000d510


	//   ....[191]....
        /*078c*/ 	.word	0x0000d560


	//   ....[192]....
        /*0790*/ 	.word	0x0000d5d0


	//   ....[193]....
        /*0794*/ 	.word	0x0000d660


	//   ....[194]....
        /*0798*/ 	.word	0x0000d6e0


	//   ....[195]....
        /*079c*/ 	.word	0x0000d730


	//   ....[196]....
        /*07a0*/ 	.word	0x0000d7a0


	//   ....[197]....
        /*07a4*/ 	.word	0x0000d820


	//   ....[198]....
        /*07a8*/ 	.word	0x0000d8b0


	//   ....[199]....
        /*07ac*/ 	.word	0x0000d940


	//   ....[200]....
        /*07b0*/ 	.word	0x0000da00


	//   ....[201]....
        /*07b4*/ 	.word	0x0000da50


	//   ....[202]....
        /*07b8*/ 	.word	0x0000daa0


	//   ....[203]....
        /*07bc*/ 	.word	0x0000db10


	//   ....[204]....
        /*07c0*/ 	.word	0x0000dba0


	//   ....[205]....
        /*07c4*/ 	.word	0x0000dc20


	//   ....[206]....
        /*07c8*/ 	.word	0x0000dc70


	//   ....[207]....
        /*07cc*/ 	.word	0x0000dce0


	//   ....[208]....
        /*07d0*/ 	.word	0x0000dd70


	//   ....[209]....
        /*07d4*/ 	.word	0x0000ddf0


	//   ....[210]....
        /*07d8*/ 	.word	0x0000de40


	//   ....[211]....
        /*07dc*/ 	.word	0x0000deb0


	//   ....[212]....
        /*07e0*/ 	.word	0x0000df40


	//   ....[213]....
        /*07e4*/ 	.word	0x0000dfc0


	//   ....[214]....
        /*07e8*/ 	.word	0x0000e010


	//   ....[215]....
        /*07ec*/ 	.word	0x0000e080


	//   ....[216]....
        /*07f0*/ 	.word	0x0000e110


	//   ....[217]....
        /*07f4*/ 	.word	0x0000e190


	//   ....[218]....
        /*07f8*/ 	.word	0x0000e1e0


	//   ....[219]....
        /*07fc*/ 	.word	0x0000e250


	//   ....[220]....
        /*0800*/ 	.word	0x0000e2c0


	//   ....[221]....
        /*0804*/ 	.word	0x0000e340


	//   ....[222]....
        /*0808*/ 	.word	0x0000e3c0


	//   ....[223]....
        /*080c*/ 	.word	0x0000e470


	//   ....[224]....
        /*0810*/ 	.word	0x0000e4c0


	//   ....[225]....
        /*0814*/ 	.word	0x0000e510


	//   ....[226]....
        /*0818*/ 	.word	0x0000e580


	//   ....[227]....
        /*081c*/ 	.word	0x0000e610


	//   ....[228]....
        /*0820*/ 	.word	0x0000e690


	//   ....[229]....
        /*0824*/ 	.word	0x0000e6e0


	//   ....[230]....
        /*0828*/ 	.word	0x0000e750


	//   ....[231]....
        /*082c*/ 	.word	0x0000e7e0


	//   ....[232]....
        /*0830*/ 	.word	0x0000e860


	//   ....[233]....
        /*0834*/ 	.word	0x0000e8b0


	//   ....[234]....
        /*0838*/ 	.word	0x0000e920


	//   ....[235]....
        /*083c*/ 	.word	0x0000e9b0


	//   ....[236]....
        /*0840*/ 	.word	0x0000ea30


	//   ....[237]....
        /*0844*/ 	.word	0x0000ea80


	//   ....[238]....
        /*0848*/ 	.word	0x0000eaf0


	//   ....[239]....
        /*084c*/ 	.word	0x0000eb80


	//   ....[240]....
        /*0850*/ 	.word	0x0000ec10


	//   ....[241]....
        /*0854*/ 	.word	0x0000ec60


	//   ....[242]....
        /*0858*/ 	.word	0x0000ecd0


	//   ....[243]....
        /*085c*/ 	.word	0x0000ed40


	//----- nvinfo : EIATTR_VRC_CTA_INIT_COUNT
	.align		4
.L_868:
        /*0860*/ 	.byte	0x02, 0x4a
	.zero		1
	.zero		1


	//----- nvinfo : EIATTR_EXIT_INSTR_OFFSETS
	.align		4
        /*0864*/ 	.byte	0x04, 0x1c
        /*0866*/ 	.short	(.L_870 - .L_869)


	//   ....[0]....
.L_869:
        /*0868*/ 	.word	0x000017a0


	//   ....[1]....
        /*086c*/ 	.word	0x00001a90


	//   ....[2]....
        /*0870*/ 	.word	0x00001c80


	//   ....[3]....
        /*0874*/ 	.word	0x00002310


	//   ....[4]....
        /*0878*/ 	.word	0x000023b0


	//   ....[5]....
        /*087c*/ 	.word	0x00004e60


	//   ....[6]....
        /*0880*/ 	.word	0x00005170


	//   ....[7]....
        /*0884*/ 	.word	0x00005380


	//   ....[8]....
        /*0888*/ 	.word	0x00005a20


	//   ....[9]....
        /*088c*/ 	.word	0x00005ac0


	//   ....[10]....
        /*0890*/ 	.word	0x00005af0


	//   ....[11]....
        /*0894*/ 	.word	0x00008490


	//   ....[12]....
        /*0898*/ 	.word	0x000085b0


	//   ....[13]....
        /*089c*/ 	.word	0x0000c1f0


	//   ....[14]....
        /*08a0*/ 	.word	0x0000c300


	//----- nvinfo : EIATTR_MAX_THREADS
	.align		4
.L_870:
        /*08a4*/ 	.byte	0x04, 0x05
        /*08a6*/ 	.short	(.L_872 - .L_871)
.L_871:
        /*08a8*/ 	.word	0x00000100
        /*08ac*/ 	.word	0x00000001
        /*08b0*/ 	.word	0x00000001


	//----- nvinfo : EIATTR_CRS_STACK_SIZE
	.align		4
.L_872:
        /*08b4*/ 	.byte	0x04, 0x1e
        /*08b6*/ 	.short	(.L_874 - .L_873)
.L_873:
        /*08b8*/ 	.word	0x00000000


	//----- nvinfo : EIATTR_CBANK_PARAM_SIZE
	.align		4
.L_874:
        /*08bc*/ 	.byte	0x03, 0x19
        /*08be*/ 	.short	0x0048


	//----- nvinfo : EIATTR_PARAM_CBANK
	.align		4
        /*08c0*/ 	.byte	0x04, 0x0a
        /*08c2*/ 	.short	(.L_876 - .L_875)
	.align		4
.L_875:
        /*08c4*/ 	.word	index@(.nv.constant0._ZN6thrust24THRUST_300001_SM_1000_NS8cuda_cub4core6detail13_kernel_agentINS1_15__reduce_by_key16ReduceByKeyAgentIPiPfS7_S8_N4cuda3std3__48equal_toIiEENSB_4plusIfEEPllEEJS7_S8_S7_S8_SG_N3cub18CUB_300001_SM_100024ReduceByKeyScanTileStateIflLb1EEESD_SF_llEEEvDpT0_)
        /*08c8*/ 	.short	0x0380
        /*08ca*/ 	.short	0x0048


	//----- nvinfo : EIATTR_SW_WAR
	.align		4
.L_876:
        /*08cc*/ 	.byte	0x04, 0x36
        /*08ce*/ 	.short	(.L_878 - .L_877)
.L_877:
        /*08d0*/ 	.word	0x00000008
.L_878:


//--------------------- .nv.info._ZN6thrust24THRUST_300001_SM_1000_NS8cuda_cub4core6detail13_kernel_agentINS1_15__reduce_by_key9InitAgentIN3cub18CUB_300001_SM_100024ReduceByKeyScanTileStateIflLb1EEElPlEEJSA_lSB_EEEvDpT0_ --------------------------
	.section	.nv.info._ZN6thrust24THRUST_300001_SM_1000_NS8cuda_cub4core6detail13_kernel_agentINS1_15__reduce_by_key9InitAgentIN3cub18CUB_300001_SM_100024ReduceByKeyScanTileStateIflLb1EEElPlEEJSA_lSB_EEEvDpT0_,"",@"SHT_CUDA_INFO"
	.sectionflags	@""
	.align	4


	//----- nvinfo : EIATTR_CUDA_API_VERSION
	.align		4
        /*0000*/ 	.byte	0x04, 0x37
        /*0002*/ 	.short	(.L_880 - .L_879)
.L_879:
        /*0004*/ 	.word	0x00000082


	//----- nvinfo : EIATTR_KPARAM_INFO
	.align		4
.L_880:
        /*0008*/ 	.byte	0x04, 0x17
        /*000a*/ 	.short	(.L_882 - .L_881)
.L_881:
        /*000c*/ 	.word	0x00000000
        /*0010*/ 	.short	0x0002
        /*0012*/ 	.short	0x0010
        /*0014*/ 	.byte	0x00, 0xf5, 0x21, 0x00


	//----- nvinfo : EIATTR_KPARAM_INFO
	.align		4
.L_882:
        /*0018*/ 	.byte	0x04, 0x17
        /*001a*/ 	.short	(.L_884 - .L_883)
.L_883:
        /*001c*/ 	.word	0x00000000
        /*0020*/ 	.short	0x0001
        /*0022*/ 	.short	0x0008
        /*0024*/ 	.byte	0x00, 0xf0, 0x21, 0x00


	//----- nvinfo : EIATTR_KPARAM_INFO
	.align		4
.L_884:
        /*0028*/ 	.byte	0x04, 0x17
        /*002a*/ 	.short	(.L_886 - .L_885)
.L_885:
        /*002c*/ 	.word	0x00000000
        /*0030*/ 	.short	0x0000
        /*0032*/ 	.short	0x0000
        /*0034*/ 	.byte	0x00, 0xf0, 0x21, 0x00


	//----- nvinfo : EIATTR_SPARSE_MMA_MASK
	.align		4
.L_886:
        /*0038*/ 	.byte	0x03, 0x50
        /*003a*/ 	.short	0x0000


	//----- nvinfo : EIATTR_MAXREG_COUNT
	.align		4
        /*003c*/ 	.byte	0x03, 0x1b
        /*003e*/ 	.short	0x00ff


	//----- nvinfo : EIATTR_MERCURY_ISA_VERSION
	.align		4
        /*0040*/ 	.byte	0x03, 0x5f
        /*0042*/ 	.short	0x0101


	//----- nvinfo : EIATTR_VRC_CTA_INIT_COUNT
	.align		4
        /*0044*/ 	.byte	0x02, 0x4a
	.zero		1
	.zero		1


	//----- nvinfo : EIATTR_EXIT_INSTR_OFFSETS
	.align		4
        /*0048*/ 	.byte	0x04, 0x1c
        /*004a*/ 	.short	(.L_888 - .L_887)


	//   ....[0]....
.L_887:
        /*004c*/ 	.word	0x00000140


	//   ....[1]....
        /*0050*/ 	.word	0x00000170


	//----- nvinfo : EIATTR_MAX_THREADS
	.align		4
.L_888:
        /*0054*/ 	.byte	0x04, 0x05
        /*0056*/ 	.short	(.L_890 - .L_889)
.L_889:
        /*0058*/ 	.word	0x00000080
        /*005c*/ 	.word	0x00000001
        /*0060*/ 	.word	0x00000001


	//----- nvinfo : EIATTR_CBANK_PARAM_SIZE
	.align		4
.L_890:
        /*0064*/ 	.byte	0x03, 0x19
        /*0066*/ 	.short	0x0018


	//----- nvinfo : EIATTR_PARAM_CBANK
	.align		4
        /*0068*/ 	.byte	0x04, 0x0a
        /*006a*/ 	.short	(.L_892 - .L_891)
	.align		4
.L_891:
        /*006c*/ 	.word	index@(.nv.constant0._ZN6thrust24THRUST_300001_SM_1000_NS8cuda_cub4core6detail13_kernel_agentINS1_15__reduce_by_key9InitAgentIN3cub18CUB_300001_SM_100024ReduceByKeyScanTileStateIflLb1EEElPlEEJSA_lSB_EEEvDpT0_)
        /*0070*/ 	.short	0x0380
        /*0072*/ 	.short	0x0018


	//----- nvinfo : EIATTR_SW_WAR
	.align		4
.L_892:
        /*0074*/ 	.byte	0x04, 0x36
        /*0076*/ 	.short	(.L_894 - .L_893)
.L_893:
        /*0078*/ 	.word	0x00000008
.L_894:


//--------------------- .nv.info._ZN6thrust24THRUST_300001_SM_1000_NS8cuda_cub4core6detail13_kernel_agentINS1_15__reduce_by_key16ReduceByKeyAgentIPiPfS7_S8_N4cuda3std3__48equal_toIiEENSB_4plusIfEES7_iEEJS7_S8_S7_S8_S7_N3cub18CUB_300001_SM_100024ReduceByKeyScanTileStateIfiLb1EEESD_SF_iiEEEvDpT0_ --------------------------
	.section	.nv.info._ZN6thrust24THRUST_300001_SM_1000_NS8cuda_cub4core6detail13_kernel_agentINS1_15__reduce_by_key16ReduceByKeyAgentIPiPfS7_S8_N4cuda3std3__48equal_toIiEENSB_4plusIfEES7_iEEJS7_S8_S7_S8_S7_N3cub18CUB_300001_SM_100024ReduceByKeyScanTileStateIfiLb1EEESD_SF_iiEEEvDpT0_,"",@"SHT_CUDA_INFO"
	.sectionflags	@""
	.align	4


	//----- nvinfo : EIATTR_CUDA_API_VERSION
	.align		4
        /*0000*/ 	.byte	0x04, 0x37
        /*0002*/ 	.short	(.L_896 - .L_895)
.L_895:
        /*0004*/ 	.word	0x00000082


	//----- nvinfo : EIATTR_KPARAM_INFO
	.align		4
.L_896:
        /*0008*/ 	.byte	0x04, 0x17
        /*000a*/ 	.short	(.L_898 - .L_897)
.L_897:
        /*000c*/ 	.word	0x00000000
        /*0010*/ 	.short	0x0009
        /*0012*/ 	.short	0x0038
        /*0014*/ 	.byte	0x00, 0xf0, 0x11, 0x00


	//----- nvinfo : EIATTR_KPARAM_INFO
	.align		4
.L_898:
        /*0018*/ 	.byte	0x04, 0x17
        /*001a*/ 	.short	(.L_900 - .L_899)
.L_899:
        /*001c*/ 	.word	0x00000000
        /*0020*/ 	.short	0x0008
        /*0022*/ 	.short	0x0034
        /*0024*/ 	.byte	0x00, 0xf0, 0x11, 0x00


	//----- nvinfo : EIATTR_KPARAM_INFO
	.align		4
.L_900:
        /*0028*/ 	.byte	0x04, 0x17
        /*002a*/ 	.short	(.L_902 - .L_901)
.L_901:
        /*002c*/ 	.word	0x00000000
        /*0030*/ 	.short	0x0007
        /*0032*/ 	.short	0x0031
        /*0034*/ 	.byte	0x00, 0xf0, 0x05, 0x00


	//----- nvinfo : EIATTR_KPARAM_INFO
	.align		4
.L_902:
        /*0038*/ 	.byte	0x04, 0x17
        /*003a*/ 	.short	(.L_904 - .L_903)
.L_903:
        /*003c*/ 	.word	0x00000000
        /*0040*/ 	.short	0x0006
        /*0042*/ 	.short	0x0030
        /*0044*/ 	.byte	0x00, 0xf0, 0x05, 0x00


	//----- nvinfo : EIATTR_KPARAM_INFO
	.align		4
.L_904:
        /*0048*/ 	.byte	0x04, 0x17
        /*004a*/ 	.short	(.L_906 - .L_905)
.L_905:
        /*004c*/ 	.word	0x00000000
        /*0050*/ 	.short	0x0005
        /*0052*/ 	.short	0x0028
        /*0054*/ 	.byte	0x00, 0xf0, 0x21, 0x00


	//----- nvinfo : EIATTR_KPARAM_INFO
	.align		4
.L_906:
        /*0058*/ 	.byte	0x04, 0x17
        /*005a*/ 	.short	(.L_908 - .L_907)
.L_907:
        /*005c*/ 	.word	0x00000000
        /*0060*/ 	.short	0x0004
        /*0062*/ 	.short	0x0020
        /*0064*/ 	.byte	0x00, 0xf5, 0x21, 0x00


	//----- nvinfo : EIATTR_KPARAM_INFO
	.align		4
.L_908:
        /*0068*/ 	.byte	0x04, 0x17
        /*006a*/ 	.short	(.L_910 - .L_909)
.L_909:
        /*006c*/ 	.word	0x00000000
        /*0070*/ 	.short	0x0003
        /*0072*/ 	.short	0x0018
        /*0074*/ 	.byte	0x00, 0xf5, 0x21, 0x00


	//----- nvinfo : EIATTR_KPARAM_INFO
	.align		4
.L_910:
        /*0078*/ 	.byte	0x04, 0x17
        /*007a*/ 	.short	(.L_912 - .L_911)
.L_911:
        /*007c*/ 	.word	0x00000000
        /*0080*/ 	.short	0x0002
        /*0082*/ 	.short	0x0010
        /*0084*/ 	.byte	0x00, 0xf5, 0x21, 0x00


	//----- nvinfo : EIATTR_KPARAM_INFO
	.align		4
.L_912:
        /*0088*/ 	.byte	0x04, 0x17
        /*008a*/ 	.short	(.L_914 - .L_913)
.L_913:
        /*008c*/ 	.word	0x00000000
        /*0090*/ 	.short	0x0001
        /*0092*/ 	.short	0x0008
        /*0094*/ 	.byte	0x00, 0xf5, 0x21, 0x00


	//----- nvinfo : EIATTR_KPARAM_INFO
	.align		4
.L_914:
        /*0098*/ 	.byte	0x04, 0x17
        /*009a*/ 	.short	(.L_916 - .L_915)
.L_915:
        /*009c*/ 	.word	0x00000000
        /*00a0*/ 	.short	0x0000
        /*00a2*/ 	.short	0x0000
        /*00a4*/ 	.byte	0x00, 0xf5, 0x21, 0x00


	//----- nvinfo : EIATTR_SPARSE_MMA_MASK
	.align		4
.L_916:
        /*00a8*/ 	.byte	0x03, 0x50
        /*00aa*/ 	.short	0x0000


	//----- nvinfo : EIATTR_MAXREG_COUNT
	.align		4
        /*00ac*/ 	.byte	0x03, 0x1b
        /*00ae*/ 	.short	0x00ff


	//----- nvinfo : EIATTR_NUM_BARRIERS
	.align		4
        /*00b0*/ 	.byte	0x02, 0x4c
        /*00b2*/ 	.byte	0x01
	.zero		1


	//----- nvinfo : EIATTR_MERCURY_ISA_VERSION
	.align		4
        /*00b4*/ 	.byte	0x03, 0x5f
        /*00b6*/ 	.short	0x0101


	//----- nvinfo : EIATTR_COOP_GROUP_MASK_REGIDS
	.align		4
        /*00b8*/ 	.byte	0x04, 0x29
        /*00ba*/ 	.short	(.L_918 - .L_917)


	//   ....[0]....
.L_917:
        /*00bc*/ 	.word	0xffffffff


	//   ....[1]....
        /*00c0*/ 	.word	0xffffffff


	//   ....[2]....
        /*00c4*/ 	.word	0xffffffff


	//   ....[3]....
        /*00c8*/ 	.word	0xffffffff


	//   ....[4]....
        /*00cc*/ 	.word	0xffffffff


	//   ....[5]....
        /*00d0*/ 	.word	0xffffffff


	//   ....[6]....
        /*00d4*/ 	.word	0xffffffff


	//   ....[7]....
        /*00d8*/ 	.word	0xffffffff


	//   ....[8]....
        /*00dc*/ 	.word	0xffffffff


	//   ....[9]....
        /*00e0*/ 	.word	0xffffffff


	//   ....[10]....
        /*00e4*/ 	.word	0xffffffff


	//   ....[11]....
        /*00e8*/ 	.word	0xffffffff


	//   ....[12]....
        /*00ec*/ 	.word	0xffffffff


	//   ....[13]....
        /*00f0*/ 	.word	0xffffffff


	//   ....[14]....
        /*00f4*/ 	.word	0xffffffff


	//   ....[15]....
        /*00f8*/ 	.word	0xffffffff


	//   ....[16]....
        /*00fc*/ 	.word	0xffffffff


	//   ....[17]....
        /*0100*/ 	.word	0xffffffff


	//   ....[18]....
        /*0104*/ 	.word	0xffffffff


	//   ....[19]....
        /*0108*/ 	.word	0xffffffff


	//   ....[20]....
        /*010c*/ 	.word	0xffffffff


	//   ....[21]....
        /*0110*/ 	.word	0xffffffff


	//   ....[22]....
        /*0114*/ 	.word	0xffffffff


	//   ....[23]....
        /*0118*/ 	.word	0xffffffff


	//   ....[24]....
        /*011c*/ 	.word	0xffffffff


	//   ....[25]....
        /*0120*/ 	.word	0xffffffff


	//   ....[26]....
        /*0124*/ 	.word	0xffffffff


	//   ....[27]....
        /*0128*/ 	.word	0xffffffff


	//   ....[28]....
        /*012c*/ 	.word	0xffffffff


	//   ....[29]....
        /*0130*/ 	.word	0xffffffff


	//   ....[30]....
        /*0134*/ 	.word	0xffffffff


	//   ....[31]....
        /*0138*/ 	.word	0xffffffff


	//   ....[32]....
        /*013c*/ 	.word	0xffffffff


	//   ....[33]....
        /*0140*/ 	.word	0xffffffff


	//   ....[34]....
        /*0144*/ 	.word	0xffffffff


	//   ....[35]....
        /*0148*/ 	.word	0xffffffff


	//   ....[36]....
        /*014c*/ 	.word	0xffffffff


	//   ....[37]....
        /*0150*/ 	.word	0xffffffff


	//   ....[38]....
        /*0154*/ 	.word	0xffffffff


	//   ....[39]....
        /*0158*/ 	.word	0xffffffff


	//   ....[40]....
        /*015c*/ 	.word	0xffffffff


	//   ....[41]....
        /*0160*/ 	.word	0xffffffff


	//   ....[42]....
        /*0164*/ 	.word	0xffffffff


	//   ....[43]....
        /*0168*/ 	.word	0xffffffff


	//   ....[44]....
        /*016c*/ 	.word	0xffffffff


	//   ....[45]....
        /*0170*/ 	.word	0xffffffff


	//   ....[46]....
        /*0174*/ 	.word	0xffffffff


	//   ....[47]....
        /*0178*/ 	.word	0xffffffff


	//   ....[48]....
        /*017c*/ 	.word	0xffffffff


	//   ....[49]....
        /*0180*/ 	.word	0xffffffff


	//   ....[50]....
        /*0184*/ 	.word	0xffffffff


	//   ....[51]....
        /*0188*/ 	.word	0xffffffff


	//   ....[52]....
        /*018c*/ 	.word	0xffffffff


	//   ....[53]....
        /*0190*/ 	.word	0xffffffff


	//   ....[54]....
        /*0194*/ 	.word	0xffffffff


	//   ....[55]....
        /*0198*/ 	.word	0xffffffff


	//   ....[56]....
        /*019c*/ 	.word	0xffffffff


	//   ....[57]....
        /*01a0*/ 	.word	0xffffffff


	//   ....[58]....
        /*01a4*/ 	.word	0xffffffff


	//   ....[59]....
        /*01a8*/ 	.word	0xffffffff


	//   ....[60]....
        /*01ac*/ 	.word	0xffffffff


	//   ....[61]....
        /*01b0*/ 	.word	0xffffffff


	//   ....[62]....
        /*01b4*/ 	.word	0xffffffff


	//   ....[63]....
        /*01b8*/ 	.word	0xffffffff


	//   ....[64]....
        /*01bc*/ 	.word	0xffffffff


	//   ....[65]....
        /*01c0*/ 	.word	0xffffffff


	//   ....[66]....
        /*01c4*/ 	.word	0xffffffff


	//   ....[67]....
        /*01c8*/ 	.word	0xffffffff


	//   ....[68]....
        /*01cc*/ 	.word	0xffffffff


	//   ....[69]....
        /*01d0*/ 	.word	0xffffffff


	//   ....[70]....
        /*01d4*/ 	.word	0xffffffff


	//   ....[71]....
        /*01d8*/ 	.word	0xffffffff


	//   ....[72]....
        /*01dc*/ 	.word	0xffffffff


	//   ....[73]....
        /*01e0*/ 	.word	0xffffffff


	//   ....[74]....
        /*01e4*/ 	.word	0xffffffff


	//   ....[75]....
        /*01e8*/ 	.word	0xffffffff


	//   ....[76]....
        /*01ec*/ 	.word	0xffffffff


	//   ....[77]....
        /*01f0*/ 	.word	0xffffffff


	//   ....[78]....
        /*01f4*/ 	.word	0xffffffff


	//   ....[79]....
        /*01f8*/ 	.word	0xffffffff


	//   ....[80]....
        /*01fc*/ 	.word	0xffffffff


	//   ....[81]....
        /*0200*/ 	.word	0xffffffff


	//   ....[82]....
        /*0204*/ 	.word	0xffffffff


	//   ....[83]....
        /*0208*/ 	.word	0xffffffff


	//   ....[84]....
        /*020c*/ 	.word	0xffffffff


	//   ....[85]....
        /*0210*/ 	.word	0xffffffff


	//   ....[86]....
        /*0214*/ 	.word	0xffffffff


	//   ....[87]....
        /*0218*/ 	.word	0xffffffff


	//   ....[88]....
        /*021c*/ 	.word	0xffffffff


	//   ....[89]....
        /*0220*/ 	.word	0xffffffff


	//   ....[90]....
        /*0224*/ 	.word	0xffffffff


	//   ....[91]....
        /*0228*/ 	.word	0xffffffff


	//   ....[92]....
        /*022c*/ 	.word	0xffffffff


	//   ....[93]....
        /*0230*/ 	.word	0xffffffff


	//   ....[94]....
        /*0234*/ 	.word	0xffffffff


	//   ....[95]....
        /*0238*/ 	.word	0xffffffff


	//   ....[96]....
        /*023c*/ 	.word	0xffffffff


	//   ....[97]....
        /*0240*/ 	.word	0xffffffff


	//   ....[98]....
        /*0244*/ 	.word	0xffffffff


	//   ....[99]....
        /*0248*/ 	.word	0xffffffff


	//   ....[100]....
        /*024c*/ 	.word	0xffffffff


	//   ....[101]....
        /*0250*/ 	.word	0xffffffff


	//   ....[102]....
        /*0254*/ 	.word	0xffffffff


	//   ....[103]....
        /*0258*/ 	.word	0xffffffff


	//   ....[104]....
        /*025c*/ 	.word	0xffffffff


	//   ....[105]....
        /*0260*/ 	.word	0xffffffff


	//   ....[106]....
        /*0264*/ 	.word	0xffffffff


	//   ....[107]....
        /*0268*/ 	.word	0xffffffff


	//   ....[108]....
        /*026c*/ 	.word	0x05000014


	//   ....[109]....
        /*0270*/ 	.word	0x05000014


	//   ....[110]....
        /*0274*/ 	.word	0x05000014


	//   ....[111]....
        /*0278*/ 	.word	0x05000014


	//   ....[112]....
        /*027c*/ 	.word	0x05000014


	//   ....[113]....
        /*0280*/ 	.word	0x05000014


	//   ....[114]....
        /*0284*/ 	.word	0x05000014


	//   ....[115]....
        /*0288*/ 	.word	0x05000014


	//   ....[116]....
        /*028c*/ 	.word	0x05000014


	//   ....[117]....
        /*0290*/ 	.word	0x05000014


	//   ....[118]....
        /*0294*/ 	.word	0x05000014


	//   ....[119]....
        /*0298*/ 	.word	0x05000014


	//   ....[120]....
        /*029c*/ 	.word	0x05000014


	//   ....[121]....
        /*02a0*/ 	.word	0x05000014


	//   ....[122]....
        /*02a4*/ 	.word	0x05000014


	//   ....[123]....
        /*02a8*/ 	.word	0x05000014


	//   ....[124]....
        /*02ac*/ 	.word	0x05000014


	//   ....[125]....
        /*02b0*/ 	.word	0x05000014


	//   ....[126]....
        /*02b4*/ 	.word	0x05000014


	//   ....[127]....
        /*02b8*/ 	.word	0x05000014


	//   ....[128]....
        /*02bc*/ 	.word	0x05000014


	//   ....[129]....
        /*02c0*/ 	.word	0x05000014


	//   ....[130]....
        /*02c4*/ 	.word	0x05000014


	//   ....[131]....
        /*02c8*/ 	.word	0x05000014


	//   ....[132]....
        /*02cc*/ 	.word	0x05000014


	//   ....[133]....
        /*02d0*/ 	.word	0x05000014


	//   ....[134]....
        /*02d4*/ 	.word	0x05000014


	//   ....[135]....
        /*02d8*/ 	.word	0x05000014


	//   ....[136]....
        /*02dc*/ 	.word	0x05000014


	//   ....[137]....
        /*02e0*/ 	.word	0x05000014


	//   ....[138]....
        /*02e4*/ 	.word	0x05000014


	//   ....[139]....
        /*02e8*/ 	.word	0x05000014


	//   ....[140]....
        /*02ec*/ 	.word	0x05000014


	//   ....[141]....
        /*02f0*/ 	.word	0x05000014


	//   ....[142]....
        /*02f4*/ 	.word	0x05000014


	//   ....[143]....
        /*02f8*/ 	.word	0x05000014


	//   ....[144]....
        /*02fc*/ 	.word	0x05000014


	//   ....[145]....
        /*0300*/ 	.word	0x05000014


	//   ....[146]....
        /*0304*/ 	.word	0x05000014


	//   ....[147]....
        /*0308*/ 	.word	0x05000014


	//   ....[148]....
        /*030c*/ 	.word	0x05000014


	//   ....[149]....
        /*0310*/ 	.word	0x05000014


	//   ....[150]....
        /*0314*/ 	.word	0x05000014


	//   ....[151]....
        /*0318*/ 	.word	0x05000014


	//   ....[152]....
        /*031c*/ 	.word	0x05000014


	//   ....[153]....
        /*0320*/ 	.word	0x05000014


	//   ....[154]....
        /*0324*/ 	.word	0x05000014


	//   ....[155]....
        /*0328*/ 	.word	0x05000014


	//   ....[156]....
        /*032c*/ 	.word	0x05000014


	//   ....[157]....
        /*0330*/ 	.word	0x05000014


	//   ....[158]....
        /*0334*/ 	.word	0x05000014


	//   ....[159]....
        /*0338*/ 	.word	0x05000014


	//----- nvinfo : EIATTR_COOP_GROUP_INSTR_OFFSETS
	.align		4
.L_918:
        /*033c*/ 	.byte	0x04, 0x28
        /*033e*/ 	.short	(.L_920 - .L_919)


	//   ....[0]....
.L_919:
        /*0340*/ 	.word	0x000003a0


	//   ....[1]....
        /*0344*/ 	.word	0x00000550


	//   ....[2]....
        /*0348*/ 	.word	0x00000860


	//   ....[3]....
        /*034c*/ 	.word	0x000008c0


	//   ....[4]....
        /*0350*/ 	.word	0x000008f0


	//   ....[5]....
        /*0354*/ 	.word	0x00000960


	//   ....[6]....
        /*0358*/ 	.word	0x00000970


	//   ....[7]....
        /*035c*/ 	.word	0x000009c0


	//   ....[8]....
        /*0360*/ 	.word	0x00000a00


	//   ....[9]....
        /*0364*/ 	.word	0x00000a60


	//   ....[10]....
        /*0368*/ 	.word	0x00000a70


	//   ....[11]....
        /*036c*/ 	.word	0x00000ab0


	//   ....[12]....
        /*0370*/ 	.word	0x00000c80


	//   ....[13]....
        /*0374*/ 	.word	0x00000d00


	//   ....[14]....
        /*0378*/ 	.word	0x000024f0


	//   ....[15]....
        /*037c*/ 	.word	0x00002660


	//   ....[16]....
        /*0380*/ 	.word	0x000029d0


	//   ....[17]....
        /*0384*/ 	.word	0x000029f0


	//   ....[18]....
        /*0388*/ 	.word	0x00002a70


	//   ....[19]....
        /*038c*/ 	.word	0x00002a90


	//   ....[20]....
        /*0390*/ 	.word	0x00002af0


	//   ....[21]....
        /*0394*/ 	.word	0x00002b10


	//   ....[22]....
        /*0398*/ 	.word	0x00002b70


	//   ....[23]....
        /*039c*/ 	.word	0x00002b90


	//   ....[24]....
        /*03a0*/ 	.word	0x00002bf0


	//   ....[25]....
        /*03a4*/ 	.word	0x00002c10


	//   ....[26]....
        /*03a8*/ 	.word	0x00002ca0


	//   ....[27]....
        /*03ac*/ 	.word	0x00002d40


	//   ....[28]....
        /*03b0*/ 	.word	0x000031a0


	//   ....[29]....
        /*03b4*/ 	.word	0x00003210


	//   ....[30]....
        /*03b8*/ 	.word	0x000032b0


	//   ....[31]....
        /*03bc*/ 	.word	0x000032d0


	//   ....[32]....
        /*03c0*/ 	.word	0x00003340


	//   ....[33]....
        /*03c4*/ 	.word	0x00003370


	//   ....[34]....
        /*03c8*/ 	.word	0x000033c0


	//   ....[35]....
        /*03cc*/ 	.word	0x00003400


	//   ....[36]....
        /*03d0*/ 	.word	0x00003450


	//   ....[37]....
        /*03d4*/ 	.word	0x00003490


	//   ....[38]....
        /*03d8*/ 	.word	0x000034e0


	//   ....[39]....
        /*03dc*/ 	.word	0x00003510


	//   ....[40]....
        /*03e0*/ 	.word	0x00003560


	//   ....[41]....
        /*03e4*/ 	.word	0x00003650


	//   ....[42]....
        /*03e8*/ 	.word	0x000036b0


	//   ....[43]....
        /*03ec*/ 	.word	0x00003740


	//   ....[44]....
        /*03f0*/ 	.word	0x00003760


	//   ....[45]....
        /*03f4*/ 	.word	0x000037d0


	//   ....[46]....
        /*03f8*/ 	.word	0x00003800


	//   ....[47]....
        /*03fc*/ 	.word	0x00003860


	//   ....[48]....
        /*0400*/ 	.word	0x00003890


	//   ....[49]....
        /*0404*/ 	.word	0x000038f0


	//   ....[50]....
        /*0408*/ 	.word	0x00003920


	//   ....[51]....
        /*040c*/ 	.word	0x00003990


	//   ....[52]....
        /*0410*/ 	.word	0x000039b0


	//   ....[53]....
        /*0414*/ 	.word	0x000039d0


	//   ....[54]....
        /*0418*/ 	.word	0x00005590


	//   ....[55]....
        /*041c*/ 	.word	0x000056e0


	//   ....[56]....
        /*0420*/ 	.word	0x00005ba0


	//   ....[57]....
        /*0424*/ 	.word	0x00005c00


	//   ....[58]....
        /*0428*/ 	.word	0x00005c30


	//   ....[59]....
        /*042c*/ 	.word	0x00005ca0


	//   ....[60]....
        /*0430*/ 	.word	0x00005cb0


	//   ....[61]....
        /*0434*/ 	.word	0x00005ce0


	//   ....[62]....
        /*0438*/ 	.word	0x00005d40


	//   ....[63]....
        /*043c*/ 	.word	0x00005da0


	//   ....[64]....
        /*0440*/ 	.word	0x00005db0


	//   ....[65]....
        /*0444*/ 	.word	0x00005df0


	//   ....[66]....
        /*0448*/ 	.word	0x000060a0


	//   ....[67]....
        /*044c*/ 	.word	0x00006150


	//   ....[68]....
        /*0450*/ 	.word	0x00007b90


	//   ....[69]....
        /*0454*/ 	.word	0x00007ce0


	//   ....[70]....
        /*0458*/ 	.word	0x00008180


	//   ....[71]....
        /*045c*/ 	.word	0x00008190


	//   ....[72]....
        /*0460*/ 	.word	0x00008200


	//   ....[73]....
        /*0464*/ 	.word	0x00008210


	//   ....[74]....
        /*0468*/ 	.word	0x00008280


	//   ....[75]....
        /*046c*/ 	.word	0x00008290


	//   ....[76]....
        /*0470*/ 	.word	0x00008300


	//   ....[77]....
        /*0474*/ 	.word	0x00008310


	//   ....[78]....
        /*0478*/ 	.word	0x00008380


	//   ....[79]....
        /*047c*/ 	.word	0x00008390


	//   ....[80]....
        /*0480*/ 	.word	0x00008550


	//   ....[81]....
        /*0484*/ 	.word	0x00008680


	//   ....[82]....
        /*0488*/ 	.word	0x00008970


	//   ....[83]....
        /*048c*/ 	.word	0x000089e0


	//   ....[84]....
        /*0490*/ 	.word	0x00008a50


	//   ....[85]....
        /*0494*/ 	.word	0x00008a70


	//   ....[86]....
        /*0498*/ 	.word	0x00008af0


	//   ....[87]....
        /*049c*/ 	.word	0x00008b10


	//   ....[88]....
        /*04a0*/ 	.word	0x00008b60


	//   ....[89]....
        /*04a4*/ 	.word	0x00008ba0


	//   ....[90]....
        /*04a8*/ 	.word	0x00008bf0


	//   ....[91]....
        /*04ac*/ 	.word	0x00008c30


	//   ....[92]....
        /*04b0*/ 	.word	0x00008c90


	//   ....[93]....
        /*04b4*/ 	.word	0x00008cc0


	//   ....[94]....
        /*04b8*/ 	.word	0x00008d10


	//   ....[95]....
        /*04bc*/ 	.word	0x00008e30


	//   ....[96]....
        /*04c0*/ 	.word	0x00008e90


	//   ....[97]....
        /*04c4*/ 	.word	0x00008f10


	//   ....[98]....
        /*04c8*/ 	.word	0x00008f30


	//   ....[99]....
        /*04cc*/ 	.word	0x00008fa0


	//   ....[100]....
        /*04d0*/ 	.word	0x00008fd0


	//   ....[101]....
        /*04d4*/ 	.word	0x00009030


	//   ....[102]....
        /*04d8*/ 	.word	0x00009060


	//   ....[103]....
        /*04dc*/ 	.word	0x000090b0


	//   ....[104]....
        /*04e0*/ 	.word	0x000090f0


	//   ....[105]....
        /*04e4*/ 	.word	0x00009150


	//   ....[106]....
        /*04e8*/ 	.word	0x00009180


	//   ....[107]....
        /*04ec*/ 	.word	0x000091a0


	//   ....[108]....
        /*04f0*/ 	.word	0x0000a980


	//   ....[109]....
        /*04f4*/ 	.word	0x0000aa30


	//   ....[110]....
        /*04f8*/ 	.word	0x0000ab20


	//   ....[111]....
        /*04fc*/ 	.word	0x0000ab70


	//   ....[112]....
        /*0500*/ 	.word	0x0000ac40


	//   ....[113]....
        /*0504*/ 	.word	0x0000ac90


	//   ....[114]....
        /*0508*/ 	.word	0x0000ad50


	//   ....[115]....
        /*050c*/ 	.word	0x0000ada0


	//   ....[116]....
        /*0510*/ 	.word	0x0000ae60


	//   ....[117]....
        /*0514*/ 	.word	0x0000aeb0


	//   ....[118]....
        /*0518*/ 	.word	0x0000af70


	//   ....[119]....
        /*051c*/ 	.word	0x0000afc0


	//   ....[120]....
        /*0520*/ 	.word	0x0000aff0


	//   ....[121]....
        /*0524*/ 	.word	0x0000b100


	//   ....[122]....
        /*0528*/ 	.word	0x0000b1a0


	//   ....[123]....
        /*052c*/ 	.word	0x0000b280


	//   ....[124]....
        /*0530*/ 	.word	0x0000b2d0


	//   ....[125]....
        /*0534*/ 	.word	0x0000b3b0


	//   ....[126]....
        /*0538*/ 	.word	0x0000b410


	//   ....[127]....
        /*053c*/ 	.word	0x0000b480


	//   ....[128]....
        /*0540*/ 	.word	0x0000b530


	//   ....[129]....
        /*0544*/ 	.word	0x0000b590


	//   ....[130]....
        /*0548*/ 	.word	0x0000b620


	//   ....[131]....
        /*054c*/ 	.word	0x0000b6a0


	//   ....[132]....
        /*0550*/ 	.word	0x0000b730


	//   ....[133]....
        /*0554*/ 	.word	0x0000b760


	//   ....[134]....
        /*0558*/ 	.word	0x0000b850


	//   ....[135]....
        /*055c*/ 	.word	0x0000b900


	//   ....[136]....
        /*0560*/ 	.word	0x0000b9d0


	//   ....[137]....
        /*0564*/ 	.word	0x0000ba20


	//   ....[138]....
        /*0568*/ 	.word	0x0000bb00


	//   ....[139]....
        /*056c*/ 	.word	0x0000bb50


	//   ....[140]....
        /*0570*/ 	.word	0x0000bc00


	//   ....[141]....
        /*0574*/ 	.word	0x0000bc60


	//   ....[142]....
        /*0578*/ 	.word	0x0000bce0


	//   ....[143]....
        /*057c*/ 	.word	0x0000bd80


	//   ....[144]....
        /*0580*/ 	.word	0x0000bdf0


	//   ....[145]....
        /*0584*/ 	.word	0x0000be70


	//   ....[146]....
        /*0588*/ 	.word	0x0000bea0


	//   ....[147]....
        /*058c*/ 	.word	0x0000bfc0


	//   ....[148]....
        /*0590*/ 	.word	0x0000c060


	//   ....[149]....
        /*0594*/ 	.word	0x0000c140


	//   ....[150]....
        /*0598*/ 	.word	0x0000c190


	//   ....[151]....
        /*059c*/ 	.word	0x0000c270


	//   ....[152]....
        /*05a0*/ 	.word	0x0000c2c0


	//   ....[153]....
        /*05a4*/ 	.word	0x0000c360


	//   ....[154]....
        /*05a8*/ 	.word	0x0000c3f0


	//   ....[155]....
        /*05ac*/ 	.word	0x0000c450


	//   ....[156]....
        /*05b0*/ 	.word	0x0000c4e0


	//   ....[157]....
        /*05b4*/ 	.word	0x0000c560


	//   ....[158]....
        /*05b8*/ 	.word	0x0000c5e0


	//   ....[159]....
        /*05bc*/ 	.word	0x0000c610


	//----- nvinfo : EIATTR_VRC_CTA_INIT_COUNT
	.align		4
.L_920:
        /*05c0*/ 	.byte	0x02, 0x4a
	.zero		1
	.zero		1


	//----- nvinfo : EIATTR_EXIT_INSTR_OFFSETS
	.align		4
        /*05c4*/ 	.byte	0x04, 0x1c
        /*05c6*/ 	.short	(.L_922 - .L_921)


	//   ....[0]....
.L_921:
        /*05c8*/ 	.word	0x000012c0


	//   ....[1]....
        /*05cc*/ 	.word	0x00001560


	//   ....[2]....
        /*05d0*/ 	.word	0x00001ce0


	//   ....[3]....
        /*05d4*/ 	.word	0x00001db0


	//   ....[4]....
        /*05d8*/ 	.word	0x00002140


	//   ....[5]....
        /*05dc*/ 	.word	0x000021b0


	//   ....[6]....
        /*05e0*/ 	.word	0x00004150


	//   ....[7]....
        /*05e4*/ 	.word	0x00004320


	//   ....[8]....
        /*05e8*/ 	.word	0x00004ae0


	//   ....[9]....
        /*05ec*/ 	.word	0x00004bd0


	//   ....[10]....
        /*05f0*/ 	.word	0x00004f70


	//   ....[11]....
        /*05f4*/ 	.word	0x00004fe0


	//   ....[12]....
        /*05f8*/ 	.word	0x00005000


	//   ....[13]....
        /*05fc*/ 	.word	0x00007510


	//   ....[14]....
        /*0600*/ 	.word	0x000075c0


	//   ....[15]....
        /*0604*/ 	.word	0x0000a880


	//   ....[16]....
        /*0608*/ 	.word	0x0000a930


	//----- nvinfo : EIATTR_MAX_THREADS
	.align		4
.L_922:
        /*060c*/ 	.byte	0x04, 0x05
        /*060e*/ 	.short	(.L_924 - .L_923)
.L_923:
        /*0610*/ 	.word	0x00000100
        /*0614*/ 	.word	0x00000001
        /*0618*/ 	.word	0x00000001


	//----- nvinfo : EIATTR_CRS_STACK_SIZE
	.align		4
.L_924:
        /*061c*/ 	.byte	0x04, 0x1e
        /*061e*/ 	.short	(.L_926 - .L_925)
.L_925:
        /*0620*/ 	.word	0x00000000


	//----- nvinfo : EIATTR_CBANK_PARAM_SIZE
	.align		4
.L_926:
        /*0624*/ 	.byte	0x03, 0x19
        /*0626*/ 	.short	0x003c


	//----- nvinfo : EIATTR_PARAM_CBANK
	.align		4
        /*0628*/ 	.byte	0x04, 0x0a
        /*062a*/ 	.short	(.L_928 - .L_927)
	.align		4
.L_927:
        /*062c*/ 	.word	index@(.nv.constant0._ZN6thrust24THRUST_300001_SM_1000_NS8cuda_cub4core6detail13_kernel_agentINS1_15__reduce_by_key16ReduceByKeyAgentIPiPfS7_S8_N4cuda3std3__48equal_toIiEENSB_4plusIfEES7_iEEJS7_S8_S7_S8_S7_N3cub18CUB_300001_SM_100024ReduceByKeyScanTileStateIfiLb1EEESD_SF_iiEEEvDpT0_)
        /*0630*/ 	.short	0x0380
        /*0632*/ 	.short	0x003c


	//----- nvinfo : EIATTR_SW_WAR
	.align		4
.L_928:
        /*0634*/ 	.byte	0x04, 0x36
        /*0636*/ 	.short	(.L_930 - .L_929)
.L_929:
        /*0638*/ 	.word	0x00000008
.L_930:


//--------------------- .nv.info._ZN6thrust24THRUST_300001_SM_1000_NS8cuda_cub4core6detail13_kernel_agentINS1_15__reduce_by_key9InitAgentIN3cub18CUB_300001_SM_100024ReduceByKeyScanTileStateIfiLb1EEEiPiEEJSA_iSB_EEEvDpT0_ --------------------------
	.section	.nv.info._ZN6thrust24THRUST_300001_SM_1000_NS8cuda_cub4core6detail13_kernel_agentINS1_15__reduce_by_key9InitAgentIN3cub18CUB_300001_SM_100024ReduceByKeyScanTileStateIfiLb1EEEiPiEEJSA_iSB_EEEvDpT0_,"",@"SHT_CUDA_INFO"
	.sectionflags	@""
	.align	4


	//----- nvinfo : EIATTR_CUDA_API_VERSION
	.align		4
        /*0000*/ 	.byte	0x04, 0x37
        /*0002*/ 	.short	(.L_932 - .L_931)
.L_931:
        /*0004*/ 	.word	0x00000082


	//----- nvinfo : EIATTR_KPARAM_INFO
	.align		4
.L_932:
        /*0008*/ 	.byte	0x04, 0x17
        /*000a*/ 	.short	(.L_934 - .L_933)
.L_933:
        /*000c*/ 	.word	0x00000000
        /*0010*/ 	.short	0x0002
        /*0012*/ 	.short	0x0010
        /*0014*/ 	.byte	0x00, 0xf5, 0x21, 0x00


	//----- nvinfo : EIATTR_KPARAM_INFO
	.align		4
.L_934:
        /*0018*/ 	.byte	0x04, 0x17
        /*001a*/ 	.short	(.L_936 - .L_935)
.L_935:
        /*001c*/ 	.word	0x00000000
        /*0020*/ 	.short	0x0001
        /*0022*/ 	.short	0x0008
        /*0024*/ 	.byte	0x00, 0xf0, 0x11, 0x00


	//----- nvinfo : EIATTR_KPARAM_INFO
	.align		4
.L_936:
        /*0028*/ 	.byte	0x04, 0x17
        /*002a*/ 	.short	(.L_938 - .L_937)
.L_937:
        /*002c*/ 	.word	0x00000000
        /*0030*/ 	.short	0x0000
        /*0032*/ 	.short	0x0000
        /*0034*/ 	.byte	0x00, 0xf0, 0x21, 0x00


	//----- nvinfo : EIATTR_SPARSE_MMA_MASK
	.align		4
.L_938:
        /*0038*/ 	.byte	0x03, 0x50
        /*003a*/ 	.short	0x0000


	//----- nvinfo : EIATTR_MAXREG_COUNT
	.align		4
        /*003c*/ 	.byte	0x03, 0x1b
        /*003e*/ 	.short	0x00ff


	//----- nvinfo : EIATTR_MERCURY_ISA_VERSION
	.align		4
        /*0040*/ 	.byte	0x03, 0x5f
        /*0042*/ 	.short	0x0101


	//----- nvinfo : EIATTR_VRC_CTA_INIT_COUNT
	.align		4
        /*0044*/ 	.byte	0x02, 0x4a
	.zero		1
	.zero		1


	//----- nvinfo : EIATTR_EXIT_INSTR_OFFSETS
	.align		4
        /*0048*/ 	.byte	0x04, 0x1c
        /*004a*/ 	.short	(.L_940 - .L_939)


	//   ....[0]....
.L_939:
        /*004c*/ 	.word	0x00000140


	//   ....[1]....
        /*0050*/ 	.word	0x00000170


	//----- nvinfo : EIATTR_MAX_THREADS
	.align		4
.L_940:
        /*0054*/ 	.byte	0x04, 0x05
        /*0056*/ 	.short	(.L_942 - .L_941)
.L_941:
        /*0058*/ 	.word	0x00000080
        /*005c*/ 	.word	0x00000001
        /*0060*/ 	.word	0x00000001


	//----- nvinfo : EIATTR_CBANK_PARAM_SIZE
	.align		4
.L_942:
        /*0064*/ 	.byte	0x03, 0x19
        /*0066*/ 	.short	0x0018


	//----- nvinfo : EIATTR_PARAM_CBANK
	.align		4
        /*0068*/ 	.byte	0x04, 0x0a
        /*006a*/ 	.short	(.L_944 - .L_943)
	.align		4
.L_943:
        /*006c*/ 	.word	index@(.nv.constant0._ZN6thrust24THRUST_300001_SM_1000_NS8cuda_cub4core6detail13_kernel_agentINS1_15__reduce_by_key9InitAgentIN3cub18CUB_300001_SM_100024ReduceByKeyScanTileStateIfiLb1EEEiPiEEJSA_iSB_EEEvDpT0_)
        /*0070*/ 	.short	0x0380
        /*0072*/ 	.short	0x0018


	//----- nvinfo : EIATTR_SW_WAR
	.align		4
.L_944:
        /*0074*/ 	.byte	0x04, 0x36
        /*0076*/ 	.short	(.L_946 - .L_945)
.L_945:
        /*0078*/ 	.word	0x00000008
.L_946:


//--------------------- .nv.info._Z7kernel3PfS_S_Piiii --------------------------
	.section	.nv.info._Z7kernel3PfS_S_Piiii,"",@"SHT_CUDA_INFO"
	.sectionflags	@""
	.align	4


	//----- nvinfo : EIATTR_CUDA_API_VERSION
	.align		4
        /*0000*/ 	.byte	0x04, 0x37
        /*0002*/ 	.short	(.L_948 - .L_947)
.L_947:
        /*0004*/ 	.word	0x00000082


	//----- nvinfo : EIATTR_KPARAM_INFO
	.align		4
.L_948:
        /*0008*/ 	.byte	0x04, 0x17
        /*000a*/ 	.short	(.L_950 - .L_949)
.L_949:
        /*000c*/ 	.word	0x00000000
        /*0010*/ 	.short	0x0006
        /*0012*/ 	.short	0x0028
        /*0014*/ 	.byte	0x00, 0xf0, 0x11, 0x00


	//----- nvinfo : EIATTR_KPARAM_INFO
	.align		4
.L_950:
        /*0018*/ 	.byte	0x04, 0x17
        /*001a*/ 	.short	(.L_952 - .L_951)
.L_951:
        /*001c*/ 	.word	0x00000000
        /*0020*/ 	.short	0x0005
        /*0022*/ 	.short	0x0024
        /*0024*/ 	.byte	0x00, 0xf0, 0x11, 0x00


	//----- nvinfo : EIATTR_KPARAM_INFO
	.align		4
.L_952:
        /*0028*/ 	.byte	0x04, 0x17
        /*002a*/ 	.short	(.L_954 - .L_953)
.L_953:
        /*002c*/ 	.word	0x00000000
        /*0030*/ 	.short	0x0004
        /*0032*/ 	.short	0x0020
        /*0034*/ 	.byte	0x00, 0xf0, 0x11, 0x00


	//----- nvinfo : EIATTR_KPARAM_INFO
	.align		4
.L_954:
        /*0038*/ 	.byte	0x04, 0x17
        /*003a*/ 	.short	(.L_956 - .L_955)
.L_955:
        /*003c*/ 	.word	0x00000000
        /*0040*/ 	.short	0x0003
        /*0042*/ 	.short	0x0018
        /*0044*/ 	.byte	0x00, 0xf5, 0x21, 0x00


	//----- nvinfo : EIATTR_KPARAM_INFO
	.align		4
.L_956:
        /*0048*/ 	.byte	0x04, 0x17
        /*004a*/ 	.short	(.L_958 - .L_957)
.L_957:
        /*004c*/ 	.word	0x00000000
        /*0050*/ 	.short	0x0002
        /*0052*/ 	.short	0x0010
        /*0054*/ 	.byte	0x00, 0xf5, 0x21, 0x00


	//----- nvinfo : EIATTR_KPARAM_INFO
	.align		4
.L_958:
        /*0058*/ 	.byte	0x04, 0x17
        /*005a*/ 	.short	(.L_960 - .L_959)
.L_959:
        /*005c*/ 	.word	0x00000000
        /*0060*/ 	.short	0x0001
        /*0062*/ 	.short	0x0008
        /*0064*/ 	.byte	0x00, 0xf5, 0x21, 0x00


	//----- nvinfo : EIATTR_KPARAM_INFO
	.align		4
.L_960:
        /*0068*/ 	.byte	0x04, 0x17
        /*006a*/ 	.short	(.L_962 - .L_961)
.L_961:
        /*006c*/ 	.word	0x00000000
        /*0070*/ 	.short	0x0000
        /*0072*/ 	.short	0x0000
        /*0074*/ 	.byte	0x00, 0xf5, 0x21, 0x00


	//----- nvinfo : EIATTR_SPARSE_MMA_MASK
	.align		4
.L_962:
        /*0078*/ 	.byte	0x03, 0x50
        /*007a*/ 	.short	0x0000


	//----- nvinfo : EIATTR_MAXREG_COUNT
	.align		4
        /*007c*/ 	.byte	0x03, 0x1b
        /*007e*/ 	.short	0x00ff


	//----- nvinfo : EIATTR_MERCURY_ISA_VERSION
	.align		4
        /*0080*/ 	.byte	0x03, 0x5f
        /*0082*/ 	.short	0x0101


	//----- nvinfo : EIATTR_VRC_CTA_INIT_COUNT
	.align		4
        /*0084*/ 	.byte	0x02, 0x4a
	.zero		1
	.zero		1


	//----- nvinfo : EIATTR_EXIT_INSTR_OFFSETS
	.align		4
        /*0088*/ 	.byte	0x04, 0x1c
        /*008a*/ 	.short	(.L_964 - .L_963)


	//   ....[0]....
.L_963:
        /*008c*/ 	.word	0x00000070


	//   ....[1]....
        /*0090*/ 	.word	0x000015b0


	//   ....[2]....
        /*0094*/ 	.word	0x00002010


	//   ....[3]....
        /*0098*/ 	.word	0x000025b0


	//   ....[4]....
        /*009c*/ 	.word	0x000028d0


	//   ....[5]....
        /*00a0*/ 	.word	0x00002a40


	//----- nvinfo : EIATTR_CRS_STACK_SIZE
	.align		4
.L_964:
        /*00a4*/ 	.byte	0x04, 0x1e
        /*00a6*/ 	.short	(.L_966 - .L_965)
.L_965:
        /*00a8*/ 	.word	0x00000000


	//----- nvinfo : EIATTR_CBANK_PARAM_SIZE
	.align		4
.L_966:
        /*00ac*/ 	.byte	0x03, 0x19
        /*00ae*/ 	.short	0x002c


	//----- nvinfo : EIATTR_PARAM_CBANK
	.align		4
        /*00b0*/ 	.byte	0x04, 0x0a
        /*00b2*/ 	.short	(.L_968 - .L_967)
	.align		4
.L_967:
        /*00b4*/ 	.word	index@(.nv.constant0._Z7kernel3PfS_S_Piiii)
        /*00b8*/ 	.short	0x0380
        /*00ba*/ 	.short	0x002c


	//----- nvinfo : EIATTR_SW_WAR
	.align		4
.L_968:
        /*00bc*/ 	.byte	0x04, 0x36
        /*00be*/ 	.short	(.L_970 - .L_969)
.L_969:
        /*00c0*/ 	.word	0x00000008
.L_970:


//--------------------- .nv.info._Z7kernel2PiPfS0_S_ii --------------------------
	.section	.nv.info._Z7kernel2PiPfS0_S_ii,"",@"SHT_CUDA_INFO"
	.sectionflags	@""
	.align	4


	//----- nvinfo : EIATTR_CUDA_API_VERSION
	.align		4
        /*0000*/ 	.byte	0x04, 0x37
        /*0002*/ 	.short	(.L_972 - .L_971)
.L_971:
        /*0004*/ 	.word	0x00000082


	//----- nvinfo : EIATTR_KPARAM_INFO
	.align		4
.L_972:
        /*0008*/ 	.byte	0x04, 0x17
        /*000a*/ 	.short	(.L_974 - .L_973)
.L_973:
        /*000c*/ 	.word	0x00000000
        /*0010*/ 	.short	0x0005
        /*0012*/ 	.short	0x0024
        /*0014*/ 	.byte	0x00, 0xf0, 0x11, 0x00


	//----- nvinfo : EIATTR_KPARAM_INFO
	.align		4
.L_974:
        /*0018*/ 	.byte	0x04, 0x17
        /*001a*/ 	.short	(.L_976 - .L_975)
.L_975:
        /*001c*/ 	.word	0x00000000
        /*0020*/ 	.short	0x0004
        /*0022*/ 	.short	0x0020
        /*0024*/ 	.byte	0x00, 0xf0, 0x11, 0x00


	//----- nvinfo : EIATTR_KPARAM_INFO
	.align		4
.L_976:
        /*0028*/ 	.byte	0x04, 0x17
        /*002a*/ 	.short	(.L_978 - .L_977)
.L_977:
        /*002c*/ 	.word	0x00000000
        /*0030*/ 	.short	0x0003
        /*0032*/ 	.short	0x0018
        /*0034*/ 	.byte	0x00, 0xf5, 0x21, 0x00


	//----- nvinfo : EIATTR_KPARAM_INFO
	.align		4
.L_978:
        /*0038*/ 	.byte	0x04, 0x17
        /*003a*/ 	.short	(.L_980 - .L_979)
.L_979:
        /*003c*/ 	.word	0x00000000
        /*0040*/ 	.short	0x0002
        /*0042*/ 	.short	0x0010
        /*0044*/ 	.byte	0x00, 0xf5, 0x21, 0x00


	//----- nvinfo : EIATTR_KPARAM_INFO
	.align		4
.L_980:
        /*0048*/ 	.byte	0x04, 0x17
        /*004a*/ 	.short	(.L_982 - .L_981)
.L_981:
        /*004c*/ 	.word	0x00000000
        /*0050*/ 	.short	0x0001
        /*0052*/ 	.short	0x0008
        /*0054*/ 	.byte	0x00, 0xf5, 0x21, 0x00


	//----- nvinfo : EIATTR_KPARAM_INFO
	.align		4
.L_982:
        /*0058*/ 	.byte	0x04, 0x17
        /*005a*/ 	.short	(.L_984 - .L_983)
.L_983:
        /*005c*/ 	.word	0x00000000
        /*0060*/ 	.short	0x0000
        /*0062*/ 	.short	0x0000
        /*0064*/ 	.byte	0x00, 0xf5, 0x21, 0x00


	//----- nvinfo : EIATTR_SPARSE_MMA_MASK
	.align		4
.L_984:
        /*0068*/ 	.byte	0x03, 0x50
        /*006a*/ 	.short	0x0000


	//----- nvinfo : EIATTR_MAXREG_COUNT
	.align		4
        /*006c*/ 	.byte	0x03, 0x1b
        /*006e*/ 	.short	0x00ff


	//----- nvinfo : EIATTR_MERCURY_ISA_VERSION
	.align		4
        /*0070*/ 	.byte	0x03, 0x5f
        /*0072*/ 	.short	0x0101


	//----- nvinfo : EIATTR_VRC_CTA_INIT_COUNT
	.align		4
        /*0074*/ 	.byte	0x02, 0x4a
	.zero		1
	.zero		1


	//----- nvinfo : EIATTR_EXIT_INSTR_OFFSETS
	.align		4
        /*0078*/ 	.byte	0x04, 0x1c
        /*007a*/ 	.short	(.L_986 - .L_985)


	//   ....[0]....
.L_985:
        /*007c*/ 	.word	0x00000080


	//   ....[1]....
        /*0080*/ 	.word	0x000000e0


	//   ....[2]....
        /*0084*/ 	.word	0x00000150


	//   ....[3]....
        /*0088*/ 	.word	0x000017a0


	//----- nvinfo : EIATTR_CRS_STACK_SIZE
	.align		4
.L_986:
        /*008c*/ 	.byte	0x04, 0x1e
        /*008e*/ 	.short	(.L_988 - .L_987)
.L_987:
        /*0090*/ 	.word	0x00000000


	//----- nvinfo : EIATTR_CBANK_PARAM_SIZE
	.align		4
.L_988:
        /*0094*/ 	.byte	0x03, 0x19
        /*0096*/ 	.short	0x0028


	//----- nvinfo : EIATTR_PARAM_CBANK
	.align		4
        /*0098*/ 	.byte	0x04, 0x0a
        /*009a*/ 	.short	(.L_990 - .L_989)
	.align		4
.L_989:
        /*009c*/ 	.word	index@(.nv.constant0._Z7kernel2PiPfS0_S_ii)
        /*00a0*/ 	.short	0x0380
        /*00a2*/ 	.short	0x0028


	//----- nvinfo : EIATTR_SW_WAR
	.align		4
.L_990:
        /*00a4*/ 	.byte	0x04, 0x36
        /*00a6*/ 	.short	(.L_992 - .L_991)
.L_991:
        /*00a8*/ 	.word	0x00000008
.L_992:


//--------------------- .nv.info._Z6kernelPfS_PiS0_iii --------------------------
	.section	.nv.info._Z6kernelPfS_PiS0_iii,"",@"SHT_CUDA_INFO"
	.sectionflags	@""
	.align	4


	//----- nvinfo : EIATTR_CUDA_API_VERSION
	.align		4
        /*0000*/ 	.byte	0x04, 0x37
        /*0002*/ 	.short	(.L_994 - .L_993)
.L_993:
        /*0004*/ 	.word	0x00000082


	//----- nvinfo : EIATTR_KPARAM_INFO
	.align		4
.L_994:
        /*0008*/ 	.byte	0x04, 0x17
        /*000a*/ 	.short	(.L_996 - .L_995)
.L_995:
        /*000c*/ 	.word	0x00000000
        /*0010*/ 	.short	0x0006
        /*0012*/ 	.short	0x0028
        /*0014*/ 	.byte	0x00, 0xf0, 0x11, 0x00


	//----- nvinfo : EIATTR_KPARAM_INFO
	.align		4
.L_996:
        /*0018*/ 	.byte	0x04, 0x17
        /*001a*/ 	.short	(.L_998 - .L_997)
.L_997:
        /*001c*/ 	.word	0x00000000
        /*0020*/ 	.short	0x0005
        /*0022*/ 	.short	0x0024
        /*0024*/ 	.byte	0x00, 0xf0, 0x11, 0x00


	//----- nvinfo : EIATTR_KPARAM_INFO
	.align		4
.L_998:
        /*0028*/ 	.byte	0x04, 0x17
        /*002a*/ 	.short	(.L_1000 - .L_999)
.L_999:
        /*002c*/ 	.word	0x00000000
        /*0030*/ 	.short	0x0004
        /*0032*/ 	.short	0x0020
        /*0034*/ 	.byte	0x00, 0xf0, 0x11, 0x00


	//----- nvinfo : EIATTR_KPARAM_INFO
	.align		4
.L_1000:
        /*0038*/ 	.byte	0x04, 0x17
        /*003a*/ 	.short	(.L_1002 - .L_1001)
.L_1001:
        /*003c*/ 	.word	0x00000000
        /*0040*/ 	.short	0x0003
        /*0042*/ 	.short	0x0018
        /*0044*/ 	.byte	0x00, 0xf5, 0x21, 0x00


	//----- nvinfo : EIATTR_KPARAM_INFO
	.align		4
.L_1002:
        /*0048*/ 	.byte	0x04, 0x17
        /*004a*/ 	.short	(.L_1004 - .L_1003)
.L_1003:
        /*004c*/ 	.word	0x00000000
        /*0050*/ 	.short	0x0002
        /*0052*/ 	.short	0x0010
        /*0054*/ 	.byte	0x00, 0xf5, 0x21, 0x00


	//----- nvinfo : EIATTR_KPARAM_INFO
	.align		4
.L_1004:
        /*0058*/ 	.byte	0x04, 0x17
        /*005a*/ 	.short	(.L_1006 - .L_1005)
.L_1005:
        /*005c*/ 	.word	0x00000000
        /*0060*/ 	.short	0x0001
        /*0062*/ 	.short	0x0008
        /*0064*/ 	.byte	0x00, 0xf5, 0x21, 0x00


	//----- nvinfo : EIATTR_KPARAM_INFO
	.align		4
.L_1006:
        /*0068*/ 	.byte	0x04, 0x17
        /*006a*/ 	.short	(.L_1008 - .L_1007)
.L_1007:
        /*006c*/ 	.word	0x00000000
        /*0070*/ 	.short	0x0000
        /*0072*/ 	.short	0x0000
        /*0074*/ 	.byte	0x00, 0xf5, 0x21, 0x00


	//----- nvinfo : EIATTR_SPARSE_MMA_MASK
	.align		4
.L_1008:
        /*0078*/ 	.byte	0x03, 0x50
        /*007a*/ 	.short	0x0000


	//----- nvinfo : EIATTR_MAXREG_COUNT
	.align		4
        /*007c*/ 	.byte	0x03, 0x1b
        /*007e*/ 	.short	0x00ff


	//----- nvinfo : EIATTR_MERCURY_ISA_VERSION
	.align		4
        /*0080*/ 	.byte	0x03, 0x5f
        /*0082*/ 	.short	0x0101


	//----- nvinfo : EIATTR_VRC_CTA_INIT_COUNT
	.align		4
        /*0084*/ 	.byte	0x02, 0x4a
	.zero		1
	.zero		1


	//----- nvinfo : EIATTR_EXIT_INSTR_OFFSETS
	.align		4
        /*0088*/ 	.byte	0x04, 0x1c
        /*008a*/ 	.short	(.L_1010 - .L_1009)


	//   ....[0]....
.L_1009:
        /*008c*/ 	.word	0x00000070


	//   ....[1]....
        /*0090*/ 	.word	0x00001910


	//   ....[2]....
        /*0094*/ 	.word	0x00001980


	//----- nvinfo : EIATTR_CBANK_PARAM_SIZE
	.align		4
.L_1010:
        /*0098*/ 	.byte	0x03, 0x19
        /*009a*/ 	.short	0x002c


	//----- nvinfo : EIATTR_PARAM_CBANK
	.align		4
        /*009c*/ 	.byte	0x04, 0x0a
        /*009e*/ 	.short	(.L_1012 - .L_1011)
	.align		4
.L_1011:
        /*00a0*/ 	.word	index@(.nv.constant0._Z6kernelPfS_PiS0_iii)
        /*00a4*/ 	.short	0x0380
        /*00a6*/ 	.short	0x002c


	//----- nvinfo : EIATTR_SW_WAR
	.align		4
.L_1012:
        /*00a8*/ 	.byte	0x04, 0x36
        /*00aa*/ 	.short	(.L_1014 - .L_1013)
.L_1013:
        /*00ac*/ 	.word	0x00000008
.L_1014:


//--------------------- .nv.callgraph             --------------------------
	.section	.nv.callgraph,"",@"SHT_CUDA_CALLGRAPH"
	.align	4
	.sectionentsize	8
	.align		4
        /*0000*/ 	.word	0x00000000
	.align		4
        /*0004*/ 	.word	0xffffffff
	.align		4
        /*0008*/ 	.word	0x00000000
	.align		4
        /*000c*/ 	.word	0xfffffffe
	.align		4
        /*0010*/ 	.word	0x00000000
	.align		4
        /*0014*/ 	.word	0xfffffffd
	.align		4
        /*0018*/ 	.word	0x00000000
	.align		4
        /*001c*/ 	.word	0xfffffffc


//--------------------- .nv.constant4             --------------------------
	.section	.nv.constant4,"a",@progbits
	.align	8
	.align		8
.nv.constant4:
        /*0000*/ 	.dword	_ZN34_INTERNAL_46743ca9_4_k_cu_2116daf44cuda3std3__45__cpo5beginE
	.align		8
        /*0008*/ 	.dword	_ZN34_INTERNAL_46743ca9_4_k_cu_2116daf44cuda3std3__45__cpo3endE
	.align		8
        /*0010*/ 	.dword	_ZN34_INTERNAL_46743ca9_4_k_cu_2116daf44cuda3std3__45__cpo6cbeginE
	.align		8
        /*0018*/ 	.dword	_ZN34_INTERNAL_46743ca9_4_k_cu_2116daf44cuda3std3__45__cpo4cendE
	.align		8
        /*0020*/ 	.dword	_ZN34_INTERNAL_46743ca9_4_k_cu_2116daf44cuda3std3__45__cpo6rbeginE
	.align		8
        /*0028*/ 	.dword	_ZN34_INTERNAL_46743ca9_4_k_cu_2116daf44cuda3std3__45__cpo4rendE
	.align		8
        /*0030*/ 	.dword	_ZN34_INTERNAL_46743ca9_4_k_cu_2116daf44cuda3std3__45__cpo7crbeginE
	.align		8
        /*0038*/ 	.dword	_ZN34_INTERNAL_46743ca9_4_k_cu_2116daf44cuda3std3__45__cpo5crendE
	.align		8
        /*0040*/ 	.dword	_ZN34_INTERNAL_46743ca9_4_k_cu_2116daf44cuda3std3__436_GLOBAL__N__46743ca9_4_k_cu_2116daf46ignoreE
	.align		8
        /*0048*/ 	.dword	_ZN34_INTERNAL_46743ca9_4_k_cu_2116daf44cuda3std3__419piecewise_constructE
	.align		8
        /*0050*/ 	.dword	_ZN34_INTERNAL_46743ca9_4_k_cu_2116daf44cuda3std3__48in_placeE
	.align		8
        /*0058*/ 	.dword	_ZN34_INTERNAL_46743ca9_4_k_cu_2116daf44cuda3std3__420unreachable_sentinelE
	.align		8
        /*0060*/ 	.dword	_ZN34_INTERNAL_46743ca9_4_k_cu_2116daf44cuda3std3__47nulloptE
	.align		8
        /*0068*/ 	.dword	_ZN34_INTERNAL_46743ca9_4_k_cu_2116daf44cuda3std3__48unexpectE
	.align		8
        /*0070*/ 	.dword	_ZN34_INTERNAL_46743ca9_4_k_cu_2116daf44cuda3std6ranges3__45__cpo4swapE
	.align		8
        /*0078*/ 	.dword	_ZN34_INTERNAL_46743ca9_4_k_cu_2116daf44cuda3std6ranges3__45__cpo9iter_moveE
	.align		8
        /*0080*/ 	.dword	_ZN34_INTERNAL_46743ca9_4_k_cu_2116daf44cuda3std6ranges3__45__cpo5beginE
	.align		8
        /*0088*/ 	.dword	_ZN34_INTERNAL_46743ca9_4_k_cu_2116daf44cuda3std6ranges3__45__cpo3endE
	.align		8
        /*0090*/ 	.dword	_ZN34_INTERNAL_46743ca9_4_k_cu_2116daf44cuda3std6ranges3__45__cpo6cbeginE
	.align		8
        /*0098*/ 	.dword	_ZN34_INTERNAL_46743ca9_4_k_cu_2116daf44cuda3std6ranges3__45__cpo4cendE
	.align		8
        /*00a0*/ 	.dword	_ZN34_INTERNAL_46743ca9_4_k_cu_2116daf44cuda3std6ranges3__45__cpo7advanceE
	.align		8
        /*00a8*/ 	.dword	_ZN34_INTERNAL_46743ca9_4_k_cu_2116daf44cuda3std6ranges3__45__cpo9iter_swapE
	.align		8
        /*00b0*/ 	.dword	_ZN34_INTERNAL_46743ca9_4_k_cu_2116daf44cuda3std6ranges3__45__cpo4nextE
	.align		8
        /*00b8*/ 	.dword	_ZN34_INTERNAL_46743ca9_4_k_cu_2116daf44cuda3std6ranges3__45__cpo4prevE
	.align		8
        /*00c0*/ 	.dword	_ZN34_INTERNAL_46743ca9_4_k_cu_2116daf44cuda3std6ranges3__45__cpo4dataE
	.align		8
        /*00c8*/ 	.dword	_ZN34_INTERNAL_46743ca9_4_k_cu_2116daf44cuda3std6ranges3__45__cpo5cdataE
	.align		8
        /*00d0*/ 	.dword	_ZN34_INTERNAL_46743ca9_4_k_cu_2116daf44cuda3std6ranges3__45__cpo4sizeE
	.align		8
        /*00d8*/ 	.dword	_ZN34_INTERNAL_46743ca9_4_k_cu_2116daf44cuda3std6ranges3__45__cpo5ssizeE
	.align		8
        /*00e0*/ 	.dword	_ZN34_INTERNAL_46743ca9_4_k_cu_2116daf44cuda3std6ranges3__45__cpo8distanceE
	.align		8
        /*00e8*/ 	.dword	_ZN34_INTERNAL_46743ca9_4_k_cu_2116daf46thrust24THRUST_300001_SM_1000_NS8cuda_cub3parE
	.align		8
        /*00f0*/ 	.dword	_ZN34_INTERNAL_46743ca9_4_k_cu_2116daf46thrust24THRUST_300001_SM_1000_NS8cuda_cub10par_nosyncE
	.align		8
        /*00f8*/ 	.dword	_ZN34_INTERNAL_46743ca9_4_k_cu_2116daf46thrust24THRUST_300001_SM_1000_NS6system6detail10sequential3seqE
	.align		8
        /*0100*/ 	.dword	_ZN34_INTERNAL_46743ca9_4_k_cu_2116daf46thrust24THRUST_300001_SM_1000_NS6system3cpp3parE
	.align		8
        /*0108*/ 	.dword	_ZN34_INTERNAL_46743ca9_4_k_cu_2116daf46thrust24THRUST_300001_SM_1000_NS12placeholders2_1E
	.align		8
        /*0110*/ 	.dword	_ZN34_INTERNAL_46743ca9_4_k_cu_2116daf46thrust24THRUST_300001_SM_1000_NS12placeholders2_2E
	.align		8
        /*0118*/ 	.dword	_ZN34_INTERNAL_46743ca9_4_k_cu_2116daf46thrust24THRUST_300001_SM_1000_NS12placeholders2_3E
	.align		8
        /*0120*/ 	.dword	_ZN34_INTERNAL_46743ca9_4_k_cu_2116daf46thrust24THRUST_300001_SM_1000_NS12placeholders2_4E
	.align		8
        /*0128*/ 	.dword	_ZN34_INTERNAL_46743ca9_4_k_cu_2116daf46thrust24THRUST_300001_SM_1000_NS12placeholders2_5E
	.align		8
        /*0130*/ 	.dword	_ZN34_INTERNAL_46743ca9_4_k_cu_2116daf46thrust24THRUST_300001_SM_1000_NS12placeholders2_6E
	.align		8
        /*0138*/ 	.dword	_ZN34_INTERNAL_46743ca9_4_k_cu_2116daf46thrust24THRUST_300001_SM_1000_NS12placeholders2_7E
	.align		8
        /*0140*/ 	.dword	_ZN34_INTERNAL_46743ca9_4_k_cu_2116daf46thrust24THRUST_300001_SM_1000_NS12placeholders2_8E
	.align		8
        /*0148*/ 	.dword	_ZN34_INTERNAL_46743ca9_4_k_cu_2116daf46thrust24THRUST_300001_SM_1000_NS12placeholders2_9E
	.align		8
        /*0150*/ 	.dword	_ZN34_INTERNAL_46743ca9_4_k_cu_2116daf46thrust24THRUST_300001_SM_1000_NS12placeholders3_10E
	.align		8
        /*0158*/ 	.dword	_ZN34_INTERNAL_46743ca9_4_k_cu_2116daf46thrust24THRUST_300001_SM_1000_NS3seqE
	.align		8
        /*0160*/ 	.dword	_ZN34_INTERNAL_46743ca9_4_k_cu_2116daf46thrust24THRUST_300001_SM_1000_NS6deviceE


//--------------------- .text._ZN3cub18CUB_300001_SM_10006detail10radix_sort29DeviceRadixSortOnesweepKernelINS1_5radix10policy_hubIiNS0_8NullTypeEyE10Policy1000ELNS0_9SortOrderE0EiS6_yiiNS1_21identity_decomposer_tEEEvPT5_SC_PT3_PKSD_PT1_PKSH_PT2_PKSL_T4_iiT6_ --------------------------
	.section	.text._ZN3cub18CUB_300001_SM_10006detail10radix_sort29DeviceRadixSortOnesweepKernelINS1_5radix10policy_hubIiNS0_8NullTypeEyE10Policy1000ELNS0_9SortOrderE0EiS6_yiiNS1_21identity_decomposer_tEEEvPT5_SC_PT3_PKSD_PT1_PKSH_PT2_PKSL_T4_iiT6_,"ax",@progbits
	.align	128
        .global         _ZN3cub18CUB_300001_SM_10006detail10radix_sort29DeviceRadixSortOnesweepKernelINS1_5radix10policy_hubIiNS0_8NullTypeEyE10Policy1000ELNS0_9SortOrderE0EiS6_yiiNS1_21identity_decomposer_tEEEvPT5_SC_PT3_PKSD_PT1_PKSH_PT2_PKSL_T4_iiT6_
        .type           _ZN3cub18CUB_300001_SM_10006detail10radix_sort29DeviceRadixSortOnesweepKernelINS1_5radix10policy_hubIiNS0_8NullTypeEyE10Policy1000ELNS0_9SortOrderE0EiS6_yiiNS1_21identity_decomposer_tEEEvPT5_SC_PT3_PKSD_PT1_PKSH_PT2_PKSL_T4_iiT6_,@function
        .size           _ZN3cub18CUB_300001_SM_10006detail10radix_sort29DeviceRadixSortOnesweepKernelINS1_5radix10policy_hubIiNS0_8NullTypeEyE10Policy1000ELNS0_9SortOrderE0EiS6_yiiNS1_21identity_decomposer_tEEEvPT5_SC_PT3_PKSD_PT1_PKSH_PT2_PKSL_T4_iiT6_,(.L_x_2112 - _ZN3cub18CUB_300001_SM_10006detail10radix_sort29DeviceRadixSortOnesweepKernelINS1_5radix10policy_hubIiNS0_8NullTypeEyE10Policy1000ELNS0_9SortOrderE0EiS6_yiiNS1_21identity_decomposer_tEEEvPT5_SC_PT3_PKSD_PT1_PKSH_PT2_PKSL_T4_iiT6_)
        .other          _ZN3cub18CUB_300001_SM_10006detail10radix_sort29DeviceRadixSortOnesweepKernelINS1_5radix10policy_hubIiNS0_8NullTypeEyE10Policy1000ELNS0_9SortOrderE0EiS6_yiiNS1_21identity_decomposer_tEEEvPT5_SC_PT3_PKSD_PT1_PKSH_PT2_PKSL_T4_iiT6_,@"STO_CUDA_ENTRY STV_DEFAULT"
_ZN3cub18CUB_300001_SM_10006detail10radix_sort29DeviceRadixSortOnesweepKernelINS1_5radix10policy_hubIiNS0_8NullTypeEyE10Policy1000ELNS0_9SortOrderE0EiS6_yiiNS1_21identity_decomposer_tEEEvPT5_SC_PT3_PKSD_PT1_PKSH_PT2_PKSL_T4_iiT6_:
.text._ZN3cub18CUB_300001_SM_10006detail10radix_sort29DeviceRadixSortOnesweepKernelINS1_5radix10policy_hubIiNS0_8NullTypeEyE10Policy1000ELNS0_9SortOrderE0EiS6_yiiNS1_21identity_decomposer_tEEEvPT5_SC_PT3_PKSD_PT1_PKSH_PT2_PKSL_T4_iiT6_:
[----:B------:R-:W-:Y:S01]  /*0000*/  LDC R1, c[0x0][0x37c] ;  /* 0x0000df00ff017b82 */ /* 0x000fe20000000800 */
[----:B------:R-:W0:Y:S01]  /*0010*/  S2R R3, SR_TID.X ;  /* 0x0000000000037919 */ /* 0x000e220000002100 */
[----:B------:R-:W1:Y:S01]  /*0020*/  LDCU.64 UR8, c[0x0][0x358] ;  /* 0x00006b00ff0877ac */ /* 0x000e620008000a00 */
[----:B------:R-:W-:Y:S01]  /*0030*/  BSSY.RECONVERGENT B0, `(.L_x_0) ;  /* 0x000000a000007945 */ /* 0x000fe20003800200 */
[----:B0-----:R-:W-:-:S13]  /*0040*/  ISETP.NE.AND P0, PT, R3, RZ, PT ;  /* 0x000000ff0300720c */ /* 0x001fda0003f05270 */
[----:B-1----:R-:W-:Y:S05]  /*0050*/  @P0 BRA `(.L_x_1) ;  /* 0x00000000001c0947 */ /* 0x002fea0003800000 */
[----:B------:R-:W0:Y:S01]  /*0060*/  LDC.64 R4, c[0x0][0x388] ;  /* 0x0000e200ff047b82 */ /* 0x000e220000000a00 */
[----:B------:R-:W-:-:S05]  /*0070*/  IMAD.MOV.U32 R7, RZ, RZ, 0x1 ;  /* 0x00000001ff077424 */ /* 0x000fca00078e00ff */
[----:B0-----:R-:W2:Y:S02]  /*0080*/  ATOMG.E.ADD.STRONG.GPU PT, R4, desc[UR8][R4.64], R7 ;  /* 0x80000007040479a8 */ /* 0x001ea400081ef108 */
[----:B------:R-:W0:Y:S01]  /*0090*/  S2UR UR5, SR_CgaCtaId ;  /* 0x00000000000579c3 */ /* 0x000e220000008800 */
[----:B------:R-:W-:Y:S02]  /*00a0*/  UMOV UR4, 0x400 ;  /* 0x0000040000047882 */ /* 0x000fe40000000000 */
[----:B0-----:R-:W-:-:S09]  /*00b0*/  ULEA UR4, UR5, UR4, 0x18 ;  /* 0x0000000405047291 */ /* 0x001fd2000f8ec0ff */
[----:B--2---:R0:W-:Y:S03]  /*00c0*/  STS [UR4+0x7200], R4 ;  /* 0x00720004ff007988 */ /* 0x0041e60008000804 */
.L_x_1:
[----:B------:R-:W-:Y:S05]  /*00d0*/  BSYNC.RECONVERGENT B0 ;  /* 0x0000000000007941 */ /* 0x000fea0003800200 */
.L_x_0:
[----:B------:R-:W1:Y:S08]  /*00e0*/  S2UR UR5, SR_CgaCtaId ;  /* 0x00000000000579c3 */ /* 0x000e700000008800 */
[----:B------:R-:W-:Y:S06]  /*00f0*/  BAR.SYNC.DEFER_BLOCKING 0x0 ;  /* 0x0000000000007b1d */ /* 0x000fec0000010000 */
[----:B------:R-:W-:Y:S01]  /*0100*/  UMOV UR4, 0x400 ;  /* 0x0000040000047882 */ /* 0x000fe20000000000 */
[----:B------:R-:W2:Y:S01]  /*0110*/  S2R R46, SR_LANEID ;  /* 0x00000000002e7919 */ /* 0x000ea20000000000 */
[----:B-1----:R-:W-:Y:S01]  /*0120*/  ULEA UR4, UR5, UR4, 0x18 ;  /* 0x0000000405047291 */ /* 0x002fe2000f8ec0ff */
[----:B------:R-:W1:Y:S08]  /*0130*/  LDCU UR5, c[0x0][0x3c0] ;  /* 0x00007800ff0577ac */ /* 0x000e700008000800 */
[----:B------:R-:W3:Y:S02]  /*0140*/  LDS R0, [UR4+0x7200] ;  /* 0x00720004ff007984 */ /* 0x000ee40008000800 */
[----:B---3--:R-:W-:-:S13]  /*0150*/  R2UR UR7, R0 ;  /* 0x00000000000772ca */ /* 0x008fda00000e0000 */
[----:B------:R-:W-:-:S04]  /*0160*/  UIMAD UR6, UR7, 0x1c80, URZ ;  /* 0x00001c80070678a4 */ /* 0x000fc8000f8e02ff */
[----:B------:R-:W-:Y:S02]  /*0170*/  UIADD3 UR10, UPT, UPT, UR6, 0x1c80, URZ ;  /* 0x00001c80060a7890 */ /* 0x000fe4000fffe0ff */
[----:B------:R-:W-:Y:S02]  /*0180*/  USHF.R.S32.HI UR11, URZ, 0x1f, UR6 ;  /* 0x0000001fff0b7899 */ /* 0x000fe40008011406 */
[----:B-1----:R-:W-:-:S09]  /*0190*/  UISETP.GT.AND UP0, UPT, UR10, UR5, UPT ;  /* 0x000000050a00728c */ /* 0x002fd2000bf04270 */
[----:B--2---:R-:W-:Y:S05]  /*01a0*/  BRA.U UP0, `(.L_x_2) ;  /* 0x0000000100707547 */ /* 0x004fea000b800000 */
[----:B------:R-:W0:Y:S01]  /*01b0*/  LDCU.64 UR12, c[0x0][0x3a8] ;  /* 0x00007500ff0c77ac */ /* 0x000e220008000a00 */
[C---:B------:R-:W-:Y:S02]  /*01c0*/  LOP3.LUT R0, R3.reuse, 0x1f, RZ, 0xc0, !PT ;  /* 0x0000001f03007812 */ /* 0x040fe400078ec0ff */
[----:B------:R-:W-:-:S05]  /*01d0*/  LOP3.LUT R5, R3, 0x3e0, RZ, 0xc0, !PT ;  /* 0x000003e003057812 */ /* 0x000fca00078ec0ff */
[----:B------:R-:W-:-:S05]  /*01e0*/  IMAD R0, R5, 0x13, R0 ;  /* 0x0000001305007824 */ /* 0x000fca00078e0200 */
[----:B------:R-:W-:-:S05]  /*01f0*/  IADD3 R0, P0, PT, R0, UR6, RZ ;  /* 0x0000000600007c10 */ /* 0x000fca000ff1e0ff */
[----:B------:R-:W-:Y:S01]  /*0200*/  IMAD.X R5, RZ, RZ, UR11, P0 ;  /* 0x0000000bff057e24 */ /* 0x000fe200080e06ff */
[----:B0-----:R-:W-:-:S04]  /*0210*/  LEA R4, P0, R0, UR12, 0x2 ;  /* 0x0000000c00047c11 */ /* 0x001fc8000f8010ff */
[----:B------:R-:W-:-:S05]  /*0220*/  LEA.HI.X R5, R0, UR13, R5, 0x2, P0 ;  /* 0x0000000d00057c11 */ /* 0x000fca00080f1405 */
[----:B------:R0:W5:Y:S04]  /*0230*/  LDG.E R44, desc[UR8][R4.64] ;  /* 0x00000008042c7981 */ /* 0x000168000c1e1900 */
        /* <DEDUP_REMOVED lines=17> */
[----:B------:R0:W5:Y:S01]  /*0350*/  LDG.E R24, desc[UR8][R4.64+0x900] ;  /* 0x0009000804187981 */ /* 0x000162000c1e1900 */
[----:B------:R-:W-:Y:S05]  /*0360*/  BRA `(.L_x_3) ;  /* 0x0000000400507947 */ /* 0x000fea0003800000 */
.L_x_2:
[C---:B------:R-:W-:Y:S01]  /*0370*/  LOP3.LUT R0, R3.reuse, 0x1f, RZ, 0xc0, !PT ;  /* 0x0000001f03007812 */ /* 0x040fe200078ec0ff */
[----:B------:R-:W1:Y:S01]  /*0380*/  LDCU.64 UR12, c[0x0][0x3a8] ;  /* 0x00007500ff0c77ac */ /* 0x000e620008000a00 */
[----:B------:R-:W-:Y:S01]  /*0390*/  LOP3.LUT R5, R3, 0x3e0, RZ, 0xc0, !PT ;  /* 0x000003e003057812 */ /* 0x000fe200078ec0ff */
[----:B------:R-:W-:Y:S01]  /*03a0*/  IMAD.MOV.U32 R44, RZ, RZ, 0x7fffffff ;  /* 0x7fffffffff2c7424 */ /* 0x000fe200078e00ff */
[----:B------:R-:W-:Y:S01]  /*03b0*/  UIADD3 UR5, UPT, UPT, -UR6, UR5, URZ ;  /* 0x0000000506057290 */ /* 0x000fe2000fffe1ff */
[----:B------:R-:W-:Y:S02]  /*03c0*/  IMAD.MOV.U32 R42, RZ, RZ, 0x7fffffff ;  /* 0x7fffffffff2a7424 */ /* 0x000fe400078e00ff */
[----:B------:R-:W-:Y:S02]  /*03d0*/  IMAD R7, R5, 0x13, R0 ;  /* 0x0000001305077824 */ /* 0x000fe400078e0200 */
[----:B------:R-:W-:Y:S02]  /*03e0*/  IMAD.MOV.U32 R43, RZ, RZ, 0x7fffffff ;  /* 0x7fffffffff2b7424 */ /* 0x000fe400078e00ff */
[C---:B------:R-:W-:Y:S01]  /*03f0*/  VIADD R0, R7.reuse, 0x20 ;  /* 0x0000002007007836 */ /* 0x040fe20000000000 */
[C---:B------:R-:W-:Y:S01]  /*0400*/  ISETP.GE.AND P1, PT, R7.reuse, UR5, PT ;  /* 0x0000000507007c0c */ /* 0x040fe2000bf26270 */
[----:B------:R-:W-:-:S02]  /*0410*/  VIADD R5, R7, 0x60 ;  /* 0x0000006007057836 */ /* 0x000fc40000000000 */
[C---:B0-----:R-:W-:Y:S01]  /*0420*/  VIADD R4, R7.reuse, 0x40 ;  /* 0x0000004007047836 */ /* 0x041fe20000000000 */
[----:B------:R-:W-:Y:S01]  /*0430*/  ISETP.GE.AND P2, PT, R0, UR5, PT ;  /* 0x0000000500007c0c */ /* 0x000fe2000bf46270 */
[C---:B------:R-:W-:Y:S01]  /*0440*/  VIADD R8, R7.reuse, 0xa0 ;  /* 0x000000a007087836 */ /* 0x040fe20000000000 */
[C---:B------:R-:W-:Y:S01]  /*0450*/  IADD3 R0, P0, PT, R7.reuse, UR6, RZ ;  /* 0x0000000607007c10 */ /* 0x040fe2000ff1e0ff */
[----:B------:R-:W-:Y:S01]  /*0460*/  VIADD R6, R7, 0x80 ;  /* 0x0000008007067836 */ /* 0x000fe20000000000 */
[----:B------:R-:W-:Y:S01]  /*0470*/  ISETP.GE.AND P4, PT, R5, UR5, PT ;  /* 0x0000000505007c0c */ /* 0x000fe2000bf86270 */
[----:B------:R-:W-:Y:S01]  /*0480*/  VIADD R9, R7, 0xc0 ;  /* 0x000000c007097836 */ /* 0x000fe20000000000 */
[----:B------:R-:W-:Y:S01]  /*0490*/  ISETP.GE.AND P3, PT, R4, UR5, PT ;  /* 0x0000000504007c0c */ /* 0x000fe2000bf66270 */
[----:B------:R-:W-:Y:S01]  /*04a0*/  IMAD.X R5, RZ, RZ, UR11, P0 ;  /* 0x0000000bff057e24 */ /* 0x000fe200080e06ff */
[----:B-1----:R-:W-:Y:S02]  /*04b0*/  LEA R4, P0, R0, UR12, 0x2 ;  /* 0x0000000c00047c11 */ /* 0x002fe4000f8010ff */
[----:B------:R-:W-:-:S02]  /*04c0*/  ISETP.GE.AND P6, PT, R8, UR5, PT ;  /* 0x0000000508007c0c */ /* 0x000fc4000bfc6270 */
[----:B------:R-:W-:Y:S01]  /*04d0*/  LEA.HI.X R5, R0, UR13, R5, 0x2, P0 ;  /* 0x0000000d00057c11 */ /* 0x000fe200080f1405 */
[----:B------:R-:W-:Y:S01]  /*04e0*/  VIADD R0, R7, 0xe0 ;  /* 0x000000e007007836 */ /* 0x000fe20000000000 */
[----:B------:R-:W-:Y:S01]  /*04f0*/  ISETP.GE.AND P5, PT, R6, UR5, PT ;  /* 0x0000000506007c0c */ /* 0x000fe2000bfa6270 */
[----:B------:R-:W-:Y:S01]  /*0500*/  IMAD.MOV.U32 R8, RZ, RZ, 0x7fffffff ;  /* 0x7fffffffff087424 */ /* 0x000fe200078e00ff */
[----:B------:R-:W-:Y:S01]  /*0510*/  ISETP.GE.AND P0, PT, R9, UR5, PT ;  /* 0x0000000509007c0c */ /* 0x000fe2000bf06270 */
[----:B------:R1:W5:Y:S01]  /*0520*/  @!P1 LDG.E R44, desc[UR8][R4.64] ;  /* 0x00000008042c9981 */ /* 0x000362000c1e1900 */
[----:B------:R-:W-:Y:S01]  /*0530*/  ISETP.GE.AND P1, PT, R0, UR5, PT ;  /* 0x0000000500007c0c */ /* 0x000fe2000bf26270 */
[C---:B------:R-:W-:Y:S02]  /*0540*/  VIADD R0, R7.reuse, 0x120 ;  /* 0x0000012007007836 */ /* 0x040fe40000000000 */
[----:B------:R1:W5:Y:S01]  /*0550*/  @!P3 LDG.E R42, desc[UR8][R4.64+0x100] ;  /* 0x00010008042ab981 */ /* 0x000362000c1e1900 */
[----:B------:R-:W-:-:S02]  /*0560*/  VIADD R6, R7, 0x100 ;  /* 0x0000010007067836 */ /* 0x000fc40000000000 */
[----:B------:R-:W-:Y:S01]  /*0570*/  ISETP.GE.AND P3, PT, R0, UR5, PT ;  /* 0x0000000500007c0c */ /* 0x000fe2000bf66270 */
[----:B------:R-:W-:Y:S01]  /*0580*/  VIADD R0, R7, 0x140 ;  /* 0x0000014007007836 */ /* 0x000fe20000000000 */
[----:B------:R1:W5:Y:S01]  /*0590*/  @!P4 LDG.E R8, desc[UR8][R4.64+0x180] ;  /* 0x000180080408c981 */ /* 0x000362000c1e1900 */
[----:B------:R-:W-:-:S03]  /*05a0*/  IMAD.MOV.U32 R10, RZ, RZ, 0x7fffffff ;  /* 0x7fffffffff0a7424 */ /* 0x000fc600078e00ff */
[----:B------:R-:W-:Y:S01]  /*05b0*/  ISETP.GE.AND P4, PT, R0, UR5, PT ;  /* 0x0000000500007c0c */ /* 0x000fe2000bf86270 */
[C---:B------:R-:W-:Y:S01]  /*05c0*/  VIADD R0, R7.reuse, 0x180 ;  /* 0x0000018007007836 */ /* 0x040fe20000000000 */
[----:B------:R1:W5:Y:S01]  /*05d0*/  @!P2 LDG.E R43, desc[UR8][R4.64+0x80] ;  /* 0x00008008042ba981 */ /* 0x000362000c1e1900 */
[----:B------:R-:W-:Y:S01]  /*05e0*/  ISETP.GE.AND P2, PT, R6, UR5, PT ;  /* 0x0000000506007c0c */ /* 0x000fe2000bf46270 */
[----:B------:R-:W-:Y:S02]  /*05f0*/  IMAD.MOV.U32 R12, RZ, RZ, 0x7fffffff ;  /* 0x7fffffffff0c7424 */ /* 0x000fe400078e00ff */
[----:B------:R1:W5:Y:S01]  /*0600*/  @!P6 LDG.E R10, desc[UR8][R4.64+0x280] ;  /* 0x00028008040ae981 */ /* 0x000362000c1e1900 */
[----:B------:R-:W-:Y:S01]  /*0610*/  ISETP.GE.AND P6, PT, R0, UR5, PT ;  /* 0x0000000500007c0c */ /* 0x000fe2000bfc6270 */
[C---:B------:R-:W-:Y:S02]  /*0620*/  VIADD R0, R7.reuse, 0x1a0 ;  /* 0x000001a007007836 */ /* 0x040fe40000000000 */
[----:B------:R-:W-:Y:S01]  /*0630*/  IMAD.MOV.U32 R9, RZ, RZ, 0x7fffffff ;  /* 0x7fffffffff097424 */ /* 0x000fe200078e00ff */
[----:B------:R1:W5:Y:S01]  /*0640*/  @!P0 LDG.E R12, desc[UR8][R4.64+0x300] ;  /* 0x00030008040c8981 */ /* 0x000362000c1e1900 */
[----:B------:R-:W-:Y:S01]  /*0650*/  VIADD R6, R7, 0x160 ;  /* 0x0000016007067836 */ /* 0x000fe20000000000 */
[----:B------:R-:W-:Y:S01]  /*0660*/  ISETP.GE.AND P0, PT, R0, UR5, PT ;  /* 0x0000000500007c0c */ /* 0x000fe2000bf06270 */
[----:B------:R-:W-:-:S02]  /*0670*/  IMAD.MOV.U32 R14, RZ, RZ, 0x7fffffff ;  /* 0x7fffffffff0e7424 */ /* 0x000fc400078e00ff */
[C---:B------:R-:W-:Y:S01]  /*0680*/  VIADD R0, R7.reuse, 0x1e0 ;  /* 0x000001e007007836 */ /* 0x040fe20000000000 */
[----:B------:R1:W5:Y:S01]  /*0690*/  @!P5 LDG.E R9, desc[UR8][R4.64+0x200] ;  /* 0x000200080409d981 */ /* 0x000362000c1e1900 */
[----:B------:R-:W-:Y:S01]  /*06a0*/  ISETP.GE.AND P5, PT, R6, UR5, PT ;  /* 0x0000000506007c0c */ /* 0x000fe2000bfa6270 */
[----:B------:R-:W-:Y:S02]  /*06b0*/  IMAD.MOV.U32 R13, RZ, RZ, 0x7fffffff ;  /* 0x7fffffffff0d7424 */ /* 0x000fe400078e00ff */
[----:B------:R1:W5:Y:S01]  /*06c0*/  @!P2 LDG.E R14, desc[UR8][R4.64+0x400] ;  /* 0x00040008040ea981 */ /* 0x000362000c1e1900 */
[----:B------:R-:W-:Y:S01]  /*06d0*/  IMAD.MOV.U32 R15, RZ, RZ, 0x7fffffff ;  /* 0x7fffffffff0f7424 */ /* 0x000fe200078e00ff */
[----:B------:R-:W-:Y:S01]  /*06e0*/  ISETP.GE.AND P2, PT, R0, UR5, PT ;  /* 0x0000000500007c0c */ /* 0x000fe2000bf46270 */
[C---:B------:R-:W-:Y:S01]  /*06f0*/  VIADD R6, R7.reuse, 0x1c0 ;  /* 0x000001c007067836 */ /* 0x040fe20000000000 */
[----:B------:R1:W5:Y:S01]  /*0700*/  @!P1 LDG.E R13, desc[UR8][R4.64+0x380] ;  /* 0x00038008040d9981 */ /* 0x000362000c1e1900 */
[----:B------:R-:W-:-:S02]  /*0710*/  VIADD R0, R7, 0x200 ;  /* 0x0000020007007836 */ /* 0x000fc40000000000 */
[----:B------:R-:W-:Y:S01]  /*0720*/  IMAD.MOV.U32 R16, RZ, RZ, 0x7fffffff ;  /* 0x7fffffffff107424 */ /* 0x000fe200078e00ff */
[----:B------:R1:W5:Y:S01]  /*0730*/  @!P3 LDG.E R15, desc[UR8][R4.64+0x480] ;  /* 0x00048008040fb981 */ /* 0x000362000c1e1900 */
[----:B------:R-:W-:Y:S01]  /*0740*/  IMAD.MOV.U32 R17, RZ, RZ, 0x7fffffff ;  /* 0x7fffffffff117424 */ /* 0x000fe200078e00ff */
[----:B------:R-:W-:Y:S01]  /*0750*/  ISETP.GE.AND P1, PT, R6, UR5, PT ;  /* 0x0000000506007c0c */ /* 0x000fe2000bf26270 */
[C---:B------:R-:W-:Y:S01]  /*0760*/  VIADD R6, R7.reuse, 0x220 ;  /* 0x0000022007067836 */ /* 0x040fe20000000000 */
[----:B------:R-:W-:Y:S01]  /*0770*/  ISETP.GE.AND P3, PT, R0, UR5, PT ;  /* 0x0000000500007c0c */ /* 0x000fe2000bf66270 */
[----:B------:R-:W-:Y:S01]  /*0780*/  VIADD R0, R7, 0x240 ;  /* 0x0000024007007836 */ /* 0x000fe20000000000 */
[----:B------:R1:W5:Y:S02]  /*0790*/  @!P4 LDG.E R16, desc[UR8][R4.64+0x500] ;  /* 0x000500080410c981 */ /* 0x000364000c1e1900 */
[----:B------:R-:W-:Y:S02]  /*07a0*/  ISETP.GE.AND P4, PT, R6, UR5, PT ;  /* 0x0000000506007c0c */ /* 0x000fe4000bf86270 */
[----:B------:R1:W5:Y:S01]  /*07b0*/  @!P5 LDG.E R17, desc[UR8][R4.64+0x580] ;  /* 0x000580080411d981 */ /* 0x000362000c1e1900 */
[----:B------:R-:W-:Y:S01]  /*07c0*/  ISETP.GE.AND P5, PT, R0, UR5, PT ;  /* 0x0000000500007c0c */ /* 0x000fe2000bfa6270 */
[----:B------:R-:W-:-:S02]  /*07d0*/  IMAD.MOV.U32 R18, RZ, RZ, 0x7fffffff ;  /* 0x7fffffffff127424 */ /* 0x000fc400078e00ff */
[----:B------:R-:W-:Y:S02]  /*07e0*/  IMAD.MOV.U32 R19, RZ, RZ, 0x7fffffff ;  /* 0x7fffffffff137424 */ /* 0x000fe400078e00ff */
[----:B------:R-:W-:Y:S02]  /*07f0*/  IMAD.MOV.U32 R20, RZ, RZ, 0x7fffffff ;  /* 0x7fffffffff147424 */ /* 0x000fe400078e00ff */
[----:B------:R-:W-:Y:S01]  /*0800*/  IMAD.MOV.U32 R21, RZ, RZ, 0x7fffffff ;  /* 0x7fffffffff157424 */ /* 0x000fe200078e00ff */
[----:B------:R1:W5:Y:S01]  /*0810*/  @!P6 LDG.E R18, desc[UR8][R4.64+0x600] ;  /* 0x000600080412e981 */ /* 0x000362000c1e1900 */
[----:B------:R-:W-:Y:S02]  /*0820*/  IMAD.MOV.U32 R22, RZ, RZ, 0x7fffffff ;  /* 0x7fffffffff167424 */ /* 0x000fe400078e00ff */
[----:B------:R-:W-:Y:S01]  /*0830*/  IMAD.MOV.U32 R23, RZ, RZ, 0x7fffffff ;  /* 0x7fffffffff177424 */ /* 0x000fe200078e00ff */
[----:B------:R1:W5:Y:S01]  /*0840*/  @!P0 LDG.E R19, desc[UR8][R4.64+0x680] ;  /* 0x0006800804138981 */ /* 0x000362000c1e1900 */
[----:B------:R-:W-:-:S03]  /*0850*/  IMAD.MOV.U32 R24, RZ, RZ, 0x7fffffff ;  /* 0x7fffffffff187424 */ /* 0x000fc600078e00ff */
[----:B------:R1:W5:Y:S04]  /*0860*/  @!P1 LDG.E R20, desc[UR8][R4.64+0x700] ;  /* 0x0007000804149981 */ /* 0x000368000c1e1900 */
[----:B------:R1:W5:Y:S04]  /*0870*/  @!P2 LDG.E R21, desc[UR8][R4.64+0x780] ;  /* 0x000780080415a981 */ /* 0x000368000c1e1900 */
[----:B------:R1:W5:Y:S04]  /*0880*/  @!P3 LDG.E R22, desc[UR8][R4.64+0x800] ;  /* 0x000800080416b981 */ /* 0x000368000c1e1900 */
[----:B------:R1:W5:Y:S04]  /*0890*/  @!P4 LDG.E R23, desc[UR8][R4.64+0x880] ;  /* 0x000880080417c981 */ /* 0x000368000c1e1900 */
[----:B------:R1:W5:Y:S02]  /*08a0*/  @!P5 LDG.E R24, desc[UR8][R4.64+0x900] ;  /* 0x000900080418d981 */ /* 0x000364000c1e1900 */
.L_x_3:
[----:B01----:R-:W-:Y:S01]  /*08b0*/  VIMNMX R5, PT, PT, R46, 0xe0, !PT ;  /* 0x000000e02e057848 */ /* 0x003fe20007fe0100 */
[----:B------:R-:W0:Y:S01]  /*08c0*/  LDCU UR5, c[0x0][0x3c8] ;  /* 0x00007900ff0577ac */ /* 0x000e220008000800 */
[----:B------:R-:W-:Y:S01]  /*08d0*/  SHF.R.U32.HI R0, RZ, 0x5, R3 ;  /* 0x00000005ff007819 */ /* 0x000fe20000011603 */
[----:B------:R-:W-:Y:S01]  /*08e0*/  BSSY.RECONVERGENT B0, `(.L_x_4) ;  /* 0x0000026000007945 */ /* 0x000fe20003800200 */
[--C-:B------:R-:W-:Y:S01]  /*08f0*/  IADD3 R5, PT, PT, R5, 0x1f, -R46.reuse ;  /* 0x0000001f05057810 */ /* 0x100fe20007ffe82e */
[----:B------:R-:W-:Y:S01]  /*0900*/  UMOV UR6, 0xffffffff ;  /* 0xffffffff00067882 */ /* 0x000fe20000000000 */
[----:B------:R-:W-:Y:S02]  /*0910*/  IMAD.MOV.U32 R7, RZ, RZ, R46 ;  /* 0x000000ffff077224 */ /* 0x000fe400078e002e */
[C---:B------:R-:W-:Y:S02]  /*0920*/  ISETP.GE.U32.AND P0, PT, R5.reuse, 0x1e0, PT ;  /* 0x000001e00500780c */ /* 0x040fe40003f06070 */
[----:B------:R-:W-:Y:S01]  /*0930*/  LEA.HI R6, R5, 0x1, RZ, 0x1b ;  /* 0x0000000105067811 */ /* 0x000fe200078fd8ff */
[----:B------:R-:W-:-:S03]  /*0940*/  IMAD.SHL.U32 R5, R0, 0x400, RZ ;  /* 0x0000040000057824 */ /* 0x000fc600078e00ff */
[----:B------:R-:W-:-:S04]  /*0950*/  LOP3.LUT R25, R6, 0xf, RZ, 0xc0, !PT ;  /* 0x0000000f06197812 */ /* 0x000fc800078ec0ff */
[----:B------:R-:W-:Y:S01]  /*0960*/  ISETP.NE.AND P1, PT, R25, RZ, PT ;  /* 0x000000ff1900720c */ /* 0x000fe20003f25270 */
[----:B0-----:R-:W-:Y:S02]  /*0970*/  USHF.L.U32 UR5, UR6, UR5, URZ ;  /* 0x0000000506057299 */ /* 0x001fe400080006ff */
[----:B------:R-:W-:Y:S10]  /*0980*/  @!P0 BRA `(.L_x_5) ;  /* 0x00000000006c8947 */ /* 0x000ff40003800000 */
[----:B------:R-:W-:Y:S01]  /*0990*/  IMAD R4, R46, 0x4, R5 ;  /* 0x000000042e047824 */ /* 0x000fe200078e0205 */
[----:B------:R-:W-:Y:S01]  /*09a0*/  LOP3.LUT R0, R6, 0xffffff0, RZ, 0xc0, !PT ;  /* 0x0ffffff006007812 */ /* 0x000fe200078ec0ff */
[----:B------:R-:W-:Y:S02]  /*09b0*/  IMAD.U32 R11, RZ, RZ, UR4 ;  /* 0x00000004ff0b7e24 */ /* 0x000fe4000f8e00ff */
[----:B------:R-:W-:Y:S02]  /*09c0*/  IMAD.MOV.U32 R7, RZ, RZ, R46 ;  /* 0x000000ffff077224 */ /* 0x000fe400078e002e */
[----:B------:R-:W-:Y:S01]  /*09d0*/  IMAD.MOV R0, RZ, RZ, -R0 ;  /* 0x000000ffff007224 */ /* 0x000fe200078e0a00 */
[----:B------:R-:W-:-:S07]  /*09e0*/  IADD3 R4, PT, PT, R4, 0x400, R11 ;  /* 0x0000040004047810 */ /* 0x000fce0007ffe00b */
.L_x_6:
[----:B------:R-:W-:Y:S01]  /*09f0*/  VIADD R0, R0, 0x10 ;  /* 0x0000001000007836 */ /* 0x000fe20000000000 */
[----:B------:R-:W-:Y:S01]  /*0a00*/  STS [R4+-0x400], RZ ;  /* 0xfffc00ff04007388 */ /* 0x000fe20000000800 */
[----:B------:R-:W-:-:S03]  /*0a10*/  VIADD R7, R7, 0x200 ;  /* 0x0000020007077836 */ /* 0x000fc60000000000 */
[----:B------:R-:W-:Y:S01]  /*0a20*/  ISETP.NE.AND P0, PT, R0, RZ, PT ;  /* 0x000000ff0000720c */ /* 0x000fe20003f05270 */
[----:B------:R-:W-:Y:S04]  /*0a30*/  STS [R4+-0x380], RZ ;  /* 0xfffc80ff04007388 */ /* 0x000fe80000000800 */
[----:B------:R-:W-:Y:S04]  /*0a40*/  STS [R4+-0x300], RZ ;  /* 0xfffd00ff04007388 */ /* 0x000fe80000000800 */
[----:B------:R-:W-:Y:S04]  /*0a50*/  STS [R4+-0x280], RZ ;  /* 0xfffd80ff04007388 */ /* 0x000fe80000000800 */
[----:B------:R-:W-:Y:S04]  /*0a60*/  STS [R4+-0x200], RZ ;  /* 0xfffe00ff04007388 */ /* 0x000fe80000000800 */
[----:B------:R-:W-:Y:S04]  /*0a70*/  STS [R4+-0x180], RZ ;  /* 0xfffe80ff04007388 */ /* 0x000fe80000000800 */
[----:B------:R-:W-:Y:S04]  /*0a80*/  STS [R4+-0x100], RZ ;  /* 0xffff00ff04007388 */ /* 0x000fe80000000800 */
[----:B------:R-:W-:Y:S04]  /*0a90*/  STS [R4+-0x80], RZ ;  /* 0xffff80ff04007388 */ /* 0x000fe80000000800 */
[----:B------:R-:W-:Y:S04]  /*0aa0*/  STS [R4], RZ ;  /* 0x000000ff04007388 */ /* 0x000fe80000000800 */
[----:B------:R-:W-:Y:S04]  /*0ab0*/  STS [R4+0x80], RZ ;  /* 0x000080ff04007388 */ /* 0x000fe80000000800 */
[----:B------:R-:W-:Y:S04]  /*0ac0*/  STS [R4+0x100], RZ ;  /* 0x000100ff04007388 */ /* 0x000fe80000000800 */
[----:B------:R-:W-:Y:S04]  /*0ad0*/  STS [R4+0x180], RZ ;  /* 0x000180ff04007388 */ /* 0x000fe80000000800 */
[----:B------:R-:W-:Y:S04]  /*0ae0*/  STS [R4+0x200], RZ ;  /* 0x000200ff04007388 */ /* 0x000fe80000000800 */
[----:B------:R-:W-:Y:S04]  /*0af0*/  STS [R4+0x280], RZ ;  /* 0x000280ff04007388 */ /* 0x000fe80000000800 */
[----:B------:R-:W-:Y:S04]  /*0b00*/  STS [R4+0x300], RZ ;  /* 0x000300ff04007388 */ /* 0x000fe80000000800 */
[----:B------:R0:W-:Y:S02]  /*0b10*/  STS [R4+0x380], RZ ;  /* 0x000380ff04007388 */ /* 0x0001e40000000800 */
[----:B0-----:R-:W-:Y:S01]  /*0b20*/  VIADD R4, R4, 0x800 ;  /* 0x0000080004047836 */ /* 0x001fe20000000000 */
[----:B------:R-:W-:Y:S06]  /*0b30*/  @P0 BRA `(.L_x_6) ;  /* 0xfffffffc00ac0947 */ /* 0x000fec000383ffff */
.L_x_5:
[----:B------:R-:W-:Y:S05]  /*0b40*/  BSYNC.RECONVERGENT B0 ;  /* 0x0000000000007941 */ /* 0x000fea0003800200 */
.L_x_4:
[----:B------:R-:W-:Y:S01]  /*0b50*/  BSSY.RECONVERGENT B0, `(.L_x_7) ;  /* 0x0000026000007945 */ /* 0x000fe20003800200 */
[----:B------:R-:W-:-:S03]  /*0b60*/  VIADD R4, R5, UR4 ;  /* 0x0000000405047c36 */ /* 0x000fc60008000000 */
[----:B------:R-:W-:Y:S05]  /*0b70*/  @!P1 BRA `(.L_x_8) ;  /* 0x00000000008c9947 */ /* 0x000fea0003800000 */
[----:B------:R-:W-:Y:S01]  /*0b80*/  ISETP.GE.U32.AND P0, PT, R25, 0x8, PT ;  /* 0x000000081900780c */ /* 0x000fe20003f06070 */
[----:B------:R-:W-:Y:S01]  /*0b90*/  BSSY.RECONVERGENT B1, `(.L_x_9) ;  /* 0x000000e000017945 */ /* 0x000fe20003800200 */
[----:B------:R-:W-:-:S04]  /*0ba0*/  LOP3.LUT R11, R6, 0x7, RZ, 0xc0, !PT ;  /* 0x00000007060b7812 */ /* 0x000fc800078ec0ff */
[----:B------:R-:W-:-:S07]  /*0bb0*/  ISETP.NE.AND P1, PT, R11, RZ, PT ;  /* 0x000000ff0b00720c */ /* 0x000fce0003f25270 */
[----:B------:R-:W-:Y:S06]  /*0bc0*/  @!P0 BRA `(.L_x_10) ;  /* 0x0000000000288947 */ /* 0x000fec0003800000 */
[C---:B------:R-:W-:Y:S02]  /*0bd0*/  IMAD R0, R7.reuse, 0x4, R4 ;  /* 0x0000000407007824 */ /* 0x040fe400078e0204 */
[----:B------:R-:W-:-:S03]  /*0be0*/  VIADD R7, R7, 0x100 ;  /* 0x0000010007077836 */ /* 0x000fc60000000000 */
[----:B------:R0:W-:Y:S04]  /*0bf0*/  STS [R0], RZ ;  /* 0x000000ff00007388 */ /* 0x0001e80000000800 */
[----:B------:R0:W-:Y:S04]  /*0c00*/  STS [R0+0x80], RZ ;  /* 0x000080ff00007388 */ /* 0x0001e80000000800 */
[----:B------:R0:W-:Y:S04]  /*0c10*/  STS [R0+0x100], RZ ;  /* 0x000100ff00007388 */ /* 0x0001e80000000800 */
[----:B------:R0:W-:Y:S04]  /*0c20*/  STS [R0+0x180], RZ ;  /* 0x000180ff00007388 */ /* 0x0001e80000000800 */
[----:B------:R0:W-:Y:S04]  /*0c30*/  STS [R0+0x200], RZ ;  /* 0x000200ff00007388 */ /* 0x0001e80000000800 */
[----:B------:R0:W-:Y:S04]  /*0c40*/  STS [R0+0x280], RZ ;  /* 0x000280ff00007388 */ /* 0x0001e80000000800 */
[----:B------:R0:W-:Y:S04]  /*0c50*/  STS [R0+0x300], RZ ;  /* 0x000300ff00007388 */ /* 0x0001e80000000800 */
[----:B------:R0:W-:Y:S02]  /*0c60*/  STS [R0+0x380], RZ ;  /* 0x000380ff00007388 */ /* 0x0001e40000000800 */
.L_x_10:
[----:B------:R-:W-:Y:S05]  /*0c70*/  BSYNC.RECONVERGENT B1 ;  /* 0x0000000000017941 */ /* 0x000fea0003800200 */
.L_x_9:
[----:B------:R-:W-:Y:S05]  /*0c80*/  @!P1 BRA `(.L_x_8) ;  /* 0x0000000000489947 */ /* 0x000fea0003800000 */
[----:B------:R-:W-:Y:S02]  /*0c90*/  ISETP.GE.U32.AND P0, PT, R11, 0x4, PT ;  /* 0x000000040b00780c */ /* 0x000fe40003f06070 */
[----:B------:R-:W-:-:S04]  /*0ca0*/  LOP3.LUT R6, R6, 0x3, RZ, 0xc0, !PT ;  /* 0x0000000306067812 */ /* 0x000fc800078ec0ff */
[----:B------:R-:W-:-:S07]  /*0cb0*/  ISETP.NE.AND P1, PT, R6, RZ, PT ;  /* 0x000000ff0600720c */ /* 0x000fce0003f25270 */
[C---:B0-----:R-:W-:Y:S02]  /*0cc0*/  @P0 IMAD R0, R7.reuse, 0x4, R4 ;  /* 0x0000000407000824 */ /* 0x041fe400078e0204 */
[----:B------:R-:W-:-:S03]  /*0cd0*/  @P0 VIADD R7, R7, 0x80 ;  /* 0x0000008007070836 */ /* 0x000fc60000000000 */
[----:B------:R1:W-:Y:S04]  /*0ce0*/  @P0 STS [R0], RZ ;  /* 0x000000ff00000388 */ /* 0x0003e80000000800 */
[----:B------:R1:W-:Y:S04]  /*0cf0*/  @P0 STS [R0+0x80], RZ ;  /* 0x000080ff00000388 */ /* 0x0003e80000000800 */
[----:B------:R1:W-:Y:S04]  /*0d00*/  @P0 STS [R0+0x100], RZ ;  /* 0x000100ff00000388 */ /* 0x0003e80000000800 */
[----:B------:R1:W-:Y:S01]  /*0d10*/  @P0 STS [R0+0x180], RZ ;  /* 0x000180ff00000388 */ /* 0x0003e20000000800 */
[----:B------:R-:W-:Y:S05]  /*0d20*/  @!P1 BRA `(.L_x_8) ;  /* 0x0000000000209947 */ /* 0x000fea0003800000 */
[----:B------:R-:W-:Y:S02]  /*0d30*/  IMAD R5, R7, 0x4, R5 ;  /* 0x0000000407057824 */ /* 0x000fe400078e0205 */
[----:B------:R-:W-:Y:S02]  /*0d40*/  IMAD.MOV R6, RZ, RZ, -R6 ;  /* 0x000000ffff067224 */ /* 0x000fe400078e0a06 */
[----:B------:R-:W-:-:S07]  /*0d50*/  VIADD R5, R5, UR4 ;  /* 0x0000000405057c36 */ /* 0x000fce0008000000 */
.L_x_11:
[----:B------:R-:W-:Y:S01]  /*0d60*/  VIADD R6, R6, 0x1 ;  /* 0x0000000106067836 */ /* 0x000fe20000000000 */
[----:B------:R0:W-:Y:S04]  /*0d70*/  STS [R5], RZ ;  /* 0x000000ff05007388 */ /* 0x0001e80000000800 */
[----:B------:R-:W-:Y:S01]  /*0d80*/  ISETP.NE.AND P0, PT, R6, RZ, PT ;  /* 0x000000ff0600720c */ /* 0x000fe20003f05270 */
[----:B0-----:R-:W-:-:S12]  /*0d90*/  VIADD R5, R5, 0x80 ;  /* 0x0000008005057836 */ /* 0x001fd80000000000 */
[----:B------:R-:W-:Y:S05]  /*0da0*/  @P0 BRA `(.L_x_11) ;  /* 0xfffffffc00ec0947 */ /* 0x000fea000383ffff */
.L_x_8:
[----:B------:R-:W-:Y:S05]  /*0db0*/  BSYNC.RECONVERGENT B0 ;  /* 0x0000000000007941 */ /* 0x000fea0003800200 */
.L_x_7:
[----:B------:R-:W2:Y:S01]  /*0dc0*/  LDCU UR6, c[0x0][0x3c4] ;  /* 0x00007880ff0677ac */ /* 0x000ea20008000800 */
[----:B-----5:R-:W-:Y:S01]  /*0dd0*/  LOP3.LUT R45, R44, 0x80000000, RZ, 0x3c, !PT ;  /* 0x800000002c2d7812 */ /* 0x020fe200078e3cff */
[----:B------:R-:W-:Y:S01]  /*0de0*/  BSSY.RECONVERGENT B0, `(.L_x_12) ;  /* 0x0000089000007945 */ /* 0x000fe20003800200 */
[----:B------:R-:W-:Y:S02]  /*0df0*/  LOP3.LUT R6, R43, 0x80000000, RZ, 0x3c, !PT ;  /* 0x800000002b067812 */ /* 0x000fe400078e3cff */
[----:B01----:R-:W-:Y:S02]  /*0e00*/  LOP3.LUT R0, R42, 0x80000000, RZ, 0x3c, !PT ;  /* 0x800000002a007812 */ /* 0x003fe400078e3cff */
[----:B------:R-:W-:Y:S02]  /*0e10*/  LOP3.LUT R41, R8, 0x80000000, RZ, 0x3c, !PT ;  /* 0x8000000008297812 */ /* 0x000fe400078e3cff */
[----:B------:R-:W-:Y:S02]  /*0e20*/  LOP3.LUT R40, R9, 0x80000000, RZ, 0x3c, !PT ;  /* 0x8000000009287812 */ /* 0x000fe400078e3cff */
[----:B------:R-:W-:-:S02]  /*0e30*/  LOP3.LUT R39, R10, 0x80000000, RZ, 0x3c, !PT ;  /* 0x800000000a277812 */ /* 0x000fc400078e3cff */
[----:B------:R-:W-:Y:S02]  /*0e40*/  LOP3.LUT R38, R13, 0x80000000, RZ, 0x3c, !PT ;  /* 0x800000000d267812 */ /* 0x000fe400078e3cff */
[----:B------:R-:W-:Y:S02]  /*0e50*/  LOP3.LUT R37, R14, 0x80000000, RZ, 0x3c, !PT ;  /* 0x800000000e257812 */ /* 0x000fe400078e3cff */
[----:B------:R-:W-:Y:S02]  /*0e60*/  LOP3.LUT R36, R15, 0x80000000, RZ, 0x3c, !PT ;  /* 0x800000000f247812 */ /* 0x000fe400078e3cff */
[----:B--2---:R-:W-:Y:S02]  /*0e70*/  SHF.R.U32.HI R47, RZ, UR6, R45 ;  /* 0x00000006ff2f7c19 */ /* 0x004fe4000801162d */
[----:B------:R-:W-:Y:S02]  /*0e80*/  SHF.R.U32.HI R7, RZ, UR6, R6 ;  /* 0x00000006ff077c19 */ /* 0x000fe40008011606 */
[----:B------:R-:W-:-:S02]  /*0e90*/  LOP3.LUT R47, R47, UR5, RZ, 0x30, !PT ;  /* 0x000000052f2f7c12 */ /* 0x000fc4000f8e30ff */
[----:B------:R-:W-:Y:S02]  /*0ea0*/  SHF.R.U32.HI R11, RZ, UR6, R0 ;  /* 0x00000006ff0b7c19 */ /* 0x000fe40008011600 */
[----:B------:R-:W-:Y:S01]  /*0eb0*/  SHF.R.U32.HI R25, RZ, UR6, R41 ;  /* 0x00000006ff197c19 */ /* 0x000fe20008011629 */
[----:B------:R-:W-:Y:S01]  /*0ec0*/  IMAD R5, R47, 0x4, R4 ;  /* 0x000000042f057824 */ /* 0x000fe200078e0204 */
[----:B------:R-:W-:Y:S01]  /*0ed0*/  LOP3.LUT R7, R7, UR5, RZ, 0x30, !PT ;  /* 0x0000000507077c12 */ /* 0x000fe2000f8e30ff */
[----:B------:R-:W-:Y:S01]  /*0ee0*/  NOP ;  /* 0x0000000000007918 */ /* 0x000fe20000000000 */
[----:B------:R-:W-:Y:S02]  /*0ef0*/  SHF.R.U32.HI R26, RZ, UR6, R40 ;  /* 0x00000006ff1a7c19 */ /* 0x000fe40008011628 */
[----:B------:R0:W-:Y:S01]  /*0f00*/  ATOMS.POPC.INC.32 RZ, [R5+URZ] ;  /* 0x0000000005ff7f8c */ /* 0x0001e2000d8000ff */
[----:B------:R-:W-:Y:S01]  /*0f10*/  LOP3.LUT R11, R11, UR5, RZ, 0x30, !PT ;  /* 0x000000050b0b7c12 */ /* 0x000fe2000f8e30ff */
[----:B------:R-:W-:Y:S01]  /*0f20*/  IMAD R7, R7, 0x4, R4 ;  /* 0x0000000407077824 */ /* 0x000fe200078e0204 */
[----:B------:R-:W-:-:S02]  /*0f30*/  SHF.R.U32.HI R27, RZ, UR6, R39 ;  /* 0x00000006ff1b7c19 */ /* 0x000fc40008011627 */
[----:B------:R-:W-:Y:S01]  /*0f40*/  LOP3.LUT R25, R25, UR5, RZ, 0x30, !PT ;  /* 0x0000000519197c12 */ /* 0x000fe2000f8e30ff */
[--C-:B------:R-:W-:Y:S01]  /*0f50*/  IMAD R11, R11, 0x4, R4.reuse ;  /* 0x000000040b0b7824 */ /* 0x100fe200078e0204 */
[----:B------:R-:W-:Y:S01]  /*0f60*/  LOP3.LUT R27, R27, UR5, RZ, 0x30, !PT ;  /* 0x000000051b1b7c12 */ /* 0x000fe2000f8e30ff */
[----:B------:R1:W-:Y:S01]  /*0f70*/  ATOMS.POPC.INC.32 RZ, [R7+URZ] ;  /* 0x0000000007ff7f8c */ /* 0x0003e2000d8000ff */
[----:B0-----:R-:W-:Y:S01]  /*0f80*/  LOP3.LUT R5, R26, UR5, RZ, 0x30, !PT ;  /* 0x000000051a057c12 */ /* 0x001fe2000f8e30ff */
[--C-:B------:R-:W-:Y:S01]  /*0f90*/  IMAD R25, R25, 0x4, R4.reuse ;  /* 0x0000000419197824 */ /* 0x100fe200078e0204 */
[----:B------:R-:W-:Y:S01]  /*0fa0*/  LOP3.LUT R26, R12, 0x80000000, RZ, 0x3c, !PT ;  /* 0x800000000c1a7812 */ /* 0x000fe200078e3cff */
[----:B------:R0:W-:Y:S01]  /*0fb0*/  ATOMS.POPC.INC.32 RZ, [R11+URZ] ;  /* 0x000000000bff7f8c */ /* 0x0001e2000d8000ff */
[----:B------:R-:W-:Y:S01]  /*0fc0*/  LOP3.LUT R35, R16, 0x80000000, RZ, 0x3c, !PT ;  /* 0x8000000010237812 */ /* 0x000fe200078e3cff */
[----:B------:R-:W-:Y:S01]  /*0fd0*/  IMAD R5, R5, 0x4, R4 ;  /* 0x0000000405057824 */ /* 0x000fe200078e0204 */
[----:B------:R-:W-:Y:S01]  /*0fe0*/  SHF.R.U32.HI R26, RZ, UR6, R26 ;  /* 0x00000006ff1a7c19 */ /* 0x000fe2000801161a */
[----:B------:R-:W-:Y:S01]  /*0ff0*/  IMAD R27, R27, 0x4, R4 ;  /* 0x000000041b1b7824 */ /* 0x000fe200078e0204 */
[----:B------:R2:W-:Y:S01]  /*1000*/  ATOMS.POPC.INC.32 RZ, [R25+URZ] ;  /* 0x0000000019ff7f8c */ /* 0x0005e2000d8000ff */
[----:B-1----:R-:W-:-:S02]  /*1010*/  SHF.R.U32.HI R7, RZ, UR6, R37 ;  /* 0x00000006ff077c19 */ /* 0x002fc40008011625 */
[----:B0-----:R-:W-:Y:S01]  /*1020*/  SHF.R.U32.HI R11, RZ, UR6, R38 ;  /* 0x00000006ff0b7c19 */ /* 0x001fe20008011626 */
[----:B------:R0:W-:Y:S01]  /*1030*/  ATOMS.POPC.INC.32 RZ, [R5+URZ] ;  /* 0x0000000005ff7f8c */ /* 0x0001e2000d8000ff */
[----:B------:R-:W-:Y:S02]  /*1040*/  SHF.R.U32.HI R28, RZ, UR6, R36 ;  /* 0x00000006ff1c7c19 */ /* 0x000fe40008011624 */
[----:B------:R-:W-:Y:S01]  /*1050*/  LOP3.LUT R11, R11, UR5, RZ, 0x30, !PT ;  /* 0x000000050b0b7c12 */ /* 0x000fe2000f8e30ff */
[----:B------:R1:W-:Y:S01]  /*1060*/  ATOMS.POPC.INC.32 RZ, [R27+URZ] ;  /* 0x000000001bff7f8c */ /* 0x0003e2000d8000ff */
[----:B--2---:R-:W-:Y:S02]  /*1070*/  LOP3.LUT R25, R26, UR5, RZ, 0x30, !PT ;  /* 0x000000051a197c12 */ /* 0x004fe4000f8e30ff */
[----:B------:R-:W-:Y:S01]  /*1080*/  SHF.R.U32.HI R26, RZ, UR6, R35 ;  /* 0x00000006ff1a7c19 */ /* 0x000fe20008011623 */
[--C-:B0-----:R-:W-:Y:S01]  /*1090*/  IMAD R5, R11, 0x4, R4.reuse ;  /* 0x000000040b057824 */ /* 0x101fe200078e0204 */
[----:B------:R-:W-:Y:S01]  /*10a0*/  LOP3.LUT R7, R7, UR5, RZ, 0x30, !PT ;  /* 0x0000000507077c12 */ /* 0x000fe2000f8e30ff */
[----:B------:R-:W-:Y:S01]  /*10b0*/  IMAD R25, R25, 0x4, R4 ;  /* 0x0000000419197824 */ /* 0x000fe200078e0204 */
[----:B------:R-:W-:-:S02]  /*10c0*/  LOP3.LUT R29, R26, UR5, RZ, 0x30, !PT ;  /* 0x000000051a1d7c12 */ /* 0x000fc4000f8e30ff */
[----:B-1----:R-:W-:Y:S01]  /*10d0*/  LOP3.LUT R27, R28, UR5, RZ, 0x30, !PT ;  /* 0x000000051c1b7c12 */ /* 0x002fe2000f8e30ff */
[--C-:B------:R-:W-:Y:S01]  /*10e0*/  IMAD R26, R7, 0x4, R4.reuse ;  /* 0x00000004071a7824 */ /* 0x100fe200078e0204 */
[----:B------:R-:W-:Y:S01]  /*10f0*/  LOP3.LUT R34, R17, 0x80000000, RZ, 0x3c, !PT ;  /* 0x8000000011227812 */ /* 0x000fe200078e3cff */
[--C-:B------:R-:W-:Y:S01]  /*1100*/  IMAD R28, R29, 0x4, R4.reuse ;  /* 0x000000041d1c7824 */ /* 0x100fe200078e0204 */
[----:B------:R-:W-:Y:S01]  /*1110*/  LOP3.LUT R48, R18, 0x80000000, RZ, 0x3c, !PT ;  /* 0x8000000012307812 */ /* 0x000fe200078e3cff */
[----:B------:R-:W-:Y:S01]  /*1120*/  IMAD R27, R27, 0x4, R4 ;  /* 0x000000041b1b7824 */ /* 0x000fe200078e0204 */
[----:B------:R-:W-:Y:S01]  /*1130*/  ATOMS.POPC.INC.32 RZ, [R25+URZ] ;  /* 0x0000000019ff7f8c */ /* 0x000fe2000d8000ff */
[----:B------:R-:W-:Y:S02]  /*1140*/  LOP3.LUT R33, R19, 0x80000000, RZ, 0x3c, !PT ;  /* 0x8000000013217812 */ /* 0x000fe400078e3cff */
[----:B------:R-:W-:Y:S01]  /*1150*/  LOP3.LUT R32, R20, 0x80000000, RZ, 0x3c, !PT ;  /* 0x8000000014207812 */ /* 0x000fe200078e3cff */
[----:B------:R-:W-:Y:S01]  /*1160*/  ATOMS.POPC.INC.32 RZ, [R5+URZ] ;  /* 0x0000000005ff7f8c */ /* 0x000fe2000d8000ff */
[----:B------:R-:W-:-:S02]  /*1170*/  LOP3.LUT R31, R21, 0x80000000, RZ, 0x3c, !PT ;  /* 0x80000000151f7812 */ /* 0x000fc400078e3cff */
[----:B------:R-:W-:Y:S01]  /*1180*/  SHF.R.U32.HI R53, RZ, UR6, R34 ;  /* 0x00000006ff357c19 */ /* 0x000fe20008011622 */
[----:B------:R-:W-:Y:S01]  /*1190*/  ATOMS.POPC.INC.32 RZ, [R26+URZ] ;  /* 0x000000001aff7f8c */ /* 0x000fe2000d8000ff */
[----:B------:R-:W-:Y:S02]  /*11a0*/  LOP3.LUT R30, R22, 0x80000000, RZ, 0x3c, !PT ;  /* 0x80000000161e7812 */ /* 0x000fe400078e3cff */
[----:B------:R-:W-:Y:S01]  /*11b0*/  SHF.R.U32.HI R48, RZ, UR6, R48 ;  /* 0x00000006ff307c19 */ /* 0x000fe20008011630 */
[----:B------:R0:W-:Y:S01]  /*11c0*/  ATOMS.POPC.INC.32 RZ, [R27+URZ] ;  /* 0x000000001bff7f8c */ /* 0x0001e2000d8000ff */
[----:B------:R-:W-:Y:S02]  /*11d0*/  LOP3.LUT R29, R23, 0x80000000, RZ, 0x3c, !PT ;  /* 0x80000000171d7812 */ /* 0x000fe400078e3cff */
[----:B------:R-:W-:Y:S01]  /*11e0*/  SHF.R.U32.HI R50, RZ, UR6, R33 ;  /* 0x00000006ff327c19 */ /* 0x000fe20008011621 */
[----:B------:R1:W-:Y:S01]  /*11f0*/  ATOMS.POPC.INC.32 RZ, [R28+URZ] ;  /* 0x000000001cff7f8c */ /* 0x0003e2000d8000ff */
[----:B------:R-:W-:-:S02]  /*1200*/  SHF.R.U32.HI R51, RZ, UR6, R32 ;  /* 0x00000006ff337c19 */ /* 0x000fc40008011620 */
[----:B------:R-:W-:Y:S02]  /*1210*/  LOP3.LUT R53, R53, UR5, RZ, 0x30, !PT ;  /* 0x0000000535357c12 */ /* 0x000fe4000f8e30ff */
[----:B0-----:R-:W-:Y:S02]  /*1220*/  SHF.R.U32.HI R27, RZ, UR6, R31 ;  /* 0x00000006ff1b7c19 */ /* 0x001fe4000801161f */
[----:B------:R-:W-:Y:S01]  /*1230*/  LOP3.LUT R48, R48, UR5, RZ, 0x30, !PT ;  /* 0x0000000530307c12 */ /* 0x000fe2000f8e30ff */
[----:B------:R-:W-:Y:S01]  /*1240*/  IMAD R26, R53, 0x4, R4 ;  /* 0x00000004351a7824 */ /* 0x000fe200078e0204 */
[----:B-1----:R-:W-:Y:S02]  /*1250*/  LOP3.LUT R28, R24, 0x80000000, RZ, 0x3c, !PT ;  /* 0x80000000181c7812 */ /* 0x002fe400078e3cff */
[----:B------:R-:W-:Y:S01]  /*1260*/  SHF.R.U32.HI R25, RZ, UR6, R30 ;  /* 0x00000006ff197c19 */ /* 0x000fe2000801161e */
[----:B------:R-:W-:Y:S01]  /*1270*/  IMAD R48, R48, 0x4, R4 ;  /* 0x0000000430307824 */ /* 0x000fe200078e0204 */
[----:B------:R-:W-:Y:S01]  /*1280*/  LOP3.LUT R50, R50, UR5, RZ, 0x30, !PT ;  /* 0x0000000532327c12 */ /* 0x000fe2000f8e30ff */
[----:B------:R0:W-:Y:S01]  /*1290*/  ATOMS.POPC.INC.32 RZ, [R26+URZ] ;  /* 0x000000001aff7f8c */ /* 0x0001e2000d8000ff */
[----:B------:R-:W-:-:S02]  /*12a0*/  SHF.R.U32.HI R5, RZ, UR6, R29 ;  /* 0x00000006ff057c19 */ /* 0x000fc4000801161d */
[----:B------:R-:W-:Y:S01]  /*12b0*/  LOP3.LUT R51, R51, UR5, RZ, 0x30, !PT ;  /* 0x0000000533337c12 */ /* 0x000fe2000f8e30ff */
[----:B------:R-:W-:Y:S01]  /*12c0*/  IMAD R50, R50, 0x4, R4 ;  /* 0x0000000432327824 */ /* 0x000fe200078e0204 */
[----:B------:R-:W-:Y:S01]  /*12d0*/  SHF.R.U32.HI R49, RZ, UR6, R28 ;  /* 0x00000006ff317c19 */ /* 0x000fe2000801161c */
[----:B------:R0:W-:Y:S01]  /*12e0*/  ATOMS.POPC.INC.32 RZ, [R48+URZ] ;  /* 0x0000000030ff7f8c */ /* 0x0001e2000d8000ff */
[----:B------:R-:W-:Y:S01]  /*12f0*/  LOP3.LUT R27, R27, UR5, RZ, 0x30, !PT ;  /* 0x000000051b1b7c12 */ /* 0x000fe2000f8e30ff */
[--C-:B------:R-:W-:Y:S01]  /*1300*/  IMAD R51, R51, 0x4, R4.reuse ;  /* 0x0000000433337824 */ /* 0x100fe200078e0204 */
[----:B------:R-:W-:Y:S01]  /*1310*/  LOP3.LUT R25, R25, UR5, RZ, 0x30, !PT ;  /* 0x0000000519197c12 */ /* 0x000fe2000f8e30ff */
[----:B------:R0:W-:Y:S01]  /*1320*/  ATOMS.POPC.INC.32 RZ, [R50+URZ] ;  /* 0x0000000032ff7f8c */ /* 0x0001e2000d8000ff */
[----:B------:R-:W-:Y:S01]  /*1330*/  LOP3.LUT R5, R5, UR5, RZ, 0x30, !PT ;  /* 0x0000000505057c12 */ /* 0x000fe2000f8e30ff */
[--C-:B------:R-:W-:Y:S01]  /*1340*/  IMAD R52, R27, 0x4, R4.reuse ;  /* 0x000000041b347824 */ /* 0x100fe200078e0204 */
[----:B------:R-:W-:Y:S01]  /*1350*/  ISETP.GT.U32.AND P1, PT, R3, 0xff, PT ;  /* 0x000000ff0300780c */ /* 0x000fe20003f24070 */
[--C-:B------:R-:W-:Y:S01]  /*1360*/  IMAD R25, R25, 0x4, R4.reuse ;  /* 0x0000000419197824 */ /* 0x100fe200078e0204 */
[----:B------:R-:W-:Y:S01]  /*1370*/  LOP3.LUT R49, R49, UR5, RZ, 0x30, !PT ;  /* 0x0000000531317c12 */ /* 0x000fe2000f8e30ff */
[----:B------:R-:W-:Y:S01]  /*1380*/  IMAD R5, R5, 0x4, R4 ;  /* 0x0000000405057824 */ /* 0x000fe200078e0204 */
[----:B------:R0:W-:Y:S01]  /*1390*/  ATOMS.POPC.INC.32 RZ, [R51+URZ] ;  /* 0x0000000033ff7f8c */ /* 0x0001e2000d8000ff */
[----:B------:R-:W-:Y:S01]  /*13a0*/  P2R R53, PR, RZ, 0x2 ;  /* 0x00000002ff357803 */ /* 0x000fe20000000000 */
[----:B------:R-:W-:-:S02]  /*13b0*/  IMAD.MOV.U32 R27, RZ, RZ, RZ ;  /* 0x000000ffff1b7224 */ /* 0x000fc400078e00ff */
[----:B------:R-:W-:Y:S01]  /*13c0*/  IMAD R49, R49, 0x4, R4 ;  /* 0x0000000431317824 */ /* 0x000fe200078e0204 */
[----:B------:R0:W-:Y:S01]  /*13d0*/  ATOMS.POPC.INC.32 RZ, [R52+URZ] ;  /* 0x0000000034ff7f8c */ /* 0x0001e2000d8000ff */
[----:B------:R-:W-:-:S03]  /*13e0*/  LEA R4, R3, UR4, 0x2 ;  /* 0x0000000403047c11 */ /* 0x000fc6000f8e10ff */
[----:B------:R0:W-:Y:S04]  /*13f0*/  ATOMS.POPC.INC.32 RZ, [R25+URZ] ;  /* 0x0000000019ff7f8c */ /* 0x0001e8000d8000ff */
[----:B------:R0:W-:Y:S04]  /*1400*/  ATOMS.POPC.INC.32 RZ, [R5+URZ] ;  /* 0x0000000005ff7f8c */ /* 0x0001e8000d8000ff */
[----:B------:R0:W-:Y:S01]  /*1410*/  ATOMS.POPC.INC.32 RZ, [R49+URZ] ;  /* 0x0000000031ff7f8c */ /* 0x0001e2000d8000ff */
[----:B------:R-:W-:Y:S06]  /*1420*/  BAR.SYNC.DEFER_BLOCKING 0x0 ;  /* 0x0000000000007b1d */ /* 0x000fec0000010000 */
[----:B------:R-:W-:Y:S05]  /*1430*/  @P1 BRA `(.L_x_13) ;  /* 0x00000000008c1947 */ /* 0x000fea0003800000 */
[----:B0-----:R-:W0:Y:S04]  /*1440*/  LDS R51, [R4] ;  /* 0x0000000004337984 */ /* 0x001e280000000800 */
[----:B------:R-:W1:Y:S04]  /*1450*/  LDS R26, [R4+0x400] ;  /* 0x00040000041a7984 */ /* 0x000e680000000800 */
[----:B------:R-:W2:Y:S04]  /*1460*/  LDS R5, [R4+0x800] ;  /* 0x0008000004057984 */ /* 0x000ea80000000800 */
[----:B------:R-:W3:Y:S04]  /*1470*/  LDS R48, [R4+0xc00] ;  /* 0x000c000004307984 */ /* 0x000ee80000000800 */
[----:B------:R-:W4:Y:S04]  /*1480*/  LDS R49, [R4+0x1000] ;  /* 0x0010000004317984 */ /* 0x000f280000000800 */
[----:B------:R-:W5:Y:S04]  /*1490*/  LDS R50, [R4+0x1400] ;  /* 0x0014000004327984 */ /* 0x000f680000000800 */
[----:B------:R-:W-:Y:S04]  /*14a0*/  LDS R27, [R4+0x2000] ;  /* 0x00200000041b7984 */ /* 0x000fe80000000800 */
[----:B------:R-:W-:Y:S04]  /*14b0*/  STS [R4], RZ ;  /* 0x000000ff04007388 */ /* 0x000fe80000000800 */
[----:B0-----:R-:W-:Y:S01]  /*14c0*/  STS [R4+0x400], R51 ;  /* 0x0004003304007388 */ /* 0x001fe20000000800 */
[----:B-1----:R-:W-:-:S03]  /*14d0*/  IMAD.IADD R52, R51, 0x1, R26 ;  /* 0x0000000133347824 */ /* 0x002fc600078e021a */
[----:B------:R-:W-:Y:S01]  /*14e0*/  LDS R26, [R4+0x2400] ;  /* 0x00240000041a7984 */ /* 0x000fe20000000800 */
[----:B--2---:R-:W-:-:S03]  /*14f0*/  IMAD.IADD R25, R52, 0x1, R5 ;  /* 0x0000000134197824 */ /* 0x004fc600078e0205 */
[----:B------:R-:W0:Y:S04]  /*1500*/  LDS R5, [R4+0x1800] ;  /* 0x0018000004057984 */ /* 0x000e280000000800 */
[----:B------:R3:W-:Y:S04]  /*1510*/  STS [R4+0x800], R52 ;  /* 0x0008003404007388 */ /* 0x0007e80000000800 */
[----:B------:R-:W-:Y:S01]  /*1520*/  STS [R4+0xc00], R25 ;  /* 0x000c001904007388 */ /* 0x000fe20000000800 */
[----:B---3--:R-:W-:-:S03]  /*1530*/  IMAD.IADD R52, R25, 0x1, R48 ;  /* 0x0000000119347824 */ /* 0x008fc600078e0230 */
[----:B------:R-:W1:Y:S01]  /*1540*/  LDS R48, [R4+0x1c00] ;  /* 0x001c000004307984 */ /* 0x000e620000000800 */
[----:B----4-:R-:W-:-:S03]  /*1550*/  IMAD.IADD R49, R52, 0x1, R49 ;  /* 0x0000000134317824 */ /* 0x010fc600078e0231 */
[----:B------:R-:W2:Y:S01]  /*1560*/  LDS R25, [R4+0x2800] ;  /* 0x0028000004197984 */ /* 0x000ea20000000800 */
[----:B-----5:R-:W-:-:S03]  /*1570*/  IMAD.IADD R51, R49, 0x1, R50 ;  /* 0x0000000131337824 */ /* 0x020fc600078e0232 */
[----:B------:R-:W3:Y:S04]  /*1580*/  LDS R50, [R4+0x2c00] ;  /* 0x002c000004327984 */ /* 0x000ee80000000800 */
[----:B------:R-:W-:Y:S04]  /*1590*/  STS [R4+0x1000], R52 ;  /* 0x0010003404007388 */ /* 0x000fe80000000800 */
[----:B------:R-:W-:Y:S04]  /*15a0*/  STS [R4+0x1400], R49 ;  /* 0x0014003104007388 */ /* 0x000fe80000000800 */
[----:B------:R-:W-:Y:S01]  /*15b0*/  STS [R4+0x1800], R51 ;  /* 0x0018003304007388 */ /* 0x000fe20000000800 */
[----:B0-----:R-:W-:-:S05]  /*15c0*/  IMAD.IADD R5, R51, 0x1, R5 ;  /* 0x0000000133057824 */ /* 0x001fca00078e0205 */
[----:B------:R-:W-:Y:S01]  /*15d0*/  STS [R4+0x1c00], R5 ;  /* 0x001c000504007388 */ /* 0x000fe20000000800 */
[----:B-1----:R-:W-:-:S04]  /*15e0*/  IMAD.IADD R48, R5, 0x1, R48 ;  /* 0x0000000105307824 */ /* 0x002fc800078e0230 */
[----:B------:R-:W-:Y:S01]  /*15f0*/  IMAD.IADD R27, R48, 0x1, R27 ;  /* 0x00000001301b7824 */ /* 0x000fe200078e021b */
[----:B------:R-:W-:Y:S03]  /*1600*/  STS [R4+0x2000], R48 ;  /* 0x0020003004007388 */ /* 0x000fe60000000800 */
[----:B------:R-:W-:Y:S01]  /*1610*/  IMAD.IADD R26, R27, 0x1, R26 ;  /* 0x000000011b1a7824 */ /* 0x000fe200078e021a */
[----:B------:R3:W-:Y:S03]  /*1620*/  STS [R4+0x2400], R27 ;  /* 0x0024001b04007388 */ /* 0x0007e60000000800 */
[----:B--2---:R-:W-:Y:S01]  /*1630*/  IMAD.IADD R25, R26, 0x1, R25 ;  /* 0x000000011a197824 */ /* 0x004fe200078e0219 */
[----:B------:R1:W-:Y:S04]  /*1640*/  STS [R4+0x2800], R26 ;  /* 0x0028001a04007388 */ /* 0x0003e80000000800 */
[----:B------:R1:W-:Y:S01]  /*1650*/  STS [R4+0x2c00], R25 ;  /* 0x002c001904007388 */ /* 0x0003e20000000800 */
[----:B---3--:R-:W-:-:S07]  /*1660*/  IMAD.IADD R27, R25, 0x1, R50 ;  /* 0x00000001191b7824 */ /* 0x008fce00078e0232 */
.L_x_13:
[----:B------:R-:W-:Y:S05]  /*1670*/  BSYNC.RECONVERGENT B0 ;  /* 0x0000000000007941 */ /* 0x000fea0003800200 */
.L_x_12:
[----:B01----:R-:W0:Y:S01]  /*1680*/  LDC.64 R4, c[0x0][0x380] ;  /* 0x0000e000ff047b82 */ /* 0x003e220000000a00 */
[C---:B------:R-:W-:Y:S01]  /*1690*/  ISETP.NE.AND P0, PT, R27.reuse, 0x1c80, PT ;  /* 0x00001c801b00780c */ /* 0x040fe20003f05270 */
[----:B------:R-:W-:Y:S01]  /*16a0*/  IMAD.U32 R25, RZ, RZ, UR7 ;  /* 0x00000007ff197e24 */ /* 0x000fe2000f8e00ff */
[----:B------:R-:W-:Y:S02]  /*16b0*/  @!P1 LOP3.LUT R49, R27, 0x40000000, RZ, 0xfc, !PT ;  /* 0x400000001b319812 */ /* 0x000fe400078efcff */
[----:B------:R-:W-:Y:S01]  /*16c0*/  ISETP.LT.U32.AND P0, PT, R3, 0x100, !P0 ;  /* 0x000001000300780c */ /* 0x000fe20004701070 */
[----:B------:R-:W-:Y:S01]  /*16d0*/  IMAD R25, R25, 0x100, R3 ;  /* 0x0000010019197824 */ /* 0x000fe200078e0203 */
[----:B------:R-:W-:-:S03]  /*16e0*/  LOP3.LUT R26, R18, 0x80000000, RZ, 0x3c, !PT ;  /* 0x80000000121a7812 */ /* 0x000fc600078e3cff */
[----:B0-----:R-:W-:Y:S01]  /*16f0*/  IMAD.WIDE R4, R25, 0x4, R4 ;  /* 0x0000000419047825 */ /* 0x001fe200078e0204 */
[----:B------:R-:W-:-:S04]  /*1700*/  LOP3.LUT R25, R12, 0x80000000, RZ, 0x3c, !PT ;  /* 0x800000000c197812 */ /* 0x000fc800078e3cff */
[----:B------:R0:W-:Y:S03]  /*1710*/  @!P1 STG.E.STRONG.SYS desc[UR8][R4.64], R49 ;  /* 0x0000003104009986 */ /* 0x0001e6000c115908 */
[----:B------:R-:W-:Y:S06]  /*1720*/  BAR.RED.OR.DEFER_BLOCKING 0x0, P0 ;  /* 0x0000000000007b1d */ /* 0x000fec0000014800 */
[----:B------:R-:W1:Y:S02]  /*1730*/  B2R.RESULT RZ, P0 ;  /* 0x0000000000ff731c */ /* 0x000e640000004000 */
[----:B01----:R-:W-:Y:S05]  /*1740*/  @!P0 BRA `(.L_x_14) ;  /* 0x0000000800908947 */ /* 0x003fea0003800000 */
[C---:B------:R-:W-:Y:S01]  /*1750*/  ISETP.GT.U32.AND P0, PT, R3.reuse, R47, PT ;  /* 0x0000002f0300720c */ /* 0x040fe20003f04070 */
[----:B------:R-:W-:Y:S01]  /*1760*/  BSSY B1, `(.L_x_15) ;  /* 0x000002e000017945 */ /* 0x000fe20003800000 */
[----:B------:R-:W-:Y:S02]  /*1770*/  LEA R11, R3, UR4, 0x3 ;  /* 0x00000004030b7c11 */ /* 0x000fe4000f8e18ff */
[----:B------:R-:W-:Y:S01]  /*1780*/  SEL R0, RZ, 0x1c80, !P0 ;  /* 0x00001c80ff007807 */ /* 0x000fe20004000000 */
[----:B------:R-:W-:Y:S08]  /*1790*/  @P1 BRA `(.L_x_16) ;  /* 0x0000000000a81947 */ /* 0x000ff00003800000 */
[----:B------:R-:W0:Y:S02]  /*17a0*/  LDC.64 R28, c[0x0][0x398] ;  /* 0x0000e600ff1c7b82 */ /* 0x000e240000000a00 */
[----:B0-----:R-:W-:-:S06]  /*17b0*/  IMAD.WIDE.U32 R28, R3, 0x8, R28 ;  /* 0x00000008031c7825 */ /* 0x001fcc00078e001c */
[----:B------:R-:W2:Y:S01]  /*17c0*/  LDG.E.64 R28, desc[UR8][R28.64] ;  /* 0x000000081c1c7981 */ /* 0x000ea2000c1e1b00 */
[----:B------:R-:W-:Y:S01]  /*17d0*/  UISETP.GE.AND UP0, UPT, UR7, 0x1, UPT ;  /* 0x000000010700788c */ /* 0x000fe2000bf06270 */
[----:B------:R-:W-:Y:S01]  /*17e0*/  IMAD.MOV.U32 R26, RZ, RZ, R27 ;  /* 0x000000ffff1a7224 */ /* 0x000fe200078e001b */
[----:B--2---:R-:W-:-:S04]  /*17f0*/  IADD3 R6, P0, PT, -R0, R28, RZ ;  /* 0x0000001c00067210 */ /* 0x004fc80007f1e1ff */
[----:B------:R-:W-:-:S05]  /*1800*/  IADD3.X R7, PT, PT, R29, -0x1, RZ, P0, !PT ;  /* 0xffffffff1d077810 */ /* 0x000fca00007fe4ff */
[----:B------:R0:W-:Y:S01]  /*1810*/  STS.64 [R11+0x7200], R6 ;  /* 0x007200060b007388 */ /* 0x0001e20000000a00 */
[----:B------:R-:W-:Y:S05]  /*1820*/  BRA.U !UP0, `(.L_x_17) ;  /* 0x00000001086c7547 */ /* 0x000fea000b800000 */
[----:B------:R-:W-:Y:S01]  /*1830*/  BSSY B0, `(.L_x_18) ;  /* 0x0000019000007945 */ /* 0x000fe20003800000 */
[----:B------:R-:W-:Y:S02]  /*1840*/  IMAD.MOV.U32 R25, RZ, RZ, -0x1 ;  /* 0xffffffffff197424 */ /* 0x000fe400078e00ff */
[----:B------:R-:W-:Y:S02]  /*1850*/  IMAD.U32 R28, RZ, RZ, UR7 ;  /* 0x00000007ff1c7e24 */ /* 0x000fe4000f8e00ff */
[----:B------:R-:W-:-:S07]  /*1860*/  IMAD.MOV.U32 R26, RZ, RZ, R27 ;  /* 0x000000ffff1a7224 */ /* 0x000fce00078e001b */
.L_x_22:
[----:B0-----:R-:W0:Y:S01]  /*1870*/  LDC.64 R6, c[0x0][0x380] ;  /* 0x0000e000ff067b82 */ /* 0x001e220000000a00 */
[----:B------:R-:W-:Y:S01]  /*1880*/  VIADD R31, R28, 0xffffffff ;  /* 0xffffffff1c1f7836 */ /* 0x000fe20000000000 */
[----:B------:R-:W-:Y:S03]  /*1890*/  BSSY B2, `(.L_x_19) ;  /* 0x0000008000027945 */ /* 0x000fe60003800000 */
[----:B------:R-:W-:-:S04]  /*18a0*/  IMAD R29, R31, 0x100, R3 ;  /* 0x000001001f1d7824 */ /* 0x000fc800078e0203 */
[----:B0-----:R-:W-:-:S07]  /*18b0*/  IMAD.WIDE R6, R29, 0x4, R6 ;  /* 0x000000041d067825 */ /* 0x001fce00078e0206 */
.L_x_20:
[----:B------:R-:W-:Y:S05]  /*18c0*/  YIELD ;  /* 0x0000000000007946 */ /* 0x000fea0003800000 */
[----:B------:R0:W-:Y:S06]  /*18d0*/  MEMBAR.SC.CTA ;  /* 0x0000000000007992 */ /* 0x0001ec0000000000 */
[----:B0-----:R-:W2:Y:S02]  /*18e0*/  LDG.E.STRONG.SYS R29, desc[UR8][R6.64] ;  /* 0x00000008061d7981 */ /* 0x001ea4000c1f5900 */
[----:B--2---:R-:W-:-:S13]  /*18f0*/  ISETP.NE.AND P0, PT, R29, RZ, PT ;  /* 0x000000ff1d00720c */ /* 0x004fda0003f05270 */
[----:B------:R-:W-:Y:S05]  /*1900*/  @!P0 BRA `(.L_x_20) ;  /* 0xfffffffc00ec8947 */ /* 0x000fea000383ffff */
[----:B------:R-:W-:Y:S05]  /*1910*/  BSYNC B2 ;  /* 0x0000000000027941 */ /* 0x000fea0003800000 */
.L_x_19:
[----:B------:R-:W-:Y:S01]  /*1920*/  BSSY.RECONVERGENT B2, `(.L_x_21) ;  /* 0x0000006000027945 */ /* 0x000fe20003800200 */
[C---:B------:R-:W-:Y:S02]  /*1930*/  ISETP.GT.AND P0, PT, R29.reuse, -0x1, PT ;  /* 0xffffffff1d00780c */ /* 0x040fe40003f04270 */
[----:B------:R-:W-:Y:S01]  /*1940*/  LOP3.LUT R29, R29, 0x3fffffff, RZ, 0xc0, !PT ;  /* 0x3fffffff1d1d7812 */ /* 0x000fe200078ec0ff */
[----:B------:R-:W-:Y:S05]  /*1950*/  WARPSYNC.EXCLUSIVE R25 ;  /* 0x0000000019007348 */ /* 0x000fea0003a00000 */
[----:B------:R-:W-:-:S05]  /*1960*/  IMAD.IADD R26, R29, 0x1, R26 ;  /* 0x000000011d1a7824 */ /* 0x000fca00078e021a */
[----:B------:R-:W-:-:S07]  /*1970*/  VOTE.ANY R25, PT, P0 ;  /* 0x0000000000197806 */ /* 0x000fce00000e0100 */
[----:B------:R-:W-:Y:S05]  /*1980*/  BSYNC.RECONVERGENT B2 ;  /* 0x0000000000027941 */ /* 0x000fea0003800200 */
.L_x_21:
[----:B------:R-:W-:Y:S01]  /*1990*/  ISETP.GT.U32.AND P1, PT, R28, 0x1, PT ;  /* 0x000000011c00780c */ /* 0x000fe20003f24070 */
[----:B------:R-:W-:-:S12]  /*19a0*/  IMAD.MOV.U32 R28, RZ, RZ, R31 ;  /* 0x000000ffff1c7224 */ /* 0x000fd800078e001f */
[----:B------:R-:W-:Y:S05]  /*19b0*/  @P0 BRA P1, `(.L_x_22) ;  /* 0xfffffffc00ac0947 */ /* 0x000fea000083ffff */
[----:B------:R-:W-:Y:S05]  /*19c0*/  BSYNC B0 ;  /* 0x0000000000007941 */ /* 0x000fea0003800000 */
.L_x_18:
[----:B------:R1:W2:Y:S02]  /*19d0*/  LDS.64 R6, [R11+0x7200] ;  /* 0x007200000b067984 */ /* 0x0002a40000000a00 */
.L_x_17:
[C---:B------:R-:W-:Y:S01]  /*19e0*/  IMAD.IADD R29, R26.reuse, 0x1, -R27 ;  /* 0x000000011a1d7824 */ /* 0x040fe200078e0a1b */
[----:B------:R-:W-:-:S04]  /*19f0*/  LOP3.LUT R25, R26, 0x80000000, RZ, 0xfc, !PT ;  /* 0x800000001a197812 */ /* 0x000fc800078efcff */
[C---:B0-2---:R-:W-:Y:S01]  /*1a00*/  IADD3 R6, P0, PT, R29.reuse, R6, RZ ;  /* 0x000000061d067210 */ /* 0x045fe20007f1e0ff */
[----:B------:R0:W-:Y:S03]  /*1a10*/  STG.E.STRONG.SYS desc[UR8][R4.64], R25 ;  /* 0x0000001904007986 */ /* 0x0001e6000c115908 */
[----:B------:R-:W-:-:S05]  /*1a20*/  LEA.HI.X.SX32 R7, R29, R7, 0x1, P0 ;  /* 0x000000071d077211 */ /* 0x000fca00000f0eff */
[----:B------:R0:W-:Y:S04]  /*1a30*/  STS.64 [R11+0x7200], R6 ;  /* 0x007200060b007388 */ /* 0x0001e80000000a00 */
.L_x_16:
[----:B------:R-:W-:Y:S05]  /*1a40*/  BSYNC B1 ;  /* 0x0000000000017941 */ /* 0x000fea0003800000 */
.L_x_15:
[----:B------:R-:W2:Y:S01]  /*1a50*/  LDC R26, c[0x0][0x3c0] ;  /* 0x0000f000ff1a7b82 */ /* 0x000ea20000000800 */
[----:B------:R-:W-:-:S07]  /*1a60*/  LEA R47, R47, UR4, 0x3 ;  /* 0x000000042f2f7c11 */ /* 0x000fce000f8e18ff */
[----:B0-----:R-:W0:Y:S01]  /*1a70*/  LDC.64 R4, c[0x0][0x390] ;  /* 0x0000e400ff047b82 */ /* 0x001e220000000a00 */
[----:B--2---:R-:W-:Y:S02]  /*1a80*/  ISETP.LE.AND P0, PT, R26, UR10, PT ;  /* 0x0000000a1a007c0c */ /* 0x004fe4000bf03270 */
[----:B0-----:R-:W-:-:S04]  /*1a90*/  ISETP.EQ.U32.AND P1, PT, R4, RZ, PT ;  /* 0x000000ff0400720c */ /* 0x001fc80003f22070 */
[----:B------:R-:W-:-:S04]  /*1aa0*/  ISETP.EQ.OR.EX P0, PT, R5, RZ, !P0, P1 ;  /* 0x000000ff0500720c */ /* 0x000fc80004702710 */
[----:B------:R-:W-:-:S13]  /*1ab0*/  ISETP.GT.U32.OR P0, PT, R3, 0xff, P0 ;  /* 0x000000ff0300780c */ /* 0x000fda0000704470 */
[----:B------:R-:W-:Y:S05]  /*1ac0*/  @P0 BRA `(.L_x_23) ;  /* 0x00000000001c0947 */ /* 0x000fea0003800000 */
[----:B------:R-:W0:Y:S01]  /*1ad0*/  LDS.64 R6, [R11+0x7200] ;  /* 0x007200000b067984 */ /* 0x000e220000000a00 */
[C---:B------:R-:W-:Y:S02]  /*1ae0*/  LEA R4, P2, R3.reuse, R4, 0x3 ;  /* 0x0000000403047211 */ /* 0x040fe400078418ff */
[--C-:B------:R-:W-:Y:S02]  /*1af0*/  SHF.R.S32.HI R25, RZ, 0x1f, R27.reuse ;  /* 0x0000001fff197819 */ /* 0x100fe4000001141b */
[----:B------:R-:W-:Y:S02]  /*1b00*/  LEA.HI.X R5, R3, R5, RZ, 0x3, P2 ;  /* 0x0000000503057211 */ /* 0x000fe400010f1cff */
[----:B0-----:R-:W-:-:S04]  /*1b10*/  IADD3 R6, P0, P1, R6, R0, R27 ;  /* 0x0000000006067210 */ /* 0x001fc8000791e01b */
[----:B------:R-:W-:-:S05]  /*1b20*/  IADD3.X R7, PT, PT, R7, RZ, R25, P0, P1 ;  /* 0x000000ff07077210 */ /* 0x000fca00007e2419 */
[----:B------:R0:W-:Y:S04]  /*1b30*/  STG.E.64 desc[UR8][R4.64], R6 ;  /* 0x0000000604007986 */ /* 0x0001e8000c101b08 */
.L_x_23:
[----:B------:R-:W-:Y:S05]  /*1b40*/  WARPSYNC.ALL ;  /* 0x0000000000007948 */ /* 0x000fea0003800000 */
[----:B------:R-:W-:Y:S01]  /*1b50*/  BAR.SYNC.DEFER_BLOCKING 0x0 ;  /* 0x0000000000007b1d */ /* 0x000fe20000010000 */
[----:B------:R-:W-:-:S05]  /*1b60*/  ISETP.LT.AND P0, PT, R26, UR10, PT ;  /* 0x0000000a1a007c0c */ /* 0x000fca000bf01270 */
[----:B0-----:R0:W2:Y:S08]  /*1b70*/  LDS.64 R4, [R47+0x7200] ;  /* 0x007200002f047984 */ /* 0x0010b00000000a00 */
[----:B0-----:R-:W-:Y:S05]  /*1b80*/  @P0 BRA `(.L_x_24) ;  /* 0x0000000000700947 */ /* 0x001fea0003800000 */
[----:B------:R-:W0:Y:S01]  /*1b90*/  LDCU.64 UR12, c[0x0][0x3a0] ;  /* 0x00007400ff0c77ac */ /* 0x000e220008000a00 */
[C---:B------:R-:W-:Y:S02]  /*1ba0*/  LOP3.LUT R7, R3.reuse, 0x3e0, RZ, 0xc0, !PT ;  /* 0x000003e003077812 */ /* 0x040fe400078ec0ff */
[----:B------:R-:W-:-:S05]  /*1bb0*/  LOP3.LUT R2, R3, 0x1f, RZ, 0xc0, !PT ;  /* 0x0000001f03027812 */ /* 0x000fca00078ec0ff */
[----:B------:R-:W-:-:S05]  /*1bc0*/  IMAD R7, R7, 0x13, R2 ;  /* 0x0000001307077824 */ /* 0x000fca00078e0202 */
[----:B--2---:R-:W-:-:S05]  /*1bd0*/  IADD3 R0, P0, PT, R7, R4, RZ ;  /* 0x0000000407007210 */ /* 0x004fca0007f1e0ff */
[----:B------:R-:W-:Y:S01]  /*1be0*/  IMAD.X R5, RZ, RZ, R5, P0 ;  /* 0x000000ffff057224 */ /* 0x000fe200000e0605 */
[----:B0-----:R-:W-:-:S04]  /*1bf0*/  LEA R2, P0, R0, UR12, 0x2 ;  /* 0x0000000c00027c11 */ /* 0x001fc8000f8010ff */
[----:B------:R-:W-:-:S05]  /*1c00*/  LEA.HI.X R3, R0, UR13, R5, 0x2, P0 ;  /* 0x0000000d00037c11 */ /* 0x000fca00080f1405 */
[----:B------:R-:W-:Y:S04]  /*1c10*/  STG.E desc[UR8][R2.64], R44 ;  /* 0x0000002c02007986 */ /* 0x000fe8000c101908 */
        /* <DEDUP_REMOVED lines=17> */
[----:B------:R-:W-:Y:S01]  /*1d30*/  STG.E desc[UR8][R2.64+0x900], R24 ;  /* 0x0009001802007986 */ /* 0x000fe2000c101908 */
[----:B------:R-:W-:Y:S05]  /*1d40*/  EXIT ;  /* 0x000000000000794d */ /* 0x000fea0003800000 */
.L_x_24:
[C---:B------:R-:W-:Y:S01]  /*1d50*/  LOP3.LUT R7, R3.reuse, 0x3e0, RZ, 0xc0, !PT ;  /* 0x000003e003077812 */ /* 0x040fe200078ec0ff */
[----:B------:R-:W0:Y:S01]  /*1d60*/  LDCU.64 UR12, c[0x0][0x3a0] ;  /* 0x00007400ff0c77ac */ /* 0x000e220008000a00 */
[----:B------:R-:W-:Y:S01]  /*1d70*/  LOP3.LUT R2, R3, 0x1f, RZ, 0xc0, !PT ;  /* 0x0000001f03027812 */ /* 0x000fe200078ec0ff */
[----:B-1----:R-:W-:-:S04]  /*1d80*/  IMAD.U32 R11, RZ, RZ, UR7 ;  /* 0x00000007ff0b7e24 */ /* 0x002fc8000f8e00ff */
[----:B------:R-:W-:Y:S02]  /*1d90*/  IMAD R7, R7, 0x13, R2 ;  /* 0x0000001307077824 */ /* 0x000fe400078e0202 */
[----:B------:R-:W-:Y:S02]  /*1da0*/  IMAD R0, R11, -0x1c80, R26 ;  /* 0xffffe3800b007824 */ /* 0x000fe400078e021a */
[C---:B------:R-:W-:Y:S01]  /*1db0*/  VIADD R11, R7.reuse, 0x20 ;  /* 0x00000020070b7836 */ /* 0x040fe20000000000 */
[C---:B--2---:R-:W-:Y:S01]  /*1dc0*/  IADD3 R3, P0, PT, R7.reuse, R4, RZ ;  /* 0x0000000407037210 */ /* 0x044fe20007f1e0ff */
[C---:B------:R-:W-:Y:S01]  /*1dd0*/  VIADD R25, R7.reuse, 0x60 ;  /* 0x0000006007197836 */ /* 0x040fe20000000000 */
[-C--:B------:R-:W-:Y:S02]  /*1de0*/  ISETP.GE.AND P1, PT, R7, R0.reuse, PT ;  /* 0x000000000700720c */ /* 0x080fe40003f26270 */
[-C--:B------:R-:W-:Y:S01]  /*1df0*/  ISETP.GE.AND P2, PT, R11, R0.reuse, PT ;  /* 0x000000000b00720c */ /* 0x080fe20003f46270 */
[----:B------:R-:W-:Y:S01]  /*1e00*/  IMAD.X R4, RZ, RZ, R5, P0 ;  /* 0x000000ffff047224 */ /* 0x000fe200000e0605 */
[----:B------:R-:W-:Y:S01]  /*1e10*/  ISETP.GE.AND P4, PT, R25, R0, PT ;  /* 0x000000001900720c */ /* 0x000fe20003f86270 */
[----:B------:R-:W-:Y:S01]  /*1e20*/  VIADD R5, R7, 0x40 ;  /* 0x0000004007057836 */ /* 0x000fe20000000000 */
[----:B0-----:R-:W-:Y:S01]  /*1e30*/  LEA R2, P0, R3, UR12, 0x2 ;  /* 0x0000000c03027c11 */ /* 0x001fe2000f8010ff */
[----:B------:R-:W-:-:S02]  /*1e40*/  VIADD R11, R7, 0xa0 ;  /* 0x000000a0070b7836 */ /* 0x000fc40000000000 */
[----:B------:R-:W-:Y:S01]  /*1e50*/  VIADD R25, R7, 0xc0 ;  /* 0x000000c007197836 */ /* 0x000fe20000000000 */
[-C--:B------:R-:W-:Y:S01]  /*1e60*/  ISETP.GE.AND P3, PT, R5, R0.reuse, PT ;  /* 0x000000000500720c */ /* 0x080fe20003f66270 */
[----:B------:R-:W-:Y:S01]  /*1e70*/  VIADD R5, R7, 0x80 ;  /* 0x0000008007057836 */ /* 0x000fe20000000000 */
[----:B------:R-:W-:Y:S02]  /*1e80*/  LEA.HI.X R3, R3, UR13, R4, 0x2, P0 ;  /* 0x0000000d03037c11 */ /* 0x000fe400080f1404 */
[-C--:B------:R-:W-:Y:S01]  /*1e90*/  ISETP.GE.AND P6, PT, R11, R0.reuse, PT ;  /* 0x000000000b00720c */ /* 0x080fe20003fc6270 */
[----:B------:R-:W-:Y:S01]  /*1ea0*/  VIADD R11, R7, 0x100 ;  /* 0x00000100070b7836 */ /* 0x000fe20000000000 */
[-C--:B------:R-:W-:Y:S01]  /*1eb0*/  ISETP.GE.AND P5, PT, R5, R0.reuse, PT ;  /* 0x000000000500720c */ /* 0x080fe20003fa6270 */
[----:B------:R-:W-:Y:S01]  /*1ec0*/  VIADD R5, R7, 0xe0 ;  /* 0x000000e007057836 */ /* 0x000fe20000000000 */
[----:B------:R-:W-:Y:S01]  /*1ed0*/  @!P1 STG.E desc[UR8][R2.64], R44 ;  /* 0x0000002c02009986 */ /* 0x000fe2000c101908 */
[----:B------:R-:W-:-:S03]  /*1ee0*/  ISETP.GE.AND P0, PT, R25, R0, PT ;  /* 0x000000001900720c */ /* 0x000fc60003f06270 */
[-C--:B------:R-:W-:Y:S01]  /*1ef0*/  ISETP.GE.AND P1, PT, R5, R0.reuse, PT ;  /* 0x000000000500720c */ /* 0x080fe20003f26270 */
[----:B------:R-:W-:Y:S01]  /*1f00*/  VIADD R5, R7, 0x120 ;  /* 0x0000012007057836 */ /* 0x000fe20000000000 */
[----:B------:R-:W-:Y:S04]  /*1f10*/  @!P3 STG.E desc[UR8][R2.64+0x100], R42 ;  /* 0x0001002a0200b986 */ /* 0x000fe8000c101908 */
[-C--:B------:R-:W-:Y:S01]  /*1f20*/  ISETP.GE.AND P3, PT, R5, R0.reuse, PT ;  /* 0x000000000500720c */ /* 0x080fe20003f66270 */
[----:B------:R-:W-:Y:S01]  /*1f30*/  VIADD R5, R7, 0x160 ;  /* 0x0000016007057836 */ /* 0x000fe20000000000 */
[----:B------:R-:W-:Y:S01]  /*1f40*/  @!P2 STG.E desc[UR8][R2.64+0x80], R43 ;  /* 0x0000802b0200a986 */ /* 0x000fe2000c101908 */
[----:B------:R-:W-:Y:S01]  /*1f50*/  ISETP.GE.AND P2, PT, R11, R0, PT ;  /* 0x000000000b00720c */ /* 0x000fe20003f46270 */
[----:B------:R-:W-:-:S02]  /*1f60*/  VIADD R11, R7, 0x140 ;  /* 0x00000140070b7836 */ /* 0x000fc40000000000 */
[----:B------:R0:W-:Y:S01]  /*1f70*/  @!P5 STG.E desc[UR8][R2.64+0x200], R9 ;  /* 0x000200090200d986 */ /* 0x0001e2000c101908 */
[-C--:B------:R-:W-:Y:S01]  /*1f80*/  ISETP.GE.AND P5, PT, R5, R0.reuse, PT ;  /* 0x000000000500720c */ /* 0x080fe20003fa6270 */
[----:B------:R-:W-:Y:S02]  /*1f90*/  VIADD R5, R7, 0x1a0 ;  /* 0x000001a007057836 */ /* 0x000fe40000000000 */
[----:B------:R1:W-:Y:S01]  /*1fa0*/  @!P4 STG.E desc[UR8][R2.64+0x180], R8 ;  /* 0x000180080200c986 */ /* 0x0003e2000c101908 */
[-C--:B------:R-:W-:Y:S01]  /*1fb0*/  ISETP.GE.AND P4, PT, R11, R0.reuse, PT ;  /* 0x000000000b00720c */ /* 0x080fe20003f86270 */
[----:B------:R-:W-:Y:S02]  /*1fc0*/  VIADD R11, R7, 0x180 ;  /* 0x00000180070b7836 */ /* 0x000fe40000000000 */
[----:B------:R1:W-:Y:S01]  /*1fd0*/  @!P0 STG.E desc[UR8][R2.64+0x300], R12 ;  /* 0x0003000c02008986 */ /* 0x0003e2000c101908 */
[----:B------:R-:W-:Y:S01]  /*1fe0*/  ISETP.GE.AND P0, PT, R5, R0, PT ;  /* 0x000000000500720c */ /* 0x000fe20003f06270 */
[----:B------:R-:W-:-:S02]  /*1ff0*/  VIADD R5, R7, 0x1e0 ;  /* 0x000001e007057836 */ /* 0x000fc40000000000 */
[----:B------:R1:W-:Y:S01]  /*2000*/  @!P6 STG.E desc[UR8][R2.64+0x280], R10 ;  /* 0x0002800a0200e986 */ /* 0x0003e2000c101908 */
[-C--:B------:R-:W-:Y:S01]  /*2010*/  ISETP.GE.AND P6, PT, R11, R0.reuse, PT ;  /* 0x000000000b00720c */ /* 0x080fe20003fc6270 */
[----:B------:R-:W-:Y:S02]  /*2020*/  VIADD R11, R7, 0x1c0 ;  /* 0x000001c0070b7836 */ /* 0x000fe40000000000 */
[----:B------:R1:W-:Y:S01]  /*2030*/  @!P2 STG.E desc[UR8][R2.64+0x400], R14 ;  /* 0x0004000e0200a986 */ /* 0x0003e2000c101908 */
[-C--:B------:R-:W-:Y:S01]  /*2040*/  ISETP.GE.AND P2, PT, R5, R0.reuse, PT ;  /* 0x000000000500720c */ /* 0x080fe20003f46270 */
[C---:B0-----:R-:W-:Y:S02]  /*2050*/  VIADD R9, R7.reuse, 0x200 ;  /* 0x0000020007097836 */ /* 0x041fe40000000000 */
[C---:B------:R-:W-:Y:S01]  /*2060*/  VIADD R5, R7.reuse, 0x220 ;  /* 0x0000022007057836 */ /* 0x040fe20000000000 */
[----:B------:R1:W-:Y:S01]  /*2070*/  @!P1 STG.E desc[UR8][R2.64+0x380], R13 ;  /* 0x0003800d02009986 */ /* 0x0003e2000c101908 */
[----:B------:R-:W-:Y:S01]  /*2080*/  VIADD R7, R7, 0x240 ;  /* 0x0000024007077836 */ /* 0x000fe20000000000 */
[----:B------:R-:W-:-:S02]  /*2090*/  ISETP.GE.AND P1, PT, R11, R0, PT ;  /* 0x000000000b00720c */ /* 0x000fc40003f26270 */
[----:B------:R1:W-:Y:S01]  /*20a0*/  @!P3 STG.E desc[UR8][R2.64+0x480], R15 ;  /* 0x0004800f0200b986 */ /* 0x0003e2000c101908 */
[----:B------:R-:W-:-:S03]  /*20b0*/  ISETP.GE.AND P3, PT, R9, R0, PT ;  /* 0x000000000900720c */ /* 0x000fc60003f66270 */
[----:B------:R1:W-:Y:S01]  /*20c0*/  @!P4 STG.E desc[UR8][R2.64+0x500], R16 ;  /* 0x000500100200c986 */ /* 0x0003e2000c101908 */
[----:B------:R-:W-:-:S03]  /*20d0*/  ISETP.GE.AND P4, PT, R5, R0, PT ;  /* 0x000000000500720c */ /* 0x000fc60003f86270 */
[----:B------:R1:W-:Y:S01]  /*20e0*/  @!P5 STG.E desc[UR8][R2.64+0x580], R17 ;  /* 0x000580110200d986 */ /* 0x0003e2000c101908 */
[----:B------:R-:W-:-:S03]  /*20f0*/  ISETP.GE.AND P5, PT, R7, R0, PT ;  /* 0x000000000700720c */ /* 0x000fc60003fa6270 */
[----:B------:R1:W-:Y:S04]  /*2100*/  @!P6 STG.E desc[UR8][R2.64+0x600], R18 ;  /* 0x000600120200e986 */ /* 0x0003e8000c101908 */
[----:B------:R1:W-:Y:S04]  /*2110*/  @!P0 STG.E desc[UR8][R2.64+0x680], R19 ;  /* 0x0006801302008986 */ /* 0x0003e8000c101908 */
[----:B------:R1:W-:Y:S04]  /*2120*/  @!P1 STG.E desc[UR8][R2.64+0x700], R20 ;  /* 0x0007001402009986 */ /* 0x0003e8000c101908 */
[----:B------:R1:W-:Y:S04]  /*2130*/  @!P2 STG.E desc[UR8][R2.64+0x780], R21 ;  /* 0x000780150200a986 */ /* 0x0003e8000c101908 */
[----:B------:R1:W-:Y:S04]  /*2140*/  @!P3 STG.E desc[UR8][R2.64+0x800], R22 ;  /* 0x000800160200b986 */ /* 0x0003e8000c101908 */
[----:B------:R1:W-:Y:S01]  /*2150*/  @!P4 STG.E desc[UR8][R2.64+0x880], R23 ;  /* 0x000880170200c986 */ /* 0x0003e2000c101908 */
[----:B------:R-:W-:Y:S05]  /*2160*/  @P5 EXIT ;  /* 0x000000000000594d */ /* 0x000fea0003800000 */
[----:B------:R-:W-:Y:S01]  /*2170*/  STG.E desc[UR8][R2.64+0x900], R24 ;  /* 0x0009001802007986 */ /* 0x000fe2000c101908 */
[----:B------:R-:W-:Y:S05]  /*2180*/  EXIT ;  /* 0x000000000000794d */ /* 0x000fea0003800000 */
.L_x_14:
[----:B------:R-:W-:Y:S01]  /*2190*/  IMAD.MOV.U32 R2, RZ, RZ, RZ ;  /* 0x000000ffff027224 */ /* 0x000fe200078e00ff */
[C---:B------:R-:W-:Y:S01]  /*21a0*/  ISETP.GT.U32.AND P0, PT, R3.reuse, 0x1f, PT ;  /* 0x0000001f0300780c */ /* 0x040fe20003f04070 */
[----:B------:R-:W-:Y:S05]  /*21b0*/  WARPSYNC.ALL ;  /* 0x0000000000007948 */ /* 0x000fea0003800000 */
[----:B------:R-:W-:-:S05]  /*21c0*/  IMAD.HI.U32 R24, R3, 0x15555556, R2 ;  /* 0x1555555603187827 */ /* 0x000fca00078e0002 */
[----:B------:R-:W-:-:S05]  /*21d0*/  LEA R24, R24, UR4, 0x2 ;  /* 0x0000000418187c11 */ /* 0x000fca000f8e10ff */
[----:B------:R0:W-:Y:S01]  /*21e0*/  STS [R24+0x3410], R27 ;  /* 0x0034101b18007388 */ /* 0x0001e20000000800 */
[----:B------:R-:W-:Y:S06]  /*21f0*/  BAR.SYNC.DEFER_BLOCKING 0x0 ;  /* 0x0000000000007b1d */ /* 0x000fec0000010000 */
[----:B------:R-:W-:Y:S05]  /*2200*/  @P0 BRA `(.L_x_25) ;  /* 0x0000000000e00947 */ /* 0x000fea0003800000 */
[----:B------:R-:W-:Y:S01]  /*2210*/  IMAD.MOV.U32 R5, RZ, RZ, 0x34 ;  /* 0x00000034ff057424 */ /* 0x000fe200078e00ff */
[----:B------:R-:W-:-:S03]  /*2220*/  UMOV UR11, 0xffffffff ;  /* 0xffffffff000b7882 */ /* 0x000fc60000000000 */
[----:B------:R-:W-:-:S05]  /*2230*/  IMAD R18, R3, R5, UR4 ;  /* 0x0000000403127e24 */ /* 0x000fca000f8e0205 */
[----:B------:R-:W-:Y:S04]  /*2240*/  LDS R16, [R18+0x3410] ;  /* 0x0034100012107984 */ /* 0x000fe80000000800 */
[----:B------:R-:W-:Y:S04]  /*2250*/  LDS R17, [R18+0x3414] ;  /* 0x0034140012117984 */ /* 0x000fe80000000800 */
[----:B------:R-:W1:Y:S04]  /*2260*/  LDS R14, [R18+0x3418] ;  /* 0x00341800120e7984 */ /* 0x000e680000000800 */
[----:B------:R-:W-:Y:S04]  /*2270*/  LDS R15, [R18+0x341c] ;  /* 0x00341c00120f7984 */ /* 0x000fe80000000800 */
[----:B------:R-:W2:Y:S04]  /*2280*/  LDS R12, [R18+0x3420] ;  /* 0x00342000120c7984 */ /* 0x000ea80000000800 */
[----:B------:R-:W-:Y:S04]  /*2290*/  LDS R13, [R18+0x3424] ;  /* 0x00342400120d7984 */ /* 0x000fe80000000800 */
[----:B------:R-:W3:Y:S04]  /*22a0*/  LDS R10, [R18+0x3428] ;  /* 0x00342800120a7984 */ /* 0x000ee80000000800 */
[----:B------:R-:W-:Y:S04]  /*22b0*/  LDS R9, [R18+0x342c] ;  /* 0x00342c0012097984 */ /* 0x000fe80000000800 */
[----:B------:R-:W4:Y:S04]  /*22c0*/  LDS R8, [R18+0x3430] ;  /* 0x0034300012087984 */ /* 0x000f280000000800 */
[----:B------:R-:W-:Y:S04]  /*22d0*/  LDS R5, [R18+0x3434] ;  /* 0x0034340012057984 */ /* 0x000fe80000000800 */
[----:B------:R-:W5:Y:S04]  /*22e0*/  LDS R4, [R18+0x3438] ;  /* 0x0034380012047984 */ /* 0x000f680000000800 */
[----:B------:R-:W0:Y:S01]  /*22f0*/  LDS R19, [R18+0x343c] ;  /* 0x00343c0012137984 */ /* 0x000e220000000800 */
[----:B-1----:R-:W-:-:S04]  /*2300*/  IADD3 R20, PT, PT, R14, R17, R16 ;  /* 0x000000110e147210 */ /* 0x002fc80007ffe010 */
[----:B--2---:R-:W-:-:S04]  /*2310*/  IADD3 R20, PT, PT, R12, R20, R15 ;  /* 0x000000140c147210 */ /* 0x004fc80007ffe00f */
[----:B---3--:R-:W-:-:S04]  /*2320*/  IADD3 R20, PT, PT, R10, R20, R13 ;  /* 0x000000140a147210 */ /* 0x008fc80007ffe00d */
[----:B----4-:R-:W-:-:S04]  /*2330*/  IADD3 R20, PT, PT, R8, R20, R9 ;  /* 0x0000001408147210 */ /* 0x010fc80007ffe009 */
[----:B-----5:R-:W-:-:S05]  /*2340*/  IADD3 R20, PT, PT, R4, R20, R5 ;  /* 0x0000001404147210 */ /* 0x020fca0007ffe005 */
[----:B0-----:R-:W-:Y:S01]  /*2350*/  IMAD.IADD R19, R19, 0x1, R20 ;  /* 0x0000000113137824 */ /* 0x001fe200078e0214 */
[----:B------:R-:W-:Y:S06]  /*2360*/  BRA.DIV UR11, `(.L_x_26) ;  /* 0x0000005e0be47947 */ /* 0x000fec000b800000 */
[----:B------:R-:W0:Y:S02]  /*2370*/  SHFL.UP P0, R20, R19, 0x1, RZ ;  /* 0x0420000013147989 */ /* 0x000e2400000000ff */
[----:B0-----:R-:W-:-:S05]  /*2380*/  @P0 IMAD.IADD R20, R19, 0x1, R20 ;  /* 0x0000000113140824 */ /* 0x001fca00078e0214 */
[----:B------:R-:W0:Y:S02]  /*2390*/  SHFL.UP P0, R21, R20, 0x2, RZ ;  /* 0x0440000014157989 */ /* 0x000e2400000000ff */
[----:B0-----:R-:W-:-:S05]  /*23a0*/  @P0 IMAD.IADD R21, R20, 0x1, R21 ;  /* 0x0000000114150824 */ /* 0x001fca00078e0215 */
[----:B------:R-:W0:Y:S02]  /*23b0*/  SHFL.UP P0, R22, R21, 0x4, RZ ;  /* 0x0480000015167989 */ /* 0x000e2400000000ff */
[----:B0-----:R-:W-:-:S05]  /*23c0*/  @P0 IMAD.IADD R22, R21, 0x1, R22 ;  /* 0x0000000115160824 */ /* 0x001fca00078e0216 */
[----:B------:R-:W0:Y:S02]  /*23d0*/  SHFL.UP P0, R23, R22, 0x8, RZ ;  /* 0x0500000016177989 */ /* 0x000e2400000000ff */
[----:B0-----:R-:W-:-:S05]  /*23e0*/  @P0 IMAD.IADD R23, R22, 0x1, R23 ;  /* 0x0000000116170824 */ /* 0x001fca00078e0217 */
[----:B------:R0:W1:Y:S02]  /*23f0*/  SHFL.UP P0, R48, R23, 0x10, RZ ;  /* 0x0600000017307989 */ /* 0x00006400000000ff */
.L_x_118:
[----:B-1----:R-:W-:-:S04]  /*2400*/  @P0 IMAD.IADD R48, R23, 0x1, R48 ;  /* 0x0000000117300824 */ /* 0x002fc800078e0230 */
[----:B------:R-:W-:-:S04]  /*2410*/  IMAD.IADD R19, R48, 0x1, -R19 ;  /* 0x0000000130137824 */ /* 0x000fc800078e0a13 */
[----:B------:R-:W-:Y:S01]  /*2420*/  IMAD.IADD R16, R16, 0x1, R19 ;  /* 0x0000000110107824 */ /* 0x000fe200078e0213 */
[----:B------:R1:W-:Y:S03]  /*2430*/  STS [R18+0x3410], R19 ;  /* 0x0034101312007388 */ /* 0x0003e60000000800 */
        /* <DEDUP_REMOVED lines=19> */
[----:B------:R1:W-:Y:S04]  /*2570*/  STS [R18+0x3438], R5 ;  /* 0x0034380512007388 */ /* 0x0003e80000000800 */
[----:B------:R1:W-:Y:S02]  /*2580*/  STS [R18+0x343c], R21 ;  /* 0x00343c1512007388 */ /* 0x0003e40000000800 */
.L_x_25:
[----:B------:R-:W-:Y:S05]  /*2590*/  WARPSYNC.ALL ;  /* 0x0000000000007948 */ /* 0x000fea0003800000 */
[----:B------:R-:W-:Y:S01]  /*25a0*/  BAR.SYNC.DEFER_BLOCKING 0x0 ;  /* 0x0000000000007b1d */ /* 0x000fe20000010000 */
[----:B------:R-:W-:Y:S02]  /*25b0*/  ISETP.NE.AND P0, PT, R53, RZ, PT ;  /* 0x000000ff3500720c */ /* 0x000fe40003f05270 */
[----:B-1----:R-:W-:-:S03]  /*25c0*/  SHF.R.U32.HI R5, RZ, UR6, R45 ;  /* 0x00000006ff057c19 */ /* 0x002fc6000801162d */
[----:B------:R-:W-:Y:S01]  /*25d0*/  BSSY.RECONVERGENT B0, `(.L_x_27) ;  /* 0x0000029000007945 */ /* 0x000fe20003800200 */
[----:B------:R-:W-:Y:S01]  /*25e0*/  LOP3.LUT R5, R5, UR5, RZ, 0x30, !PT ;  /* 0x0000000505057c12 */ /* 0x000fe2000f8e30ff */
[----:B0-----:R-:W0:Y:S06]  /*25f0*/  LDS R24, [R24+0x3410] ;  /* 0x0034100018187984 */ /* 0x001e2c0000000800 */
[----:B------:R-:W-:Y:S05]  /*2600*/  @P0 BRA `(.L_x_28) ;  /* 0x0000000000940947 */ /* 0x000fea0003800000 */
[----:B------:R-:W-:-:S05]  /*2610*/  LEA R4, R3, UR4, 0x2 ;  /* 0x0000000403047c11 */ /* 0x000fca000f8e10ff */
[----:B------:R-:W0:Y:S04]  /*2620*/  LDS R13, [R4] ;  /* 0x00000000040d7984 */ /* 0x000e280000000800 */
[----:B------:R-:W1:Y:S04]  /*2630*/  LDS R15, [R4+0x400] ;  /* 0x00040000040f7984 */ /* 0x000e680000000800 */
[----:B------:R-:W2:Y:S04]  /*2640*/  LDS R17, [R4+0x800] ;  /* 0x0008000004117984 */ /* 0x000ea80000000800 */
[----:B------:R-:W3:Y:S04]  /*2650*/  LDS R19, [R4+0xc00] ;  /* 0x000c000004137984 */ /* 0x000ee80000000800 */
[----:B------:R-:W4:Y:S04]  /*2660*/  LDS R21, [R4+0x1000] ;  /* 0x0010000004157984 */ /* 0x000f280000000800 */
[----:B------:R-:W5:Y:S04]  /*2670*/  LDS R23, [R4+0x1400] ;  /* 0x0014000004177984 */ /* 0x000f680000000800 */
[----:B------:R-:W5:Y:S04]  /*2680*/  LDS R45, [R4+0x1800] ;  /* 0x00180000042d7984 */ /* 0x000f680000000800 */
[----:B------:R-:W5:Y:S04]  /*2690*/  LDS R47, [R4+0x1c00] ;  /* 0x001c0000042f7984 */ /* 0x000f680000000800 */
[----:B------:R-:W5:Y:S04]  /*26a0*/  LDS R49, [R4+0x2000] ;  /* 0x0020000004317984 */ /* 0x000f680000000800 */
[----:B------:R-:W5:Y:S04]  /*26b0*/  LDS R51, [R4+0x2400] ;  /* 0x0024000004337984 */ /* 0x000f680000000800 */
[----:B------:R-:W5:Y:S01]  /*26c0*/  LDS R8, [R4+0x2800] ;  /* 0x0028000004087984 */ /* 0x000f620000000800 */
[----:B0-----:R-:W-:-:S03]  /*26d0*/  IMAD.IADD R13, R24, 0x1, R13 ;  /* 0x00000001180d7824 */ /* 0x001fc600078e020d */
[----:B------:R-:W0:Y:S01]  /*26e0*/  LDS R9, [R4+0x2c00] ;  /* 0x002c000004097984 */ /* 0x000e220000000800 */
[----:B-1----:R-:W-:-:S03]  /*26f0*/  IMAD.IADD R15, R24, 0x1, R15 ;  /* 0x00000001180f7824 */ /* 0x002fc600078e020f */
[----:B------:R1:W-:Y:S01]  /*2700*/  STS [R4], R13 ;  /* 0x0000000d04007388 */ /* 0x0003e20000000800 */
[C---:B--2---:R-:W-:Y:S02]  /*2710*/  IMAD.IADD R17, R24.reuse, 0x1, R17 ;  /* 0x0000000118117824 */ /* 0x044fe400078e0211 */
[C---:B---3--:R-:W-:Y:S01]  /*2720*/  IMAD.IADD R19, R24.reuse, 0x1, R19 ;  /* 0x0000000118137824 */ /* 0x048fe200078e0213 */
[----:B------:R2:W-:Y:S01]  /*2730*/  STS [R4+0x400], R15 ;  /* 0x0004000f04007388 */ /* 0x0005e20000000800 */
[----:B----4-:R-:W-:-:S03]  /*2740*/  IMAD.IADD R21, R24, 0x1, R21 ;  /* 0x0000000118157824 */ /* 0x010fc600078e0215 */
[----:B------:R2:W-:Y:S01]  /*2750*/  STS [R4+0x800], R17 ;  /* 0x0008001104007388 */ /* 0x0005e20000000800 */
[----:B-----5:R-:W-:-:S03]  /*2760*/  IMAD.IADD R23, R24, 0x1, R23 ;  /* 0x0000000118177824 */ /* 0x020fc600078e0217 */
[----:B------:R2:W-:Y:S01]  /*2770*/  STS [R4+0xc00], R19 ;  /* 0x000c001304007388 */ /* 0x0005e20000000800 */
[----:B------:R-:W-:-:S03]  /*2780*/  IMAD.IADD R45, R24, 0x1, R45 ;  /* 0x00000001182d7824 */ /* 0x000fc600078e022d */
[----:B------:R2:W-:Y:S01]  /*2790*/  STS [R4+0x1000], R21 ;  /* 0x0010001504007388 */ /* 0x0005e20000000800 */
[----:B------:R-:W-:-:S03]  /*27a0*/  IMAD.IADD R47, R24, 0x1, R47 ;  /* 0x00000001182f7824 */ /* 0x000fc600078e022f */
[----:B------:R2:W-:Y:S01]  /*27b0*/  STS [R4+0x1400], R23 ;  /* 0x0014001704007388 */ /* 0x0005e20000000800 */
[----:B------:R-:W-:-:S03]  /*27c0*/  IMAD.IADD R49, R24, 0x1, R49 ;  /* 0x0000000118317824 */ /* 0x000fc600078e0231 */
[----:B------:R2:W-:Y:S01]  /*27d0*/  STS [R4+0x1800], R45 ;  /* 0x0018002d04007388 */ /* 0x0005e20000000800 */
[----:B------:R-:W-:-:S03]  /*27e0*/  IMAD.IADD R51, R24, 0x1, R51 ;  /* 0x0000000118337824 */ /* 0x000fc600078e0233 */
[----:B------:R2:W-:Y:S01]  /*27f0*/  STS [R4+0x1c00], R47 ;  /* 0x001c002f04007388 */ /* 0x0005e20000000800 */
[----:B-1----:R-:W-:-:S03]  /*2800*/  IMAD.IADD R13, R24, 0x1, R8 ;  /* 0x00000001180d7824 */ /* 0x002fc600078e0208 */
[----:B------:R2:W-:Y:S01]  /*2810*/  STS [R4+0x2000], R49 ;  /* 0x0020003104007388 */ /* 0x0005e20000000800 */
[----:B0-----:R-:W-:-:S03]  /*2820*/  IMAD.IADD R9, R24, 0x1, R9 ;  /* 0x0000000118097824 */ /* 0x001fc600078e0209 */
[----:B------:R2:W-:Y:S04]  /*2830*/  STS [R4+0x2400], R51 ;  /* 0x0024003304007388 */ /* 0x0005e80000000800 */
[----:B------:R2:W-:Y:S04]  /*2840*/  STS [R4+0x2800], R13 ;  /* 0x0028000d04007388 */ /* 0x0005e80000000800 */
[----:B------:R2:W-:Y:S02]  /*2850*/  STS [R4+0x2c00], R9 ;  /* 0x002c000904007388 */ /* 0x0005e40000000800 */
.L_x_28:
[----:B------:R-:W-:Y:S05]  /*2860*/  BSYNC.RECONVERGENT B0 ;  /* 0x0000000000007941 */ /* 0x000fea0003800200 */
.L_x_27:
[----:B------:R-:W-:Y:S01]  /*2870*/  BAR.SYNC.DEFER_BLOCKING 0x0 ;  /* 0x0000000000007b1d */ /* 0x000fe20000010000 */
[----:B------:R-:W-:Y:S01]  /*2880*/  R2P PR, R5, 0x7f ;  /* 0x0000007f05007804 */ /* 0x000fe20000000000 */
[----:B------:R-:W-:-:S04]  /*2890*/  IMAD.MOV.U32 R8, RZ, RZ, RZ ;  /* 0x000000ffff087224 */ /* 0x000fc800078e00ff */
[----:B------:R-:W-:Y:S01]  /*28a0*/  BSSY.RECONVERGENT B0, `(.L_x_29) ;  /* 0x0000026000007945 */ /* 0x000fe20003800200 */
[----:B--2---:R-:W1:Y:S07]  /*28b0*/  S2R R23, SR_LEMASK ;  /* 0x0000000000177919 */ /* 0x004e6e0000003a00 */
[----:B------:R-:W-:Y:S02]  /*28c0*/  VOTE.ANY R4, PT, P0 ;  /* 0x0000000000047806 */ /* 0x000fe400000e0100 */
[----:B------:R-:W-:-:S02]  /*28d0*/  VOTE.ANY R9, PT, P1 ;  /* 0x0000000000097806 */ /* 0x000fc400008e0100 */
[----:B------:R-:W-:Y:S02]  /*28e0*/  @!P0 LOP3.LUT R4, RZ, R4, RZ, 0x33, !PT ;  /* 0x00000004ff048212 */ /* 0x000fe400078e33ff */
[----:B------:R-:W-:Y:S02]  /*28f0*/  VOTE.ANY R13, PT, P2 ;  /* 0x00000000000d7806 */ /* 0x000fe400010e0100 */
[----:B------:R-:W-:Y:S02]  /*2900*/  @!P1 LOP3.LUT R9, RZ, R9, RZ, 0x33, !PT ;  /* 0x00000009ff099212 */ /* 0x000fe400078e33ff */
[----:B------:R-:W-:Y:S02]  /*2910*/  VOTE.ANY R15, PT, P3 ;  /* 0x00000000000f7806 */ /* 0x000fe400018e0100 */
[----:B------:R-:W-:Y:S02]  /*2920*/  @!P2 LOP3.LUT R13, RZ, R13, RZ, 0x33, !PT ;  /* 0x0000000dff0da212 */ /* 0x000fe400078e33ff */
[----:B------:R-:W-:-:S02]  /*2930*/  LOP3.LUT R4, R9, R4, RZ, 0xc0, !PT ;  /* 0x0000000409047212 */ /* 0x000fc400078ec0ff */
[----:B------:R-:W-:Y:S02]  /*2940*/  @!P3 LOP3.LUT R15, RZ, R15, RZ, 0x33, !PT ;  /* 0x0000000fff0fb212 */ /* 0x000fe400078e33ff */
[----:B------:R-:W-:Y:S02]  /*2950*/  LOP3.LUT R4, R13, R4, RZ, 0xc0, !PT ;  /* 0x000000040d047212 */ /* 0x000fe400078ec0ff */
[----:B------:R-:W-:Y:S02]  /*2960*/  VOTE.ANY R9, PT, P4 ;  /* 0x0000000000097806 */ /* 0x000fe400020e0100 */
[----:B------:R-:W-:Y:S02]  /*2970*/  LOP3.LUT P0, RZ, R5, 0x80, RZ, 0xc0, !PT ;  /* 0x0000008005ff7812 */ /* 0x000fe4000780c0ff */
[----:B------:R-:W-:Y:S02]  /*2980*/  LOP3.LUT R4, R15, R4, RZ, 0xc0, !PT ;  /* 0x000000040f047212 */ /* 0x000fe400078ec0ff */
[----:B------:R-:W-:-:S02]  /*2990*/  VOTE.ANY R13, PT, P5 ;  /* 0x00000000000d7806 */ /* 0x000fc400028e0100 */
[----:B------:R-:W-:Y:S02]  /*29a0*/  @!P4 LOP3.LUT R9, RZ, R9, RZ, 0x33, !PT ;  /* 0x00000009ff09c212 */ /* 0x000fe400078e33ff */
[----:B------:R-:W-:Y:S02]  /*29b0*/  @!P5 LOP3.LUT R13, RZ, R13, RZ, 0x33, !PT ;  /* 0x0000000dff0dd212 */ /* 0x000fe400078e33ff */
[----:B------:R-:W-:Y:S02]  /*29c0*/  LOP3.LUT R4, R9, R4, RZ, 0xc0, !PT ;  /* 0x0000000409047212 */ /* 0x000fe400078ec0ff */
[----:B------:R-:W-:Y:S02]  /*29d0*/  VOTE.ANY R9, PT, P6 ;  /* 0x0000000000097806 */ /* 0x000fe400030e0100 */
[----:B------:R-:W-:Y:S02]  /*29e0*/  LOP3.LUT R4, R13, R4, RZ, 0xc0, !PT ;  /* 0x000000040d047212 */ /* 0x000fe400078ec0ff */
[----:B------:R-:W-:-:S02]  /*29f0*/  VOTE.ANY R13, PT, P0 ;  /* 0x00000000000d7806 */ /* 0x000fc400000e0100 */
[----:B------:R-:W-:Y:S02]  /*2a00*/  @!P6 LOP3.LUT R9, RZ, R9, RZ, 0x33, !PT ;  /* 0x00000009ff09e212 */ /* 0x000fe400078e33ff */
[----:B------:R-:W-:Y:S02]  /*2a10*/  @!P0 LOP3.LUT R13, RZ, R13, RZ, 0x33, !PT ;  /* 0x0000000dff0d8212 */ /* 0x000fe400078e33ff */
[----:B------:R-:W-:Y:S02]  /*2a20*/  LOP3.LUT R4, R9, R4, RZ, 0xc0, !PT ;  /* 0x0000000409047212 */ /* 0x000fe400078ec0ff */
[----:B------:R-:W-:Y:S02]  /*2a30*/  SHF.R.U32.HI R9, RZ, UR6, R6 ;  /* 0x00000006ff097c19 */ /* 0x000fe40008011606 */
[----:B------:R-:W-:Y:S01]  /*2a40*/  LOP3.LUT R10, R13, R4, RZ, 0xc0, !PT ;  /* 0x000000040d0a7212 */ /* 0x000fe200078ec0ff */
[----:B------:R-:W-:Y:S01]  /*2a50*/  IMAD.SHL.U32 R4, R3, 0x20, RZ ;  /* 0x0000002003047824 */ /* 0x000fe200078e00ff */
[----:B------:R-:W-:-:S02]  /*2a60*/  LOP3.LUT R9, R9, UR5, RZ, 0x30, !PT ;  /* 0x0000000509097c12 */ /* 0x000fc4000f8e30ff */
[----:B------:R-:W2:Y:S01]  /*2a70*/  FLO.U32 R15, R10 ;  /* 0x0000000a000f7300 */ /* 0x000ea200000e0000 */
[----:B-1----:R-:W-:Y:S02]  /*2a80*/  LOP3.LUT R14, R23, R10, RZ, 0xc0, !PT ;  /* 0x0000000a170e7212 */ /* 0x002fe400078ec0ff */
[----:B------:R-:W-:-:S05]  /*2a90*/  LOP3.LUT R4, R4, 0x7c00, RZ, 0xc0, !PT ;  /* 0x00007c0004047812 */ /* 0x000fca00078ec0ff */
[----:B------:R-:W1:Y:S01]  /*2aa0*/  POPC R14, R14 ;  /* 0x0000000e000e7309 */ /* 0x000e620000000000 */
[----:B------:R-:W-:Y:S01]  /*2ab0*/  VIADD R22, R4, UR4 ;  /* 0x0000000404167c36 */ /* 0x000fe20008000000 */
[----:B--2---:R-:W-:-:S13]  /*2ac0*/  ISETP.NE.AND P0, PT, R46, R15, PT ;  /* 0x0000000f2e00720c */ /* 0x004fda0003f05270 */
[----:B-1----:R-:W-:Y:S05]  /*2ad0*/  @P0 BRA `(.L_x_30) ;  /* 0x0000000000080947 */ /* 0x002fea0003800000 */
[----:B------:R-:W-:-:S05]  /*2ae0*/  IMAD R5, R5, 0x4, R22 ;  /* 0x0000000405057824 */ /* 0x000fca00078e0216 */
[----:B------:R1:W2:Y:S02]  /*2af0*/  ATOMS.ADD R8, [R5], R14 ;  /* 0x0000000e0508738c */ /* 0x0002a40000000000 */
.L_x_30:
[----:B------:R-:W-:Y:S05]  /*2b00*/  BSYNC.RECONVERGENT B0 ;  /* 0x0000000000007941 */ /* 0x000fea0003800200 */
.L_x_29:
[----:B------:R-:W-:Y:S01]  /*2b10*/  R2P PR, R9, 0x7f ;  /* 0x0000007f09007804 */ /* 0x000fe20000000000 */
[----:B--2---:R2:W3:Y:S01]  /*2b20*/  SHFL.IDX PT, R8, R8, R15, 0x1f ;  /* 0x00001f0f08087589 */ /* 0x0044e200000e0000 */
[----:B------:R-:W-:Y:S01]  /*2b30*/  BSSY.RECONVERGENT B0, `(.L_x_31) ;  /* 0x0000023000007945 */ /* 0x000fe20003800200 */
[----:B------:R-:W-:-:S10]  /*2b40*/  IMAD.MOV.U32 R12, RZ, RZ, RZ ;  /* 0x000000ffff0c7224 */ /* 0x000fd400078e00ff */
[----:B------:R-:W-:Y:S02]  /*2b50*/  VOTE.ANY R4, PT, P0 ;  /* 0x0000000000047806 */ /* 0x000fe400000e0100 */
[----:B-1----:R-:W-:Y:S02]  /*2b60*/  VOTE.ANY R5, PT, P1 ;  /* 0x0000000000057806 */ /* 0x002fe400008e0100 */
[----:B------:R-:W-:Y:S02]  /*2b70*/  @!P0 LOP3.LUT R4, RZ, R4, RZ, 0x33, !PT ;  /* 0x00000004ff048212 */ /* 0x000fe400078e33ff */
[----:B------:R-:W-:Y:S02]  /*2b80*/  VOTE.ANY R13, PT, P2 ;  /* 0x00000000000d7806 */ /* 0x000fe400010e0100 */
[----:B------:R-:W-:Y:S02]  /*2b90*/  @!P1 LOP3.LUT R5, RZ, R5, RZ, 0x33, !PT ;  /* 0x00000005ff059212 */ /* 0x000fe400078e33ff */
[----:B------:R-:W-:-:S02]  /*2ba0*/  @!P2 LOP3.LUT R13, RZ, R13, RZ, 0x33, !PT ;  /* 0x0000000dff0da212 */ /* 0x000fc400078e33ff */
[----:B------:R-:W-:Y:S02]  /*2bb0*/  LOP3.LUT R4, R5, R4, RZ, 0xc0, !PT ;  /* 0x0000000405047212 */ /* 0x000fe400078ec0ff */
[----:B------:R-:W-:Y:S02]  /*2bc0*/  VOTE.ANY R5, PT, P3 ;  /* 0x0000000000057806 */ /* 0x000fe400018e0100 */
[----:B------:R-:W-:Y:S02]  /*2bd0*/  LOP3.LUT R4, R13, R4, RZ, 0xc0, !PT ;  /* 0x000000040d047212 */ /* 0x000fe400078ec0ff */
[----:B------:R-:W-:Y:S02]  /*2be0*/  LOP3.LUT P0, RZ, R9, 0x80, RZ, 0xc0, !PT ;  /* 0x0000008009ff7812 */ /* 0x000fe4000780c0ff */
[----:B------:R-:W-:Y:S02]  /*2bf0*/  VOTE.ANY R13, PT, P4 ;  /* 0x00000000000d7806 */ /* 0x000fe400020e0100 */
[----:B------:R-:W-:-:S02]  /*2c00*/  @!P3 LOP3.LUT R5, RZ, R5, RZ, 0x33, !PT ;  /* 0x00000005ff05b212 */ /* 0x000fc400078e33ff */
[----:B------:R-:W-:Y:S02]  /*2c10*/  @!P4 LOP3.LUT R13, RZ, R13, RZ, 0x33, !PT ;  /* 0x0000000dff0dc212 */ /* 0x000fe400078e33ff */
[----:B------:R-:W-:Y:S02]  /*2c20*/  LOP3.LUT R4, R5, R4, RZ, 0xc0, !PT ;  /* 0x0000000405047212 */ /* 0x000fe400078ec0ff */
[----:B------:R-:W-:Y:S02]  /*2c30*/  VOTE.ANY R5, PT, P5 ;  /* 0x0000000000057806 */ /* 0x000fe400028e0100 */
[----:B------:R-:W-:Y:S02]  /*2c40*/  LOP3.LUT R4, R13, R4, RZ, 0xc0, !PT ;  /* 0x000000040d047212 */ /* 0x000fe400078ec0ff */
[----:B------:R-:W-:Y:S02]  /*2c50*/  VOTE.ANY R13, PT, P6 ;  /* 0x00000000000d7806 */ /* 0x000fe400030e0100 */
[----:B------:R-:W-:-:S02]  /*2c60*/  @!P5 LOP3.LUT R5, RZ, R5, RZ, 0x33, !PT ;  /* 0x00000005ff05d212 */ /* 0x000fc400078e33ff */
[----:B------:R-:W-:Y:S02]  /*2c70*/  VOTE.ANY R17, PT, P0 ;  /* 0x0000000000117806 */ /* 0x000fe400000e0100 */
[----:B------:R-:W-:Y:S02]  /*2c80*/  @!P6 LOP3.LUT R13, RZ, R13, RZ, 0x33, !PT ;  /* 0x0000000dff0de212 */ /* 0x000fe400078e33ff */
[----:B------:R-:W-:Y:S02]  /*2c90*/  LOP3.LUT R4, R5, R4, RZ, 0xc0, !PT ;  /* 0x0000000405047212 */ /* 0x000fe400078ec0ff */
[----:B------:R-:W-:Y:S02]  /*2ca0*/  @!P0 LOP3.LUT R17, RZ, R17, RZ, 0x33, !PT ;  /* 0x00000011ff118212 */ /* 0x000fe400078e33ff */
[----:B------:R-:W-:-:S04]  /*2cb0*/  LOP3.LUT R4, R13, R4, RZ, 0xc0, !PT ;  /* 0x000000040d047212 */ /* 0x000fc800078ec0ff */
[----:B------:R-:W-:Y:S02]  /*2cc0*/  LOP3.LUT R4, R17, R4, RZ, 0xc0, !PT ;  /* 0x0000000411047212 */ /* 0x000fe400078ec0ff */
[----:B------:R-:W-:Y:S02]  /*2cd0*/  SHF.R.U32.HI R17, RZ, UR6, R0 ;  /* 0x00000006ff117c19 */ /* 0x000fe40008011600 */
[----:B------:R-:W1:Y:S01]  /*2ce0*/  FLO.U32 R5, R4 ;  /* 0x0000000400057300 */ /* 0x000e6200000e0000 */
[----:B------:R-:W-:Y:S02]  /*2cf0*/  LOP3.LUT R13, R23, R4, RZ, 0xc0, !PT ;  /* 0x00000004170d7212 */ /* 0x000fe400078ec0ff */
[----:B------:R-:W-:-:S05]  /*2d00*/  LOP3.LUT R17, R17, UR5, RZ, 0x30, !PT ;  /* 0x0000000511117c12 */ /* 0x000fca000f8e30ff */
[----:B------:R-:W4:Y:S01]  /*2d10*/  POPC R13, R13 ;  /* 0x0000000d000d7309 */ /* 0x000f220000000000 */
[----:B-1----:R-:W-:-:S13]  /*2d20*/  ISETP.NE.AND P0, PT, R46, R5, PT ;  /* 0x000000052e00720c */ /* 0x002fda0003f05270 */
[----:B--234-:R-:W-:Y:S05]  /*2d30*/  @P0 BRA `(.L_x_32) ;  /* 0x0000000000080947 */ /* 0x01cfea0003800000 */
[----:B------:R-:W-:-:S06]  /*2d40*/  IMAD R12, R9, 0x4, R22 ;  /* 0x00000004090c7824 */ /* 0x000fcc00078e0216 */
[----:B------:R1:W2:Y:S02]  /*2d50*/  ATOMS.ADD R12, [R12], R13 ;  /* 0x0000000d0c0c738c */ /* 0x0002a40000000000 */
.L_x_32:
[----:B------:R-:W-:Y:S05]  /*2d60*/  BSYNC.RECONVERGENT B0 ;  /* 0x0000000000007941 */ /* 0x000fea0003800200 */
.L_x_31:
[----:B------:R-:W-:Y:S01]  /*2d70*/  R2P PR, R17, 0x7f ;  /* 0x0000007f11007804 */ /* 0x000fe20000000000 */
[----:B--2---:R2:W3:Y:S01]  /*2d80*/  SHFL.IDX PT, R12, R12, R5, 0x1f ;  /* 0x00001f050c0c7589 */ /* 0x0044e200000e0000 */
[----:B------:R-:W-:Y:S11]  /*2d90*/  BSSY.RECONVERGENT B0, `(.L_x_33) ;  /* 0x0000023000007945 */ /* 0x000ff60003800200 */
[----:B------:R-:W-:-:S02]  /*2da0*/  VOTE.ANY R0, PT, P0 ;  /* 0x0000000000007806 */ /* 0x000fc400000e0100 */
[----:B------:R-:W-:Y:S02]  /*2db0*/  VOTE.ANY R9, PT, P1 ;  /* 0x0000000000097806 */ /* 0x000fe400008e0100 */
[----:B------:R-:W-:Y:S02]  /*2dc0*/  @!P0 LOP3.LUT R0, RZ, R0, RZ, 0x33, !PT ;  /* 0x00000000ff008212 */ /* 0x000fe400078e33ff */
[----:B------:R-:W-:Y:S02]  /*2dd0*/  VOTE.ANY R15, PT, P2 ;  /* 0x00000000000f7806 */ /* 0x000fe400010e0100 */
[----:B------:R-:W-:Y:S02]  /*2de0*/  @!P1 LOP3.LUT R9, RZ, R9, RZ, 0x33, !PT ;  /* 0x00000009ff099212 */ /* 0x000fe400078e33ff */
[----:B------:R-:W-:Y:S02]  /*2df0*/  @!P2 LOP3.LUT R15, RZ, R15, RZ, 0x33, !PT ;  /* 0x0000000fff0fa212 */ /* 0x000fe400078e33ff */
[----:B------:R-:W-:-:S02]  /*2e00*/  LOP3.LUT R0, R9, R0, RZ, 0xc0, !PT ;  /* 0x0000000009007212 */ /* 0x000fc400078ec0ff */
[----:B------:R-:W-:Y:S02]  /*2e10*/  VOTE.ANY R9, PT, P3 ;  /* 0x0000000000097806 */ /* 0x000fe400018e0100 */
[----:B------:R-:W-:Y:S02]  /*2e20*/  LOP3.LUT R0, R15, R0, RZ, 0xc0, !PT ;  /* 0x000000000f007212 */ /* 0x000fe400078ec0ff */
[----:B------:R-:W-:Y:S02]  /*2e30*/  LOP3.LUT P0, RZ, R17, 0x80, RZ, 0xc0, !PT ;  /* 0x0000008011ff7812 */ /* 0x000fe4000780c0ff */
[----:B------:R-:W-:Y:S02]  /*2e40*/  VOTE.ANY R15, PT, P4 ;  /* 0x00000000000f7806 */ /* 0x000fe400020e0100 */
[----:B------:R-:W-:Y:S02]  /*2e50*/  @!P3 LOP3.LUT R9, RZ, R9, RZ, 0x33, !PT ;  /* 0x00000009ff09b212 */ /* 0x000fe400078e33ff */
[----:B------:R-:W-:-:S02]  /*2e60*/  @!P4 LOP3.LUT R15, RZ, R15, RZ, 0x33, !PT ;  /* 0x0000000fff0fc212 */ /* 0x000fc400078e33ff */
[----:B------:R-:W-:Y:S02]  /*2e70*/  LOP3.LUT R0, R9, R0, RZ, 0xc0, !PT ;  /* 0x0000000009007212 */ /* 0x000fe400078ec0ff */
[----:B------:R-:W-:Y:S02]  /*2e80*/  VOTE.ANY R9, PT, P5 ;  /* 0x0000000000097806 */ /* 0x000fe400028e0100 */
[----:B------:R-:W-:Y:S02]  /*2e90*/  LOP3.LUT R0, R15, R0, RZ, 0xc0, !PT ;  /* 0x000000000f007212 */ /* 0x000fe400078ec0ff */
[----:B------:R-:W-:Y:S02]  /*2ea0*/  VOTE.ANY R15, PT, P6 ;  /* 0x00000000000f7806 */ /* 0x000fe400030e0100 */
[----:B------:R-:W-:Y:S02]  /*2eb0*/  @!P5 LOP3.LUT R9, RZ, R9, RZ, 0x33, !PT ;  /* 0x00000009ff09d212 */ /* 0x000fe400078e33ff */
[----:B------:R-:W-:-:S02]  /*2ec0*/  VOTE.ANY R19, PT, P0 ;  /* 0x0000000000137806 */ /* 0x000fc400000e0100 */
[----:B------:R-:W-:Y:S02]  /*2ed0*/  @!P6 LOP3.LUT R15, RZ, R15, RZ, 0x33, !PT ;  /* 0x0000000fff0fe212 */ /* 0x000fe400078e33ff */
[----:B------:R-:W-:Y:S02]  /*2ee0*/  LOP3.LUT R0, R9, R0, RZ, 0xc0, !PT ;  /* 0x0000000009007212 */ /* 0x000fe400078ec0ff */
[----:B------:R-:W-:Y:S02]  /*2ef0*/  @!P0 LOP3.LUT R19, RZ, R19, RZ, 0x33, !PT ;  /* 0x00000013ff138212 */ /* 0x000fe400078e33ff */
[----:B------:R-:W-:Y:S02]  /*2f00*/  LOP3.LUT R0, R15, R0, RZ, 0xc0, !PT ;  /* 0x000000000f007212 */ /* 0x000fe400078ec0ff */
[----:B------:R-:W-:Y:S02]  /*2f10*/  SHF.R.U32.HI R15, RZ, UR6, R41 ;  /* 0x00000006ff0f7c19 */ /* 0x000fe40008011629 */
[----:B------:R-:W-:Y:S01]  /*2f20*/  LOP3.LUT R4, R19, R0, RZ, 0xc0, !PT ;  /* 0x0000000013047212 */ /* 0x000fe200078ec0ff */
[----:B------:R-:W-:Y:S01]  /*2f30*/  IMAD.MOV.U32 R0, RZ, RZ, RZ ;  /* 0x000000ffff007224 */ /* 0x000fe200078e00ff */
[----:B------:R-:W-:-:S02]  /*2f40*/  LOP3.LUT R15, R15, UR5, RZ, 0x30, !PT ;  /* 0x000000050f0f7c12 */ /* 0x000fc4000f8e30ff */
[----:B------:R-:W4:Y:S01]  /*2f50*/  FLO.U32 R51, R4 ;  /* 0x0000000400337300 */ /* 0x000f2200000e0000 */
[----:B------:R-:W-:-:S07]  /*2f60*/  LOP3.LUT R10, R23, R4, RZ, 0xc0, !PT ;  /* 0x00000004170a7212 */ /* 0x000fce00078ec0ff */
[----:B------:R-:W0:Y:S01]  /*2f70*/  POPC R10, R10 ;  /* 0x0000000a000a7309 */ /* 0x000e220000000000 */
[----:B----4-:R-:W-:-:S13]  /*2f80*/  ISETP.NE.AND P0, PT, R46, R51, PT ;  /* 0x000000332e00720c */ /* 0x010fda0003f05270 */
[----:B0-23--:R-:W-:Y:S05]  /*2f90*/  @P0 BRA `(.L_x_34) ;  /* 0x0000000000080947 */ /* 0x00dfea0003800000 */
[----:B------:R-:W-:-:S05]  /*2fa0*/  IMAD R17, R17, 0x4, R22 ;  /* 0x0000000411117824 */ /* 0x000fca00078e0216 */
[----:B------:R0:W2:Y:S02]  /*2fb0*/  ATOMS.ADD R0, [R17], R10 ;  /* 0x0000000a1100738c */ /* 0x0000a40000000000 */
.L_x_34:
[----:B------:R-:W-:Y:S05]  /*2fc0*/  BSYNC.RECONVERGENT B0 ;  /* 0x0000000000007941 */ /* 0x000fea0003800200 */
.L_x_33:
        /* <DEDUP_REMOVED lines=21> */
[----:B0-----:R-:W-:-:S02]  /*3120*/  VOTE.ANY R17, PT, P0 ;  /* 0x0000000000117806 */ /* 0x001fc400000e0100 */
[----:B------:R-:W-:Y:S02]  /*3130*/  @!P6 LOP3.LUT R9, RZ, R9, RZ, 0x33, !PT ;  /* 0x00000009ff09e212 */ /* 0x000fe400078e33ff */
[----:B------:R-:W-:Y:S02]  /*3140*/  LOP3.LUT R4, R5, R4, RZ, 0xc0, !PT ;  /* 0x0000000405047212 */ /* 0x000fe400078ec0ff */
[----:B------:R-:W-:Y:S02]  /*3150*/  @!P0 LOP3.LUT R17, RZ, R17, RZ, 0x33, !PT ;  /* 0x00000011ff118212 */ /* 0x000fe400078e33ff */
[----:B------:R-:W-:-:S04]  /*3160*/  LOP3.LUT R4, R9, R4, RZ, 0xc0, !PT ;  /* 0x0000000409047212 */ /* 0x000fc800078ec0ff */
[----:B------:R-:W-:Y:S01]  /*3170*/  LOP3.LUT R6, R17, R4, RZ, 0xc0, !PT ;  /* 0x0000000411067212 */ /* 0x000fe200078ec0ff */
[----:B------:R-:W-:Y:S01]  /*3180*/  IMAD.MOV.U32 R4, RZ, RZ, RZ ;  /* 0x000000ffff047224 */ /* 0x000fe200078e00ff */
[----:B------:R-:W-:Y:S02]  /*3190*/  SHF.R.U32.HI R17, RZ, UR6, R40 ;  /* 0x00000006ff117c19 */ /* 0x000fe40008011628 */
[----:B------:R-:W0:Y:S01]  /*31a0*/  FLO.U32 R45, R6 ;  /* 0x00000006002d7300 */ /* 0x000e2200000e0000 */
[----:B------:R-:W-:Y:S02]  /*31b0*/  LOP3.LUT R9, R23, R6, RZ, 0xc0, !PT ;  /* 0x0000000617097212 */ /* 0x000fe400078ec0ff */
[----:B------:R-:W-:-:S05]  /*31c0*/  LOP3.LUT R17, R17, UR5, RZ, 0x30, !PT ;  /* 0x0000000511117c12 */ /* 0x000fca000f8e30ff */
[----:B------:R-:W4:Y:S01]  /*31d0*/  POPC R9, R9 ;  /* 0x0000000900097309 */ /* 0x000f220000000000 */
[----:B0-----:R-:W-:-:S13]  /*31e0*/  ISETP.NE.AND P0, PT, R46, R45, PT ;  /* 0x0000002d2e00720c */ /* 0x001fda0003f05270 */
[----:B--234-:R-:W-:Y:S05]  /*31f0*/  @P0 BRA `(.L_x_36) ;  /* 0x0000000000080947 */ /* 0x01cfea0003800000 */
[----:B------:R-:W-:-:S06]  /*3200*/  IMAD R4, R15, 0x4, R22 ;  /* 0x000000040f047824 */ /* 0x000fcc00078e0216 */
[----:B------:R0:W2:Y:S02]  /*3210*/  ATOMS.ADD R4, [R4], R9 ;  /* 0x000000090404738c */ /* 0x0000a40000000000 */
.L_x_36:
[----:B------:R-:W-:Y:S05]  /*3220*/  BSYNC.RECONVERGENT B0 ;  /* 0x0000000000007941 */ /* 0x000fea0003800200 */
.L_x_35:
[----:B------:R-:W-:Y:S01]  /*3230*/  R2P PR, R17, 0x7f ;  /* 0x0000007f11007804 */ /* 0x000fe20000000000 */
[----:B--2---:R2:W3:Y:S01]  /*3240*/  SHFL.IDX PT, R45, R4, R45, 0x1f ;  /* 0x00001f2d042d7589 */ /* 0x0044e200000e0000 */
[----:B------:R-:W-:Y:S01]  /*3250*/  BSSY.RECONVERGENT B0, `(.L_x_37) ;  /* 0x0000023000007945 */ /* 0x000fe20003800200 */
[----:B------:R-:W-:-:S10]  /*3260*/  IMAD.MOV.U32 R6, RZ, RZ, RZ ;  /* 0x000000ffff067224 */ /* 0x000fd400078e00ff */
[----:B------:R-:W-:Y:S02]  /*3270*/  VOTE.ANY R0, PT, P0 ;  /* 0x0000000000007806 */ /* 0x000fe400000e0100 */
[----:B------:R-:W-:Y:S02]  /*3280*/  VOTE.ANY R5, PT, P1 ;  /* 0x0000000000057806 */ /* 0x000fe400008e0100 */
        /* <DEDUP_REMOVED lines=20> */
[----:B------:R-:W-:Y:S02]  /*33d0*/  LOP3.LUT R0, R15, R0, RZ, 0xc0, !PT ;  /* 0x000000000f007212 */ /* 0x000fe400078ec0ff */
[----:B------:R-:W-:-:S02]  /*33e0*/  SHF.R.U32.HI R15, RZ, UR6, R39 ;  /* 0x00000006ff0f7c19 */ /* 0x000fc40008011627 */
[----:B------:R-:W-:Y:S02]  /*33f0*/  LOP3.LUT R0, R19, R0, RZ, 0xc0, !PT ;  /* 0x0000000013007212 */ /* 0x000fe400078ec0ff */
[----:B------:R-:W-:Y:S02]  /*3400*/  LOP3.LUT R15, R15, UR5, RZ, 0x30, !PT ;  /* 0x000000050f0f7c12 */ /* 0x000fe4000f8e30ff */
[----:B------:R-:W4:Y:S01]  /*3410*/  FLO.U32 R19, R0 ;  /* 0x0000000000137300 */ /* 0x000f2200000e0000 */
[----:B------:R-:W-:-:S07]  /*3420*/  LOP3.LUT R5, R23, R0, RZ, 0xc0, !PT ;  /* 0x0000000017057212 */ /* 0x000fce00078ec0ff */
[----:B------:R-:W0:Y:S01]  /*3430*/  POPC R5, R5 ;  /* 0x0000000500057309 */ /* 0x000e220000000000 */
[----:B----4-:R-:W-:-:S13]  /*3440*/  ISETP.NE.AND P0, PT, R46, R19, PT ;  /* 0x000000132e00720c */ /* 0x010fda0003f05270 */
[----:B0-23--:R-:W-:Y:S05]  /*3450*/  @P0 BRA `(.L_x_38) ;  /* 0x0000000000080947 */ /* 0x00dfea0003800000 */
[----:B------:R-:W-:-:S06]  /*3460*/  IMAD R6, R17, 0x4, R22 ;  /* 0x0000000411067824 */ /* 0x000fcc00078e0216 */
[----:B------:R0:W2:Y:S02]  /*3470*/  ATOMS.ADD R6, [R6], R5 ;  /* 0x000000050606738c */ /* 0x0000a40000000000 */
.L_x_38:
[----:B------:R-:W-:Y:S05]  /*3480*/  BSYNC.RECONVERGENT B0 ;  /* 0x0000000000007941 */ /* 0x000fea0003800200 */
.L_x_37:
        /* <DEDUP_REMOVED lines=37> */
.L_x_40:
[----:B------:R-:W-:Y:S05]  /*36e0*/  BSYNC.RECONVERGENT B0 ;  /* 0x0000000000007941 */ /* 0x000fea0003800200 */
.L_x_39:
[----:B------:R-:W-:Y:S01]  /*36f0*/  R2P PR, R17, 0x7f ;  /* 0x0000007f11007804 */ /* 0x000fe20000000000 */
[----:B--2---:R2:W3:Y:S01]  /*3700*/  SHFL.IDX PT, R47, R0, R47, 0x1f ;  /* 0x00001f2f002f7589 */ /* 0x0044e200000e0000 */
[----:B------:R-:W-:Y:S11]  /*3710*/  BSSY.RECONVERGENT B0, `(.L_x_41) ;  /* 0x0000021000007945 */ /* 0x000ff60003800200 */
[----:B0-----:R-:W-:-:S02]  /*3720*/  VOTE.ANY R15, PT, P0 ;  /* 0x00000000000f7806 */ /* 0x001fc400000e0100 */
        /* <DEDUP_REMOVED lines=19> */
[----:B------:R-:W-:Y:S01]  /*3860*/  LOP3.LUT R15, R16, R15, RZ, 0xc0, !PT ;  /* 0x0000000f100f7212 */ /* 0x000fe200078ec0ff */
[----:B------:R-:W-:Y:S01]  /*3870*/  IMAD.MOV.U32 R16, RZ, RZ, RZ ;  /* 0x000000ffff107224 */ /* 0x000fe200078e00ff */
[----:B------:R-:W-:Y:S02]  /*3880*/  @!P0 LOP3.LUT R20, RZ, R20, RZ, 0x33, !PT ;  /* 0x00000014ff148212 */ /* 0x000fe400078e33ff */
[----:B------:R-:W-:-:S04]  /*3890*/  LOP3.LUT R15, R18, R15, RZ, 0xc0, !PT ;  /* 0x0000000f120f7212 */ /* 0x000fc800078ec0ff */
[----:B------:R-:W-:-:S04]  /*38a0*/  LOP3.LUT R20, R20, R15, RZ, 0xc0, !PT ;  /* 0x0000000f14147212 */ /* 0x000fc800078ec0ff */
[----:B------:R-:W0:Y:S01]  /*38b0*/  FLO.U32 R49, R20 ;  /* 0x0000001400317300 */ /* 0x000e2200000e0000 */
[----:B------:R-:W-:-:S07]  /*38c0*/  LOP3.LUT R50, R23, R20, RZ, 0xc0, !PT ;  /* 0x0000001417327212 */ /* 0x000fce00078ec0ff */
[----:B------:R-:W4:Y:S01]  /*38d0*/  POPC R50, R50 ;  /* 0x0000003200327309 */ /* 0x000f220000000000 */
[----:B0-----:R-:W-:-:S13]  /*38e0*/  ISETP.NE.AND P0, PT, R46, R49, PT ;  /* 0x000000312e00720c */ /* 0x001fda0003f05270 */
[----:B--234-:R-:W-:Y:S05]  /*38f0*/  @P0 BRA `(.L_x_42) ;  /* 0x0000000000080947 */ /* 0x01cfea0003800000 */
[----:B------:R-:W-:-:S05]  /*3900*/  IMAD R17, R17, 0x4, R22 ;  /* 0x0000000411117824 */ /* 0x000fca00078e0216 */
[----:B------:R0:W2:Y:S02]  /*3910*/  ATOMS.ADD R16, [R17], R50 ;  /* 0x000000321110738c */ /* 0x0000a40000000000 */
.L_x_42:
[----:B------:R-:W-:Y:S05]  /*3920*/  BSYNC.RECONVERGENT B0 ;  /* 0x0000000000007941 */ /* 0x000fea0003800200 */
.L_x_41:
[----:B------:R-:W-:Y:S01]  /*3930*/  R2P PR, R11, 0x7f ;  /* 0x0000007f0b007804 */ /* 0x000fe20000000000 */
[----:B--2---:R2:W3:Y:S01]  /*3940*/  SHFL.IDX PT, R49, R16, R49, 0x1f ;  /* 0x00001f3110317589 */ /* 0x0044e200000e0000 */
[----:B------:R-:W-:Y:S01]  /*3950*/  BSSY.RECONVERGENT B0, `(.L_x_43) ;  /* 0x0000021000007945 */ /* 0x000fe20003800200 */
[----:B------:R-:W-:-:S10]  /*3960*/  IMAD.MOV.U32 R20, RZ, RZ, RZ ;  /* 0x000000ffff147224 */ /* 0x000fd400078e00ff */
[----:B------:R-:W-:Y:S02]  /*3970*/  VOTE.ANY R0, PT, P0 ;  /* 0x0000000000007806 */ /* 0x000fe400000e0100 */
[----:B------:R-:W-:Y:S02]  /*3980*/  VOTE.ANY R15, PT, P1 ;  /* 0x00000000000f7806 */ /* 0x000fe400008e0100 */
[----:B------:R-:W-:Y:S02]  /*3990*/  @!P0 LOP3.LUT R0, RZ, R0, RZ, 0x33, !PT ;  /* 0x00000000ff008212 */ /* 0x000fe400078e33ff */
[----:B0-----:R-:W-:Y:S02]  /*39a0*/  VOTE.ANY R17, PT, P2 ;  /* 0x0000000000117806 */ /* 0x001fe400010e0100 */
        /* <DEDUP_REMOVED lines=25> */
[----:B------:R-:W-:-:S06]  /*3b40*/  IMAD R20, R11, 0x4, R22 ;  /* 0x000000040b147824 */ /* 0x000fcc00078e0216 */
[----:B------:R0:W2:Y:S02]  /*3b50*/  ATOMS.ADD R20, [R20], R21 ;  /* 0x000000151414738c */ /* 0x0000a40000000000 */
.L_x_44:
[----:B------:R-:W-:Y:S05]  /*3b60*/  BSYNC.RECONVERGENT B0 ;  /* 0x0000000000007941 */ /* 0x000fea0003800200 */
.L_x_43:
[----:B------:R-:W-:Y:S01]  /*3b70*/  R2P PR, R7, 0x7f ;  /* 0x0000007f07007804 */ /* 0x000fe20000000000 */
[----:B--2---:R2:W3:Y:S01]  /*3b80*/  SHFL.IDX PT, R20, R20, R15, 0x1f ;  /* 0x00001f0f14147589 */ /* 0x0044e200000e0000 */
[----:B------:R-:W-:Y:S01]  /*3b90*/  BSSY.RECONVERGENT B0, `(.L_x_45) ;  /* 0x0000023000007945 */ /* 0x000fe20003800200 */
[----:B------:R-:W-:-:S10]  /*3ba0*/  IMAD.MOV.U32 R16, RZ, RZ, RZ ;  /* 0x000000ffff107224 */ /* 0x000fd400078e00ff */
[----:B------:R-:W-:Y:S02]  /*3bb0*/  VOTE.ANY R0, PT, P0 ;  /* 0x0000000000007806 */ /* 0x000fe400000e0100 */
[----:B------:R-:W-:Y:S02]  /*3bc0*/  VOTE.ANY R11, PT, P1 ;  /* 0x00000000000b7806 */ /* 0x000fe400008e0100 */
[----:B------:R-:W-:Y:S02]  /*3bd0*/  @!P0 LOP3.LUT R0, RZ, R0, RZ, 0x33, !PT ;  /* 0x00000000ff008212 */ /* 0x000fe400078e33ff */
[----:B------:R-:W-:Y:S02]  /*3be0*/  @!P1 LOP3.LUT R11, RZ, R11, RZ, 0x33, !PT ;  /* 0x0000000bff0b9212 */ /* 0x000fe400078e33ff */
[----:B------:R-:W-:Y:S02]  /*3bf0*/  VOTE.ANY R17, PT, P2 ;  /* 0x0000000000117806 */ /* 0x000fe400010e0100 */
[----:B------:R-:W-:-:S02]  /*3c00*/  LOP3.LUT R0, R11, R0, RZ, 0xc0, !PT ;  /* 0x000000000b007212 */ /* 0x000fc400078ec0ff */
[----:B------:R-:W-:Y:S02]  /*3c10*/  VOTE.ANY R11, PT, P3 ;  /* 0x00000000000b7806 */ /* 0x000fe400018e0100 */
[----:B------:R-:W-:Y:S02]  /*3c20*/  @!P2 LOP3.LUT R17, RZ, R17, RZ, 0x33, !PT ;  /* 0x00000011ff11a212 */ /* 0x000fe400078e33ff */
[----:B------:R-:W-:Y:S02]  /*3c30*/  @!P3 LOP3.LUT R11, RZ, R11, RZ, 0x33, !PT ;  /* 0x0000000bff0bb212 */ /* 0x000fe400078e33ff */
[----:B------:R-:W-:Y:S02]  /*3c40*/  LOP3.LUT R0, R17, R0, RZ, 0xc0, !PT ;  /* 0x0000000011007212 */ /* 0x000fe400078ec0ff */
[----:B------:R-:W-:Y:S02]  /*3c50*/  LOP3.LUT P0, RZ, R7, 0x80, RZ, 0xc0, !PT ;  /* 0x0000008007ff7812 */ /* 0x000fe4000780c0ff */
[----:B------:R-:W-:-:S02]  /*3c60*/  VOTE.ANY R17, PT, P4 ;  /* 0x0000000000117806 */ /* 0x000fc400020e0100 */
[----:B------:R-:W-:Y:S02]  /*3c70*/  LOP3.LUT R0, R11, R0, RZ, 0xc0, !PT ;  /* 0x000000000b007212 */ /* 0x000fe400078ec0ff */
[----:B------:R-:W-:Y:S02]  /*3c80*/  VOTE.ANY R11, PT, P5 ;  /* 0x00000000000b7806 */ /* 0x000fe400028e0100 */
[----:B------:R-:W-:Y:S02]  /*3c90*/  @!P4 LOP3.LUT R17, RZ, R17, RZ, 0x33, !PT ;  /* 0x00000011ff11c212 */ /* 0x000fe400078e33ff */
[----:B------:R-:W-:Y:S02]  /*3ca0*/  @!P5 LOP3.LUT R11, RZ, R11, RZ, 0x33, !PT ;  /* 0x0000000bff0bd212 */ /* 0x000fe400078e33ff */
[----:B------:R-:W-:Y:S02]  /*3cb0*/  LOP3.LUT R0, R17, R0, RZ, 0xc0, !PT ;  /* 0x0000000011007212 */ /* 0x000fe400078ec0ff */
[----:B------:R-:W-:-:S02]  /*3cc0*/  VOTE.ANY R17, PT, P6 ;  /* 0x0000000000117806 */ /* 0x000fc400030e0100 */
[----:B------:R-:W-:Y:S02]  /*3cd0*/  LOP3.LUT R0, R11, R0, RZ, 0xc0, !PT ;  /* 0x000000000b007212 */ /* 0x000fe400078ec0ff */
[----:B------:R-:W-:Y:S02]  /*3ce0*/  VOTE.ANY R11, PT, P0 ;  /* 0x00000000000b7806 */ /* 0x000fe400000e0100 */
[----:B------:R-:W-:Y:S02]  /*3cf0*/  @!P6 LOP3.LUT R17, RZ, R17, RZ, 0x33, !PT ;  /* 0x00000011ff11e212 */ /* 0x000fe400078e33ff */
[----:B------:R-:W-:Y:S02]  /*3d00*/  @!P0 LOP3.LUT R11, RZ, R11, RZ, 0x33, !PT ;  /* 0x0000000bff0b8212 */ /* 0x000fe400078e33ff */
[----:B------:R-:W-:-:S04]  /*3d10*/  LOP3.LUT R0, R17, R0, RZ, 0xc0, !PT ;  /* 0x0000000011007212 */ /* 0x000fc800078ec0ff */
[----:B------:R-:W-:Y:S02]  /*3d20*/  LOP3.LUT R48, R11, R0, RZ, 0xc0, !PT ;  /* 0x000000000b307212 */ /* 0x000fe400078ec0ff */
[----:B------:R-:W-:Y:S02]  /*3d30*/  SHF.R.U32.HI R0, RZ, UR6, R36 ;  /* 0x00000006ff007c19 */ /* 0x000fe40008011624 */
[----:B------:R-:W4:Y:S01]  /*3d40*/  FLO.U32 R18, R48 ;  /* 0x0000003000127300 */ /* 0x000f2200000e0000 */
[----:B------:R-:W-:Y:S02]  /*3d50*/  LOP3.LUT R19, R23, R48, RZ, 0xc0, !PT ;  /* 0x0000003017137212 */ /* 0x000fe400078ec0ff */
[----:B------:R-:W-:-:S05]  /*3d60*/  LOP3.LUT R0, R0, UR5, RZ, 0x30, !PT ;  /* 0x0000000500007c12 */ /* 0x000fca000f8e30ff */
[----:B------:R-:W0:Y:S01]  /*3d70*/  POPC R19, R19 ;  /* 0x0000001300137309 */ /* 0x000e220000000000 */
[----:B----4-:R-:W-:-:S13]  /*3d80*/  ISETP.NE.AND P0, PT, R46, R18, PT ;  /* 0x000000122e00720c */ /* 0x010fda0003f05270 */
[----:B0-23--:R-:W-:Y:S05]  /*3d90*/  @P0 BRA `(.L_x_46) ;  /* 0x0000000000080947 */ /* 0x00dfea0003800000 */
[----:B------:R-:W-:-:S06]  /*3da0*/  IMAD R16, R7, 0x4, R22 ;  /* 0x0000000407107824 */ /* 0x000fcc00078e0216 */
[----:B------:R0:W2:Y:S02]  /*3db0*/  ATOMS.ADD R16, [R16], R19 ;  /* 0x000000131010738c */ /* 0x0000a40000000000 */
.L_x_46:
[----:B------:R-:W-:Y:S05]  /*3dc0*/  BSYNC.RECONVERGENT B0 ;  /* 0x0000000000007941 */ /* 0x000fea0003800200 */
.L_x_45:
[----:B------:R-:W-:Y:S01]  /*3dd0*/  R2P PR, R0, 0x7f ;  /* 0x0000007f00007804 */ /* 0x000fe20000000000 */
[----:B--2---:R2:W3:Y:S01]  /*3de0*/  SHFL.IDX PT, R18, R16, R18, 0x1f ;  /* 0x00001f1210127589 */ /* 0x0044e200000e0000 */
[----:B------:R-:W-:Y:S01]  /*3df0*/  SHF.R.U32.HI R11, RZ, UR6, R35 ;  /* 0x00000006ff0b7c19 */ /* 0x000fe20008011623 */
[----:B------:R-:W-:Y:S01]  /*3e00*/  BSSY.RECONVERGENT B0, `(.L_x_47) ;  /* 0x0000022000007945 */ /* 0x000fe20003800200 */
[----:B------:R-:W-:Y:S02]  /*3e10*/  IMAD.MOV.U32 R15, RZ, RZ, RZ ;  /* 0x000000ffff0f7224 */ /* 0x000fe400078e00ff */
[----:B------:R-:W-:-:S07]  /*3e20*/  LOP3.LUT R11, R11, UR5, RZ, 0x30, !PT ;  /* 0x000000050b0b7c12 */ /* 0x000fce000f8e30ff */
[----:B------:R-:W-:Y:S02]  /*3e30*/  VOTE.ANY R7, PT, P0 ;  /* 0x0000000000077806 */ /* 0x000fe400000e0100 */
[----:B------:R-:W-:Y:S02]  /*3e40*/  VOTE.ANY R48, PT, P1 ;  /* 0x0000000000307806 */ /* 0x000fe400008e0100 */
[----:B------:R-:W-:Y:S02]  /*3e50*/  @!P0 LOP3.LUT R7, RZ, R7, RZ, 0x33, !PT ;  /* 0x00000007ff078212 */ /* 0x000fe400078e33ff */
[----:B------:R-:W-:Y:S02]  /*3e60*/  @!P1 LOP3.LUT R48, RZ, R48, RZ, 0x33, !PT ;  /* 0x00000030ff309212 */ /* 0x000fe400078e33ff */
[----:B------:R-:W-:Y:S02]  /*3e70*/  LOP3.LUT P0, RZ, R0, 0x80, RZ, 0xc0, !PT ;  /* 0x0000008000ff7812 */ /* 0x000fe4000780c0ff */
[----:B------:R-:W-:-:S02]  /*3e80*/  LOP3.LUT R7, R48, R7, RZ, 0xc0, !PT ;  /* 0x0000000730077212 */ /* 0x000fc400078ec0ff */
[----:B------:R-:W-:-:S04]  /*3e90*/  VOTE.ANY R48, PT, P2 ;  /* 0x0000000000307806 */ /* 0x000fc800010e0100 */
[----:B------:R-:W-:-:S04]  /*3ea0*/  @!P2 LOP3.LUT R48, RZ, R48, RZ, 0x33, !PT ;  /* 0x00000030ff30a212 */ /* 0x000fc800078e33ff */
[----:B------:R-:W-:Y:S02]  /*3eb0*/  LOP3.LUT R7, R48, R7, RZ, 0xc0, !PT ;  /* 0x0000000730077212 */ /* 0x000fe400078ec0ff */
        /* <DEDUP_REMOVED lines=14> */
[----:B------:R-:W-:-:S04]  /*3fa0*/  LOP3.LUT R48, R48, R7, RZ, 0xc0, !PT ;  /* 0x0000000730307212 */ /* 0x000fc800078ec0ff */
[----:B------:R-:W4:Y:S01]  /*3fb0*/  FLO.U32 R52, R48 ;  /* 0x0000003000347300 */ /* 0x000f2200000e0000 */
[----:B------:R-:W-:-:S07]  /*3fc0*/  LOP3.LUT R17, R23, R48, RZ, 0xc0, !PT ;  /* 0x0000003017117212 */ /* 0x000fce00078ec0ff */
[----:B------:R-:W0:Y:S01]  /*3fd0*/  POPC R17, R17 ;  /* 0x0000001100117309 */ /* 0x000e220000000000 */
[----:B----4-:R-:W-:-:S13]  /*3fe0*/  ISETP.NE.AND P0, PT, R46, R52, PT ;  /* 0x000000342e00720c */ /* 0x010fda0003f05270 */
[----:B0-23--:R-:W-:Y:S05]  /*3ff0*/  @P0 BRA `(.L_x_48) ;  /* 0x0000000000080947 */ /* 0x00dfea0003800000 */
[----:B------:R-:W-:-:S05]  /*4000*/  IMAD R0, R0, 0x4, R22 ;  /* 0x0000000400007824 */ /* 0x000fca00078e0216 */
[----:B------:R0:W2:Y:S02]  /*4010*/  ATOMS.ADD R15, [R0], R17 ;  /* 0x00000011000f738c */ /* 0x0000a40000000000 */
.L_x_48:
[----:B------:R-:W-:Y:S05]  /*4020*/  BSYNC.RECONVERGENT B0 ;  /* 0x0000000000007941 */ /* 0x000fea0003800200 */
.L_x_47:
[----:B------:R-:W-:Y:S01]  /*4030*/  R2P PR, R11, 0x7f ;  /* 0x0000007f0b007804 */ /* 0x000fe20000000000 */
[----:B--2---:R2:W3:Y:S01]  /*4040*/  SHFL.IDX PT, R16, R15, R52, 0x1f ;  /* 0x00001f340f107589 */ /* 0x0044e200000e0000 */
[----:B------:R-:W-:Y:S11]  /*4050*/  BSSY.RECONVERGENT B0, `(.L_x_49) ;  /* 0x0000023000007945 */ /* 0x000ff60003800200 */
[----:B0-----:R-:W-:-:S02]  /*4060*/  VOTE.ANY R0, PT, P0 ;  /* 0x0000000000007806 */ /* 0x001fc400000e0100 */
[----:B------:R-:W-:Y:S02]  /*4070*/  VOTE.ANY R7, PT, P1 ;  /* 0x0000000000077806 */ /* 0x000fe400008e0100 */
[----:B------:R-:W-:Y:S02]  /*4080*/  @!P0 LOP3.LUT R0, RZ, R0, RZ, 0x33, !PT ;  /* 0x00000000ff008212 */ /* 0x000fe400078e33ff */
[----:B------:R-:W-:Y:S02]  /*4090*/  @!P1 LOP3.LUT R7, RZ, R7, RZ, 0x33, !PT ;  /* 0x00000007ff079212 */ /* 0x000fe400078e33ff */
[----:B------:R-:W-:Y:S02]  /*40a0*/  LOP3.LUT P0, RZ, R11, 0x80, RZ, 0xc0, !PT ;  /* 0x000000800bff7812 */ /* 0x000fe4000780c0ff */
        /* <DEDUP_REMOVED lines=19> */
[----:B------:R0:W4:Y:S01]  /*41e0*/  FLO.U32 R7, R0 ;  /* 0x0000000000077300 */ /* 0x00012200000e0000 */
[----:B------:R-:W-:-:S07]  /*41f0*/  LOP3.LUT R48, R23, R0, RZ, 0xc0, !PT ;  /* 0x0000000017307212 */ /* 0x000fce00078ec0ff */
[----:B--2---:R2:W1:Y:S01]  /*4200*/  POPC R15, R48 ;  /* 0x00000030000f7309 */ /* 0x0044620000000000 */
[----:B0-----:R-:W-:-:S04]  /*4210*/  SHF.R.U32.HI R0, RZ, UR6, R34 ;  /* 0x00000006ff007c19 */ /* 0x001fc80008011622 */
[----:B------:R-:W-:Y:S02]  /*4220*/  LOP3.LUT R0, R0, UR5, RZ, 0x30, !PT ;  /* 0x0000000500007c12 */ /* 0x000fe4000f8e30ff */
[----:B----4-:R-:W-:Y:S01]  /*4230*/  ISETP.NE.AND P0, PT, R46, R7, PT ;  /* 0x000000072e00720c */ /* 0x010fe20003f05270 */
[----:B--2---:R-:W-:-:S12]  /*4240*/  IMAD.MOV.U32 R48, RZ, RZ, RZ ;  /* 0x000000ffff307224 */ /* 0x004fd800078e00ff */
[----:B-1-3--:R-:W-:Y:S05]  /*4250*/  @P0 BRA `(.L_x_50) ;  /* 0x0000000000080947 */ /* 0x00afea0003800000 */
[----:B------:R-:W-:-:S06]  /*4260*/  IMAD R48, R11, 0x4, R22 ;  /* 0x000000040b307824 */ /* 0x000fcc00078e0216 */
[----:B------:R0:W1:Y:S02]  /*4270*/  ATOMS.ADD R48, [R48], R15 ;  /* 0x0000000f3030738c */ /* 0x0000640000000000 */
.L_x_50:
[----:B------:R-:W-:Y:S05]  /*4280*/  BSYNC.RECONVERGENT B0 ;  /* 0x0000000000007941 */ /* 0x000fea0003800200 */
.L_x_49:
[----:B------:R-:W-:Y:S01]  /*4290*/  R2P PR, R0, 0x7f ;  /* 0x0000007f00007804 */ /* 0x000fe20000000000 */
[----:B------:R-:W-:Y:S01]  /*42a0*/  IMAD.IADD R14, R14, 0x1, R8 ;  /* 0x000000010e0e7824 */ /* 0x000fe200078e0208 */
[----:B------:R-:W-:Y:S01]  /*42b0*/  BSSY.RECONVERGENT B0, `(.L_x_51) ;  /* 0x0000025000007945 */ /* 0x000fe20003800200 */
[----:B------:R-:W-:Y:S02]  /*42c0*/  IMAD.IADD R13, R13, 0x1, R12 ;  /* 0x000000010d0d7824 */ /* 0x000fe400078e020c */
[----:B-1----:R1:W2:Y:S08]  /*42d0*/  SHFL.IDX PT, R12, R48, R7, 0x1f ;  /* 0x00001f07300c7589 */ /* 0x0022b000000e0000 */
[----:B------:R-:W-:-:S02]  /*42e0*/  VOTE.ANY R11, PT, P0 ;  /* 0x00000000000b7806 */ /* 0x000fc400000e0100 */
[----:B------:R-:W-:Y:S01]  /*42f0*/  VOTE.ANY R8, PT, P1 ;  /* 0x0000000000087806 */ /* 0x000fe200008e0100 */
[----:B-1----:R-:W-:Y:S01]  /*4300*/  IMAD.MOV.U32 R7, RZ, RZ, RZ ;  /* 0x000000ffff077224 */ /* 0x002fe200078e00ff */
        /* <DEDUP_REMOVED lines=22> */
[----:B------:R1:W3:Y:S01]  /*4470*/  FLO.U32 R8, R52 ;  /* 0x0000003400087300 */ /* 0x0002e200000e0000 */
[----:B------:R-:W-:-:S07]  /*4480*/  LOP3.LUT R11, R23, R52, RZ, 0xc0, !PT ;  /* 0x00000034170b7212 */ /* 0x000fce00078ec0ff */
[----:B------:R-:W4:Y:S01]  /*4490*/  POPC R11, R11 ;  /* 0x0000000b000b7309 */ /* 0x000f220000000000 */
[----:B-1----:R-:W-:-:S04]  /*44a0*/  SHF.R.U32.HI R52, RZ, UR6, R26 ;  /* 0x00000006ff347c19 */ /* 0x002fc8000801161a */
[----:B------:R-:W-:Y:S02]  /*44b0*/  LOP3.LUT R48, R52, UR5, RZ, 0x30, !PT ;  /* 0x0000000534307c12 */ /* 0x000fe4000f8e30ff */
[----:B---3--:R-:W-:-:S13]  /*44c0*/  ISETP.NE.AND P0, PT, R46, R8, PT ;  /* 0x000000082e00720c */ /* 0x008fda0003f05270 */
[----:B--2-4-:R-:W-:Y:S05]  /*44d0*/  @P0 BRA `(.L_x_52) ;  /* 0x0000000000080947 */ /* 0x014fea0003800000 */
[----:B------:R-:W-:-:S05]  /*44e0*/  IMAD R0, R0, 0x4, R22 ;  /* 0x0000000400007824 */ /* 0x000fca00078e0216 */
[----:B------:R1:W2:Y:S02]  /*44f0*/  ATOMS.ADD R7, [R0], R11 ;  /* 0x0000000b0007738c */ /* 0x0002a40000000000 */
.L_x_52:
[----:B------:R-:W-:Y:S05]  /*4500*/  BSYNC.RECONVERGENT B0 ;  /* 0x0000000000007941 */ /* 0x000fea0003800200 */
.L_x_51:
[----:B------:R-:W-:Y:S01]  /*4510*/  R2P PR, R48, 0x7f ;  /* 0x0000007f30007804 */ /* 0x000fe20000000000 */
[----:B------:R-:W-:Y:S01]  /*4520*/  IMAD.IADD R10, R10, 0x1, R51 ;  /* 0x000000010a0a7824 */ /* 0x000fe200078e0233 */
[----:B--2---:R2:W3:Y:S01]  /*4530*/  SHFL.IDX PT, R8, R7, R8, 0x1f ;  /* 0x00001f0807087589 */ /* 0x0044e200000e0000 */
[----:B------:R-:W-:Y:S01]  /*4540*/  BSSY.RECONVERGENT B0, `(.L_x_53) ;  /* 0x0000024000007945 */ /* 0x000fe20003800200 */
[----:B------:R-:W-:Y:S02]  /*4550*/  IMAD.IADD R9, R9, 0x1, R45 ;  /* 0x0000000109097824 */ /* 0x000fe400078e022d */
[----:B------:R-:W-:-:S07]  /*4560*/  IMAD.MOV.U32 R45, RZ, RZ, RZ ;  /* 0x000000ffff2d7224 */ /* 0x000fce00078e00ff */
[----:B-1----:R-:W-:Y:S02]  /*4570*/  VOTE.ANY R0, PT, P0 ;  /* 0x0000000000007806 */ /* 0x002fe400000e0100 */
        /* <DEDUP_REMOVED lines=23> */
[----:B------:R-:W-:Y:S02]  /*46f0*/  SHF.R.U32.HI R51, RZ, UR6, R33 ;  /* 0x00000006ff337c19 */ /* 0x000fe40008011621 */
[----:B------:R1:W4:Y:S02]  /*4700*/  FLO.U32 R0, R52 ;  /* 0x0000003400007300 */ /* 0x00032400000e0000 */
[----:B------:R-:W-:Y:S02]  /*4710*/  LOP3.LUT R51, R51, UR5, RZ, 0x30, !PT ;  /* 0x0000000533337c12 */ /* 0x000fe4000f8e30ff */
[----:B-1----:R-:W-:-:S04]  /*4720*/  LOP3.LUT R52, R23, R52, RZ, 0xc0, !PT ;  /* 0x0000003417347212 */ /* 0x002fc800078ec0ff */
[----:B--2---:R1:W2:Y:S01]  /*4730*/  POPC R7, R52 ;  /* 0x0000003400077309 */ /* 0x0042a20000000000 */
[----:B----4-:R-:W-:-:S13]  /*4740*/  ISETP.NE.AND P0, PT, R46, R0, PT ;  /* 0x000000002e00720c */ /* 0x010fda0003f05270 */
[----:B-123--:R-:W-:Y:S05]  /*4750*/  @P0 BRA `(.L_x_54) ;  /* 0x0000000000080947 */ /* 0x00efea0003800000 */
[----:B------:R-:W-:-:S05]  /*4760*/  IMAD R48, R48, 0x4, R22 ;  /* 0x0000000430307824 */ /* 0x000fca00078e0216 */
[----:B------:R1:W2:Y:S02]  /*4770*/  ATOMS.ADD R45, [R48], R7 ;  /* 0x00000007302d738c */ /* 0x0002a40000000000 */
.L_x_54:
[----:B------:R-:W-:Y:S05]  /*4780*/  BSYNC.RECONVERGENT B0 ;  /* 0x0000000000007941 */ /* 0x000fea0003800200 */
.L_x_53:
[----:B------:R-:W-:Y:S01]  /*4790*/  R2P PR, R51, 0x7f ;  /* 0x0000007f33007804 */ /* 0x000fe20000000000 */
[----:B------:R-:W-:Y:S01]  /*47a0*/  IMAD.IADD R6, R5, 0x1, R6 ;  /* 0x0000000105067824 */ /* 0x000fe200078e0206 */
[----:B--2---:R2:W3:Y:S01]  /*47b0*/  SHFL.IDX PT, R0, R45, R0, 0x1f ;  /* 0x00001f002d007589 */ /* 0x0044e200000e0000 */
[----:B------:R-:W-:Y:S01]  /*47c0*/  IMAD.IADD R4, R4, 0x1, R47 ;  /* 0x0000000104047824 */ /* 0x000fe200078e022f */
[----:B------:R-:W-:Y:S01]  /*47d0*/  SHF.R.U32.HI R47, RZ, UR6, R32 ;  /* 0x00000006ff2f7c19 */ /* 0x000fe20008011620 */
[----:B------:R-:W-:Y:S03]  /*47e0*/  BSSY.RECONVERGENT B0, `(.L_x_55) ;  /* 0x0000022000007945 */ /* 0x000fe60003800200 */
[----:B------:R-:W-:-:S05]  /*47f0*/  LOP3.LUT R47, R47, UR5, RZ, 0x30, !PT ;  /* 0x000000052f2f7c12 */ /* 0x000fca000f8e30ff */
        /* <DEDUP_REMOVED lines=9> */
[----:B------:R-:W-:Y:S02]  /*4890*/  VOTE.ANY R48, PT, P3 ;  /* 0x0000000000307806 */ /* 0x000fe400018e0100 */
[----:B------:R-:W-:Y:S02]  /*48a0*/  VOTE.ANY R52, PT, P0 ;  /* 0x0000000000347806 */ /* 0x000fe400000e0100 */
[----:B------:R-:W-:Y:S02]  /*48b0*/  @!P3 LOP3.LUT R48, RZ, R48, RZ, 0x33, !PT ;  /* 0x00000030ff30b212 */ /* 0x000fe400078e33ff */
[----:B------:R-:W-:Y:S02]  /*48c0*/  @!P0 LOP3.LUT R52, RZ, R52, RZ, 0x33, !PT ;  /* 0x00000034ff348212 */ /* 0x000fe400078e33ff */
        /* <DEDUP_REMOVED lines=9> */
[----:B------:R-:W-:Y:S01]  /*4960*/  LOP3.LUT R5, R48, R5, RZ, 0xc0, !PT ;  /* 0x0000000530057212 */ /* 0x000fe200078ec0ff */
[----:B------:R-:W-:-:S03]  /*4970*/  IMAD.MOV.U32 R48, RZ, RZ, RZ ;  /* 0x000000ffff307224 */ /* 0x000fc600078e00ff */
[----:B------:R-:W-:-:S04]  /*4980*/  LOP3.LUT R52, R52, R5, RZ, 0xc0, !PT ;  /* 0x0000000534347212 */ /* 0x000fc800078ec0ff */
[----:B------:R1:W4:Y:S02]  /*4990*/  FLO.U32 R5, R52 ;  /* 0x0000003400057300 */ /* 0x00032400000e0000 */
[----:B-1----:R-:W-:-:S06]  /*49a0*/  LOP3.LUT R52, R23, R52, RZ, 0xc0, !PT ;  /* 0x0000003417347212 */ /* 0x002fcc00078ec0ff */
[----:B--2---:R1:W2:Y:S01]  /*49b0*/  POPC R45, R52 ;  /* 0x00000034002d7309 */ /* 0x0042a20000000000 */
[----:B----4-:R-:W-:-:S13]  /*49c0*/  ISETP.NE.AND P0, PT, R46, R5, PT ;  /* 0x000000052e00720c */ /* 0x010fda0003f05270 */
[----:B-1-3--:R-:W-:Y:S05]  /*49d0*/  @P0 BRA `(.L_x_56) ;  /* 0x0000000000080947 */ /* 0x00afea0003800000 */
[----:B------:R-:W-:-:S06]  /*49e0*/  IMAD R48, R51, 0x4, R22 ;  /* 0x0000000433307824 */ /* 0x000fcc00078e0216 */
[----:B--2---:R1:W3:Y:S02]  /*49f0*/  ATOMS.ADD R48, [R48], R45 ;  /* 0x0000002d3030738c */ /* 0x0042e40000000000 */
.L_x_56:
[----:B------:R-:W-:Y:S05]  /*4a00*/  BSYNC.RECONVERGENT B0 ;  /* 0x0000000000007941 */ /* 0x000fea0003800200 */
.L_x_55:
[----:B------:R-:W-:Y:S01]  /*4a10*/  R2P PR, R47, 0x7f ;  /* 0x0000007f2f007804 */ /* 0x000fe20000000000 */
[----:B------:R-:W-:Y:S01]  /*4a20*/  IMAD.IADD R50, R50, 0x1, R49 ;  /* 0x0000000132327824 */ /* 0x000fe200078e0231 */
[----:B---3--:R3:W4:Y:S01]  /*4a30*/  SHFL.IDX PT, R48, R48, R5, 0x1f ;  /* 0x00001f0530307589 */ /* 0x00872200000e0000 */
[----:B------:R-:W-:Y:S01]  /*4a40*/  IMAD.IADD R20, R21, 0x1, R20 ;  /* 0x0000000115147824 */ /* 0x000fe200078e0214 */
[----:B------:R-:W-:Y:S01]  /*4a50*/  SHF.R.U32.HI R21, RZ, UR6, R31 ;  /* 0x00000006ff157c19 */ /* 0x000fe2000801161f */
[----:B------:R-:W-:Y:S03]  /*4a60*/  BSSY.RECONVERGENT B0, `(.L_x_57) ;  /* 0x0000022000007945 */ /* 0x000fe60003800200 */
[----:B---3--:R-:W-:Y:S01]  /*4a70*/  LOP3.LUT R5, R21, UR5, RZ, 0x30, !PT ;  /* 0x0000000515057c12 */ /* 0x008fe2000f8e30ff */
[----:B------:R-:W-:-:S04]  /*4a80*/  IMAD.MOV.U32 R21, RZ, RZ, RZ ;  /* 0x000000ffff157224 */ /* 0x000fc800078e00ff */
        /* <DEDUP_REMOVED lines=23> */
[----:B------:R-:W-:-:S04]  /*4c00*/  LOP3.LUT R52, R49, R52, RZ, 0xc0, !PT ;  /* 0x0000003431347212 */ /* 0x000fc800078ec0ff */
[----:B------:R-:W3:Y:S01]  /*4c10*/  FLO.U32 R49, R52 ;  /* 0x0000003400317300 */ /* 0x000ee200000e0000 */
[----:B------:R-:W-:-:S07]  /*4c20*/  LOP3.LUT R51, R23, R52, RZ, 0xc0, !PT ;  /* 0x0000003417337212 */ /* 0x000fce00078ec0ff */
[----:B------:R-:W0:Y:S01]  /*4c30*/  POPC R51, R51 ;  /* 0x0000003300337309 */ /* 0x000e220000000000 */
[----:B---3--:R-:W-:-:S13]  /*4c40*/  ISETP.NE.AND P0, PT, R46, R49, PT ;  /* 0x000000312e00720c */ /* 0x008fda0003f05270 */
[----:B0---4-:R-:W-:Y:S05]  /*4c50*/  @P0 BRA `(.L_x_58) ;  /* 0x0000000000080947 */ /* 0x011fea0003800000 */
[----:B------:R-:W-:-:S05]  /*4c60*/  IMAD R52, R47, 0x4, R22 ;  /* 0x000000042f347824 */ /* 0x000fca00078e0216 */
[----:B------:R0:W3:Y:S02]  /*4c70*/  ATOMS.ADD R21, [R52], R51 ;  /* 0x000000333415738c */ /* 0x0000e40000000000 */
.L_x_58:
[----:B------:R-:W-:Y:S05]  /*4c80*/  BSYNC.RECONVERGENT B0 ;  /* 0x0000000000007941 */ /* 0x000fea0003800200 */
.L_x_57:
        /* <DEDUP_REMOVED lines=9> */
[----:B0-----:R-:W-:Y:S02]  /*4d20*/  VOTE.ANY R52, PT, P1 ;  /* 0x0000000000347806 */ /* 0x001fe400008e0100 */
        /* <DEDUP_REMOVED lines=22> */
[----:B------:R-:W0:Y:S01]  /*4e90*/  FLO.U32 R19, R52 ;  /* 0x0000003400137300 */ /* 0x000e2200000e0000 */
[----:B------:R-:W-:-:S07]  /*4ea0*/  LOP3.LUT R47, R23, R52, RZ, 0xc0, !PT ;  /* 0x00000034172f7212 */ /* 0x000fce00078ec0ff */
[----:B------:R-:W3:Y:S01]  /*4eb0*/  POPC R47, R47 ;  /* 0x0000002f002f7309 */ /* 0x000ee20000000000 */
[----:B0-----:R-:W-:-:S13]  /*4ec0*/  ISETP.NE.AND P0, PT, R46, R19, PT ;  /* 0x000000132e00720c */ /* 0x001fda0003f05270 */
[----:B---34-:R-:W-:Y:S05]  /*4ed0*/  @P0 BRA `(.L_x_60) ;  /* 0x0000000000080947 */ /* 0x018fea0003800000 */
[----:B------:R-:W-:-:S05]  /*4ee0*/  IMAD R52, R5, 0x4, R22 ;  /* 0x0000000405347824 */ /* 0x000fca00078e0216 */
[----:B------:R0:W3:Y:S02]  /*4ef0*/  ATOMS.ADD R17, [R52], R47 ;  /* 0x0000002f3411738c */ /* 0x0000e40000000000 */
.L_x_60:
[----:B------:R-:W-:Y:S05]  /*4f00*/  BSYNC.RECONVERGENT B0 ;  /* 0x0000000000007941 */ /* 0x000fea0003800200 */
.L_x_59:
        /* <DEDUP_REMOVED lines=39> */
.L_x_62:
[----:B------:R-:W-:Y:S05]  /*5180*/  BSYNC.RECONVERGENT B0 ;  /* 0x0000000000007941 */ /* 0x000fea0003800200 */
.L_x_61:
[----:B------:R-:W-:Y:S01]  /*5190*/  R2P PR, R19, 0x7f ;  /* 0x0000007f13007804 */ /* 0x000fe20000000000 */
[----:B------:R-:W-:Y:S01]  /*51a0*/  IMAD.IADD R0, R7, 0x1, R0 ;  /* 0x0000000107007824 */ /* 0x000fe200078e0200 */
[----:B---3--:R3:W4:Y:S01]  /*51b0*/  SHFL.IDX PT, R11, R11, R5, 0x1f ;  /* 0x00001f050b0b7589 */ /* 0x00872200000e0000 */
[----:B--2---:R-:W-:Y:S01]  /*51c0*/  IMAD.IADD R48, R45, 0x1, R48 ;  /* 0x000000012d307824 */ /* 0x004fe200078e0230 */
[----:B-1----:R-:W-:Y:S01]  /*51d0*/  SHF.R.U32.HI R45, RZ, UR6, R28 ;  /* 0x00000006ff2d7c19 */ /* 0x002fe2000801161c */
[----:B------:R-:W-:Y:S03]  /*51e0*/  BSSY.RECONVERGENT B0, `(.L_x_63) ;  /* 0x0000022000007945 */ /* 0x000fe60003800200 */
[----:B------:R-:W-:-:S05]  /*51f0*/  LOP3.LUT R45, R45, UR5, RZ, 0x30, !PT ;  /* 0x000000052d2d7c12 */ /* 0x000fca000f8e30ff */
        /* <DEDUP_REMOVED lines=24> */
[----:B------:R0:W1:Y:S01]  /*5380*/  FLO.U32 R7, R52 ;  /* 0x0000003400077300 */ /* 0x00006200000e0000 */
[----:B------:R-:W-:-:S07]  /*5390*/  LOP3.LUT R49, R23, R52, RZ, 0xc0, !PT ;  /* 0x0000003417317212 */ /* 0x000fce00078ec0ff */
[----:B------:R-:W2:Y:S01]  /*53a0*/  POPC R49, R49 ;  /* 0x0000003100317309 */ /* 0x000ea20000000000 */
[----:B0-----:R-:W-:Y:S01]  /*53b0*/  IMAD.MOV.U32 R52, RZ, RZ, RZ ;  /* 0x000000ffff347224 */ /* 0x001fe200078e00ff */
[----:B-1----:R-:W-:-:S13]  /*53c0*/  ISETP.NE.AND P0, PT, R46, R7, PT ;  /* 0x000000072e00720c */ /* 0x002fda0003f05270 */
[----:B--234-:R-:W-:Y:S05]  /*53d0*/  @P0 BRA `(.L_x_64) ;  /* 0x0000000000080947 */ /* 0x01cfea0003800000 */
[----:B------:R-:W-:-:S06]  /*53e0*/  IMAD R52, R19, 0x4, R22 ;  /* 0x0000000413347824 */ /* 0x000fcc00078e0216 */
[----:B------:R0:W1:Y:S02]  /*53f0*/  ATOMS.ADD R52, [R52], R49 ;  /* 0x000000313434738c */ /* 0x0000640000000000 */
.L_x_64:
[----:B------:R-:W-:Y:S05]  /*5400*/  BSYNC.RECONVERGENT B0 ;  /* 0x0000000000007941 */ /* 0x000fea0003800200 */
.L_x_63:
[----:B------:R-:W-:Y:S01]  /*5410*/  R2P PR, R45, 0x7f ;  /* 0x0000007f2d007804 */ /* 0x000fe20000000000 */
[----:B-1----:R1:W2:Y:S01]  /*5420*/  SHFL.IDX PT, R52, R52, R7, 0x1f ;  /* 0x00001f0734347589 */ /* 0x0022a200000e0000 */
[----:B------:R-:W-:Y:S11]  /*5430*/  BSSY.RECONVERGENT B0, `(.L_x_65) ;  /* 0x0000021000007945 */ /* 0x000ff60003800200 */
[----:B------:R-:W-:-:S02]  /*5440*/  VOTE.ANY R5, PT, P0 ;  /* 0x0000000000057806 */ /* 0x000fc400000e0100 */
[----:B------:R-:W-:Y:S02]  /*5450*/  VOTE.ANY R19, PT, P1 ;  /* 0x0000000000137806 */ /* 0x000fe400008e0100 */
[----:B------:R-:W-:Y:S02]  /*5460*/  @!P0 LOP3.LUT R5, RZ, R5, RZ, 0x33, !PT ;  /* 0x00000005ff058212 */ /* 0x000fe400078e33ff */
[----:B------:R-:W-:Y:S02]  /*5470*/  @!P1 LOP3.LUT R19, RZ, R19, RZ, 0x33, !PT ;  /* 0x00000013ff139212 */ /* 0x000fe400078e33ff */
[----:B-1----:R-:W-:Y:S02]  /*5480*/  VOTE.ANY R7, PT, P5 ;  /* 0x0000000000077806 */ /* 0x002fe400028e0100 */
[----:B------:R-:W-:Y:S02]  /*5490*/  LOP3.LUT R5, R19, R5, RZ, 0xc0, !PT ;  /* 0x0000000513057212 */ /* 0x000fe400078ec0ff */
[----:B------:R-:W-:-:S02]  /*54a0*/  VOTE.ANY R19, PT, P2 ;  /* 0x0000000000137806 */ /* 0x000fc400010e0100 */
        /* <DEDUP_REMOVED lines=9> */
[----:B------:R-:W-:-:S04]  /*5540*/  LOP3.LUT R5, R19, R5, RZ, 0xc0, !PT ;  /* 0x0000000513057212 */ /* 0x000fc800078ec0ff */
[----:B------:R-:W-:Y:S02]  /*5550*/  LOP3.LUT R5, R7, R5, RZ, 0xc0, !PT ;  /* 0x0000000507057212 */ /* 0x000fe400078ec0ff */
[----:B------:R-:W-:-:S04]  /*5560*/  VOTE.ANY R7, PT, P6 ;  /* 0x0000000000077806 */ /* 0x000fc800030e0100 */
[----:B------:R-:W-:-:S04]  /*5570*/  @!P6 LOP3.LUT R7, RZ, R7, RZ, 0x33, !PT ;  /* 0x00000007ff07e212 */ /* 0x000fc800078e33ff */
[----:B------:R-:W-:Y:S02]  /*5580*/  LOP3.LUT R5, R7, R5, RZ, 0xc0, !PT ;  /* 0x0000000507057212 */ /* 0x000fe400078ec0ff */
[----:B------:R-:W-:-:S04]  /*5590*/  VOTE.ANY R7, PT, P0 ;  /* 0x0000000000077806 */ /* 0x000fc800000e0100 */
[----:B------:R-:W-:-:S04]  /*55a0*/  @!P0 LOP3.LUT R7, RZ, R7, RZ, 0x33, !PT ;  /* 0x00000007ff078212 */ /* 0x000fc800078e33ff */
[----:B------:R-:W-:-:S04]  /*55b0*/  LOP3.LUT R19, R7, R5, RZ, 0xc0, !PT ;  /* 0x0000000507137212 */ /* 0x000fc800078ec0ff */
[----:B------:R-:W1:Y:S01]  /*55c0*/  FLO.U32 R7, R19 ;  /* 0x0000001300077300 */ /* 0x000e6200000e0000 */
[----:B------:R-:W-:-:S07]  /*55d0*/  LOP3.LUT R5, R23, R19, RZ, 0xc0, !PT ;  /* 0x0000001317057212 */ /* 0x000fce00078ec0ff */
[----:B------:R-:W3:Y:S01]  /*55e0*/  POPC R5, R5 ;  /* 0x0000000500057309 */ /* 0x000ee20000000000 */
[----:B-1----:R-:W-:Y:S01]  /*55f0*/  ISETP.NE.AND P0, PT, R46, R7, PT ;  /* 0x000000072e00720c */ /* 0x002fe20003f05270 */
[----:B------:R-:W-:-:S12]  /*5600*/  IMAD.MOV.U32 R46, RZ, RZ, RZ ;  /* 0x000000ffff2e7224 */ /* 0x000fd800078e00ff */
[----:B--23--:R-:W-:Y:S05]  /*5610*/  @P0 BRA `(.L_x_66) ;  /* 0x0000000000080947 */ /* 0x00cfea0003800000 */
[----:B------:R-:W-:-:S05]  /*5620*/  IMAD R22, R45, 0x4, R22 ;  /* 0x000000042d167824 */ /* 0x000fca00078e0216 */
[----:B------:R1:W2:Y:S02]  /*5630*/  ATOMS.ADD R46, [R22], R5 ;  /* 0x00000005162e738c */ /* 0x0002a40000000000 */
.L_x_66:
[----:B------:R-:W-:Y:S05]  /*5640*/  BSYNC.RECONVERGENT B0 ;  /* 0x0000000000007941 */ /* 0x000fea0003800200 */
.L_x_65:
[----:B-12---:R1:W2:Y:S01]  /*5650*/  SHFL.IDX PT, R22, R46, R7, 0x1f ;  /* 0x00001f072e167589 */ /* 0x0062a200000e0000 */
[----:B------:R-:W-:Y:S01]  /*5660*/  LOP3.LUT R19, R44, 0x80000000, RZ, 0x3c, !PT ;  /* 0x800000002c137812 */ /* 0x000fe200078e3cff */
[----:B------:R-:W-:Y:S01]  /*5670*/  IMAD.IADD R11, R15, 0x1, R11 ;  /* 0x000000010f0b7824 */ /* 0x000fe200078e020b */
[----:B------:R-:W-:Y:S01]  /*5680*/  LEA R14, R14, UR4, 0x2 ;  /* 0x000000040e0e7c11 */ /* 0x000fe2000f8e10ff */
[----:B------:R-:W-:Y:S01]  /*5690*/  BAR.SYNC.DEFER_BLOCKING 0x0 ;  /* 0x0000000000007b1d */ /* 0x000fe20000010000 */
[----:B------:R-:W-:Y:S01]  /*56a0*/  LOP3.LUT R43, R43, 0x80000000, RZ, 0x3c, !PT ;  /* 0x800000002b2b7812 */ /* 0x000fe200078e3cff */
[----:B------:R-:W-:Y:S01]  /*56b0*/  IMAD.IADD R21, R51, 0x1, R21 ;  /* 0x0000000133157824 */ /* 0x000fe200078e0215 */
[----:B------:R-:W-:Y:S01]  /*56c0*/  LEA R13, R13, UR4, 0x2 ;  /* 0x000000040d0d7c11 */ /* 0x000fe2000f8e10ff */
[----:B------:R-:W-:Y:S01]  /*56d0*/  IMAD.IADD R17, R47, 0x1, R17 ;  /* 0x000000012f117824 */ /* 0x000fe200078e0211 */
[----:B------:R-:W-:Y:S01]  /*56e0*/  LOP3.LUT R15, R42, 0x80000000, RZ, 0x3c, !PT ;  /* 0x800000002a0f7812 */ /* 0x000fe200078e3cff */
[----:B------:R-:W-:Y:S01]  /*56f0*/  IMAD.IADD R52, R49, 0x1, R52 ;  /* 0x0000000131347824 */ /* 0x000fe200078e0234 */
[----:B------:R-:W-:Y:S01]  /*5700*/  LEA R10, R10, UR4, 0x2 ;  /* 0x000000040a0a7c11 */ /* 0x000fe2000f8e10ff */
[----:B------:R-:W-:Y:S01]  /*5710*/  BSSY B1, `(.L_x_67) ;  /* 0x0000058000017945 */ /* 0x000fe20003800000 */
[----:B------:R-:W-:-:S02]  /*5720*/  LEA R42, R9, UR4, 0x2 ;  /* 0x00000004092a7c11 */ /* 0x000fc4000f8e10ff */
[----:B------:R-:W-:Y:S02]  /*5730*/  LEA R4, R4, UR4, 0x2 ;  /* 0x0000000404047c11 */ /* 0x000fe4000f8e10ff */
[----:B------:R-:W-:Y:S02]  /*5740*/  LEA R50, R50, UR4, 0x2 ;  /* 0x0000000432327c11 */ /* 0x000fe4000f8e10ff */
[----:B-1----:R-:W-:Y:S02]  /*5750*/  LEA R7, R20, UR4, 0x2 ;  /* 0x0000000414077c11 */ /* 0x002fe4000f8e10ff */
[----:B------:R-:W-:Y:S02]  /*5760*/  LEA R18, R18, UR4, 0x2 ;  /* 0x0000000412127c11 */ /* 0x000fe4000f8e10ff */
[----:B------:R-:W-:Y:S01]  /*5770*/  LEA R9, R16, UR4, 0x2 ;  /* 0x0000000410097c11 */ /* 0x000fe2000f8e10ff */
[----:B--2---:R-:W-:Y:S01]  /*5780*/  IMAD.IADD R22, R5, 0x1, R22 ;  /* 0x0000000105167824 */ /* 0x004fe200078e0216 */
[----:B------:R-:W-:-:S02]  /*5790*/  LEA R5, R6, UR4, 0x2 ;  /* 0x0000000406057c11 */ /* 0x000fc4000f8e10ff */
[----:B------:R-:W-:Y:S01]  /*57a0*/  LEA R12, R12, UR4, 0x2 ;  /* 0x000000040c0c7c11 */ /* 0x000fe2000f8e10ff */
[----:B------:R-:W-:Y:S01]  /*57b0*/  STS [R14+-0x4], R19 ;  /* 0xfffffc130e007388 */ /* 0x000fe20000000800 */
[----:B------:R-:W-:Y:S02]  /*57c0*/  LEA R48, R48, UR4, 0x2 ;  /* 0x0000000430307c11 */ /* 0x000fe4000f8e10ff */
[----:B------:R-:W-:Y:S01]  /*57d0*/  LEA R21, R21, UR4, 0x2 ;  /* 0x0000000415157c11 */ /* 0x000fe2000f8e10ff */
[----:B------:R1:W-:Y:S01]  /*57e0*/  STS [R13+-0x4], R43 ;  /* 0xfffffc2b0d007388 */ /* 0x0003e20000000800 */
[----:B------:R-:W-:Y:S02]  /*57f0*/  LEA R11, R11, UR4, 0x2 ;  /* 0x000000040b0b7c11 */ /* 0x000fe4000f8e10ff */
[----:B------:R-:W-:Y:S01]  /*5800*/  LEA R52, R52, UR4, 0x2 ;  /* 0x0000000434347c11 */ /* 0x000fe2000f8e10ff */
[----:B------:R2:W-:Y:S01]  /*5810*/  STS [R10+-0x4], R15 ;  /* 0xfffffc0f0a007388 */ /* 0x0005e20000000800 */
[----:B------:R-:W-:-:S03]  /*5820*/  ISETP.NE.AND P0, PT, R53, RZ, PT ;  /* 0x000000ff3500720c */ /* 0x000fc60003f05270 */
[----:B------:R-:W-:Y:S01]  /*5830*/  STS [R42+-0x4], R41 ;  /* 0xfffffc292a007388 */ /* 0x000fe20000000800 */
[----:B-1----:R-:W-:-:S03]  /*5840*/  LEA R13, R8, UR4, 0x2 ;  /* 0x00000004080d7c11 */ /* 0x002fc6000f8e10ff */
[----:B------:R1:W-:Y:S01]  /*5850*/  STS [R5+-0x4], R40 ;  /* 0xfffffc2805007388 */ /* 0x0003e20000000800 */
[----:B--2---:R-:W-:-:S03]  /*5860*/  LEA R15, R0, UR4, 0x2 ;  /* 0x00000004000f7c11 */ /* 0x004fc6000f8e10ff */
[----:B------:R-:W-:Y:S01]  /*5870*/  STS [R4+-0x4], R39 ;  /* 0xfffffc2704007388 */ /* 0x000fe20000000800 */
[----:B------:R-:W-:-:S03]  /*5880*/  LEA R0, R17, UR4, 0x2 ;  /* 0x0000000411007c11 */ /* 0x000fc6000f8e10ff */
[----:B------:R-:W-:Y:S01]  /*5890*/  STS [R50+-0x4], R25 ;  /* 0xfffffc1932007388 */ /* 0x000fe20000000800 */
[----:B-1----:R-:W-:-:S03]  /*58a0*/  LEA R5, R22, UR4, 0x2 ;  /* 0x0000000416057c11 */ /* 0x002fc6000f8e10ff */
[----:B------:R-:W-:Y:S04]  /*58b0*/  STS [R7+-0x4], R38 ;  /* 0xfffffc2607007388 */ /* 0x000fe80000000800 */
[----:B------:R-:W-:Y:S04]  /*58c0*/  STS [R18+-0x4], R37 ;  /* 0xfffffc2512007388 */ /* 0x000fe80000000800 */
[----:B------:R-:W-:Y:S04]  /*58d0*/  STS [R9+-0x4], R36 ;  /* 0xfffffc2409007388 */ /* 0x000fe80000000800 */
[----:B------:R-:W-:Y:S04]  /*58e0*/  STS [R12+-0x4], R35 ;  /* 0xfffffc230c007388 */ /* 0x000fe80000000800 */
[----:B------:R1:W-:Y:S04]  /*58f0*/  STS [R13+-0x4], R34 ;  /* 0xfffffc220d007388 */ /* 0x0003e80000000800 */
[----:B------:R2:W-:Y:S04]  /*5900*/  STS [R15+-0x4], R26 ;  /* 0xfffffc1a0f007388 */ /* 0x0005e80000000800 */
[----:B------:R2:W-:Y:S01]  /*5910*/  STS [R48+-0x4], R33 ;  /* 0xfffffc2130007388 */ /* 0x0005e20000000800 */
[----:B-1----:R-:W-:-:S03]  /*5920*/  LEA R13, R3, UR4, 0x3 ;  /* 0x00000004030d7c11 */ /* 0x002fc6000f8e18ff */
[----:B------:R2:W-:Y:S04]  /*5930*/  STS [R21+-0x4], R32 ;  /* 0xfffffc2015007388 */ /* 0x0005e80000000800 */
[----:B------:R2:W-:Y:S04]  /*5940*/  STS [R0+-0x4], R31 ;  /* 0xfffffc1f00007388 */ /* 0x0005e80000000800 */
[----:B------:R2:W-:Y:S04]  /*5950*/  STS [R11+-0x4], R30 ;  /* 0xfffffc1e0b007388 */ /* 0x0005e80000000800 */
[----:B------:R2:W-:Y:S04]  /*5960*/  STS [R52+-0x4], R29 ;  /* 0xfffffc1d34007388 */ /* 0x0005e80000000800 */
[----:B------:R2:W-:Y:S01]  /*5970*/  STS [R5+-0x4], R28 ;  /* 0xfffffc1c05007388 */ /* 0x0005e20000000800 */
[----:B------:R-:W-:Y:S05]  /*5980*/  @P0 BRA `(.L_x_68) ;  /* 0x0000000000c00947 */ /* 0x000fea0003800000 */
[----:B------:R-:W1:Y:S02]  /*5990*/  LDCU.64 UR10, c[0x0][0x398] ;  /* 0x00007300ff0a77ac */ /* 0x000e640008000a00 */
[----:B-1----:R-:W-:-:S04]  /*59a0*/  LEA R6, P0, R3, UR10, 0x3 ;  /* 0x0000000a03067c11 */ /* 0x002fc8000f8018ff */
[----:B------:R-:W-:-:S05]  /*59b0*/  LEA.HI.X R7, R3, UR11, RZ, 0x3, P0 ;  /* 0x0000000b03077c11 */ /* 0x000fca00080f1cff */
[----:B--2---:R-:W2:Y:S01]  /*59c0*/  LDG.E.64 R4, desc[UR8][R6.64] ;  /* 0x0000000806047981 */ /* 0x004ea2000c1e1b00 */
[----:B------:R-:W-:Y:S01]  /*59d0*/  SHF.R.S32.HI R9, RZ, 0x1f, R24 ;  /* 0x0000001fff097819 */ /* 0x000fe20000011418 */
[----:B------:R-:W-:Y:S01]  /*59e0*/  UISETP.GE.AND UP0, UPT, UR7, 0x1, UPT ;  /* 0x000000010700788c */ /* 0x000fe2000bf06270 */
[----:B------:R-:W-:Y:S01]  /*59f0*/  IMAD.MOV.U32 R0, RZ, RZ, R27 ;  /* 0x000000ffff007224 */ /* 0x000fe200078e001b */
[----:B--2---:R-:W-:-:S05]  /*5a00*/  IADD3 R4, P0, PT, -R24, R4, RZ ;  /* 0x0000000418047210 */ /* 0x004fca0007f1e1ff */
[----:B------:R-:W-:-:S05]  /*5a10*/  IMAD.X R5, R5, 0x1, ~R9, P0 ;  /* 0x0000000105057824 */ /* 0x000fca00000e0e09 */
[----:B------:R1:W-:Y:S01]  /*5a20*/  STS.64 [R13+0x7200], R4 ;  /* 0x007200040d007388 */ /* 0x0003e20000000a00 */
[----:B------:R-:W-:Y:S05]  /*5a30*/  BRA.U !UP0, `(.L_x_69) ;  /* 0x00000001086c7547 */ /* 0x000fea000b800000 */
[----:B------:R-:W-:Y:S01]  /*5a40*/  BSSY B0, `(.L_x_70) ;  /* 0x0000019000007945 */ /* 0x000fe20003800000 */
[----:B------:R-:W-:Y:S02]  /*5a50*/  IMAD.MOV.U32 R6, RZ, RZ, -0x1 ;  /* 0xffffffffff067424 */ /* 0x000fe400078e00ff */
[----:B------:R-:W-:Y:S02]  /*5a60*/  IMAD.U32 R7, RZ, RZ, UR7 ;  /* 0x00000007ff077e24 */ /* 0x000fe4000f8e00ff */
[----:B------:R-:W-:-:S07]  /*5a70*/  IMAD.MOV.U32 R0, RZ, RZ, R27 ;  /* 0x000000ffff007224 */ /* 0x000fce00078e001b */
.L_x_74:
[----:B-1----:R-:W1:Y:S01]  /*5a80*/  LDC.64 R4, c[0x0][0x380] ;  /* 0x0000e000ff047b82 */ /* 0x002e620000000a00 */
[----:B------:R-:W-:Y:S01]  /*5a90*/  VIADD R11, R7, 0xffffffff ;  /* 0xffffffff070b7836 */ /* 0x000fe20000000000 */
[----:B------:R-:W-:Y:S03]  /*5aa0*/  BSSY B2, `(.L_x_71) ;  /* 0x0000008000027945 */ /* 0x000fe60003800000 */
[----:B------:R-:W-:-:S04]  /*5ab0*/  IMAD R9, R11, 0x100, R3 ;  /* 0x000001000b097824 */ /* 0x000fc800078e0203 */
[----:B-1----:R-:W-:-:S07]  /*5ac0*/  IMAD.WIDE R4, R9, 0x4, R4 ;  /* 0x0000000409047825 */ /* 0x002fce00078e0204 */
.L_x_72:
[----:B------:R-:W-:Y:S05]  /*5ad0*/  YIELD ;  /* 0x0000000000007946 */ /* 0x000fea0003800000 */
[----:B------:R1:W-:Y:S06]  /*5ae0*/  MEMBAR.SC.CTA ;  /* 0x0000000000007992 */ /* 0x0003ec0000000000 */
[----:B-1----:R-:W2:Y:S02]  /*5af0*/  LDG.E.STRONG.SYS R8, desc[UR8][R4.64] ;  /* 0x0000000804087981 */ /* 0x002ea4000c1f5900 */
[----:B--2---:R-:W-:-:S13]  /*5b00*/  ISETP.NE.AND P0, PT, R8, RZ, PT ;  /* 0x000000ff0800720c */ /* 0x004fda0003f05270 */
[----:B------:R-:W-:Y:S05]  /*5b10*/  @!P0 BRA `(.L_x_72) ;  /* 0xfffffffc00ec8947 */ /* 0x000fea000383ffff */
[----:B------:R-:W-:Y:S05]  /*5b20*/  BSYNC B2 ;  /* 0x0000000000027941 */ /* 0x000fea0003800000 */
.L_x_71:
[----:B------:R-:W-:Y:S01]  /*5b30*/  BSSY.RECONVERGENT B2, `(.L_x_73) ;  /* 0x0000006000027945 */ /* 0x000fe20003800200 */
[C---:B------:R-:W-:Y:S02]  /*5b40*/  ISETP.GT.AND P0, PT, R8.reuse, -0x1, PT ;  /* 0xffffffff0800780c */ /* 0x040fe40003f04270 */
[----:B------:R-:W-:Y:S01]  /*5b50*/  LOP3.LUT R5, R8, 0x3fffffff, RZ, 0xc0, !PT ;  /* 0x3fffffff08057812 */ /* 0x000fe200078ec0ff */
[----:B------:R-:W-:Y:S05]  /*5b60*/  WARPSYNC.EXCLUSIVE R6 ;  /* 0x0000000006007348 */ /* 0x000fea0003a00000 */
[----:B------:R-:W-:-:S05]  /*5b70*/  IMAD.IADD R0, R5, 0x1, R0 ;  /* 0x0000000105007824 */ /* 0x000fca00078e0200 */
[----:B------:R-:W-:-:S07]  /*5b80*/  VOTE.ANY R6, PT, P0 ;  /* 0x0000000000067806 */ /* 0x000fce00000e0100 */
[----:B------:R-:W-:Y:S05]  /*5b90*/  BSYNC.RECONVERGENT B2 ;  /* 0x0000000000027941 */ /* 0x000fea0003800200 */
.L_x_73:
[----:B------:R-:W-:Y:S01]  /*5ba0*/  ISETP.GT.U32.AND P1, PT, R7, 0x1, PT ;  /* 0x000000010700780c */ /* 0x000fe20003f24070 */
[----:B------:R-:W-:-:S12]  /*5bb0*/  IMAD.MOV.U32 R7, RZ, RZ, R11 ;  /* 0x000000ffff077224 */ /* 0x000fd800078e000b */
[----:B------:R-:W-:Y:S05]  /*5bc0*/  @P0 BRA P1, `(.L_x_74) ;  /* 0xfffffffc00ac0947 */ /* 0x000fea000083ffff */
[----:B------:R-:W-:Y:S05]  /*5bd0*/  BSYNC B0 ;  /* 0x0000000000007941 */ /* 0x000fea0003800000 */
.L_x_70:
[----:B------:R2:W3:Y:S02]  /*5be0*/  LDS.64 R4, [R13+0x7200] ;  /* 0x007200000d047984 */ /* 0x0004e40000000a00 */
.L_x_69:
[----:B------:R-:W4:Y:S01]  /*5bf0*/  LDC.64 R6, c[0x0][0x380] ;  /* 0x0000e000ff067b82 */ /* 0x000f220000000a00 */
[C---:B------:R-:W-:Y:S01]  /*5c00*/  IMAD.IADD R11, R0.reuse, 0x1, -R27 ;  /* 0x00000001000b7824 */ /* 0x040fe200078e0a1b */
[----:B------:R-:W-:Y:S01]  /*5c10*/  LOP3.LUT R9, R0, 0x80000000, RZ, 0xfc, !PT ;  /* 0x8000000000097812 */ /* 0x000fe200078efcff */
[----:B------:R-:W-:-:S03]  /*5c20*/  IMAD.U32 R15, RZ, RZ, UR7 ;  /* 0x00000007ff0f7e24 */ /* 0x000fc6000f8e00ff */
[----:B-1-3--:R-:W-:Y:S01]  /*5c30*/  IADD3 R4, P0, PT, R11, R4, RZ ;  /* 0x000000040b047210 */ /* 0x00afe20007f1e0ff */
[----:B------:R-:W-:-:S03]  /*5c40*/  IMAD R15, R15, 0x100, R3 ;  /* 0x000001000f0f7824 */ /* 0x000fc600078e0203 */
[----:B------:R-:W-:-:S05]  /*5c50*/  LEA.HI.X.SX32 R5, R11, R5, 0x1, P0 ;  /* 0x000000050b057211 */ /* 0x000fca00000f0eff */
[----:B------:R1:W-:Y:S01]  /*5c60*/  STS.64 [R13+0x7200], R4 ;  /* 0x007200040d007388 */ /* 0x0003e20000000a00 */
[----:B----4-:R-:W-:-:S05]  /*5c70*/  IMAD.WIDE R6, R15, 0x4, R6 ;  /* 0x000000040f067825 */ /* 0x010fca00078e0206 */
[----:B------:R1:W-:Y:S02]  /*5c80*/  STG.E.STRONG.SYS desc[UR8][R6.64], R9 ;  /* 0x0000000906007986 */ /* 0x0003e4000c115908 */
.L_x_68:
[----:B------:R-:W-:Y:S05]  /*5c90*/  BSYNC B1 ;  /* 0x0000000000017941 */ /* 0x000fea0003800000 */
.L_x_67:
[----:B-1----:R-:W1:Y:S01]  /*5ca0*/  LDC.64 R6, c[0x0][0x390] ;  /* 0x0000e400ff067b82 */ /* 0x002e620000000a00 */
[----:B------:R-:W-:-:S06]  /*5cb0*/  UIMAD UR6, UR7, 0x1c80, URZ ;  /* 0x00001c80070678a4 */ /* 0x000fcc000f8e02ff */
[----:B--2---:R-:W-:Y:S01]  /*5cc0*/  IMAD.U32 R0, RZ, RZ, UR6 ;  /* 0x00000006ff007e24 */ /* 0x004fe2000f8e00ff */
[----:B------:R-:W2:Y:S03]  /*5cd0*/  LDC R9, c[0x0][0x3c0] ;  /* 0x0000f000ff097b82 */ /* 0x000ea60000000800 */
[----:B------:R-:W-:Y:S01]  /*5ce0*/  VIADD R0, R0, 0x1c80 ;  /* 0x00001c8000007836 */ /* 0x000fe20000000000 */
[----:B-1----:R-:W-:-:S04]  /*5cf0*/  ISETP.EQ.U32.AND P1, PT, R6, RZ, PT ;  /* 0x000000ff0600720c */ /* 0x002fc80003f22070 */
[CC--:B--2---:R-:W-:Y:S02]  /*5d00*/  ISETP.GE.AND P0, PT, R0.reuse, R9.reuse, PT ;  /* 0x000000090000720c */ /* 0x0c4fe40003f06270 */
[----:B------:R-:W-:Y:S02]  /*5d10*/  ISETP.GT.AND P3, PT, R0, R9, PT ;  /* 0x000000090000720c */ /* 0x000fe40003f64270 */
[----:B------:R-:W-:Y:S02]  /*5d20*/  ISETP.EQ.OR.EX P0, PT, R7, RZ, !P0, P1 ;  /* 0x000000ff0700720c */ /* 0x000fe40004702710 */
[C---:B------:R-:W-:Y:S02]  /*5d30*/  LEA R0, R3.reuse, UR4, 0x2 ;  /* 0x0000000403007c11 */ /* 0x040fe4000f8e10ff */
[----:B------:R-:W-:-:S13]  /*5d40*/  ISETP.GT.U32.OR P0, PT, R3, 0xff, P0 ;  /* 0x000000ff0300780c */ /* 0x000fda0000704470 */
[----:B------:R-:W-:Y:S05]  /*5d50*/  @P0 BRA `(.L_x_75) ;  /* 0x0000000000200947 */ /* 0x000fea0003800000 */
[----:B------:R-:W1:Y:S01]  /*5d60*/  LDS.64 R4, [R13+0x7200] ;  /* 0x007200000d047984 */ /* 0x000e620000000a00 */
[C---:B------:R-:W-:Y:S02]  /*5d70*/  LEA R6, P2, R3.reuse, R6, 0x3 ;  /* 0x0000000603067211 */ /* 0x040fe400078418ff */
[--C-:B------:R-:W-:Y:S02]  /*5d80*/  SHF.R.S32.HI R11, RZ, 0x1f, R27.reuse ;  /* 0x0000001fff0b7819 */ /* 0x100fe4000001141b */
[----:B------:R-:W-:Y:S02]  /*5d90*/  LEA.HI.X R7, R3, R7, RZ, 0x3, P2 ;  /* 0x0000000703077211 */ /* 0x000fe400010f1cff */
[----:B-1----:R-:W-:Y:S02]  /*5da0*/  IADD3 R4, P0, P1, R4, R24, R27 ;  /* 0x0000001804047210 */ /* 0x002fe4000791e01b */
[----:B------:R-:W-:-:S04]  /*5db0*/  SHF.R.S32.HI R24, RZ, 0x1f, R24 ;  /* 0x0000001fff187819 */ /* 0x000fc80000011418 */
[----:B------:R-:W-:-:S05]  /*5dc0*/  IADD3.X R5, PT, PT, R5, R24, R11, P0, P1 ;  /* 0x0000001805057210 */ /* 0x000fca00007e240b */
[----:B------:R1:W-:Y:S02]  /*5dd0*/  STG.E.64 desc[UR8][R6.64], R4 ;  /* 0x0000000406007986 */ /* 0x0003e4000c101b08 */
.L_x_75:
[----:B------:R-:W-:Y:S05]  /*5de0*/  WARPSYNC.ALL ;  /* 0x0000000000007948 */ /* 0x000fea0003800000 */
[----:B------:R-:W-:Y:S06]  /*5df0*/  BAR.SYNC.DEFER_BLOCKING 0x0 ;  /* 0x0000000000007b1d */ /* 0x000fec0000010000 */
[----:B------:R-:W-:Y:S05]  /*5e00*/  @P3 BRA `(.L_x_76) ;  /* 0x0000000c009c3947 */ /* 0x000fea0003800000 */
[----:B------:R-:W1:Y:S01]  /*5e10*/  LDS R2, [R0] ;  /* 0x0000000000027984 */ /* 0x000e620000000800 */
[----:B------:R-:W1:Y:S01]  /*5e20*/  LDCU UR6, c[0x0][0x3c4] ;  /* 0x00007880ff0677ac */ /* 0x000e620008000800 */
[----:B------:R-:W2:Y:S01]  /*5e30*/  LDCU.64 UR10, c[0x0][0x3a0] ;  /* 0x00007400ff0a77ac */ /* 0x000ea20008000a00 */
[----:B-1----:R-:W-:Y:S02]  /*5e40*/  SHF.R.U32.HI R4, RZ, UR6, R2 ;  /* 0x00000006ff047c19 */ /* 0x002fe40008011602 */
[----:B------:R-:W-:Y:S02]  /*5e50*/  LOP3.LUT R11, R2, 0x80000000, RZ, 0x3c, !PT ;  /* 0x80000000020b7812 */ /* 0x000fe400078e3cff */
[----:B------:R-:W-:-:S04]  /*5e60*/  LOP3.LUT R4, R4, UR5, RZ, 0x30, !PT ;  /* 0x0000000504047c12 */ /* 0x000fc8000f8e30ff */
[----:B------:R-:W-:-:S06]  /*5e70*/  LEA R5, R4, UR4, 0x3 ;  /* 0x0000000404057c11 */ /* 0x000fcc000f8e18ff */
[----:B------:R-:W1:Y:S02]  /*5e80*/  LDS.64 R4, [R5+0x7200] ;  /* 0x0072000005047984 */ /* 0x000e640000000a00 */
[----:B-1----:R-:W-:-:S05]  /*5e90*/  IADD3 R4, P0, PT, R4, R3, RZ ;  /* 0x0000000304047210 */ /* 0x002fca0007f1e0ff */
[----:B------:R-:W-:Y:S01]  /*5ea0*/  IMAD.X R7, RZ, RZ, R5, P0 ;  /* 0x000000ffff077224 */ /* 0x000fe200000e0605 */
[----:B--2---:R-:W-:-:S04]  /*5eb0*/  LEA R6, P0, R4, UR10, 0x2 ;  /* 0x0000000a04067c11 */ /* 0x004fc8000f8010ff */
[----:B------:R-:W-:-:S05]  /*5ec0*/  LEA.HI.X R7, R4, UR11, R7, 0x2, P0 ;  /* 0x0000000b04077c11 */ /* 0x000fca00080f1407 */
[----:B------:R-:W-:Y:S01]  /*5ed0*/  STG.E desc[UR8][R6.64], R11 ;  /* 0x0000000b06007986 */ /* 0x000fe2000c101908 */
[----:B------:R-:W-:-:S03]  /*5ee0*/  NOP ;  /* 0x0000000000007918 */ /* 0x000fc60000000000 */
[----:B------:R-:W1:Y:S02]  /*5ef0*/  LDS R2, [R0+0x600] ;  /* 0x0006000000027984 */ /* 0x000e640000000800 */
[----:B-1----:R-:W-:Y:S02]  /*5f00*/  SHF.R.U32.HI R4, RZ, UR6, R2 ;  /* 0x00000006ff047c19 */ /* 0x002fe40008011602 */
[----:B------:R-:W-:Y:S02]  /*5f10*/  LOP3.LUT R11, R2, 0x80000000, RZ, 0x3c, !PT ;  /* 0x80000000020b7812 */ /* 0x000fe400078e3cff */
[----:B------:R-:W-:-:S04]  /*5f20*/  LOP3.LUT R4, R4, UR5, RZ, 0x30, !PT ;  /* 0x0000000504047c12 */ /* 0x000fc8000f8e30ff */
[----:B------:R-:W-:-:S06]  /*5f30*/  LEA R5, R4, UR4, 0x3 ;  /* 0x0000000404057c11 */ /* 0x000fcc000f8e18ff */
[----:B------:R-:W1:Y:S02]  /*5f40*/  LDS.64 R4, [R5+0x7200] ;  /* 0x0072000005047984 */ /* 0x000e640000000a00 */
[----:B-1----:R-:W-:-:S05]  /*5f50*/  IADD3 R4, P0, PT, R4, R3, RZ ;  /* 0x0000000304047210 */ /* 0x002fca0007f1e0ff */
[----:B------:R-:W-:Y:S01]  /*5f60*/  IMAD.X R9, RZ, RZ, R5, P0 ;  /* 0x000000ffff097224 */ /* 0x000fe200000e0605 */
[----:B------:R-:W-:-:S04]  /*5f70*/  LEA R8, P0, R4, UR10, 0x2 ;  /* 0x0000000a04087c11 */ /* 0x000fc8000f8010ff */
        /* <DEDUP_REMOVED lines=196> */
[----:B-1----:R-:W-:-:S04]  /*6bc0*/  SHF.R.U32.HI R2, RZ, UR6, R0 ;  /* 0x00000006ff027c19 */ /* 0x002fc80008011600 */
[----:B------:R-:W-:-:S04]  /*6bd0*/  LOP3.LUT R2, R2, UR5, RZ, 0x30, !PT ;  /* 0x0000000502027c12 */ /* 0x000fc8000f8e30ff */
[----:B------:R-:W-:-:S06]  /*6be0*/  LEA R4, R2, UR4, 0x3 ;  /* 0x0000000402047c11 */ /* 0x000fcc000f8e18ff */
[----:B------:R-:W1:Y:S02]  /*6bf0*/  LDS.64 R4, [R4+0x7200] ;  /* 0x0072000004047984 */ /* 0x000e640000000a00 */
[----:B-1----:R-:W-:-:S05]  /*6c00*/  IADD3 R3, P0, PT, R4, R3, RZ ;  /* 0x0000000304037210 */ /* 0x002fca0007f1e0ff */
[----:B------:R-:W-:Y:S01]  /*6c10*/  IMAD.X R6, RZ, RZ, R5, P0 ;  /* 0x000000ffff067224 */ /* 0x000fe200000e0605 */
[C---:B------:R-:W-:Y:S02]  /*6c20*/  LEA R2, P0, R3.reuse, UR10, 0x2 ;  /* 0x0000000a03027c11 */ /* 0x040fe4000f8010ff */
[----:B------:R-:W-:Y:S02]  /*6c30*/  LOP3.LUT R5, R0, 0x80000000, RZ, 0x3c, !PT ;  /* 0x8000000000057812 */ /* 0x000fe400078e3cff */
[----:B------:R-:W-:-:S05]  /*6c40*/  LEA.HI.X R3, R3, UR11, R6, 0x2, P0 ;  /* 0x0000000b03037c11 */ /* 0x000fca00080f1406 */
[----:B------:R-:W-:Y:S01]  /*6c50*/  STG.E desc[UR8][R2.64+0x6c00], R5 ;  /* 0x006c000502007986 */ /* 0x000fe2000c101908 */
[----:B------:R-:W-:Y:S01]  /*6c60*/  NOP ;  /* 0x0000000000007918 */ /* 0x000fe20000000000 */
[----:B------:R-:W-:Y:S05]  /*6c70*/  EXIT ;  /* 0x000000000000794d */ /* 0x000fea0003800000 */
.L_x_76:
[----:B-1----:R-:W-:Y:S01]  /*6c80*/  IMAD.U32 R4, RZ, RZ, UR7 ;  /* 0x00000007ff047e24 */ /* 0x002fe2000f8e00ff */
[----:B------:R-:W-:Y:S01]  /*6c90*/  BSSY.RECONVERGENT B0, `(.L_x_77) ;  /* 0x000001e000007945 */ /* 0x000fe20003800200 */
[C---:B------:R-:W-:Y:S02]  /*6ca0*/  VIADD R6, R3.reuse, 0x300 ;  /* 0x0000030003067836 */ /* 0x040fe40000000000 */
[----:B------:R-:W-:Y:S02]  /*6cb0*/  IMAD R5, R4, -0x1c80, R9 ;  /* 0xffffe38004057824 */ /* 0x000fe400078e0209 */
[C---:B------:R-:W-:Y:S02]  /*6cc0*/  VIADD R4, R3.reuse, 0x180 ;  /* 0x0000018003047836 */ /* 0x040fe40000000000 */
[C---:B------:R-:W-:Y:S01]  /*6cd0*/  VIADD R8, R3.reuse, 0x480 ;  /* 0x0000048003087836 */ /* 0x040fe20000000000 */
[CC--:B------:R-:W-:Y:S01]  /*6ce0*/  ISETP.GE.AND P1, PT, R3.reuse, R5.reuse, PT ;  /* 0x000000050300720c */ /* 0x0c0fe20003f26270 */
[C---:B------:R-:W-:Y:S01]  /*6cf0*/  VIADD R10, R3.reuse, 0xa80 ;  /* 0x00000a80030a7836 */ /* 0x040fe20000000000 */
[-C--:B------:R-:W-:Y:S01]  /*6d00*/  ISETP.GE.AND P2, PT, R4, R5.reuse, PT ;  /* 0x000000050400720c */ /* 0x080fe20003f46270 */
[C---:B------:R-:W-:Y:S01]  /*6d10*/  VIADD R4, R3.reuse, 0x600 ;  /* 0x0000060003047836 */ /* 0x040fe20000000000 */
[-C--:B------:R-:W-:Y:S01]  /*6d20*/  ISETP.GE.AND P3, PT, R6, R5.reuse, PT ;  /* 0x000000050600720c */ /* 0x080fe20003f66270 */
[C---:B------:R-:W-:Y:S01]  /*6d30*/  VIADD R6, R3.reuse, 0x780 ;  /* 0x0000078003067836 */ /* 0x040fe20000000000 */
[-C--:B------:R-:W-:Y:S01]  /*6d40*/  ISETP.GE.AND P4, PT, R8, R5.reuse, PT ;  /* 0x000000050800720c */ /* 0x080fe20003f86270 */
[----:B------:R-:W-:Y:S01]  /*6d50*/  VIADD R8, R3, 0x900 ;  /* 0x0000090003087836 */ /* 0x000fe20000000000 */
[----:B------:R-:W-:-:S02]  /*6d60*/  ISETP.GE.AND P5, PT, R4, R5, PT ;  /* 0x000000050400720c */ /* 0x000fc40003fa6270 */
[-C--:B------:R-:W-:Y:S02]  /*6d70*/  ISETP.GE.AND P6, PT, R6, R5.reuse, PT ;  /* 0x000000050600720c */ /* 0x080fe40003fc6270 */
[----:B------:R-:W-:Y:S01]  /*6d80*/  ISETP.GE.AND P0, PT, R8, R5, PT ;  /* 0x000000050800720c */ /* 0x000fe20003f06270 */
[----:B------:R-:W-:-:S12]  /*6d90*/  @P1 BRA `(.L_x_78) ;  /* 0x0000000000341947 */ /* 0x000fd80003800000 */
[----:B------:R-:W1:Y:S01]  /*6da0*/  LDS R4, [R0] ;  /* 0x0000000000047984 */ /* 0x000e620000000800 */
[----:B------:R-:W1:Y:S01]  /*6db0*/  LDCU UR6, c[0x0][0x3c4] ;  /* 0x00007880ff0677ac */ /* 0x000e620008000800 */
[----:B------:R-:W2:Y:S01]  /*6dc0*/  LDCU.64 UR10, c[0x0][0x3a0] ;  /* 0x00007400ff0a77ac */ /* 0x000ea20008000a00 */
[----:B-1----:R-:W-:-:S04]  /*6dd0*/  SHF.R.U32.HI R6, RZ, UR6, R4 ;  /* 0x00000006ff067c19 */ /* 0x002fc80008011604 */
[----:B------:R-:W-:-:S04]  /*6de0*/  LOP3.LUT R6, R6, UR5, RZ, 0x30, !PT ;  /* 0x0000000506067c12 */ /* 0x000fc8000f8e30ff */
[----:B------:R-:W-:-:S05]  /*6df0*/  LEA R8, R6, UR4, 0x3 ;  /* 0x0000000406087c11 */ /* 0x000fca000f8e18ff */
[----:B------:R-:W1:Y:S02]  /*6e00*/  LDS.64 R6, [R8+0x7200] ;  /* 0x0072000008067984 */ /* 0x000e640000000a00 */
[----:B-1----:R-:W-:-:S05]  /*6e10*/  IADD3 R9, P1, PT, R6, R3, RZ ;  /* 0x0000000306097210 */ /* 0x002fca0007f3e0ff */
[----:B------:R-:W-:Y:S01]  /*6e20*/  IMAD.X R12, RZ, RZ, R7, P1 ;  /* 0x000000ffff0c7224 */ /* 0x000fe200008e0607 */
[----:B--2---:R-:W-:-:S04]  /*6e30*/  LEA R6, P1, R9, UR10, 0x2 ;  /* 0x0000000a09067c11 */ /* 0x004fc8000f8210ff */
[----:B------:R-:W-:Y:S02]  /*6e40*/  LEA.HI.X R7, R9, UR11, R12, 0x2, P1 ;  /* 0x0000000b09077c11 */ /* 0x000fe400088f140c */
[----:B------:R-:W-:-:S05]  /*6e50*/  LOP3.LUT R9, R4, 0x80000000, RZ, 0x3c, !PT ;  /* 0x8000000004097812 */ /* 0x000fca00078e3cff */
[----:B------:R1:W-:Y:S02]  /*6e60*/  STG.E desc[UR8][R6.64], R9 ;  /* 0x0000000906007986 */ /* 0x0003e4000c101908 */
.L_x_78:
[----:B------:R-:W-:Y:S05]  /*6e70*/  BSYNC.RECONVERGENT B0 ;  /* 0x0000000000007941 */ /* 0x000fea0003800200 */
.L_x_77:
[----:B------:R-:W-:Y:S01]  /*6e80*/  NOP ;  /* 0x0000000000007918 */ /* 0x000fe20000000000 */
[----:B------:R-:W-:Y:S01]  /*6e90*/  BSSY.RECONVERGENT B0, `(.L_x_79) ;  /* 0x0000011000007945 */ /* 0x000fe20003800200 */
[----:B------:R-:W-:Y:S02]  /*6ea0*/  ISETP.GE.AND P1, PT, R10, R5, PT ;  /* 0x000000050a00720c */ /* 0x000fe40003f26270 */
[----:B------:R-:W-:Y:S01]  /*6eb0*/  LOP3.LUT R10, R3, 0xc00, RZ, 0xfc, !PT ;  /* 0x00000c00030a7812 */ /* 0x000fe200078efcff */
[----:B------:R-:W-:Y:S10]  /*6ec0*/  @P2 BRA `(.L_x_80) ;  /* 0x0000000000342947 */ /* 0x000ff40003800000 */
[----:B------:R-:W1:Y:S01]  /*6ed0*/  LDS R4, [R0+0x600] ;  /* 0x0006000000047984 */ /* 0x000e620000000800 */
        /* <DEDUP_REMOVED lines=12> */
.L_x_80:
[----:B------:R-:W-:Y:S05]  /*6fa0*/  BSYNC.RECONVERGENT B0 ;  /* 0x0000000000007941 */ /* 0x000fea0003800200 */
.L_x_79:
[----:B------:R-:W-:Y:S01]  /*6fb0*/  NOP ;  /* 0x0000000000007918 */ /* 0x000fe20000000000 */
[----:B------:R-:W-:Y:S01]  /*6fc0*/  BSSY.RECONVERGENT B0, `(.L_x_81) ;  /* 0x0000011000007945 */ /* 0x000fe20003800200 */
[----:B------:R-:W-:Y:S01]  /*6fd0*/  ISETP.GE.AND P2, PT, R10, R5, PT ;  /* 0x000000050a00720c */ /* 0x000fe20003f46270 */
[----:B------:R-:W-:Y:S02]  /*6fe0*/  VIADD R10, R3, 0xd80 ;  /* 0x00000d80030a7836 */ /* 0x000fe40000000000 */
[----:B------:R-:W-:Y:S10]  /*6ff0*/  @P3 BRA `(.L_x_82) ;  /* 0x0000000000343947 */ /* 0x000ff40003800000 */
[----:B------:R-:W1:Y:S01]  /*7000*/  LDS R4, [R0+0xc00] ;  /* 0x000c000000047984 */ /* 0x000e620000000800 */
[----:B------:R-:W1:Y:S01]  /*7010*/  LDCU UR6, c[0x0][0x3c4] ;  /* 0x00007880ff0677ac */ /* 0x000e620008000800 */
[----:B------:R-:W3:Y:S01]  /*7020*/  LDCU.64 UR10, c[0x0][0x3a0] ;  /* 0x00007400ff0a77ac */ /* 0x000ee20008000a00 */
[----:B-12---:R-:W-:-:S04]  /*7030*/  SHF.R.U32.HI R6, RZ, UR6, R4 ;  /* 0x00000006ff067c19 */ /* 0x006fc80008011604 */
[----:B------:R-:W-:-:S04]  /*7040*/  LOP3.LUT R6, R6, UR5, RZ, 0x30, !PT ;  /* 0x0000000506067c12 */ /* 0x000fc8000f8e30ff */
[----:B------:R-:W-:-:S05]  /*7050*/  LEA R8, R6, UR4, 0x3 ;  /* 0x0000000406087c11 */ /* 0x000fca000f8e18ff */
[----:B------:R-:W1:Y:S02]  /*7060*/  LDS.64 R6, [R8+0x7200] ;  /* 0x0072000008067984 */ /* 0x000e640000000a00 */
[----:B-1----:R-:W-:-:S05]  /*7070*/  IADD3 R9, P3, PT, R6, R3, RZ ;  /* 0x0000000306097210 */ /* 0x002fca0007f7e0ff */
[----:B------:R-:W-:Y:S01]  /*7080*/  IMAD.X R12, RZ, RZ, R7, P3 ;  /* 0x000000ffff0c7224 */ /* 0x000fe200018e0607 */
[----:B---3--:R-:W-:-:S04]  /*7090*/  LEA R6, P3, R9, UR10, 0x2 ;  /* 0x0000000a09067c11 */ /* 0x008fc8000f8610ff */
[----:B------:R-:W-:Y:S02]  /*70a0*/  LEA.HI.X R7, R9, UR11, R12, 0x2, P3 ;  /* 0x0000000b09077c11 */ /* 0x000fe400098f140c */
[----:B------:R-:W-:-:S05]  /*70b0*/  LOP3.LUT R9, R4, 0x80000000, RZ, 0x3c, !PT ;  /* 0x8000000004097812 */ /* 0x000fca00078e3cff */
[----:B------:R3:W-:Y:S02]  /*70c0*/  STG.E desc[UR8][R6.64+0xc00], R9 ;  /* 0x000c000906007986 */ /* 0x0007e4000c101908 */
.L_x_82:
[----:B------:R-:W-:Y:S05]  /*70d0*/  BSYNC.RECONVERGENT B0 ;  /* 0x0000000000007941 */ /* 0x000fea0003800200 */
.L_x_81:
[----:B------:R-:W-:Y:S01]  /*70e0*/  NOP ;  /* 0x0000000000007918 */ /* 0x000fe20000000000 */
[----:B------:R-:W-:Y:S01]  /*70f0*/  BSSY.RECONVERGENT B0, `(.L_x_83) ;  /* 0x0000011000007945 */ /* 0x000fe20003800200 */
[----:B------:R-:W-:Y:S01]  /*7100*/  ISETP.GE.AND P3, PT, R10, R5, PT ;  /* 0x000000050a00720c */ /* 0x000fe20003f66270 */
[----:B------:R-:W-:Y:S02]  /*7110*/  VIADD R10, R3, 0xf00 ;  /* 0x00000f00030a7836 */ /* 0x000fe40000000000 */
[----:B------:R-:W-:Y:S10]  /*7120*/  @P4 BRA `(.L_x_84) ;  /* 0x0000000000344947 */ /* 0x000ff40003800000 */
[----:B------:R-:W1:Y:S01]  /*7130*/  LDS R4, [R0+0x1200] ;  /* 0x0012000000047984 */ /* 0x000e620000000800 */
[----:B------:R-:W1:Y:S01]  /*7140*/  LDCU UR6, c[0x0][0x3c4] ;  /* 0x00007880ff0677ac */ /* 0x000e620008000800 */
[----:B------:R-:W4:Y:S01]  /*7150*/  LDCU.64 UR10, c[0x0][0x3a0] ;  /* 0x00007400ff0a77ac */ /* 0x000f220008000a00 */
[----:B-123--:R-:W-:-:S04]  /*7160*/  SHF.R.U32.HI R6, RZ, UR6, R4 ;  /* 0x00000006ff067c19 */ /* 0x00efc80008011604 */
[----:B------:R-:W-:-:S04]  /*7170*/  LOP3.LUT R6, R6, UR5, RZ, 0x30, !PT ;  /* 0x0000000506067c12 */ /* 0x000fc8000f8e30ff */
[----:B------:R-:W-:-:S05]  /*7180*/  LEA R8, R6, UR4, 0x3 ;  /* 0x0000000406087c11 */ /* 0x000fca000f8e18ff */
[----:B------:R-:W1:Y:S02]  /*7190*/  LDS.64 R6, [R8+0x7200] ;  /* 0x0072000008067984 */ /* 0x000e640000000a00 */
[----:B-1----:R-:W-:-:S05]  /*71a0*/  IADD3 R9, P4, PT, R6, R3, RZ ;  /* 0x0000000306097210 */ /* 0x002fca0007f9e0ff */
[----:B------:R-:W-:Y:S01]  /*71b0*/  IMAD.X R12, RZ, RZ, R7, P4 ;  /* 0x000000ffff0c7224 */ /* 0x000fe200020e0607 */
[----:B----4-:R-:W-:-:S04]  /*71c0*/  LEA R6, P4, R9, UR10, 0x2 ;  /* 0x0000000a09067c11 */ /* 0x010fc8000f8810ff */
[----:B------:R-:W-:Y:S02]  /*71d0*/  LEA.HI.X R7, R9, UR11, R12, 0x2, P4 ;  /* 0x0000000b09077c11 */ /* 0x000fe4000a0f140c */
[----:B------:R-:W-:-:S05]  /*71e0*/  LOP3.LUT R9, R4, 0x80000000, RZ, 0x3c, !PT ;  /* 0x8000000004097812 */ /* 0x000fca00078e3cff */
[----:B------:R4:W-:Y:S02]  /*71f0*/  STG.E desc[UR8][R6.64+0x1200], R9 ;  /* 0x0012000906007986 */ /* 0x0009e4000c101908 */
.L_x_84:
[----:B------:R-:W-:Y:S05]  /*7200*/  BSYNC.RECONVERGENT B0 ;  /* 0x0000000000007941 */ /* 0x000fea0003800200 */
.L_x_83:
[----:B------:R-:W-:Y:S01]  /*7210*/  NOP ;  /* 0x0000000000007918 */ /* 0x000fe20000000000 */
[----:B------:R-:W-:Y:S01]  /*7220*/  BSSY.RECONVERGENT B0, `(.L_x_85) ;  /* 0x0000011000007945 */ /* 0x000fe20003800200 */
[----:B------:R-:W-:Y:S01]  /*7230*/  ISETP.GE.AND P4, PT, R10, R5, PT ;  /* 0x000000050a00720c */ /* 0x000fe20003f86270 */
[----:B------:R-:W-:Y:S02]  /*7240*/  VIADD R10, R3, 0x1080 ;  /* 0x00001080030a7836 */ /* 0x000fe40000000000 */
[----:B------:R-:W-:Y:S10]  /*7250*/  @P5 BRA `(.L_x_86) ;  /* 0x0000000000345947 */ /* 0x000ff40003800000 */
[----:B------:R-:W1:Y:S01]  /*7260*/  LDS R4, [R0+0x1800] ;  /* 0x0018000000047984 */ /* 0x000e620000000800 */
[----:B------:R-:W1:Y:S01]  /*7270*/  LDCU UR6, c[0x0][0x3c4] ;  /* 0x00007880ff0677ac */ /* 0x000e620008000800 */
[----:B------:R-:W5:Y:S01]  /*7280*/  LDCU.64 UR10, c[0x0][0x3a0] ;  /* 0x00007400ff0a77ac */ /* 0x000f620008000a00 */
[----:B-1234-:R-:W-:-:S04]  /*7290*/  SHF.R.U32.HI R6, RZ, UR6, R4 ;  /* 0x00000006ff067c19 */ /* 0x01efc80008011604 */
[----:B------:R-:W-:-:S04]  /*72a0*/  LOP3.LUT R6, R6, UR5, RZ, 0x30, !PT ;  /* 0x0000000506067c12 */ /* 0x000fc8000f8e30ff */
[----:B------:R-:W-:-:S05]  /*72b0*/  LEA R8, R6, UR4, 0x3 ;  /* 0x0000000406087c11 */ /* 0x000fca000f8e18ff */
[----:B------:R-:W1:Y:S02]  /*72c0*/  LDS.64 R6, [R8+0x7200] ;  /* 0x0072000008067984 */ /* 0x000e640000000a00 */
[----:B-1----:R-:W-:-:S05]  /*72d0*/  IADD3 R9, P5, PT, R6, R3, RZ ;  /* 0x0000000306097210 */ /* 0x002fca0007fbe0ff */
[----:B------:R-:W-:Y:S01]  /*72e0*/  IMAD.X R12, RZ, RZ, R7, P5 ;  /* 0x000000ffff0c7224 */ /* 0x000fe200028e0607 */
[----:B-----5:R-:W-:-:S04]  /*72f0*/  LEA R6, P5, R9, UR10, 0x2 ;  /* 0x0000000a09067c11 */ /* 0x020fc8000f8a10ff */
[----:B------:R-:W-:Y:S02]  /*7300*/  LEA.HI.X R7, R9, UR11, R12, 0x2, P5 ;  /* 0x0000000b09077c11 */ /* 0x000fe4000a8f140c */
[----:B------:R-:W-:-:S05]  /*7310*/  LOP3.LUT R9, R4, 0x80000000, RZ, 0x3c, !PT ;  /* 0x8000000004097812 */ /* 0x000fca00078e3cff */
[----:B------:R1:W-:Y:S02]  /*7320*/  STG.E desc[UR8][R6.64+0x1800], R9 ;  /* 0x0018000906007986 */ /* 0x0003e4000c101908 */
.L_x_86:
[----:B------:R-:W-:Y:S05]  /*7330*/  BSYNC.RECONVERGENT B0 ;  /* 0x0000000000007941 */ /* 0x000fea0003800200 */
.L_x_85:
        /* <DEDUP_REMOVED lines=18> */
.L_x_88:
[----:B------:R-:W-:Y:S05]  /*7460*/  BSYNC.RECONVERGENT B0 ;  /* 0x0000000000007941 */ /* 0x000fea0003800200 */
.L_x_87:
        /* <DEDUP_REMOVED lines=18> */
.L_x_90:
[----:B------:R-:W-:Y:S05]  /*7590*/  BSYNC.RECONVERGENT B0 ;  /* 0x0000000000007941 */ /* 0x000fea0003800200 */
.L_x_89:
        /* <DEDUP_REMOVED lines=18> */
.L_x_92:
[----:B------:R-:W-:Y:S05]  /*76c0*/  BSYNC.RECONVERGENT B0 ;  /* 0x0000000000007941 */ /* 0x000fea0003800200 */
.L_x_91:
        /* <DEDUP_REMOVED lines=18> */
.L_x_94:
[----:B------:R-:W-:Y:S05]  /*77f0*/  BSYNC.RECONVERGENT B0 ;  /* 0x0000000000007941 */ /* 0x000fea0003800200 */
.L_x_93:
[----:B------:R-:W-:Y:S01]  /*7800*/  NOP ;  /* 0x0000000000007918 */ /* 0x000fe20000000000 */
[----:B------:R-:W-:Y:S01]  /*7810*/  BSSY.RECONVERGENT B0, `(.L_x_95) ;  /* 0x0000011000007945 */ /* 0x000fe20003800200 */
[----:B------:R-:W-:Y:S02]  /*7820*/  ISETP.GE.AND P2, PT, R10, R5, PT ;  /* 0x000000050a00720c */ /* 0x000fe40003f46270 */
[----:B------:R-:W-:Y:S01]  /*7830*/  LOP3.LUT R10, R3, 0x1800, RZ, 0xfc, !PT ;  /* 0x00001800030a7812 */ /* 0x000fe200078efcff */
        /* <DEDUP_REMOVED lines=14> */
.L_x_96:
[----:B------:R-:W-:Y:S05]  /*7920*/  BSYNC.RECONVERGENT B0 ;  /* 0x0000000000007941 */ /* 0x000fea0003800200 */
.L_x_95:
        /* <DEDUP_REMOVED lines=18> */
.L_x_98:
[----:B------:R-:W-:Y:S05]  /*7a50*/  BSYNC.RECONVERGENT B0 ;  /* 0x0000000000007941 */ /* 0x000fea0003800200 */
.L_x_97:
[----:B------:R-:W-:Y:S01]  /*7a60*/  NOP ;  /* 0x0000000000007918 */ /* 0x000fe20000000000 */
[----:B------:R-:W-:Y:S01]  /*7a70*/  BSSY.RECONVERGENT B0, `(.L_x_99) ;  /* 0x0000010000007945 */ /* 0x000fe20003800200 */
[----:B------:R-:W-:-:S03]  /*7a80*/  ISETP.GE.AND P4, PT, R10, R5, PT ;  /* 0x000000050a00720c */ /* 0x000fc60003f86270 */
        /* <DEDUP_REMOVED lines=14> */
.L_x_100:
[----:B------:R-:W-:Y:S05]  /*7b70*/  BSYNC.RECONVERGENT B0 ;  /* 0x0000000000007941 */ /* 0x000fea0003800200 */
.L_x_99:
[----:B------:R-:W-:Y:S01]  /*7b80*/  NOP ;  /* 0x0000000000007918 */ /* 0x000fe20000000000 */
[----:B------:R-:W-:Y:S04]  /*7b90*/  BSSY.RECONVERGENT B0, `(.L_x_101) ;  /* 0x000000f000007945 */ /* 0x000fe80003800200 */
[----:B------:R-:W-:Y:S05]  /*7ba0*/  @P6 BRA `(.L_x_102) ;  /* 0x0000000000346947 */ /* 0x000fea0003800000 */
        /* <DEDUP_REMOVED lines=13> */
.L_x_102:
[----:B------:R-:W-:Y:S05]  /*7c80*/  BSYNC.RECONVERGENT B0 ;  /* 0x0000000000007941 */ /* 0x000fea0003800200 */
.L_x_101:
        /* <DEDUP_REMOVED lines=16> */
.L_x_104:
[----:B------:R-:W-:Y:S05]  /*7d90*/  BSYNC.RECONVERGENT B0 ;  /* 0x0000000000007941 */ /* 0x000fea0003800200 */
.L_x_103:
        /* <DEDUP_REMOVED lines=16> */
.L_x_106:
[----:B------:R-:W-:Y:S05]  /*7ea0*/  BSYNC.RECONVERGENT B0 ;  /* 0x0000000000007941 */ /* 0x000fea0003800200 */
.L_x_105:
        /* <DEDUP_REMOVED lines=16> */
.L_x_108:
[----:B------:R-:W-:Y:S05]  /*7fb0*/  BSYNC.RECONVERGENT B0 ;  /* 0x0000000000007941 */ /* 0x000fea0003800200 */
.L_x_107:
        /* <DEDUP_REMOVED lines=16> */
.L_x_110:
[----:B------:R-:W-:Y:S05]  /*80c0*/  BSYNC.RECONVERGENT B0 ;  /* 0x0000000000007941 */ /* 0x000fea0003800200 */
.L_x_109:
        /* <DEDUP_REMOVED lines=16> */
.L_x_112:
[----:B------:R-:W-:Y:S05]  /*81d0*/  BSYNC.RECONVERGENT B0 ;  /* 0x0000000000007941 */ /* 0x000fea0003800200 */
.L_x_111:
[----:B------:R-:W-:Y:S01]  /*81e0*/  NOP ;  /* 0x0000000000007918 */ /* 0x000fe20000000000 */
[----:B------:R-:W5:Y:S01]  /*81f0*/  LDS R0, [R0+0x6c00] ;  /* 0x006c000000007984 */ /* 0x000f620000000800 */
[----:B------:R-:W5:Y:S02]  /*8200*/  LDCU UR6, c[0x0][0x3c4] ;  /* 0x00007880ff0677ac */ /* 0x000f640008000800 */
[----:B-----5:R-:W-:-:S04]  /*8210*/  SHF.R.U32.HI R2, RZ, UR6, R0 ;  /* 0x00000006ff027c19 */ /* 0x020fc80008011600 */
[----:B------:R-:W-:-:S04]  /*8220*/  LOP3.LUT R2, R2, UR5, RZ, 0x30, !PT ;  /* 0x0000000502027c12 */ /* 0x000fc8000f8e30ff */
[----:B-1234-:R-:W-:Y:S01]  /*8230*/  LEA R6, R2, UR4, 0x3 ;  /* 0x0000000402067c11 */ /* 0x01efe2000f8e18ff */
[----:B------:R-:W-:-:S05]  /*8240*/  VIADD R2, R3, 0x1b00 ;  /* 0x00001b0003027836 */ /* 0x000fca0000000000 */
[----:B------:R-:W1:Y:S01]  /*8250*/  LDS.64 R6, [R6+0x7200] ;  /* 0x0072000006067984 */ /* 0x000e620000000a00 */
[----:B------:R-:W-:-:S13]  /*8260*/  ISETP.GE.AND P0, PT, R2, R5, PT ;  /* 0x000000050200720c */ /* 0x000fda0003f06270 */
[----:B------:R-:W2:Y:S01]  /*8270*/  @!P0 LDC.64 R8, c[0x0][0x3a0] ;  /* 0x0000e800ff088b82 */ /* 0x000ea20000000a00 */
[----:B------:R-:W-:Y:S02]  /*8280*/  @!P0 LOP3.LUT R5, R0, 0x80000000, RZ, 0x3c, !PT ;  /* 0x8000000000058812 */ /* 0x000fe400078e3cff */
[----:B-1----:R-:W-:-:S05]  /*8290*/  IADD3 R3, P1, PT, R6, R3, RZ ;  /* 0x0000000306037210 */ /* 0x002fca0007f3e0ff */
[----:B------:R-:W-:Y:S01]  /*82a0*/  IMAD.X R4, RZ, RZ, R7, P1 ;  /* 0x000000ffff047224 */ /* 0x000fe200008e0607 */
[----:B--2---:R-:W-:-:S04]  /*82b0*/  @!P0 LEA R2, P1, R3, R8, 0x2 ;  /* 0x0000000803028211 */ /* 0x004fc800078210ff */
[----:B------:R-:W-:-:S05]  /*82c0*/  @!P0 LEA.HI.X R3, R3, R9, R4, 0x2, P1 ;  /* 0x0000000903038211 */ /* 0x000fca00008f1404 */
[----:B------:R-:W-:Y:S01]  /*82d0*/  @!P0 STG.E desc[UR8][R2.64+0x6c00], R5 ;  /* 0x006c000502008986 */ /* 0x000fe2000c101908 */
[----:B------:R-:W-:Y:S01]  /*82e0*/  NOP ;  /* 0x0000000000007918 */ /* 0x000fe20000000000 */
[----:B------:R-:W-:Y:S05]  /*82f0*/  EXIT ;  /* 0x000000000000794d */ /* 0x000fea0003800000 */
.L_x_26:
[----:B------:R-:W-:Y:S02]  /*8300*/  IMAD.MOV.U32 R50, RZ, RZ, R19 ;  /* 0x000000ffff327224 */ /* 0x000fe400078e0013 */
[----:B------:R-:W-:Y:S02]  /*8310*/  IMAD.MOV.U32 R49, RZ, RZ, 0x1 ;  /* 0x00000001ff317424 */ /* 0x000fe400078e00ff */
[----:B------:R-:W-:Y:S02]  /*8320*/  IMAD.MOV.U32 R52, RZ, RZ, RZ ;  /* 0x000000ffff347224 */ /* 0x000fe400078e00ff */
[----:B------:R-:W-:-:S07]  /*8330*/  IMAD.MOV.U32 R47, RZ, RZ, -0x1 ;  /* 0xffffffffff2f7424 */ /* 0x000fce00078e00ff */
[----:B------:R-:W-:Y:S05]  /*8340*/  WARPSYNC.COLLECTIVE R47, `(.L_x_113) ;  /* 0x000000002f087348 */ /* 0x000fea0003c00000 */
[----:B------:R0:W1:Y:S02]  /*8350*/  SHFL.UP P0, R48, R50, R49, R52 ;  /* 0x0400003132307389 */ /* 0x0000640000000034 */
[----:B01----:R-:W-:Y:S05]  /*8360*/  ENDCOLLECTIVE ;  /* 0x000000000000791b */ /* 0x003fea0003800000 */
.L_x_113:
[----:B------:R-:W-:Y:S02]  /*8370*/  IMAD.MOV.U32 R49, RZ, RZ, 0x2 ;  /* 0x00000002ff317424 */ /* 0x000fe400078e00ff */
[----:B------:R-:W-:-:S04]  /*8380*/  IMAD.MOV.U32 R20, RZ, RZ, R48 ;  /* 0x000000ffff147224 */ /* 0x000fc800078e0030 */
[----:B------:R-:W-:-:S04]  /*8390*/  @P0 IMAD.IADD R20, R19, 0x1, R20 ;  /* 0x0000000113140824 */ /* 0x000fc800078e0214 */
[----:B------:R-:W-:-:S07]  /*83a0*/  IMAD.MOV.U32 R50, RZ, RZ, R20 ;  /* 0x000000ffff327224 */ /* 0x000fce00078e0014 */
[----:B------:R-:W-:Y:S05]  /*83b0*/  WARPSYNC.COLLECTIVE R47, `(.L_x_114) ;  /* 0x000000002f087348 */ /* 0x000fea0003c00000 */
[----:B------:R0:W1:Y:S02]  /*83c0*/  SHFL.UP P0, R48, R50, R49, R52 ;  /* 0x0400003132307389 */ /* 0x0000640000000034 */
[----:B01----:R-:W-:Y:S05]  /*83d0*/  ENDCOLLECTIVE ;  /* 0x000000000000791b */ /* 0x003fea0003800000 */
.L_x_114:
[----:B------:R-:W-:Y:S02]  /*83e0*/  IMAD.MOV.U32 R49, RZ, RZ, 0x4 ;  /* 0x00000004ff317424 */ /* 0x000fe400078e00ff */
[----:B------:R-:W-:-:S04]  /*83f0*/  IMAD.MOV.U32 R21, RZ, RZ, R48 ;  /* 0x000000ffff157224 */ /* 0x000fc800078e0030 */
[----:B------:R-:W-:-:S04]  /*8400*/  @P0 IMAD.IADD R21, R20, 0x1, R21 ;  /* 0x0000000114150824 */ /* 0x000fc800078e0215 */
[----:B------:R-:W-:-:S07]  /*8410*/  IMAD.MOV.U32 R50, RZ, RZ, R21 ;  /* 0x000000ffff327224 */ /* 0x000fce00078e0015 */
[----:B------:R-:W-:Y:S05]  /*8420*/  WARPSYNC.COLLECTIVE R47, `(.L_x_115) ;  /* 0x000000002f087348 */ /* 0x000fea0003c00000 */
[----:B------:R0:W1:Y:S02]  /*8430*/  SHFL.UP P0, R48, R50, R49, R52 ;  /* 0x0400003132307389 */ /* 0x0000640000000034 */
[----:B01----:R-:W-:Y:S05]  /*8440*/  ENDCOLLECTIVE ;  /* 0x000000000000791b */ /* 0x003fea0003800000 */
.L_x_115:
[----:B------:R-:W-:Y:S02]  /*8450*/  IMAD.MOV.U32 R49, RZ, RZ, 0x8 ;  /* 0x00000008ff317424 */ /* 0x000fe400078e00ff */
[----:B------:R-:W-:-:S04]  /*8460*/  IMAD.MOV.U32 R22, RZ, RZ, R48 ;  /* 0x000000ffff167224 */ /* 0x000fc800078e0030 */
[----:B------:R-:W-:-:S04]  /*8470*/  @P0 IMAD.IADD R22, R21, 0x1, R22 ;  /* 0x0000000115160824 */ /* 0x000fc800078e0216 */
[----:B------:R-:W-:-:S07]  /*8480*/  IMAD.MOV.U32 R50, RZ, RZ, R22 ;  /* 0x000000ffff327224 */ /* 0x000fce00078e0016 */
[----:B------:R-:W-:Y:S05]  /*8490*/  WARPSYNC.COLLECTIVE R47, `(.L_x_116) ;  /* 0x000000002f087348 */ /* 0x000fea0003c00000 */
[----:B------:R0:W1:Y:S02]  /*84a0*/  SHFL.UP P0, R48, R50, R49, R52 ;  /* 0x0400003132307389 */ /* 0x0000640000000034 */
[----:B01----:R-:W-:Y:S05]  /*84b0*/  ENDCOLLECTIVE ;  /* 0x000000000000791b */ /* 0x003fea0003800000 */
.L_x_116:
[----:B------:R-:W-:Y:S02]  /*84c0*/  IMAD.MOV.U32 R49, RZ, RZ, 0x10 ;  /* 0x00000010ff317424 */ /* 0x000fe400078e00ff */
[----:B------:R-:W-:-:S04]  /*84d0*/  IMAD.MOV.U32 R23, RZ, RZ, R48 ;  /* 0x000000ffff177224 */ /* 0x000fc800078e0030 */
[----:B------:R-:W-:-:S04]  /*84e0*/  @P0 IMAD.IADD R23, R22, 0x1, R23 ;  /* 0x0000000116170824 */ /* 0x000fc800078e0217 */
[----:B------:R-:W-:-:S07]  /*84f0*/  IMAD.MOV.U32 R50, RZ, RZ, R23 ;  /* 0x000000ffff327224 */ /* 0x000fce00078e0017 */
[----:B------:R-:W-:Y:S05]  /*8500*/  WARPSYNC.COLLECTIVE R47, `(.L_x_117) ;  /* 0x000000002f087348 */ /* 0x000fea0003c00000 */
[----:B------:R0:W1:Y:S02]  /*8510*/  SHFL.UP P0, R48, R50, R49, R52 ;  /* 0x0400003132307389 */ /* 0x0000640000000034 */
[----:B01----:R-:W-:Y:S05]  /*8520*/  ENDCOLLECTIVE ;  /* 0x000000000000791b */ /* 0x003fea0003800000 */
.L_x_117:
[----:B------:R-:W-:Y:S05]  /*8530*/  BRA `(.L_x_118) ;  /* 0xffffff9c00b07947 */ /* 0x000fea000383ffff */
.L_x_119:
[----:B------:R-:W-:-:S00]  /*8540*/  BRA `(.L_x_119) ;  /* 0xfffffffc00fc7947 */ /* 0x000fc0000383ffff */
[----:B------:R-:W-:-:S00]  /*8550*/  NOP ;  /* 0x0000000000007918 */ /* 0x000fc00000000000 */
        /* <DEDUP_REMOVED lines=10> */
.L_x_2112:


//--------------------- .text._ZN3cub18CUB_300001_SM_10006detail10radix_sort33DeviceRadixSortExclusiveSumKernelINS1_5radix10policy_hubIiNS0_8NullTypeEyE10Policy1000EyEEvPT0_ --------------------------
	.section	.text._ZN3cub18CUB_300001_SM_10006detail10radix_sort33DeviceRadixSortExclusiveSumKernelINS1_5radix10policy_hubIiNS0_8NullTypeEyE10Policy1000EyEEvPT0_,"ax",@progbits
	.align	128
        .global         _ZN3cub18CUB_300001_SM_10006detail10radix_sort33DeviceRadixSortExclusiveSumKernelINS1_5radix10policy_hubIiNS0_8NullTypeEyE10Policy1000EyEEvPT0_
        .type           _ZN3cub18CUB_300001_SM_10006detail10radix_sort33DeviceRadixSortExclusiveSumKernelINS1_5radix10policy_hubIiNS0_8NullTypeEyE10Policy1000EyEEvPT0_,@function
        .size           _ZN3cub18CUB_300001_SM_10006detail10radix_sort33DeviceRadixSortExclusiveSumKernelINS1_5radix10policy_hubIiNS0_8NullTypeEyE10Policy1000EyEEvPT0_,(.L_x_2113 - _ZN3cub18CUB_300001_SM_10006detail10radix_sort33DeviceRadixSortExclusiveSumKernelINS1_5radix10policy_hubIiNS0_8NullTypeEyE10Policy1000EyEEvPT0_)
        .other          _ZN3cub18CUB_300001_SM_10006detail10radix_sort33DeviceRadixSortExclusiveSumKernelINS1_5radix10policy_hubIiNS0_8NullTypeEyE10Policy1000EyEEvPT0_,@"STO_CUDA_ENTRY STV_DEFAULT"
_ZN3cub18CUB_300001_SM_10006detail10radix_sort33DeviceRadixSortExclusiveSumKernelINS1_5radix10policy_hubIiNS0_8NullTypeEyE10Policy1000EyEEvPT0_:
.text._ZN3cub18CUB_300001_SM_10006detail10radix_sort33DeviceRadixSortExclusiveSumKernelINS1_5radix10policy_hubIiNS0_8NullTypeEyE10Policy1000EyEEvPT0_:
[----:B------:R-:W-:Y:S01]  /*0000*/  LDC R1, c[0x0][0x37c] ;  /* 0x0000df00ff017b82 */ /* 0x000fe20000000800 */
[----:B------:R-:W0:Y:S07]  /*0010*/  S2R R18, SR_TID.X ;  /* 0x0000000000127919 */ /* 0x000e2e0000002100 */
[----:B------:R-:W1:Y:S01]  /*0020*/  LDC.64 R16, c[0x0][0x380] ;  /* 0x0000e000ff107b82 */ /* 0x000e620000000a00 */
[----:B------:R-:W2:Y:S01]  /*0030*/  LDCU.64 UR4, c[0x0][0x358] ;  /* 0x00006b00ff0477ac */ /* 0x000ea20008000a00 */
[----:B------:R-:W3:Y:S01]  /*0040*/  S2R R5, SR_CTAID.X ;  /* 0x0000000000057919 */ /* 0x000ee20000002500 */
[----:B0-----:R-:W-:Y:S01]  /*0050*/  ISETP.GT.U32.AND P1, PT, R18, 0xff, PT ;  /* 0x000000ff1200780c */ /* 0x001fe20003f24070 */
[----:B---3--:R-:W-:-:S04]  /*0060*/  IMAD R5, R5, 0x100, R18 ;  /* 0x0000010005057824 */ /* 0x008fc800078e0212 */
[----:B-1----:R-:W-:-:S08]  /*0070*/  IMAD.WIDE R16, R5, 0x8, R16 ;  /* 0x0000000805107825 */ /* 0x002fd000078e0210 */
[----:B--2---:R-:W2:Y:S01]  /*0080*/  @!P1 LDG.E.64 R2, desc[UR4][R16.64] ;  /* 0x0000000410029981 */ /* 0x004ea2000c1e1b00 */
[----:B------:R-:W-:Y:S02]  /*0090*/  MOV R0, 0x400 ;  /* 0x0000040000007802 */ /* 0x000fe40000000f00 */
[C---:B------:R-:W-:Y:S01]  /*00a0*/  ISETP.GT.U32.AND P0, PT, R18.reuse, 0x1f, PT ;  /* 0x0000001f1200780c */ /* 0x040fe20003f04070 */
[----:B------:R-:W0:Y:S02]  /*00b0*/  S2R R5, SR_CgaCtaId ;  /* 0x0000000000057919 */ /* 0x000e240000008800 */
[----:B0-----:R-:W-:Y:S02]  /*00c0*/  LEA R5, R5, R0, 0x18 ;  /* 0x0000000005057211 */ /* 0x001fe400078ec0ff */
[----:B------:R-:W-:-:S05]  /*00d0*/  LEA.HI R0, R18, R18, RZ, 0x1d ;  /* 0x0000001212007211 */ /* 0x000fca00078fe8ff */
[----:B------:R-:W-:-:S05]  /*00e0*/  IMAD R0, R0, 0x8, R5 ;  /* 0x0000000800007824 */ /* 0x000fca00078e0205 */
[----:B--2---:R0:W-:Y:S01]  /*00f0*/  STS.64 [R0+0x10], R2 ;  /* 0x0000100200007388 */ /* 0x0041e20000000a00 */
[----:B------:R-:W-:Y:S06]  /*0100*/  BAR.SYNC.DEFER_BLOCKING 0x0 ;  /* 0x0000000000007b1d */ /* 0x000fec0000010000 */
[----:B------:R-:W-:Y:S05]  /*0110*/  @P0 BRA `(.L_x_120) ;  /* 0x0000000400240947 */ /* 0x000fea0003800000 */
[----:B------:R-:W-:Y:S01]  /*0120*/  IMAD R18, R18, 0x48, R5 ;  /* 0x0000004812127824 */ /* 0x000fe200078e0205 */
[----:B------:R-:W-:-:S04]  /*0130*/  UMOV UR6, 0xffffffff ;  /* 0xffffffff00067882 */ /* 0x000fc80000000000 */
[----:B------:R-:W-:Y:S04]  /*0140*/  LDS.64 R14, [R18+0x10] ;  /* 0x00001000120e7984 */ /* 0x000fe80000000a00 */
[----:B------:R-:W-:Y:S04]  /*0150*/  LDS.64 R12, [R18+0x18] ;  /* 0x00001800120c7984 */ /* 0x000fe80000000a00 */
[----:B------:R-:W1:Y:S04]  /*0160*/  LDS.64 R10, [R18+0x20] ;  /* 0x00002000120a7984 */ /* 0x000e680000000a00 */
[----:B------:R-:W-:Y:S04]  /*0170*/  LDS.64 R8, [R18+0x28] ;  /* 0x0000280012087984 */ /* 0x000fe80000000a00 */
[----:B------:R-:W2:Y:S04]  /*0180*/  LDS.64 R6, [R18+0x30] ;  /* 0x0000300012067984 */ /* 0x000ea80000000a00 */
[----:B------:R-:W-:Y:S04]  /*0190*/  LDS.64 R4, [R18+0x38] ;  /* 0x0000380012047984 */ /* 0x000fe80000000a00 */
[----:B0-----:R-:W0:Y:S04]  /*01a0*/  LDS.64 R2, [R18+0x40] ;  /* 0x0000400012027984 */ /* 0x001e280000000a00 */
[----:B------:R-:W3:Y:S01]  /*01b0*/  LDS.64 R20, [R18+0x48] ;  /* 0x0000480012147984 */ /* 0x000ee20000000a00 */
[----:B-1----:R-:W-:-:S04]  /*01c0*/  IADD3 R19, P3, P4, R10, R12, R14 ;  /* 0x0000000c0a137210 */ /* 0x002fc80007c7e00e */
[----:B------:R-:W-:Y:S02]  /*01d0*/  IADD3.X R23, PT, PT, R11, R13, R15, P3, P4 ;  /* 0x0000000d0b177210 */ /* 0x000fe40001fe840f */
[----:B--2---:R-:W-:-:S04]  /*01e0*/  IADD3 R19, P0, P2, R6, R19, R8 ;  /* 0x0000001306137210 */ /* 0x004fc80007a1e008 */
[----:B------:R-:W-:Y:S02]  /*01f0*/  IADD3.X R23, PT, PT, R7, R23, R9, P0, P2 ;  /* 0x0000001707177210 */ /* 0x000fe400007e4409 */
[----:B0-----:R-:W-:-:S04]  /*0200*/  IADD3 R19, P3, P4, R2, R19, R4 ;  /* 0x0000001302137210 */ /* 0x001fc80007c7e004 */
[----:B---3--:R-:W-:Y:S02]  /*0210*/  IADD3 R20, P0, PT, R20, R19, RZ ;  /* 0x0000001314147210 */ /* 0x008fe40007f1e0ff */
[----:B------:R-:W-:-:S05]  /*0220*/  IADD3.X R19, PT, PT, R3, R23, R5, P3, P4 ;  /* 0x0000001703137210 */ /* 0x000fca0001fe8405 */
[----:B------:R-:W-:Y:S01]  /*0230*/  IMAD.X R19, R21, 0x1, R19, P0 ;  /* 0x0000000115137824 */ /* 0x000fe200000e0613 */
[----:B------:R-:W-:Y:S06]  /*0240*/  BRA.DIV UR6, `(.L_x_121) ;  /* 0x0000000206f07947 */ /* 0x000fec000b800000 */
[----:B------:R-:W0:Y:S04]  /*0250*/  SHFL.UP PT, R27, R20, 0x1, RZ ;  /* 0x04200000141b7989 */ /* 0x000e2800000e00ff */
[----:B------:R-:W1:Y:S01]  /*0260*/  SHFL.UP P0, R25, R19, 0x1, RZ ;  /* 0x0420000013197989 */ /* 0x000e6200000000ff */
[----:B0-----:R-:W-:-:S04]  /*0270*/  IADD3 R22, P2, PT, R27, R20, RZ ;  /* 0x000000141b167210 */ /* 0x001fc80007f5e0ff */
[----:B-1----:R-:W-:Y:S01]  /*0280*/  SEL R27, R22, R27, P0 ;  /* 0x0000001b161b7207 */ /* 0x002fe20000000000 */
[----:B------:R-:W-:-:S04]  /*0290*/  IMAD.X R26, R25, 0x1, R19, P2 ;  /* 0x00000001191a7824 */ /* 0x000fc800010e0613 */
[----:B------:R-:W0:Y:S01]  /*02a0*/  SHFL.UP PT, R28, R27, 0x2, RZ ;  /* 0x044000001b1c7989 */ /* 0x000e2200000e00ff */
[----:B------:R-:W-:-:S05]  /*02b0*/  SEL R26, R26, R25, P0 ;  /* 0x000000191a1a7207 */ /* 0x000fca0000000000 */
[----:B------:R-:W1:Y:S01]  /*02c0*/  SHFL.UP P0, R25, R26, 0x2, RZ ;  /* 0x044000001a197989 */ /* 0x000e6200000000ff */
[----:B0-----:R-:W-:-:S05]  /*02d0*/  IADD3 R21, P2, PT, R28, R27, RZ ;  /* 0x0000001b1c157210 */ /* 0x001fca0007f5e0ff */
[----:B-1----:R-:W-:Y:S01]  /*02e0*/  IMAD.X R22, R25, 0x1, R26, P2 ;  /* 0x0000000119167824 */ /* 0x002fe200010e061a */
[----:B------:R-:W-:-:S04]  /*02f0*/  SEL R28, R21, R28, P0 ;  /* 0x0000001c151c7207 */ /* 0x000fc80000000000 */
[----:B------:R-:W-:Y:S01]  /*0300*/  SEL R29, R22, R25, P0 ;  /* 0x00000019161d7207 */ /* 0x000fe20000000000 */
        /* <DEDUP_REMOVED lines=12> */
[----:B------:R0:W1:Y:S04]  /*03d0*/  SHFL.UP PT, R28, R27, 0x10, RZ ;  /* 0x060000001b1c7989 */ /* 0x00006800000e00ff */
[----:B------:R0:W2:Y:S02]  /*03e0*/  SHFL.UP P0, R25, R26, 0x10, RZ ;  /* 0x060000001a197989 */ /* 0x0000a400000000ff */
.L_x_132:
[----:B-1----:R-:W-:-:S04]  /*03f0*/  IADD3 R21, P2, PT, R28, R27, RZ ;  /* 0x0000001b1c157210 */ /* 0x002fc80007f5e0ff */
[----:B--2---:R-:W-:Y:S01]  /*0400*/  SEL R21, R21, R28, P0 ;  /* 0x0000001c15157207 */ /* 0x004fe20000000000 */
[----:B------:R-:W-:-:S05]  /*0410*/  IMAD.X R22, R25, 0x1, R26, P2 ;  /* 0x0000000119167824 */ /* 0x000fca00010e061a */
[----:B------:R-:W-:Y:S02]  /*0420*/  SEL R22, R22, R25, P0 ;  /* 0x0000001916167207 */ /* 0x000fe40000000000 */
[----:B------:R-:W-:-:S05]  /*0430*/  IADD3 R20, P0, PT, R21, -R20, RZ ;  /* 0x8000001415147210 */ /* 0x000fca0007f1e0ff */
[----:B------:R-:W-:Y:S01]  /*0440*/  IMAD.X R21, R22, 0x1, ~R19, P0 ;  /* 0x0000000116157824 */ /* 0x000fe200000e0e13 */
[----:B------:R-:W-:-:S04]  /*0450*/  IADD3 R14, P0, PT, R14, R20, RZ ;  /* 0x000000140e0e7210 */ /* 0x000fc80007f1e0ff */
[----:B------:R1:W-:Y:S01]  /*0460*/  STS.64 [R18+0x10], R20 ;  /* 0x0000101412007388 */ /* 0x0003e20000000a00 */
[----:B------:R-:W-:Y:S01]  /*0470*/  IMAD.X R15, R15, 0x1, R21, P0 ;  /* 0x000000010f0f7824 */ /* 0x000fe200000e0615 */
        /* <DEDUP_REMOVED lines=17> */
[----:B------:R-:W-:-:S05]  /*0590*/  IMAD.X R3, R3, 0x1, R5, P0 ;  /* 0x0000000103037824 */ /* 0x000fca00000e0605 */
[----:B------:R1:W-:Y:S03]  /*05a0*/  STS.64 [R18+0x48], R2 ;  /* 0x0000480212007388 */ /* 0x0003e60000000a00 */
.L_x_120:
[----:B------:R-:W-:Y:S05]  /*05b0*/  WARPSYNC.ALL ;  /* 0x0000000000007948 */ /* 0x000fea0003800000 */
[----:B------:R-:W-:Y:S06]  /*05c0*/  BAR.SYNC.DEFER_BLOCKING 0x0 ;  /* 0x0000000000007b1d */ /* 0x000fec0000010000 */
[----:B------:R-:W-:Y:S05]  /*05d0*/  @P1 EXIT ;  /* 0x000000000000194d */ /* 0x000fea0003800000 */
[----:B01----:R-:W0:Y:S04]  /*05e0*/  LDS.64 R2, [R0+0x10] ;  /* 0x0000100000027984 */ /* 0x003e280000000a00 */
[----:B0-----:R-:W-:Y:S01]  /*05f0*/  STG.E.64 desc[UR4][R16.64], R2 ;  /* 0x0000000210007986 */ /* 0x001fe2000c101b04 */
[----:B------:R-:W-:Y:S05]  /*0600*/  EXIT ;  /* 0x000000000000794d */ /* 0x000fea0003800000 */
.L_x_121:
[----:B------:R-:W-:Y:S02]  /*0610*/  IMAD.MOV.U32 R24, RZ, RZ, R20 ;  /* 0x000000ffff187224 */ /* 0x000fe400078e0014 */
[----:B------:R-:W-:Y:S02]  /*0620*/  IMAD.MOV.U32 R23, RZ, RZ, 0x1 ;  /* 0x00000001ff177424 */ /* 0x000fe400078e00ff */
[----:B------:R-:W-:Y:S02]  /*0630*/  IMAD.MOV.U32 R22, RZ, RZ, RZ ;  /* 0x000000ffff167224 */ /* 0x000fe400078e00ff */
[----:B------:R-:W-:-:S07]  /*0640*/  IMAD.MOV.U32 R21, RZ, RZ, -0x1 ;  /* 0xffffffffff157424 */ /* 0x000fce00078e00ff */
[----:B------:R-:W-:Y:S05]  /*0650*/  WARPSYNC.COLLECTIVE R21, `(.L_x_122) ;  /* 0x0000000015087348 */ /* 0x000fea0003c00000 */
[----:B------:R0:W1:Y:S02]  /*0660*/  SHFL.UP P0, R25, R24, R23, R22 ;  /* 0x0400001718197389 */ /* 0x0000640000000016 */
[----:B01----:R-:W-:Y:S05]  /*0670*/  ENDCOLLECTIVE ;  /* 0x000000000000791b */ /* 0x003fea0003800000 */
.L_x_122:
[----:B------:R-:W-:Y:S02]  /*0680*/  IMAD.MOV.U32 R24, RZ, RZ, R19 ;  /* 0x000000ffff187224 */ /* 0x000fe400078e0013 */
[----:B------:R-:W-:-:S07]  /*0690*/  IMAD.MOV.U32 R27, RZ, RZ, R25 ;  /* 0x000000ffff1b7224 */ /* 0x000fce00078e0019 */
[----:B------:R-:W-:Y:S05]  /*06a0*/  WARPSYNC.COLLECTIVE R21, `(.L_x_123) ;  /* 0x0000000015087348 */ /* 0x000fea0003c00000 */
[----:B------:R0:W1:Y:S02]  /*06b0*/  SHFL.UP P0, R25, R24, R23, R22 ;  /* 0x0400001718197389 */ /* 0x0000640000000016 */
[----:B01----:R-:W-:Y:S05]  /*06c0*/  ENDCOLLECTIVE ;  /* 0x000000000000791b */ /* 0x003fea0003800000 */
.L_x_123:
[----:B------:R-:W-:Y:S01]  /*06d0*/  IADD3 R26, P2, PT, R27, R20, RZ ;  /* 0x000000141b1a7210 */ /* 0x000fe20007f5e0ff */
[----:B------:R-:W-:-:S03]  /*06e0*/  IMAD.MOV.U32 R23, RZ, RZ, 0x2 ;  /* 0x00000002ff177424 */ /* 0x000fc600078e00ff */
[----:B------:R-:W-:Y:S01]  /*06f0*/  SEL R27, R26, R27, P0 ;  /* 0x0000001b1a1b7207 */ /* 0x000fe20000000000 */
[----:B------:R-:W-:-:S04]  /*0700*/  IMAD.X R26, R25, 0x1, R19, P2 ;  /* 0x00000001191a7824 */ /* 0x000fc800010e0613 */
[----:B------:R-:W-:Y:S01]  /*0710*/  IMAD.MOV.U32 R24, RZ, RZ, R27 ;  /* 0x000000ffff187224 */ /* 0x000fe200078e001b */
[----:B------:R-:W-:-:S07]  /*0720*/  SEL R26, R26, R25, P0 ;  /* 0x000000191a1a7207 */ /* 0x000fce0000000000 */
[----:B------:R-:W-:Y:S05]  /*0730*/  WARPSYNC.COLLECTIVE R21, `(.L_x_124) ;  /* 0x0000000015087348 */ /* 0x000fea0003c00000 */
[----:B------:R0:W1:Y:S02]  /*0740*/  SHFL.UP P0, R25, R24, R23, R22 ;  /* 0x0400001718197389 */ /* 0x0000640000000016 */
[----:B01----:R-:W-:Y:S05]  /*0750*/  ENDCOLLECTIVE ;  /* 0x000000000000791b */ /* 0x003fea0003800000 */
.L_x_124:
[----:B------:R-:W-:Y:S02]  /*0760*/  IMAD.MOV.U32 R24, RZ, RZ, R26 ;  /* 0x000000ffff187224 */ /* 0x000fe400078e001a */
[----:B------:R-:W-:-:S07]  /*0770*/  IMAD.MOV.U32 R28, RZ, RZ, R25 ;  /* 0x000000ffff1c7224 */ /* 0x000fce00078e0019 */
[----:B------:R-:W-:Y:S05]  /*0780*/  WARPSYNC.COLLECTIVE R21, `(.L_x_125) ;  /* 0x0000000015087348 */ /* 0x000fea0003c00000 */
[----:B------:R0:W1:Y:S02]  /*0790*/  SHFL.UP P0, R25, R24, R23, R22 ;  /* 0x0400001718197389 */ /* 0x0000640000000016 */
[----:B01----:R-:W-:Y:S05]  /*07a0*/  ENDCOLLECTIVE ;  /* 0x000000000000791b */ /* 0x003fea0003800000 */
.L_x_125:
        /* <DEDUP_REMOVED lines=9> */
.L_x_126:
[----:B------:R-:W-:Y:S02]  /*0840*/  IMAD.MOV.U32 R24, RZ, RZ, R29 ;  /* 0x000000ffff187224 */ /* 0x000fe400078e001d */
[----:B------:R-:W-:-:S07]  /*0850*/  IMAD.MOV.U32 R27, RZ, RZ, R25 ;  /* 0x000000ffff1b7224 */ /* 0x000fce00078e0019 */
[----:B------:R-:W-:Y:S05]  /*0860*/  WARPSYNC.COLLECTIVE R21, `(.L_x_127) ;  /* 0x0000000015087348 */ /* 0x000fea0003c00000 */
[----:B------:R0:W1:Y:S02]  /*0870*/  SHFL.UP P0, R25, R24, R23, R22 ;  /* 0x0400001718197389 */ /* 0x0000640000000016 */
[----:B01----:R-:W-:Y:S05]  /*0880*/  ENDCOLLECTIVE ;  /* 0x000000000000791b */ /* 0x003fea0003800000 */
.L_x_127:
        /* <DEDUP_REMOVED lines=9> */
.L_x_128:
[----:B------:R-:W-:Y:S02]  /*0920*/  IMAD.MOV.U32 R24, RZ, RZ, R29 ;  /* 0x000000ffff187224 */ /* 0x000fe400078e001d */
[----:B------:R-:W-:-:S07]  /*0930*/  IMAD.MOV.U32 R27, RZ, RZ, R25 ;  /* 0x000000ffff1b7224 */ /* 0x000fce00078e0019 */
[----:B------:R-:W-:Y:S05]  /*0940*/  WARPSYNC.COLLECTIVE R21, `(.L_x_129) ;  /* 0x0000000015087348 */ /* 0x000fea0003c00000 */
[----:B------:R0:W1:Y:S02]  /*0950*/  SHFL.UP P0, R25, R24, R23, R22 ;  /* 0x0400001718197389 */ /* 0x0000640000000016 */
[----:B01----:R-:W-:Y:S05]  /*0960*/  ENDCOLLECTIVE ;  /* 0x000000000000791b */ /* 0x003fea0003800000 */
.L_x_129:
        /* <DEDUP_REMOVED lines=9> */
.L_x_130:
[----:B------:R-:W-:Y:S02]  /*0a00*/  IMAD.MOV.U32 R24, RZ, RZ, R26 ;  /* 0x000000ffff187224 */ /* 0x000fe400078e001a */
[----:B------:R-:W-:-:S07]  /*0a10*/  IMAD.MOV.U32 R28, RZ, RZ, R25 ;  /* 0x000000ffff1c7224 */ /* 0x000fce00078e0019 */
[----:B------:R-:W-:Y:S05]  /*0a20*/  WARPSYNC.COLLECTIVE R21, `(.L_x_131) ;  /* 0x0000000015087348 */ /* 0x000fea0003c00000 */
[----:B------:R0:W1:Y:S02]  /*0a30*/  SHFL.UP P0, R25, R24, R23, R22 ;  /* 0x0400001718197389 */ /* 0x0000640000000016 */
[----:B01----:R-:W-:Y:S05]  /*0a40*/  ENDCOLLECTIVE ;  /* 0x000000000000791b */ /* 0x003fea0003800000 */
.L_x_131:
[----:B------:R-:W-:Y:S05]  /*0a50*/  BRA `(.L_x_132) ;  /* 0xfffffff800647947 */ /* 0x000fea000383ffff */
.L_x_133:
        /* <DEDUP_REMOVED lines=10> */
.L_x_2113:


//--------------------- .text._ZN3cub18CUB_300001_SM_10006detail10radix_sort30DeviceRadixSortHistogramKernelINS1_5radix10policy_hubIiNS0_8NullTypeEyE10Policy1000ELNS0_9SortOrderE0EiyNS1_21identity_decomposer_tEEEvPT2_PKT1_SB_iiT3_ --------------------------
	.section	.text._ZN3cub18CUB_300001_SM_10006detail10radix_sort30DeviceRadixSortHistogramKernelINS1_5radix10policy_hubIiNS0_8NullTypeEyE10Policy1000ELNS0_9SortOrderE0EiyNS1_21identity_decomposer_tEEEvPT2_PKT1_SB_iiT3_,"ax",@progbits
	.align	128
        .global         _ZN3cub18CUB_300001_SM_10006detail10radix_sort30DeviceRadixSortHistogramKernelINS1_5radix10policy_hubIiNS0_8NullTypeEyE10Policy1000ELNS0_9SortOrderE0EiyNS1_21identity_decomposer_tEEEvPT2_PKT1_SB_iiT3_
        .type           _ZN3cub18CUB_300001_SM_10006detail10radix_sort30DeviceRadixSortHistogramKernelINS1_5radix10policy_hubIiNS0_8NullTypeEyE10Policy1000ELNS0_9SortOrderE0EiyNS1_21identity_decomposer_tEEEvPT2_PKT1_SB_iiT3_,@function
        .size           _ZN3cub18CUB_300001_SM_10006detail10radix_sort30DeviceRadixSortHistogramKernelINS1_5radix10policy_hubIiNS0_8NullTypeEyE10Policy1000ELNS0_9SortOrderE0EiyNS1_21identity_decomposer_tEEEvPT2_PKT1_SB_iiT3_,(.L_x_2114 - _ZN3cub18CUB_300001_SM_10006detail10radix_sort30DeviceRadixSortHistogramKernelINS1_5radix10policy_hubIiNS0_8NullTypeEyE10Policy1000ELNS0_9SortOrderE0EiyNS1_21identity_decomposer_tEEEvPT2_PKT1_SB_iiT3_)
        .other          _ZN3cub18CUB_300001_SM_10006detail10radix_sort30DeviceRadixSortHistogramKernelINS1_5radix10policy_hubIiNS0_8NullTypeEyE10Policy1000ELNS0_9SortOrderE0EiyNS1_21identity_decomposer_tEEEvPT2_PKT1_SB_iiT3_,@"STO_CUDA_ENTRY STV_DEFAULT"
_ZN3cub18CUB_300001_SM_10006detail10radix_sort30DeviceRadixSortHistogramKernelINS1_5radix10policy_hubIiNS0_8NullTypeEyE10Policy1000ELNS0_9SortOrderE0EiyNS1_21identity_decomposer_tEEEvPT2_PKT1_SB_iiT3_:
.text._ZN3cub18CUB_300001_SM_10006detail10radix_sort30DeviceRadixSortHistogramKernelINS1_5radix10policy_hubIiNS0_8NullTypeEyE10Policy1000ELNS0_9SortOrderE0EiyNS1_21identity_decomposer_tEEEvPT2_PKT1_SB_iiT3_:
[----:B------:R-:W-:Y:S01]  /*0000*/  LDC R1, c[0x0][0x37c] ;  /* 0x0000df00ff017b82 */ /* 0x000fe20000000800 */
[----:B------:R-:W0:Y:S02]  /*0010*/  LDCU.64 UR14, c[0x0][0x390] ;  /* 0x00007200ff0e77ac */ /* 0x000e240008000a00 */
[----:B0-----:R-:W-:-:S04]  /*0020*/  ISETP.NE.U32.AND P0, PT, RZ, UR14, PT ;  /* 0x0000000eff007c0c */ /* 0x001fc8000bf05070 */
[----:B------:R-:W-:-:S13]  /*0030*/  ISETP.NE.AND.EX P0, PT, RZ, UR15, PT, P0 ;  /* 0x0000000fff007c0c */ /* 0x000fda000bf05300 */
[----:B------:R-:W-:Y:S05]  /*0040*/  @!P0 EXIT ;  /* 0x000000000000894d */ /* 0x000fea0003800000 */
[----:B------:R-:W-:Y:S01]  /*0050*/  UIADD3 UR11, UP0, UPT, UR14, -0x1, URZ ;  /* 0xffffffff0e0b7890 */ /* 0x000fe2000ff1e0ff */
[----:B------:R-:W0:Y:S01]  /*0060*/  S2R R4, SR_TID.X ;  /* 0x0000000000047919 */ /* 0x000e220000002100 */
[----:B------:R-:W1:Y:S01]  /*0070*/  LDCU.64 UR4, c[0x0][0x398] ;  /* 0x00007300ff0477ac */ /* 0x000e620008000a00 */
[----:B------:R-:W2:Y:S01]  /*0080*/  S2UR UR7, SR_CgaCtaId ;  /* 0x00000000000779c3 */ /* 0x000ea20000008800 */
[----:B------:R-:W-:Y:S01]  /*0090*/  UIADD3.X UR12, UPT, UPT, UR15, -0x1, URZ, UP0, !UPT ;  /* 0xffffffff0f0c7890 */ /* 0x000fe200087fe4ff */
[----:B------:R-:W-:Y:S01]  /*00a0*/  UMOV UR6, 0x400 ;  /* 0x0000040000067882 */ /* 0x000fe20000000000 */
[----:B------:R-:W3:Y:S05]  /*00b0*/  LDCU.64 UR20, c[0x0][0x358] ;  /* 0x00006b00ff1477ac */ /* 0x000eea0008000a00 */
[----:B------:R-:W4:Y:S01]  /*00c0*/  S2UR UR8, SR_CTAID.X ;  /* 0x00000000000879c3 */ /* 0x000f220000002500 */
[----:B------:R-:W-:Y:S01]  /*00d0*/  USHF.R.U64 UR11, UR11, 0x1e, UR12 ;  /* 0x0000001e0b0b7899 */ /* 0x000fe2000800120c */
[----:B------:R-:W0:Y:S03]  /*00e0*/  LDCU UR28, c[0x0][0x370] ;  /* 0x00006e00ff1c77ac */ /* 0x000e260008000800 */
[----:B------:R-:W-:-:S02]  /*00f0*/  UIADD3 UR11, UP0, UPT, UR11, 0x1, URZ ;  /* 0x000000010b0b7890 */ /* 0x000fc4000ff1e0ff */
[----:B-1----:R-:W-:Y:S02]  /*0100*/  UIADD3 UR4, UPT, UPT, UR5, 0x7, -UR4 ;  /* 0x0000000705047890 */ /* 0x002fe4000fffe804 */
[----:B------:R-:W-:Y:S02]  /*0110*/  ULEA.HI.X UR12, UR12, URZ, URZ, 0x2, UP0 ;  /* 0x000000ff0c0c7291 */ /* 0x000fe400080f14ff */
[----:B------:R-:W-:Y:S02]  /*0120*/  UISETP.LT.U32.AND UP0, UPT, UR11, UR14, UPT ;  /* 0x0000000e0b00728c */ /* 0x000fe4000bf01070 */
[----:B------:R-:W-:Y:S02]  /*0130*/  USHF.R.S32.HI UR5, URZ, 0x1f, UR4 ;  /* 0x0000001fff057899 */ /* 0x000fe40008011404 */
[----:B------:R-:W-:Y:S02]  /*0140*/  UISETP.LT.U32.AND.EX UP0, UPT, UR12, UR15, UPT, UP0 ;  /* 0x0000000f0c00728c */ /* 0x000fe4000bf01100 */
[----:B------:R-:W-:-:S02]  /*0150*/  ULEA.HI UR5, UR5, UR4, URZ, 0x3 ;  /* 0x0000000405057291 */ /* 0x000fc4000f8f18ff */
[----:B------:R-:W-:Y:S01]  /*0160*/  USEL UR11, UR11, UR14, UP0 ;  /* 0x0000000e0b0b7287 */ /* 0x000fe20008000000 */
[C---:B0-----:R-:W-:Y:S01]  /*0170*/  VIADD R21, R4.reuse, 0x780 ;  /* 0x0000078004157836 */ /* 0x041fe20000000000 */
[----:B------:R-:W-:Y:S02]  /*0180*/  USEL UR12, UR12, UR15, UP0 ;  /* 0x0000000f0c0c7287 */ /* 0x000fe40008000000 */
[----:B------:R-:W-:Y:S02]  /*0190*/  UISETP.GE.AND UP0, UPT, UR4, 0x8, UPT ;  /* 0x000000080400788c */ /* 0x000fe4000bf06270 */
[----:B--2---:R-:W-:Y:S02]  /*01a0*/  ULEA UR6, UR7, UR6, 0x18 ;  /* 0x0000000607067291 */ /* 0x004fe4000f8ec0ff */
[----:B------:R-:W-:Y:S02]  /*01b0*/  USHF.R.S32.HI UR5, URZ, 0x3, UR5 ;  /* 0x00000003ff057899 */ /* 0x000fe40008011405 */
[----:B------:R-:W-:Y:S01]  /*01c0*/  PLOP3.LUT P0, PT, PT, PT, UP0, 0x80, 0x8 ;  /* 0x000000000008781c */ /* 0x000fe20003f0f008 */
[----:B----4-:R-:W-:Y:S01]  /*01d0*/  USHF.L.U32 UR8, UR8, 0xb, URZ ;  /* 0x0000000b08087899 */ /* 0x010fe200080006ff */
[C---:B------:R-:W-:Y:S01]  /*01e0*/  LEA R0, R4.reuse, UR6, 0x2 ;  /* 0x0000000604007c11 */ /* 0x040fe2000f8e10ff */
[----:B------:R-:W-:Y:S01]  /*01f0*/  UIADD3 UR22, UPT, UPT, UR5, -0x1, URZ ;  /* 0xffffffff05167890 */ /* 0x000fe2000fffe0ff */
[----:B------:R-:W-:Y:S01]  /*0200*/  ISETP.GT.U32.OR P0, PT, R4, 0xff, !P0 ;  /* 0x000000ff0400780c */ /* 0x000fe20004704470 */
[----:B------:R-:W-:-:S02]  /*0210*/  ULOP3.LUT UR23, UR5, 0xf, URZ, 0xc0, !UPT ;  /* 0x0000000f05177892 */ /* 0x000fc4000f8ec0ff */
[----:B------:R-:W-:Y:S01]  /*0220*/  ULOP3.LUT UR24, UR5, 0x7, URZ, 0xc0, !UPT ;  /* 0x0000000705187892 */ /* 0x000fe2000f8ec0ff */
[----:B------:R-:W-:Y:S01]  /*0230*/  P2R R20, PR, RZ, 0x1 ;  /* 0x00000001ff147803 */ /* 0x000fe20000000000 */
[----:B------:R-:W-:Y:S02]  /*0240*/  ULOP3.LUT UR25, UR5, 0x3, URZ, 0xc0, !UPT ;  /* 0x0000000305197892 */ /* 0x000fe4000f8ec0ff */
[----:B------:R-:W-:Y:S02]  /*0250*/  ULOP3.LUT UR26, UR5, 0xffffff0, URZ, 0xc0, !UPT ;  /* 0x0ffffff0051a7892 */ /* 0x000fe4000f8ec0ff */
[----:B------:R-:W-:Y:S02]  /*0260*/  ULOP3.LUT UR27, UR5, 0xffffff8, URZ, 0xc0, !UPT ;  /* 0x0ffffff8051b7892 */ /* 0x000fe4000f8ec0ff */
[----:B------:R-:W-:Y:S01]  /*0270*/  ULOP3.LUT UR9, UR5, 0x1, URZ, 0xc0, !UPT ;  /* 0x0000000105097892 */ /* 0x000fe2000f8ec0ff */
[----:B------:R-:W-:Y:S01]  /*0280*/  UMOV UR6, URZ ;  /* 0x000000ff00067c82 */ /* 0x000fe20008000000 */
[----:B---3--:R-:W-:-:S10]  /*0290*/  UMOV UR7, URZ ;  /* 0x000000ff00077c82 */ /* 0x008fd40008000000 */
.L_x_217:
[----:B------:R-:W-:Y:S01]  /*02a0*/  ISETP.NE.AND P0, PT, R20, RZ, PT ;  /* 0x000000ff1400720c */ /* 0x000fe20003f05270 */
[----:B------:R-:W-:-:S12]  /*02b0*/  BSSY.RECONVERGENT B0, `(.L_x_134) ;  /* 0x000007c000007945 */ /* 0x000fd80003800200 */
[----:B012345:R-:W-:Y:S05]  /*02c0*/  @P0 BRA `(.L_x_135) ;  /* 0x0000000400e80947 */ /* 0x03ffea0003800000 */
[----:B------:R-:W-:Y:S02]  /*02d0*/  IMAD.U32 R2, RZ, RZ, UR22 ;  /* 0x00000016ff027e24 */ /* 0x000fe4000f8e00ff */
[----:B------:R-:W-:-:S03]  /*02e0*/  IMAD.MOV.U32 R3, RZ, RZ, RZ ;  /* 0x000000ffff037224 */ /* 0x000fc600078e00ff */
[----:B------:R-:W-:-:S13]  /*02f0*/  ISETP.GE.U32.AND P1, PT, R2, 0xf, PT ;  /* 0x0000000f0200780c */ /* 0x000fda0003f26070 */
[----:B------:R-:W-:Y:S05]  /*0300*/  @!P1 BRA `(.L_x_136) ;  /* 0x00000000005c9947 */ /* 0x000fea0003800000 */
[----:B------:R-:W-:Y:S01]  /*0310*/  VIADD R2, R0, 0x2000 ;  /* 0x0000200000027836 */ /* 0x000fe20000000000 */
[----:B------:R-:W-:-:S12]  /*0320*/  UIADD3 UR4, UPT, UPT, -UR26, URZ, URZ ;  /* 0x000000ff1a047290 */ /* 0x000fd8000fffe1ff */
.L_x_137:
[----:B------:R-:W-:Y:S01]  /*0330*/  UIADD3 UR4, UPT, UPT, UR4, 0x10, URZ ;  /* 0x0000001004047890 */ /* 0x000fe2000fffe0ff */
[----:B------:R-:W-:Y:S03]  /*0340*/  STS [R2+-0x2000], RZ ;  /* 0xffe000ff02007388 */ /* 0x000fe60000000800 */
[----:B------:R-:W-:Y:S01]  /*0350*/  UISETP.NE.AND UP0, UPT, UR4, URZ, UPT ;  /* 0x000000ff0400728c */ /* 0x000fe2000bf05270 */
        /* <DEDUP_REMOVED lines=16> */
[----:B------:R-:W-:Y:S06]  /*0460*/  BRA.U UP0, `(.L_x_137) ;  /* 0xfffffffd00b07547 */ /* 0x000fec000b83ffff */
[----:B------:R-:W-:-:S07]  /*0470*/  IMAD.U32 R3, RZ, RZ, UR26 ;  /* 0x0000001aff037e24 */ /* 0x000fce000f8e00ff */
.L_x_136:
[----:B------:R-:W-:Y:S01]  /*0480*/  ISETP.NE.AND P0, PT, RZ, UR23, PT ;  /* 0x00000017ff007c0c */ /* 0x000fe2000bf05270 */
[----:B------:R-:W-:Y:S01]  /*0490*/  IMAD.U32 R6, RZ, RZ, UR24 ;  /* 0x00000018ff067e24 */ /* 0x000fe2000f8e00ff */
[----:B------:R-:W-:-:S03]  /*04a0*/  MOV R2, UR23 ;  /* 0x0000001700027c02 */ /* 0x000fc60008000f00 */
[----:B------:R-:W-:Y:S02]  /*04b0*/  VIADD R6, R6, 0xffffffff ;  /* 0xffffffff06067836 */ /* 0x000fe40000000000 */
[----:B------:R-:W-:-:S06]  /*04c0*/  VIADD R2, R2, 0xffffffff ;  /* 0xffffffff02027836 */ /* 0x000fcc0000000000 */
[----:B------:R-:W-:Y:S05]  /*04d0*/  @!P0 BRA `(.L_x_138) ;  /* 0x00000000007c8947 */ /* 0x000fea0003800000 */
[----:B------:R-:W-:Y:S01]  /*04e0*/  ISETP.GE.U32.AND P2, PT, R2, 0x7, PT ;  /* 0x000000070200780c */ /* 0x000fe20003f46070 */
[----:B------:R-:W-:-:S12]  /*04f0*/  UISETP.NE.AND UP0, UPT, UR24, URZ, UPT ;  /* 0x000000ff1800728c */ /* 0x000fd8000bf05270 */
[----:B------:R-:W-:Y:S05]  /*0500*/  @!P2 BRA `(.L_x_139) ;  /* 0x000000000028a947 */ /* 0x000fea0003800000 */
        /* <DEDUP_REMOVED lines=10> */
.L_x_139:
[----:B------:R-:W-:Y:S05]  /*05b0*/  BRA.U !UP0, `(.L_x_138) ;  /* 0x0000000108447547 */ /* 0x000fea000b800000 */
[----:B------:R-:W-:Y:S01]  /*05c0*/  ISETP.GE.U32.AND P2, PT, R6, 0x3, PT ;  /* 0x000000030600780c */ /* 0x000fe20003f46070 */
[----:B------:R-:W-:-:S12]  /*05d0*/  UISETP.NE.AND UP0, UPT, UR25, URZ, UPT ;  /* 0x000000ff1900728c */ /* 0x000fd8000bf05270 */
[C---:B0-----:R-:W-:Y:S02]  /*05e0*/  @P2 IMAD R5, R3.reuse, 0x400, R0 ;  /* 0x0000040003052824 */ /* 0x041fe400078e0200 */
[----:B------:R-:W-:-:S03]  /*05f0*/  @P2 VIADD R3, R3, 0x4 ;  /* 0x0000000403032836 */ /* 0x000fc60000000000 */
[----:B------:R1:W-:Y:S04]  /*0600*/  @P2 STS [R5], RZ ;  /* 0x000000ff05002388 */ /* 0x0003e80000000800 */
[----:B------:R1:W-:Y:S04]  /*0610*/  @P2 STS [R5+0x400], RZ ;  /* 0x000400ff05002388 */ /* 0x0003e80000000800 */
[----:B------:R1:W-:Y:S04]  /*0620*/  @P2 STS [R5+0x800], RZ ;  /* 0x000800ff05002388 */ /* 0x0003e80000000800 */
[----:B------:R1:W-:Y:S01]  /*0630*/  @P2 STS [R5+0xc00], RZ ;  /* 0x000c00ff05002388 */ /* 0x0003e20000000800 */
[----:B------:R-:W-:Y:S05]  /*0640*/  BRA.U !UP0, `(.L_x_138) ;  /* 0x0000000108207547 */ /* 0x000fea000b800000 */
[----:B------:R-:W-:Y:S01]  /*0650*/  IMAD R3, R3, 0x400, R0 ;  /* 0x0000040003037824 */ /* 0x000fe200078e0200 */
[----:B------:R-:W-:-:S04]  /*0660*/  UISETP.NE.AND UP0, UPT, UR25, 0x1, UPT ;  /* 0x000000011900788c */ /* 0x000fc8000bf05270 */
[----:B------:R2:W-:Y:S05]  /*0670*/  STS [R3], RZ ;  /* 0x000000ff03007388 */ /* 0x0005ea0000000800 */
[----:B------:R-:W-:Y:S05]  /*0680*/  BRA.U !UP0, `(.L_x_138) ;  /* 0x0000000108107547 */ /* 0x000fea000b800000 */
[----:B------:R-:W-:Y:S01]  /*0690*/  UISETP.NE.AND UP0, UPT, UR25, 0x2, UPT ;  /* 0x000000021900788c */ /* 0x000fe2000bf05270 */
[----:B------:R3:W-:Y:S05]  /*06a0*/  STS [R3+0x400], RZ ;  /* 0x000400ff03007388 */ /* 0x0007ea0000000800 */
[----:B------:R-:W-:-:S13]  /*06b0*/  PLOP3.LUT P2, PT, PT, PT, UP0, 0x80, 0x8 ;  /* 0x000000000008781c */ /* 0x000fda0003f4f008 */
[----:B------:R3:W-:Y:S02]  /*06c0*/  @P2 STS [R3+0x800], RZ ;  /* 0x000800ff03002388 */ /* 0x0007e40000000800 */
.L_x_138:
[----:B------:R-:W-:-:S13]  /*06d0*/  ISETP.GT.U32.AND P2, PT, R4, 0x7f, PT ;  /* 0x0000007f0400780c */ /* 0x000fda0003f44070 */
[----:B------:R-:W-:Y:S05]  /*06e0*/  @P2 BRA `(.L_x_135) ;  /* 0x0000000000e02947 */ /* 0x000fea0003800000 */
[----:B--23--:R-:W-:Y:S01]  /*06f0*/  HFMA2 R3, -RZ, RZ, 0, 0 ;  /* 0x00000000ff037431 */ /* 0x00cfe200000001ff */
[----:B------:R-:W-:Y:S06]  /*0700*/  @!P1 BRA `(.L_x_140) ;  /* 0x0000000000589947 */ /* 0x000fec0003800000 */
[----:B------:R-:W-:-:S07]  /*0710*/  IMAD.MOV.U32 R3, RZ, RZ, RZ ;  /* 0x000000ffff037224 */ /* 0x000fce00078e00ff */
.L_x_141:
[C---:B012---:R-:W-:Y:S02]  /*0720*/  IMAD R5, R3.reuse, 0x400, R0 ;  /* 0x0000040003057824 */ /* 0x047fe400078e0200 */
[----:B------:R-:W-:-:S03]  /*0730*/  VIADD R3, R3, 0x10 ;  /* 0x0000001003037836 */ /* 0x000fc60000000000 */
[----:B------:R2:W-:Y:S02]  /*0740*/  STS [R5+0x200], RZ ;  /* 0x000200ff05007388 */ /* 0x0005e40000000800 */
[----:B------:R-:W-:Y:S02]  /*0750*/  ISETP.NE.AND P1, PT, R3, UR26, PT ;  /* 0x0000001a03007c0c */ /* 0x000fe4000bf25270 */
[----:B------:R2:W-:Y:S04]  /*0760*/  STS [R5+0x600], RZ ;  /* 0x000600ff05007388 */ /* 0x0005e80000000800 */
        /* <DEDUP_REMOVED lines=13> */
[----:B------:R2:W-:Y:S01]  /*0840*/  STS [R5+0x3e00], RZ ;  /* 0x003e00ff05007388 */ /* 0x0005e20000000800 */
[----:B------:R-:W-:Y:S05]  /*0850*/  @P1 BRA `(.L_x_141) ;  /* 0xfffffffc00b01947 */ /* 0x000fea000383ffff */
[----:B------:R-:W-:-:S07]  /*0860*/  IMAD.U32 R3, RZ, RZ, UR26 ;  /* 0x0000001aff037e24 */ /* 0x000fce000f8e00ff */
.L_x_140:
[----:B------:R-:W-:Y:S05]  /*0870*/  @!P0 BRA `(.L_x_135) ;  /* 0x00000000007c8947 */ /* 0x000fea0003800000 */
[----:B------:R-:W-:Y:S01]  /*0880*/  ISETP.GE.U32.AND P0, PT, R2, 0x7, PT ;  /* 0x000000070200780c */ /* 0x000fe20003f06070 */
[----:B------:R-:W-:-:S12]  /*0890*/  UISETP.NE.AND UP0, UPT, UR24, URZ, UPT ;  /* 0x000000ff1800728c */ /* 0x000fd8000bf05270 */
[----:B------:R-:W-:Y:S05]  /*08a0*/  @!P0 BRA `(.L_x_142) ;  /* 0x0000000000288947 */ /* 0x000fea0003800000 */
[C---:B------:R-:W-:Y:S02]  /*08b0*/  IMAD R2, R3.reuse, 0x400, R0 ;  /* 0x0000040003027824 */ /* 0x040fe400078e0200 */
[----:B------:R-:W-:-:S03]  /*08c0*/  VIADD R3, R3, 0x8 ;  /* 0x0000000803037836 */ /* 0x000fc60000000000 */
[----:B------:R3:W-:Y:S04]  /*08d0*/  STS [R2+0x200], RZ ;  /* 0x000200ff02007388 */ /* 0x0007e80000000800 */
[----:B------:R3:W-:Y:S04]  /*08e0*/  STS [R2+0x600], RZ ;  /* 0x000600ff02007388 */ /* 0x0007e80000000800 */
[----:B------:R3:W-:Y:S04]  /*08f0*/  STS [R2+0xa00], RZ ;  /* 0x000a00ff02007388 */ /* 0x0007e80000000800 */
[----:B------:R3:W-:Y:S04]  /*0900*/  STS [R2+0xe00], RZ ;  /* 0x000e00ff02007388 */ /* 0x0007e80000000800 */
[----:B------:R3:W-:Y:S04]  /*0910*/  STS [R2+0x1200], RZ ;  /* 0x001200ff02007388 */ /* 0x0007e80000000800 */
[----:B------:R3:W-:Y:S04]  /*0920*/  STS [R2+0x1600], RZ ;  /* 0x001600ff02007388 */ /* 0x0007e80000000800 */
[----:B------:R3:W-:Y:S04]  /*0930*/  STS [R2+0x1a00], RZ ;  /* 0x001a00ff02007388 */ /* 0x0007e80000000800 */
[----:B------:R3:W-:Y:S02]  /*0940*/  STS [R2+0x1e00], RZ ;  /* 0x001e00ff02007388 */ /* 0x0007e40000000800 */
.L_x_142:
[----:B------:R-:W-:Y:S05]  /*0950*/  BRA.U !UP0, `(.L_x_135) ;  /* 0x0000000108447547 */ /* 0x000fea000b800000 */
[----:B------:R-:W-:Y:S01]  /*0960*/  ISETP.GE.U32.AND P0, PT, R6, 0x3, PT ;  /* 0x000000030600780c */ /* 0x000fe20003f06070 */
[----:B------:R-:W-:-:S12]  /*0970*/  UISETP.NE.AND UP0, UPT, UR25, URZ, UPT ;  /* 0x000000ff1900728c */ /* 0x000fd8000bf05270 */
[C---:B---3--:R-:W-:Y:S01]  /*0980*/  @P0 IMAD R2, R3.reuse, 0x400, R0 ;  /* 0x0000040003020824 */ /* 0x048fe200078e0200 */
[----:B------:R-:W-:-:S04]  /*0990*/  @P0 IADD3 R3, PT, PT, R3, 0x4, RZ ;  /* 0x0000000403030810 */ /* 0x000fc80007ffe0ff */
[----:B------:R4:W-:Y:S04]  /*09a0*/  @P0 STS [R2+0x200], RZ ;  /* 0x000200ff02000388 */ /* 0x0009e80000000800 */
[----:B------:R4:W-:Y:S04]  /*09b0*/  @P0 STS [R2+0x600], RZ ;  /* 0x000600ff02000388 */ /* 0x0009e80000000800 */
[----:B------:R4:W-:Y:S04]  /*09c0*/  @P0 STS [R2+0xa00], RZ ;  /* 0x000a00ff02000388 */ /* 0x0009e80000000800 */
[----:B------:R4:W-:Y:S01]  /*09d0*/  @P0 STS [R2+0xe00], RZ ;  /* 0x000e00ff02000388 */ /* 0x0009e20000000800 */
[----:B------:R-:W-:Y:S05]  /*09e0*/  BRA.U !UP0, `(.L_x_135) ;  /* 0x0000000108207547 */ /* 0x000fea000b800000 */
[----:B------:R-:W-:Y:S01]  /*09f0*/  IMAD R3, R3, 0x400, R0 ;  /* 0x0000040003037824 */ /* 0x000fe200078e0200 */
[----:B------:R-:W-:-:S04]  /*0a00*/  UISETP.NE.AND UP0, UPT, UR25, 0x1, UPT ;  /* 0x000000011900788c */ /* 0x000fc8000bf05270 */
[----:B------:R3:W-:Y:S05]  /*0a10*/  STS [R3+0x200], RZ ;  /* 0x000200ff03007388 */ /* 0x0007ea0000000800 */
[----:B------:R-:W-:Y:S05]  /*0a20*/  BRA.U !UP0, `(.L_x_135) ;  /* 0x0000000108107547 */ /* 0x000fea000b800000 */
[----:B------:R-:W-:Y:S01]  /*0a30*/  UISETP.NE.AND UP0, UPT, UR25, 0x2, UPT ;  /* 0x000000021900788c */ /* 0x000fe2000bf05270 */
[----:B------:R0:W-:Y:S05]  /*0a40*/  STS [R3+0x600], RZ ;  /* 0x000600ff03007388 */ /* 0x0001ea0000000800 */
[----:B------:R-:W-:-:S13]  /*0a50*/  PLOP3.LUT P0, PT, PT, PT, UP0, 0x80, 0x8 ;  /* 0x000000000008781c */ /* 0x000fda0003f0f008 */
[----:B------:R0:W-:Y:S02]  /*0a60*/  @P0 STS [R3+0xa00], RZ ;  /* 0x000a00ff03000388 */ /* 0x0001e40000000800 */
.L_x_135:
[----:B------:R-:W-:Y:S05]  /*0a70*/  BSYNC.RECONVERGENT B0 ;  /* 0x0000000000007941 */ /* 0x000fea0003800200 */
.L_x_134:
[----:B------:R-:W5:Y:S01]  /*0a80*/  LDCU.64 UR14, c[0x0][0x390] ;  /* 0x00007200ff0e77ac */ /* 0x000f620008000a00 */
[----:B------:R-:W-:Y:S02]  /*0a90*/  USHF.L.U32 UR4, UR6, 0x1e, URZ ;  /* 0x0000001e06047899 */ /* 0x000fe400080006ff */
[----:B------:R-:W-:Y:S02]  /*0aa0*/  USHF.L.U64.HI UR5, UR6, 0x1e, UR7 ;  /* 0x0000001e06057899 */ /* 0x000fe40008010207 */
[----:B-----5:R-:W-:-:S04]  /*0ab0*/  UIADD3 UR4, UP0, UPT, -UR4, UR14, URZ ;  /* 0x0000000e04047290 */ /* 0x020fc8000ff1e1ff */
[----:B------:R-:W-:Y:S02]  /*0ac0*/  UIADD3.X UR5, UPT, UPT, ~UR5, UR15, URZ, UP0, !UPT ;  /* 0x0000000f05057290 */ /* 0x000fe400087fe5ff */
[----:B------:R-:W-:-:S04]  /*0ad0*/  UISETP.LT.U32.AND UP0, UPT, UR4, 0x40000000, UPT ;  /* 0x400000000400788c */ /* 0x000fc8000bf01070 */
[----:B------:R-:W-:-:S04]  /*0ae0*/  UISETP.LT.U32.AND.EX UP0, UPT, UR5, URZ, UPT, UP0 ;  /* 0x000000ff0500728c */ /* 0x000fc8000bf01100 */
[----:B------:R-:W-:Y:S02]  /*0af0*/  USEL UR13, UR4, 0x40000000, UP0 ;  /* 0x40000000040d7887 */ /* 0x000fe40008000000 */
[----:B------:R-:W-:Y:S02]  /*0b00*/  USEL UR14, UR5, URZ, UP0 ;  /* 0x000000ff050e7287 */ /* 0x000fe40008000000 */
[----:B------:R-:W-:-:S04]  /*0b10*/  UISETP.GT.U32.AND UP0, UPT, UR13, UR8, UPT ;  /* 0x000000080d00728c */ /* 0x000fc8000bf04070 */
[----:B------:R-:W-:Y:S01]  /*0b20*/  UISETP.GT.U32.AND.EX UP0, UPT, UR14, URZ, UPT, UP0 ;  /* 0x000000ff0e00728c */ /* 0x000fe2000bf04100 */
[----:B------:R-:W-:Y:S08]  /*0b30*/  BAR.SYNC.DEFER_BLOCKING 0x0 ;  /* 0x0000000000007b1d */ /* 0x000ff00000010000 */
[----:B------:R-:W-:Y:S06]  /*0b40*/  BAR.SYNC.DEFER_BLOCKING 0x0 ;  /* 0x0000000000007b1d */ /* 0x000fec0000010000 */
[----:B------:R-:W-:Y:S05]  /*0b50*/  BRA.U !UP0, `(.L_x_143) ;  /* 0x0000000d082c7547 */ /* 0x000fea000b800000 */
[----:B------:R-:W-:Y:S01]  /*0b60*/  UMOV UR10, UR8 ;  /* 0x00000008000a7c82 */ /* 0x000fe20008000000 */
[----:B------:R-:W-:-:S05]  /*0b70*/  UMOV UR5, URZ ;  /* 0x000000ff00057c82 */ /* 0x000fca0008000000 */
.L_x_148:
[----:B-----5:R-:W5:Y:S01]  /*0b80*/  LDCU.64 UR18, c[0x0][0x390] ;  /* 0x00007200ff1277ac */ /* 0x020f620008000a00 */
[----:B------:R-:W-:Y:S02]  /*0b90*/  USHF.L.U32 UR15, UR6, 0x1e, URZ ;  /* 0x0000001e060f7899 */ /* 0x000fe400080006ff */
[----:B------:R-:W-:Y:S02]  /*0ba0*/  USHF.L.U64.HI UR16, UR6, 0x1e, UR7 ;  /* 0x0000001e06107899 */ /* 0x000fe40008010207 */
[----:B------:R-:W-:-:S04]  /*0bb0*/  UIADD3 UR15, UP0, UPT, UR10, UR15, URZ ;  /* 0x0000000f0a0f7290 */ /* 0x000fc8000ff1e0ff */
[----:B------:R-:W-:Y:S02]  /*0bc0*/  UIADD3.X UR16, UPT, UPT, UR5, UR16, URZ, UP0, !UPT ;  /* 0x0000001005107290 */ /* 0x000fe400087fe4ff */
[----:B------:R-:W-:Y:S02]  /*0bd0*/  ULEA UR10, UP0, UR28, UR10, 0xb ;  /* 0x0000000a1c0a7291 */ /* 0x000fe4000f8058ff */
[----:B-----5:R-:W-:Y:S02]  /*0be0*/  UIADD3 UR17, UP1, UPT, -UR15, UR18, URZ ;  /* 0x000000120f117290 */ /* 0x020fe4000ff3e1ff */
[----:B------:R-:W-:Y:S02]  /*0bf0*/  UIADD3.X UR5, UPT, UPT, URZ, UR5, URZ, UP0, !UPT ;  /* 0x00000005ff057290 */ /* 0x000fe400087fe4ff */
[----:B------:R-:W-:Y:S02]  /*0c00*/  UIADD3.X UR4, UPT, UPT, ~UR16, UR19, URZ, UP1, !UPT ;  /* 0x0000001310047290 */ /* 0x000fe40008ffe5ff */
[----:B------:R-:W-:-:S02]  /*0c10*/  UISETP.GE.U32.AND UP1, UPT, UR17, 0x800, UPT ;  /* 0x000008001100788c */ /* 0x000fc4000bf26070 */
[----:B------:R-:W-:Y:S02]  /*0c20*/  UISETP.GE.U32.AND UP0, UPT, UR10, UR13, UPT ;  /* 0x0000000d0a00728c */ /* 0x000fe4000bf06070 */
[----:B------:R-:W-:Y:S02]  /*0c30*/  UISETP.GE.U32.AND.EX UP1, UPT, UR4, URZ, UPT, UP1 ;  /* 0x000000ff0400728c */ /* 0x000fe4000bf26110 */
[----:B------:R-:W-:-:S07]  /*0c40*/  UISETP.GE.U32.AND.EX UP0, UPT, UR5, UR14, UPT, UP0 ;  /* 0x0000000e0500728c */ /* 0x000fce000bf06100 */
[----:B0-----:R-:W-:Y:S05]  /*0c50*/  BRA.U !UP1, `(.L_x_144) ;  /* 0x0000000109587547 */ /* 0x001fea000b800000 */
[----:B------:R-:W4:Y:S01]  /*0c60*/  LDCU.64 UR18, c[0x0][0x388] ;  /* 0x00007100ff1277ac */ /* 0x000f220008000a00 */
[----:B0-23--:R-:W-:-:S05]  /*0c70*/  IADD3 R3, P0, PT, R4, UR15, RZ ;  /* 0x0000000f04037c10 */ /* 0x00dfca000ff1e0ff */
[----:B------:R-:W-:Y:S01]  /*0c80*/  IMAD.X R6, RZ, RZ, UR16, P0 ;  /* 0x00000010ff067e24 */ /* 0x000fe200080e06ff */
[----:B----4-:R-:W-:-:S04]  /*0c90*/  LEA R2, P0, R3, UR18, 0x2 ;  /* 0x0000001203027c11 */ /* 0x010fc8000f8010ff */
        /* <DEDUP_REMOVED lines=8> */
[----:B-1----:R0:W5:Y:S04]  /*0d20*/  LDG.E R5, desc[UR20][R2.64+0xe00] ;  /* 0x000e001402057981 */ /* 0x002168000c1e1900 */
        /* <DEDUP_REMOVED lines=9> */
.L_x_144:
[----:B------:R-:W4:Y:S01]  /*0dc0*/  LDCU.64 UR18, c[0x0][0x388] ;  /* 0x00007100ff1277ac */ /* 0x000f220008000a00 */
[C---:B012---:R-:W-:Y:S01]  /*0dd0*/  VIADD R5, R4.reuse, 0x100 ;  /* 0x0000010004057836 */ /* 0x047fe20000000000 */
[C---:B---3--:R-:W-:Y:S01]  /*0de0*/  IADD3 R3, P0, PT, R4.reuse, UR15, RZ ;  /* 0x0000000f04037c10 */ /* 0x048fe2000ff1e0ff */
[C---:B----4-:R-:W-:Y:S01]  /*0df0*/  VIADD R2, R4.reuse, 0x80 ;  /* 0x0000008004027836 */ /* 0x050fe20000000000 */
[C---:B------:R-:W-:Y:S01]  /*0e00*/  ISETP.GE.AND P1, PT, R4.reuse, UR17, PT ;  /* 0x0000001104007c0c */ /* 0x040fe2000bf26270 */
[----:B------:R-:W-:Y:S01]  /*0e10*/  VIADD R7, R4, 0x180 ;  /* 0x0000018004077836 */ /* 0x000fe20000000000 */
[----:B------:R-:W-:Y:S01]  /*0e20*/  ISETP.GE.AND P3, PT, R5, UR17, PT ;  /* 0x0000001105007c0c */ /* 0x000fe2000bf66270 */
[----:B------:R-:W-:Y:S01]  /*0e30*/  IMAD.X R6, RZ, RZ, UR16, P0 ;  /* 0x00000010ff067e24 */ /* 0x000fe200080e06ff */
[----:B------:R-:W-:Y:S01]  /*0e40*/  ISETP.GE.AND P2, PT, R2, UR17, PT ;  /* 0x0000001102007c0c */ /* 0x000fe2000bf46270 */
[----:B------:R-:W-:Y:S01]  /*0e50*/  VIADD R5, R4, 0x200 ;  /* 0x0000020004057836 */ /* 0x000fe20000000000 */
[----:B------:R-:W-:Y:S01]  /*0e60*/  ISETP.GE.AND P4, PT, R7, UR17, PT ;  /* 0x0000001107007c0c */ /* 0x000fe2000bf86270 */
[----:B------:R-:W-:-:S03]  /*0e70*/  IMAD.MOV.U32 R12, RZ, RZ, 0x7fffffff ;  /* 0x7fffffffff0c7424 */ /* 0x000fc600078e00ff */
[----:B------:R-:W-:Y:S01]  /*0e80*/  ISETP.GE.AND P5, PT, R5, UR17, PT ;  /* 0x0000001105007c0c */ /* 0x000fe2000bfa6270 */
[----:B------:R-:W-:Y:S01]  /*0e90*/  VIADD R5, R4, 0x300 ;  /* 0x0000030004057836 */ /* 0x000fe20000000000 */
[----:B------:R-:W-:-:S04]  /*0ea0*/  LEA R2, P0, R3, UR18, 0x2 ;  /* 0x0000001203027c11 */ /* 0x000fc8000f8010ff */
[----:B------:R-:W-:Y:S01]  /*0eb0*/  LEA.HI.X R3, R3, UR19, R6, 0x2, P0 ;  /* 0x0000001303037c11 */ /* 0x000fe200080f1406 */
[----:B------:R-:W-:Y:S01]  /*0ec0*/  IMAD.MOV.U32 R11, RZ, RZ, 0x7fffffff ;  /* 0x7fffffffff0b7424 */ /* 0x000fe200078e00ff */
[----:B------:R-:W-:-:S03]  /*0ed0*/  IADD3 R6, PT, PT, R4, 0x280, RZ ;  /* 0x0000028004067810 */ /* 0x000fc60007ffe0ff */
[----:B------:R1:W5:Y:S01]  /*0ee0*/  @!P1 LDG.E R12, desc[UR20][R2.64] ;  /* 0x00000014020c9981 */ /* 0x000362000c1e1900 */
[----:B------:R-:W-:Y:S01]  /*0ef0*/  ISETP.GE.AND P1, PT, R5, UR17, PT ;  /* 0x0000001105007c0c */ /* 0x000fe2000bf26270 */
[----:B------:R-:W-:Y:S01]  /*0f00*/  VIADD R5, R4, 0x380 ;  /* 0x0000038004057836 */ /* 0x000fe20000000000 */
[----:B------:R-:W-:Y:S01]  /*0f10*/  ISETP.GE.AND P0, PT, R6, UR17, PT ;  /* 0x0000001106007c0c */ /* 0x000fe2000bf06270 */
[----:B------:R-:W-:Y:S01]  /*0f20*/  IMAD.MOV.U32 R9, RZ, RZ, 0x7fffffff ;  /* 0x7fffffffff097424 */ /* 0x000fe200078e00ff */
[----:B------:R1:W5:Y:S02]  /*0f30*/  @!P2 LDG.E R11, desc[UR20][R2.64+0x200] ;  /* 0x00020014020ba981 */ /* 0x000364000c1e1900 */
[----:B------:R-:W-:Y:S01]  /*0f40*/  ISETP.GE.AND P2, PT, R5, UR17, PT ;  /* 0x0000001105007c0c */ /* 0x000fe2000bf46270 */
[----:B------:R-:W-:Y:S02]  /*0f50*/  VIADD R5, R4, 0x480 ;  /* 0x0000048004057836 */ /* 0x000fe40000000000 */
[----:B------:R-:W-:Y:S01]  /*0f60*/  IMAD.MOV.U32 R10, RZ, RZ, 0x7fffffff ;  /* 0x7fffffffff0a7424 */ /* 0x000fe200078e00ff */
[----:B------:R1:W5:Y:S01]  /*0f70*/  @!P4 LDG.E R9, desc[UR20][R2.64+0x600] ;  /* 0x000600140209c981 */ /* 0x000362000c1e1900 */
[----:B------:R-:W-:-:S02]  /*0f80*/  MOV R8, 0x7fffffff ;  /* 0x7fffffff00087802 */ /* 0x000fc40000000f00 */
[C---:B------:R-:W-:Y:S02]  /*0f90*/  LOP3.LUT R6, R4.reuse, 0x400, RZ, 0xfc, !PT ;  /* 0x0000040004067812 */ /* 0x040fe400078efcff */
[----:B------:R-:W-:Y:S01]  /*0fa0*/  ISETP.GE.AND P4, PT, R5, UR17, PT ;  /* 0x0000001105007c0c */ /* 0x000fe2000bf86270 */
[----:B------:R-:W-:Y:S01]  /*0fb0*/  VIADD R5, R4, 0x500 ;  /* 0x0000050004057836 */ /* 0x000fe20000000000 */
[----:B------:R1:W5:Y:S01]  /*0fc0*/  @!P3 LDG.E R10, desc[UR20][R2.64+0x400] ;  /* 0x00040014020ab981 */ /* 0x000362000c1e1900 */
[----:B------:R-:W-:Y:S01]  /*0fd0*/  ISETP.GE.AND P3, PT, R6, UR17, PT ;  /* 0x0000001106007c0c */ /* 0x000fe2000bf66270 */
[----:B------:R-:W-:Y:S02]  /*0fe0*/  IMAD.MOV.U32 R6, RZ, RZ, 0x7fffffff ;  /* 0x7fffffffff067424 */ /* 0x000fe400078e00ff */
[----:B------:R1:W5:Y:S01]  /*0ff0*/  @!P5 LDG.E R8, desc[UR20][R2.64+0x800] ;  /* 0x000800140208d981 */ /* 0x000362000c1e1900 */
[----:B------:R-:W-:Y:S01]  /*1000*/  ISETP.GE.AND P5, PT, R5, UR17, PT ;  /* 0x0000001105007c0c */ /* 0x000fe2000bfa6270 */
[----:B------:R-:W-:-:S02]  /*1010*/  VIADD R5, R4, 0x600 ;  /* 0x0000060004057836 */ /* 0x000fc40000000000 */
[----:B------:R-:W-:Y:S01]  /*1020*/  IMAD.MOV.U32 R7, RZ, RZ, 0x7fffffff ;  /* 0x7fffffffff077424 */ /* 0x000fe200078e00ff */
[----:B------:R1:W5:Y:S01]  /*1030*/  @!P1 LDG.E R6, desc[UR20][R2.64+0xc00] ;  /* 0x000c001402069981 */ /* 0x000362000c1e1900 */
[C---:B------:R-:W-:Y:S01]  /*1040*/  VIADD R13, R4.reuse, 0x580 ;  /* 0x00000580040d7836 */ /* 0x040fe20000000000 */
[----:B------:R-:W-:Y:S01]  /*1050*/  ISETP.GE.AND P1, PT, R5, UR17, PT ;  /* 0x0000001105007c0c */ /* 0x000fe2000bf26270 */
[----:B------:R-:W-:Y:S02]  /*1060*/  IMAD.MOV.U32 R5, RZ, RZ, 0x7fffffff ;  /* 0x7fffffffff057424 */ /* 0x000fe400078e00ff */
[----:B------:R-:W-:Y:S01]  /*1070*/  IMAD.MOV.U32 R19, RZ, RZ, 0x7fffffff ;  /* 0x7fffffffff137424 */ /* 0x000fe200078e00ff */
[----:B------:R1:W5:Y:S01]  /*1080*/  @!P0 LDG.E R7, desc[UR20][R2.64+0xa00] ;  /* 0x000a001402078981 */ /* 0x000362000c1e1900 */
[----:B------:R-:W-:Y:S01]  /*1090*/  IMAD.MOV.U32 R18, RZ, RZ, 0x7fffffff ;  /* 0x7fffffffff127424 */ /* 0x000fe200078e00ff */
[----:B------:R-:W-:Y:S01]  /*10a0*/  ISETP.GE.AND P0, PT, R13, UR17, PT ;  /* 0x000000110d007c0c */ /* 0x000fe2000bf06270 */
[C---:B------:R-:W-:Y:S01]  /*10b0*/  VIADD R14, R4.reuse, 0x700 ;  /* 0x00000700040e7836 */ /* 0x040fe20000000000 */
[----:B------:R-:W-:Y:S01]  /*10c0*/  IADD3 R13, PT, PT, R4, 0x680, RZ ;  /* 0x00000680040d7810 */ /* 0x000fe20007ffe0ff */
[----:B------:R1:W5:Y:S03]  /*10d0*/  @!P2 LDG.E R5, desc[UR20][R2.64+0xe00] ;  /* 0x000e00140205a981 */ /* 0x000366000c1e1900 */
[----:B------:R-:W-:Y:S01]  /*10e0*/  ISETP.GE.AND P2, PT, R13, UR17, PT ;  /* 0x000000110d007c0c */ /* 0x000fe2000bf46270 */
[----:B------:R1:W5:Y:S01]  /*10f0*/  @!P3 LDG.E R19, desc[UR20][R2.64+0x1000] ;  /* 0x001000140213b981 */ /* 0x000362000c1e1900 */
[----:B------:R-:W-:-:S03]  /*1100*/  ISETP.GE.AND P3, PT, R14, UR17, PT ;  /* 0x000000110e007c0c */ /* 0x000fc6000bf66270 */
[----:B------:R1:W5:Y:S01]  /*1110*/  @!P4 LDG.E R18, desc[UR20][R2.64+0x1200] ;  /* 0x001200140212c981 */ /* 0x000362000c1e1900 */
[----:B------:R-:W-:Y:S01]  /*1120*/  ISETP.GE.AND P4, PT, R21, UR17, PT ;  /* 0x0000001115007c0c */ /* 0x000fe2000bf86270 */
[----:B------:R-:W-:Y:S01]  /*1130*/  IMAD.MOV.U32 R17, RZ, RZ, 0x7fffffff ;  /* 0x7fffffffff117424 */ /* 0x000fe200078e00ff */
[----:B------:R-:W-:Y:S01]  /*1140*/  MOV R14, 0x7fffffff ;  /* 0x7fffffff000e7802 */ /* 0x000fe20000000f00 */
[----:B------:R-:W-:Y:S02]  /*1150*/  IMAD.MOV.U32 R16, RZ, RZ, 0x7fffffff ;  /* 0x7fffffffff107424 */ /* 0x000fe400078e00ff */
        /* <DEDUP_REMOVED lines=9> */
.L_x_145:
[----:B01----:R-:W0:Y:S02]  /*11f0*/  LDC.64 R2, c[0x0][0x398] ;  /* 0x0000e600ff027b82 */ /* 0x003e240000000a00 */
[----:B0-----:R-:W-:-:S13]  /*1200*/  ISETP.GT.AND P0, PT, R3, R2, PT ;  /* 0x000000020300720c */ /* 0x001fda0003f04270 */
[----:B------:R-:W-:Y:S05]  /*1210*/  @!P0 BRA `(.L_x_146) ;  /* 0x0000000400788947 */ /* 0x000fea0003800000 */
[----:B------:R-:W0:Y:S01]  /*1220*/  S2UR UR15, SR_CgaCtaId ;  /* 0x00000000000f79c3 */ /* 0x000e220000008800 */
[----:B-----5:R-:W-:Y:S01]  /*1230*/  LOP3.LUT R15, R15, 0x80000000, RZ, 0x3c, !PT ;  /* 0x800000000f0f7812 */ /* 0x020fe200078e3cff */
[----:B------:R-:W-:Y:S01]  /*1240*/  UMOV UR4, 0x400 ;  /* 0x0000040000047882 */ /* 0x000fe20000000000 */
[----:B------:R-:W-:Y:S01]  /*1250*/  LOP3.LUT R14, R14, 0x80000000, RZ, 0x3c, !PT ;  /* 0x800000000e0e7812 */ /* 0x000fe200078e3cff */
[----:B------:R-:W1:Y:S01]  /*1260*/  LDCU UR16, c[0x0][0x398] ;  /* 0x00007300ff1077ac */ /* 0x000e620008000800 */
[----:B------:R-:W-:Y:S02]  /*1270*/  LOP3.LUT R13, R13, 0x80000000, RZ, 0x3c, !PT ;  /* 0x800000000d0d7812 */ /* 0x000fe400078e3cff */
[----:B------:R-:W-:Y:S02]  /*1280*/  LOP3.LUT R2, R22, 0x80000000, RZ, 0x3c, !PT ;  /* 0x8000000016027812 */ /* 0x000fe400078e3cff */
[----:B------:R-:W-:Y:S02]  /*1290*/  LOP3.LUT R16, R16, 0x80000000, RZ, 0x3c, !PT ;  /* 0x8000000010107812 */ /* 0x000fe400078e3cff */
[----:B------:R-:W-:-:S02]  /*12a0*/  LOP3.LUT R17, R17, 0x80000000, RZ, 0x3c, !PT ;  /* 0x8000000011117812 */ /* 0x000fc400078e3cff */
[----:B------:R-:W-:Y:S02]  /*12b0*/  LOP3.LUT R18, R18, 0x80000000, RZ, 0x3c, !PT ;  /* 0x8000000012127812 */ /* 0x000fe400078e3cff */
[----:B------:R-:W-:Y:S02]  /*12c0*/  LOP3.LUT R19, R19, 0x80000000, RZ, 0x3c, !PT ;  /* 0x8000000013137812 */ /* 0x000fe400078e3cff */
[----:B------:R-:W-:Y:S02]  /*12d0*/  LOP3.LUT R5, R5, 0x80000000, RZ, 0x3c, !PT ;  /* 0x8000000005057812 */ /* 0x000fe400078e3cff */
[----:B------:R-:W-:Y:S02]  /*12e0*/  LOP3.LUT R6, R6, 0x80000000, RZ, 0x3c, !PT ;  /* 0x8000000006067812 */ /* 0x000fe400078e3cff */
[----:B------:R-:W-:Y:S02]  /*12f0*/  LOP3.LUT R7, R7, 0x80000000, RZ, 0x3c, !PT ;  /* 0x8000000007077812 */ /* 0x000fe400078e3cff */
[----:B------:R-:W-:Y:S01]  /*1300*/  LOP3.LUT R8, R8, 0x80000000, RZ, 0x3c, !PT ;  /* 0x8000000008087812 */ /* 0x000fe200078e3cff */
[----:B0-----:R-:W-:Y:S01]  /*1310*/  ULEA UR15, UR15, UR4, 0x18 ;  /* 0x000000040f0f7291 */ /* 0x001fe2000f8ec0ff */
[----:B------:R-:W-:-:S02]  /*1320*/  LOP3.LUT R9, R9, 0x80000000, RZ, 0x3c, !PT ;  /* 0x8000000009097812 */ /* 0x000fc400078e3cff */
[----:B------:R-:W-:Y:S01]  /*1330*/  LOP3.LUT R10, R10, 0x80000000, RZ, 0x3c, !PT ;  /* 0x800000000a0a7812 */ /* 0x000fe200078e3cff */
[----:B------:R-:W-:Y:S01]  /*1340*/  UMOV UR4, URZ ;  /* 0x000000ff00047c82 */ /* 0x000fe20008000000 */
[----:B------:R-:W-:Y:S02]  /*1350*/  LOP3.LUT R11, R11, 0x80000000, RZ, 0x3c, !PT ;  /* 0x800000000b0b7812 */ /* 0x000fe400078e3cff */
[----:B-1----:R-:W-:-:S07]  /*1360*/  LOP3.LUT R12, R12, 0x80000000, RZ, 0x3c, !PT ;  /* 0x800000000c0c7812 */ /* 0x002fce00078e3cff */
.L_x_147:
[----:B------:R-:W-:Y:S01]  /*1370*/  IMAD R22, RZ, RZ, -UR16 ;  /* 0x80000010ff167e24 */ /* 0x000fe2000f8e02ff */
[----:B0-----:R-:W-:Y:S01]  /*1380*/  SHF.R.U32.HI R23, RZ, UR16, R12 ;  /* 0x00000010ff177c19 */ /* 0x001fe2000801160c */
[----:B------:R-:W-:Y:S01]  /*1390*/  IMAD.MOV.U32 R25, RZ, RZ, -0x1 ;  /* 0xffffffffff197424 */ /* 0x000fe200078e00ff */
[----:B------:R-:W-:Y:S01]  /*13a0*/  ULEA UR17, UR4, UR15, 0xa ;  /* 0x0000000f04117291 */ /* 0x000fe2000f8e50ff */
[----:B------:R-:W-:Y:S01]  /*13b0*/  SHF.R.U32.HI R27, RZ, UR16, R10 ;  /* 0x00000010ff1b7c19 */ /* 0x000fe2000801160a */
[----:B------:R-:W-:Y:S01]  /*13c0*/  UIADD3 UR4, UPT, UPT, UR4, 0x1, URZ ;  /* 0x0000000104047890 */ /* 0x000fe2000fffe0ff */
[----:B------:R-:W-:Y:S02]  /*13d0*/  VIADDMNMX R22, R22, R3, 0x8, PT ;  /* 0x0000000816167446 */ /* 0x000fe40003800103 */
[----:B------:R-:W-:Y:S02]  /*13e0*/  SHF.R.U32.HI R29, RZ, UR16, R9 ;  /* 0x00000010ff1d7c19 */ /* 0x000fe40008011609 */
[----:B------:R-:W-:-:S02]  /*13f0*/  SHF.L.U32 R22, R25, R22, RZ ;  /* 0x0000001619167219 */ /* 0x000fc400000006ff */
[----:B------:R-:W-:Y:S02]  /*1400*/  SHF.R.U32.HI R25, RZ, UR16, R11 ;  /* 0x00000010ff197c19 */ /* 0x000fe4000801160b */
[-C--:B------:R-:W-:Y:S02]  /*1410*/  LOP3.LUT R23, R23, R22.reuse, RZ, 0x30, !PT ;  /* 0x0000001617177212 */ /* 0x080fe400078e30ff */
[-C--:B------:R-:W-:Y:S02]  /*1420*/  LOP3.LUT R25, R25, R22.reuse, RZ, 0x30, !PT ;  /* 0x0000001619197212 */ /* 0x080fe400078e30ff */
[----:B------:R-:W-:Y:S02]  /*1430*/  LOP3.LUT R27, R27, R22, RZ, 0x30, !PT ;  /* 0x000000161b1b7212 */ /* 0x000fe400078e30ff */
[----:B------:R-:W-:Y:S02]  /*1440*/  LEA R23, R23, UR17, 0x2 ;  /* 0x0000001117177c11 */ /* 0x000fe4000f8e10ff */
[----:B------:R-:W-:-:S02]  /*1450*/  LEA R25, R25, UR17, 0x2 ;  /* 0x0000001119197c11 */ /* 0x000fc4000f8e10ff */
[----:B------:R-:W-:Y:S01]  /*1460*/  LEA R27, R27, UR17, 0x2 ;  /* 0x000000111b1b7c11 */ /* 0x000fe2000f8e10ff */
[----:B------:R0:W-:Y:S01]  /*1470*/  ATOMS.POPC.INC.32 RZ, [R23+URZ] ;  /* 0x0000000017ff7f8c */ /* 0x0001e2000d8000ff */
[----:B------:R-:W-:Y:S02]  /*1480*/  SHF.R.U32.HI R24, RZ, UR16, R8 ;  /* 0x00000010ff187c19 */ /* 0x000fe40008011608 */
[----:B------:R-:W-:Y:S01]  /*1490*/  SHF.R.U32.HI R26, RZ, UR16, R7 ;  /* 0x00000010ff1a7c19 */ /* 0x000fe20008011607 */
[----:B------:R1:W-:Y:S01]  /*14a0*/  ATOMS.POPC.INC.32 RZ, [R25+URZ] ;  /* 0x0000000019ff7f8c */ /* 0x0003e2000d8000ff */
[-C--:B------:R-:W-:Y:S02]  /*14b0*/  LOP3.LUT R29, R29, R22.reuse, RZ, 0x30, !PT ;  /* 0x000000161d1d7212 */ /* 0x080fe400078e30ff */
[----:B------:R-:W-:Y:S01]  /*14c0*/  LOP3.LUT R24, R24, R22, RZ, 0x30, !PT ;  /* 0x0000001618187212 */ /* 0x000fe200078e30ff */
[----:B------:R2:W-:Y:S01]  /*14d0*/  ATOMS.POPC.INC.32 RZ, [R27+URZ] ;  /* 0x000000001bff7f8c */ /* 0x0005e2000d8000ff */
[----:B0-----:R-:W-:-:S02]  /*14e0*/  SHF.R.U32.HI R23, RZ, UR16, R6 ;  /* 0x00000010ff177c19 */ /* 0x001fc40008011606 */
[-C--:B------:R-:W-:Y:S02]  /*14f0*/  LOP3.LUT R26, R26, R22.reuse, RZ, 0x30, !PT ;  /* 0x000000161a1a7212 */ /* 0x080fe400078e30ff */
[----:B-1----:R-:W-:Y:S02]  /*1500*/  SHF.R.U32.HI R25, RZ, UR16, R5 ;  /* 0x00000010ff197c19 */ /* 0x002fe40008011605 */
[-C--:B------:R-:W-:Y:S02]  /*1510*/  LOP3.LUT R23, R23, R22.reuse, RZ, 0x30, !PT ;  /* 0x0000001617177212 */ /* 0x080fe400078e30ff */
[----:B--2---:R-:W-:Y:S02]  /*1520*/  SHF.R.U32.HI R27, RZ, UR16, R19 ;  /* 0x00000010ff1b7c19 */ /* 0x004fe40008011613 */
[----:B------:R-:W-:Y:S02]  /*1530*/  LEA R29, R29, UR17, 0x2 ;  /* 0x000000111d1d7c11 */ /* 0x000fe4000f8e10ff */
[----:B------:R-:W-:-:S02]  /*1540*/  LOP3.LUT R25, R25, R22, RZ, 0x30, !PT ;  /* 0x0000001619197212 */ /* 0x000fc400078e30ff */
[----:B------:R-:W-:Y:S01]  /*1550*/  LEA R24, R24, UR17, 0x2 ;  /* 0x0000001118187c11 */ /* 0x000fe2000f8e10ff */
[----:B------:R0:W-:Y:S01]  /*1560*/  ATOMS.POPC.INC.32 RZ, [R29+URZ] ;  /* 0x000000001dff7f8c */ /* 0x0001e2000d8000ff */
[----:B------:R-:W-:Y:S02]  /*1570*/  LOP3.LUT R27, R27, R22, RZ, 0x30, !PT ;  /* 0x000000161b1b7212 */ /* 0x000fe400078e30ff */
[----:B------:R-:W-:Y:S01]  /*1580*/  LEA R26, R26, UR17, 0x2 ;  /* 0x000000111a1a7c11 */ /* 0x000fe2000f8e10ff */
[----:B------:R1:W-:Y:S01]  /*1590*/  ATOMS.POPC.INC.32 RZ, [R24+URZ] ;  /* 0x0000000018ff7f8c */ /* 0x0003e2000d8000ff */
[----:B------:R-:W-:Y:S02]  /*15a0*/  LEA R23, R23, UR17, 0x2 ;  /* 0x0000001117177c11 */ /* 0x000fe4000f8e10ff */
[----:B------:R-:W-:Y:S01]  /*15b0*/  LEA R25, R25, UR17, 0x2 ;  /* 0x0000001119197c11 */ /* 0x000fe2000f8e10ff */
[----:B------:R2:W-:Y:S01]  /*15c0*/  ATOMS.POPC.INC.32 RZ, [R26+URZ] ;  /* 0x000000001aff7f8c */ /* 0x0005e2000d8000ff */
[----:B------:R-:W-:-:S02]  /*15d0*/  LEA R27, R27, UR17, 0x2 ;  /* 0x000000111b1b7c11 */ /* 0x000fc4000f8e10ff */
[----:B0-----:R-:W-:Y:S01]  /*15e0*/  SHF.R.U32.HI R29, RZ, UR16, R18 ;  /* 0x00000010ff1d7c19 */ /* 0x001fe20008011612 */
[----:B------:R0:W-:Y:S01]  /*15f0*/  ATOMS.POPC.INC.32 RZ, [R23+URZ] ;  /* 0x0000000017ff7f8c */ /* 0x0001e2000d8000ff */
[----:B-1----:R-:W-:Y:S02]  /*1600*/  SHF.R.U32.HI R24, RZ, UR16, R17 ;  /* 0x00000010ff187c19 */ /* 0x002fe40008011611 */
[----:B------:R-:W-:Y:S01]  /*1610*/  SHF.R.U32.HI R28, RZ, UR16, R15 ;  /* 0x00000010ff1c7c19 */ /* 0x000fe2000801160f */
[----:B------:R1:W-:Y:S01]  /*1620*/  ATOMS.POPC.INC.32 RZ, [R25+URZ] ;  /* 0x0000000019ff7f8c */ /* 0x0003e2000d8000ff */
[----:B--2---:R-:W-:Y:S02]  /*1630*/  SHF.R.U32.HI R26, RZ, UR16, R16 ;  /* 0x00000010ff1a7c19 */ /* 0x004fe40008011610 */
[----:B------:R-:W-:Y:S01]  /*1640*/  LOP3.LUT R29, R29, R22, RZ, 0x30, !PT ;  /* 0x000000161d1d7212 */ /* 0x000fe200078e30ff */
[----:B------:R2:W-:Y:S01]  /*1650*/  ATOMS.POPC.INC.32 RZ, [R27+URZ] ;  /* 0x000000001bff7f8c */ /* 0x0005e2000d8000ff */
[----:B0-----:R-:W-:-:S02]  /*1660*/  SHF.R.U32.HI R23, RZ, UR16, R2 ;  /* 0x00000010ff177c19 */ /* 0x001fc40008011602 */
[-C--:B------:R-:W-:Y:S02]  /*1670*/  LOP3.LUT R24, R24, R22.reuse, RZ, 0x30, !PT ;  /* 0x0000001618187212 */ /* 0x080fe400078e30ff */
[----:B-1----:R-:W-:Y:S02]  /*1680*/  SHF.R.U32.HI R25, RZ, UR16, R13 ;  /* 0x00000010ff197c19 */ /* 0x002fe4000801160d */
[-C--:B------:R-:W-:Y:S02]  /*1690*/  LOP3.LUT R26, R26, R22.reuse, RZ, 0x30, !PT ;  /* 0x000000161a1a7212 */ /* 0x080fe400078e30ff */
[----:B--2---:R-:W-:Y:S01]  /*16a0*/  SHF.R.U32.HI R27, RZ, UR16, R14 ;  /* 0x00000010ff1b7c19 */ /* 0x004fe2000801160e */
[----:B------:R-:W-:Y:S01]  /*16b0*/  UIADD3 UR16, UPT, UPT, UR16, 0x8, URZ ;  /* 0x0000000810107890 */ /* 0x000fe2000fffe0ff */
[----:B------:R-:W-:Y:S02]  /*16c0*/  LOP3.LUT R23, R23, R22, RZ, 0x30, !PT ;  /* 0x0000001617177212 */ /* 0x000fe400078e30ff */
[----:B------:R-:W-:-:S02]  /*16d0*/  LEA R29, R29, UR17, 0x2 ;  /* 0x000000111d1d7c11 */ /* 0x000fc4000f8e10ff */
[-C--:B------:R-:W-:Y:S02]  /*16e0*/  LOP3.LUT R25, R25, R22.reuse, RZ, 0x30, !PT ;  /* 0x0000001619197212 */ /* 0x080fe400078e30ff */
[----:B------:R-:W-:Y:S01]  /*16f0*/  ISETP.LE.AND P0, PT, R3, UR16, PT ;  /* 0x0000001003007c0c */ /* 0x000fe2000bf03270 */
[----:B------:R0:W-:Y:S01]  /*1700*/  ATOMS.POPC.INC.32 RZ, [R29+URZ] ;  /* 0x000000001dff7f8c */ /* 0x0001e2000d8000ff */
[----:B------:R-:W-:Y:S02]  /*1710*/  LEA R24, R24, UR17, 0x2 ;  /* 0x0000001118187c11 */ /* 0x000fe4000f8e10ff */
[-C--:B------:R-:W-:Y:S02]  /*1720*/  LOP3.LUT R27, R27, R22.reuse, RZ, 0x30, !PT ;  /* 0x000000161b1b7212 */ /* 0x080fe400078e30ff */
[----:B------:R-:W-:Y:S01]  /*1730*/  LEA R26, R26, UR17, 0x2 ;  /* 0x000000111a1a7c11 */ /* 0x000fe2000f8e10ff */
[----:B------:R0:W-:Y:S01]  /*1740*/  ATOMS.POPC.INC.32 RZ, [R24+URZ] ;  /* 0x0000000018ff7f8c */ /* 0x0001e2000d8000ff */
[----:B------:R-:W-:-:S02]  /*1750*/  LOP3.LUT R28, R28, R22, RZ, 0x30, !PT ;  /* 0x000000161c1c7212 */ /* 0x000fc400078e30ff */
[----:B------:R-:W-:Y:S01]  /*1760*/  LEA R23, R23, UR17, 0x2 ;  /* 0x0000001117177c11 */ /* 0x000fe2000f8e10ff */
[----:B------:R0:W-:Y:S01]  /*1770*/  ATOMS.POPC.INC.32 RZ, [R26+URZ] ;  /* 0x000000001aff7f8c */ /* 0x0001e2000d8000ff */
[----:B------:R-:W-:Y:S02]  /*1780*/  LEA R25, R25, UR17, 0x2 ;  /* 0x0000001119197c11 */ /* 0x000fe4000f8e10ff */
[----:B------:R-:W-:Y:S01]  /*1790*/  LEA R27, R27, UR17, 0x2 ;  /* 0x000000111b1b7c11 */ /* 0x000fe2000f8e10ff */
[----:B------:R0:W-:Y:S01]  /*17a0*/  ATOMS.POPC.INC.32 RZ, [R23+URZ] ;  /* 0x0000000017ff7f8c */ /* 0x0001e2000d8000ff */
[----:B------:R-:W-:-:S03]  /*17b0*/  LEA R28, R28, UR17, 0x2 ;  /* 0x000000111c1c7c11 */ /* 0x000fc6000f8e10ff */
[----:B------:R0:W-:Y:S04]  /*17c0*/  ATOMS.POPC.INC.32 RZ, [R25+URZ] ;  /* 0x0000000019ff7f8c */ /* 0x0001e8000d8000ff */
[----:B------:R0:W-:Y:S04]  /*17d0*/  ATOMS.POPC.INC.32 RZ, [R27+URZ] ;  /* 0x000000001bff7f8c */ /* 0x0001e8000d8000ff */
[----:B------:R0:W-:Y:S01]  /*17e0*/  ATOMS.POPC.INC.32 RZ, [R28+URZ] ;  /* 0x000000001cff7f8c */ /* 0x0001e2000d8000ff */
[----:B------:R-:W-:Y:S05]  /*17f0*/  @!P0 BRA `(.L_x_147) ;  /* 0xfffffff800dc8947 */ /* 0x000fea000383ffff */
.L_x_146:
[----:B------:R-:W-:Y:S05]  /*1800*/  BRA.U !UP0, `(.L_x_148) ;  /* 0xfffffff108dc7547 */ /* 0x000fea000b83ffff */
.L_x_143:
[----:B------:R-:W-:Y:S01]  /*1810*/  BAR.SYNC.DEFER_BLOCKING 0x0 ;  /* 0x0000000000007b1d */ /* 0x000fe20000010000 */
[----:B------:R-:W-:-:S05]  /*1820*/  ISETP.NE.AND P0, PT, R20, RZ, PT ;  /* 0x000000ff1400720c */ /* 0x000fca0003f05270 */
[----:B------:R-:W-:Y:S08]  /*1830*/  BSSY.RECONVERGENT B0, `(.L_x_149) ;  /* 0x0000164000007945 */ /* 0x000ff00003800200 */
[----:B------:R-:W-:Y:S05]  /*1840*/  @P0 BRA `(.L_x_150) ;  /* 0x0000001400880947 */ /* 0x000fea0003800000 */
[----:B------:R-:W-:Y:S01]  /*1850*/  UISETP.GE.U32.AND UP0, UPT, UR22, 0x7, UPT ;  /* 0x000000071600788c */ /* 0x000fe2000bf06070 */
[----:B0-23--:R-:W-:-:S08]  /*1860*/  IMAD.MOV.U32 R3, RZ, RZ, RZ ;  /* 0x000000ffff037224 */ /* 0x00dfd000078e00ff */
[----:B------:R-:W-:Y:S05]  /*1870*/  BRA.U !UP0, `(.L_x_151) ;  /* 0x00000005085c7547 */ /* 0x000fea000b800000 */
[----:B----4-:R-:W0:Y:S01]  /*1880*/  LDC.64 R2, c[0x0][0x380] ;  /* 0x0000e000ff027b82 */ /* 0x010e220000000a00 */
[----:B-1---5:R-:W-:-:S07]  /*1890*/  IMAD.MOV.U32 R5, RZ, RZ, RZ ;  /* 0x000000ffff057224 */ /* 0x022fce00078e00ff */
.L_x_168:
[----:B----4-:R-:W-:Y:S01]  /*18a0*/  IMAD R7, R5, 0x400, R0 ;  /* 0x0000040005077824 */ /* 0x010fe200078e0200 */
[----:B------:R-:W-:Y:S04]  /*18b0*/  BSSY.RECONVERGENT B1, `(.L_x_152) ;  /* 0x000000f000017945 */ /* 0x000fe80003800200 */
[----:B01----:R-:W1:Y:S04]  /*18c0*/  LDS R18, [R7] ;  /* 0x0000000007127984 */ /* 0x003e680000000800 */
[----:B--23--:R2:W3:Y:S04]  /*18d0*/  LDS R9, [R7+0x400] ;  /* 0x0004000007097984 */ /* 0x00c4e80000000800 */
[----:B------:R2:W4:Y:S04]  /*18e0*/  LDS R22, [R7+0x800] ;  /* 0x0008000007167984 */ /* 0x0005280000000800 */
[----:B------:R2:W0:Y:S04]  /*18f0*/  LDS R14, [R7+0xc00] ;  /* 0x000c0000070e7984 */ /* 0x0004280000000800 */
[----:B------:R2:W0:Y:S04]  /*1900*/  LDS R12, [R7+0x1000] ;  /* 0x00100000070c7984 */ /* 0x0004280000000800 */
[----:B------:R2:W0:Y:S04]  /*1910*/  LDS R6, [R7+0x1400] ;  /* 0x0014000007067984 */ /* 0x0004280000000800 */
[----:B------:R2:W0:Y:S04]  /*1920*/  LDS R8, [R7+0x1800] ;  /* 0x0018000007087984 */ /* 0x0004280000000800 */
[----:B------:R2:W0:Y:S01]  /*1930*/  LDS R10, [R7+0x1c00] ;  /* 0x001c0000070a7984 */ /* 0x0004220000000800 */
[----:B-1----:R-:W-:-:S13]  /*1940*/  ISETP.NE.AND P0, PT, R18, RZ, PT ;  /* 0x000000ff1200720c */ /* 0x002fda0003f05270 */
[----:B--234-:R-:W-:Y:S05]  /*1950*/  @!P0 BRA `(.L_x_153) ;  /* 0x0000000000108947 */ /* 0x01cfea0003800000 */
[----:B------:R-:W-:Y:S01]  /*1960*/  LEA R17, R5, R4, 0x8 ;  /* 0x0000000405117211 */ /* 0x000fe200078e40ff */
[----:B------:R-:W-:-:S04]  /*1970*/  IMAD.MOV.U32 R19, RZ, RZ, RZ ;  /* 0x000000ffff137224 */ /* 0x000fc800078e00ff */
[----:B0-----:R-:W-:-:S05]  /*1980*/  IMAD.WIDE.U32 R16, R17, 0x8, R2 ;  /* 0x0000000811107825 */ /* 0x001fca00078e0002 */
[----:B------:R1:W-:Y:S02]  /*1990*/  REDG.E.ADD.64.STRONG.GPU desc[UR20][R16.64], R18 ;  /* 0x000000121000798e */ /* 0x0003e4000c12e514 */
.L_x_153:
[----:B------:R-:W-:Y:S05]  /*19a0*/  BSYNC.RECONVERGENT B1 ;  /* 0x0000000000017941 */ /* 0x000fea0003800200 */
.L_x_152:
[----:B------:R-:W-:Y:S01]  /*19b0*/  ISETP.NE.AND P6, PT, R9, RZ, PT ;  /* 0x000000ff0900720c */ /* 0x000fe20003fc5270 */
[----:B------:R-:W-:Y:S01]  /*19c0*/  BSSY.RECONVERGENT B1, `(.L_x_154) ;  /* 0x000000e000017945 */ /* 0x000fe20003800200 */
[----:B------:R-:W-:Y:S02]  /*19d0*/  ISETP.NE.AND P0, PT, R22, RZ, PT ;  /* 0x000000ff1600720c */ /* 0x000fe40003f05270 */
[----:B0-----:R-:W-:Y:S02]  /*19e0*/  ISETP.NE.AND P1, PT, R14, RZ, PT ;  /* 0x000000ff0e00720c */ /* 0x001fe40003f25270 */
[----:B------:R-:W-:Y:S02]  /*19f0*/  ISETP.NE.AND P2, PT, R12, RZ, PT ;  /* 0x000000ff0c00720c */ /* 0x000fe40003f45270 */
[----:B------:R-:W-:Y:S02]  /*1a00*/  ISETP.NE.AND P3, PT, R6, RZ, PT ;  /* 0x000000ff0600720c */ /* 0x000fe40003f65270 */
[----:B------:R-:W-:-:S02]  /*1a10*/  ISETP.NE.AND P4, PT, R8, RZ, PT ;  /* 0x000000ff0800720c */ /* 0x000fc40003f85270 */
[----:B------:R-:W-:Y:S01]  /*1a20*/  ISETP.NE.AND P5, PT, R10, RZ, PT ;  /* 0x000000ff0a00720c */ /* 0x000fe20003fa5270 */
[----:B------:R-:W-:-:S12]  /*1a30*/  @!P6 BRA `(.L_x_155) ;  /* 0x000000000018e947 */ /* 0x000fd80003800000 */
[----:B-1----:R-:W-:Y:S02]  /*1a40*/  IMAD R17, R5, 0x100, R4 ;  /* 0x0000010005117824 */ /* 0x002fe400078e0204 */
[----:B------:R-:W-:Y:S02]  /*1a50*/  IMAD.MOV.U32 R18, RZ, RZ, R9 ;  /* 0x000000ffff127224 */ /* 0x000fe400078e0009 */
[----:B------:R-:W-:Y:S02]  /*1a60*/  VIADD R17, R17, 0x100 ;  /* 0x0000010011117836 */ /* 0x000fe40000000000 */
[----:B------:R-:W-:Y:S02]  /*1a70*/  IMAD.MOV.U32 R19, RZ, RZ, RZ ;  /* 0x000000ffff137224 */ /* 0x000fe400078e00ff */
[----:B------:R-:W-:-:S05]  /*1a80*/  IMAD.WIDE.U32 R16, R17, 0x8, R2 ;  /* 0x0000000811107825 */ /* 0x000fca00078e0002 */
[----:B------:R0:W-:Y:S02]  /*1a90*/  REDG.E.ADD.64.STRONG.GPU desc[UR20][R16.64], R18 ;  /* 0x000000121000798e */ /* 0x0001e4000c12e514 */
.L_x_155:
[----:B------:R-:W-:Y:S05]  /*1aa0*/  BSYNC.RECONVERGENT B1 ;  /* 0x0000000000017941 */ /* 0x000fea0003800200 */
.L_x_154:
[----:B------:R-:W-:Y:S04]  /*1ab0*/  BSSY.RECONVERGENT B1, `(.L_x_156) ;  /* 0x0000007000017945 */ /* 0x000fe80003800200 */
[----:B------:R-:W-:Y:S05]  /*1ac0*/  @!P0 BRA `(.L_x_157) ;  /* 0x0000000000148947 */ /* 0x000fea0003800000 */
[----:B01----:R-:W-:Y:S02]  /*1ad0*/  IMAD R17, R5, 0x100, R4 ;  /* 0x0000010005117824 */ /* 0x003fe400078e0204 */
[----:B------:R-:W-:-:S03]  /*1ae0*/  IMAD.MOV.U32 R23, RZ, RZ, RZ ;  /* 0x000000ffff177224 */ /* 0x000fc600078e00ff */
[----:B------:R-:W-:-:S05]  /*1af0*/  IADD3 R17, PT, PT, R17, 0x200, RZ ;  /* 0x0000020011117810 */ /* 0x000fca0007ffe0ff */
[----:B------:R-:W-:-:S05]  /*1b00*/  IMAD.WIDE.U32 R16, R17, 0x8, R2 ;  /* 0x0000000811107825 */ /* 0x000fca00078e0002 */
[----:B------:R2:W-:Y:S02]  /*1b10*/  REDG.E.ADD.64.STRONG.GPU desc[UR20][R16.64], R22 ;  /* 0x000000161000798e */ /* 0x0005e4000c12e514 */
.L_x_157:
[----:B------:R-:W-:Y:S05]  /*1b20*/  BSYNC.RECONVERGENT B1 ;  /* 0x0000000000017941 */ /* 0x000fea0003800200 */
.L_x_156:
[----:B------:R-:W-:Y:S04]  /*1b30*/  BSSY.RECONVERGENT B1, `(.L_x_158) ;  /* 0x0000007000017945 */ /* 0x000fe80003800200 */
[----:B------:R-:W-:Y:S05]  /*1b40*/  @!P1 BRA `(.L_x_159) ;  /* 0x0000000000149947 */ /* 0x000fea0003800000 */
[----:B012---:R-:W-:Y:S02]  /*1b50*/  IMAD R17, R5, 0x100, R4 ;  /* 0x0000010005117824 */ /* 0x007fe400078e0204 */
[----:B------:R-:W-:Y:S02]  /*1b60*/  IMAD.MOV.U32 R15, RZ, RZ, RZ ;  /* 0x000000ffff0f7224 */ /* 0x000fe400078e00ff */
[----:B------:R-:W-:-:S04]  /*1b70*/  VIADD R17, R17, 0x300 ;  /* 0x0000030011117836 */ /* 0x000fc80000000000 */
[----:B------:R-:W-:-:S05]  /*1b80*/  IMAD.WIDE.U32 R16, R17, 0x8, R2 ;  /* 0x0000000811107825 */ /* 0x000fca00078e0002 */
[----:B------:R3:W-:Y:S02]  /*1b90*/  REDG.E.ADD.64.STRONG.GPU desc[UR20][R16.64], R14 ;  /* 0x0000000e1000798e */ /* 0x0007e4000c12e514 */
.L_x_159:
[----:B------:R-:W-:Y:S05]  /*1ba0*/  BSYNC.RECONVERGENT B1 ;  /* 0x0000000000017941 */ /* 0x000fea0003800200 */
.L_x_158:
[----:B------:R-:W-:Y:S04]  /*1bb0*/  BSSY.RECONVERGENT B1, `(.L_x_160) ;  /* 0x0000007000017945 */ /* 0x000fe80003800200 */
[----:B------:R-:W-:Y:S05]  /*1bc0*/  @!P2 BRA `(.L_x_161) ;  /* 0x000000000014a947 */ /* 0x000fea0003800000 */
[----:B---3--:R-:W-:Y:S02]  /*1bd0*/  IMAD R15, R5, 0x100, R4 ;  /* 0x00000100050f7824 */ /* 0x008fe400078e0204 */
[----:B------:R-:W-:Y:S02]  /*1be0*/  HFMA2 R13, -RZ, RZ, 0, 0 ;  /* 0x00000000ff0d7431 */ /* 0x000fe400000001ff */
[----:B------:R-:W-:-:S04]  /*1bf0*/  VIADD R15, R15, 0x400 ;  /* 0x000004000f0f7836 */ /* 0x000fc80000000000 */
[----:B------:R-:W-:-:S05]  /*1c00*/  IMAD.WIDE.U32 R14, R15, 0x8, R2 ;  /* 0x000000080f0e7825 */ /* 0x000fca00078e0002 */
[----:B------:R4:W-:Y:S02]  /*1c10*/  REDG.E.ADD.64.STRONG.GPU desc[UR20][R14.64], R12 ;  /* 0x0000000c0e00798e */ /* 0x0009e4000c12e514 */
.L_x_161:
[----:B------:R-:W-:Y:S05]  /*1c20*/  BSYNC.RECONVERGENT B1 ;  /* 0x0000000000017941 */ /* 0x000fea0003800200 */
.L_x_160:
[----:B------:R-:W-:Y:S04]  /*1c30*/  BSSY.RECONVERGENT B1, `(.L_x_162) ;  /* 0x0000007000017945 */ /* 0x000fe80003800200 */
[----:B------:R-:W-:Y:S05]  /*1c40*/  @!P3 BRA `(.L_x_163) ;  /* 0x000000000014b947 */ /* 0x000fea0003800000 */
[----:B----4-:R-:W-:Y:S02]  /*1c50*/  IMAD R13, R5, 0x100, R4 ;  /* 0x00000100050d7824 */ /* 0x010fe400078e0204 */
[----:B------:R-:W-:Y:S02]  /*1c60*/  IMAD.MOV.U32 R7, RZ, RZ, RZ ;  /* 0x000000ffff077224 */ /* 0x000fe400078e00ff */
[----:B------:R-:W-:-:S04]  /*1c70*/  VIADD R13, R13, 0x500 ;  /* 0x000005000d0d7836 */ /* 0x000fc80000000000 */
[----:B------:R-:W-:-:S05]  /*1c80*/  IMAD.WIDE.U32 R12, R13, 0x8, R2 ;  /* 0x000000080d0c7825 */ /* 0x000fca00078e0002 */
[----:B------:R4:W-:Y:S02]  /*1c90*/  REDG.E.ADD.64.STRONG.GPU desc[UR20][R12.64], R6 ;  /* 0x000000060c00798e */ /* 0x0009e4000c12e514 */
.L_x_163:
[----:B------:R-:W-:Y:S05]  /*1ca0*/  BSYNC.RECONVERGENT B1 ;  /* 0x0000000000017941 */ /* 0x000fea0003800200 */
.L_x_162:
[----:B------:R-:W-:Y:S04]  /*1cb0*/  BSSY.RECONVERGENT B1, `(.L_x_164) ;  /* 0x0000007000017945 */ /* 0x000fe80003800200 */
[----:B------:R-:W-:Y:S05]  /*1cc0*/  @!P4 BRA `(.L_x_165) ;  /* 0x000000000014c947 */ /* 0x000fea0003800000 */
[----:B----4-:R-:W-:Y:S02]  /*1cd0*/  IMAD R7, R5, 0x100, R4 ;  /* 0x0000010005077824 */ /* 0x010fe400078e0204 */
[----:B------:R-:W-:Y:S02]  /*1ce0*/  IMAD.MOV.U32 R9, RZ, RZ, RZ ;  /* 0x000000ffff097224 */ /* 0x000fe400078e00ff */
[----:B------:R-:W-:-:S04]  /*1cf0*/  VIADD R7, R7, 0x600 ;  /* 0x0000060007077836 */ /* 0x000fc80000000000 */
[----:B------:R-:W-:-:S05]  /*1d00*/  IMAD.WIDE.U32 R6, R7, 0x8, R2 ;  /* 0x0000000807067825 */ /* 0x000fca00078e0002 */
[----:B------:R4:W-:Y:S02]  /*1d10*/  REDG.E.ADD.64.STRONG.GPU desc[UR20][R6.64], R8 ;  /* 0x000000080600798e */ /* 0x0009e4000c12e514 */
.L_x_165:
[----:B------:R-:W-:Y:S05]  /*1d20*/  BSYNC.RECONVERGENT B1 ;  /* 0x0000000000017941 */ /* 0x000fea0003800200 */
.L_x_164:
[----:B------:R-:W-:Y:S04]  /*1d30*/  BSSY.RECONVERGENT B1, `(.L_x_166) ;  /* 0x0000007000017945 */ /* 0x000fe80003800200 */
[----:B------:R-:W-:Y:S05]  /*1d40*/  @!P5 BRA `(.L_x_167) ;  /* 0x000000000014d947 */ /* 0x000fea0003800000 */
[----:B----4-:R-:W-:Y:S01]  /*1d50*/  LEA R7, R5, R4, 0x8 ;  /* 0x0000000405077211 */ /* 0x010fe200078e40ff */
[----:B------:R-:W-:-:S04]  /*1d60*/  IMAD.MOV.U32 R11, RZ, RZ, RZ ;  /* 0x000000ffff0b7224 */ /* 0x000fc800078e00ff */
[----:B------:R-:W-:-:S04]  /*1d70*/  VIADD R7, R7, 0x700 ;  /* 0x0000070007077836 */ /* 0x000fc80000000000 */
[----:B------:R-:W-:-:S05]  /*1d80*/  IMAD.WIDE.U32 R6, R7, 0x8, R2 ;  /* 0x0000000807067825 */ /* 0x000fca00078e0002 */
[----:B------:R4:W-:Y:S02]  /*1d90*/  REDG.E.ADD.64.STRONG.GPU desc[UR20][R6.64], R10 ;  /* 0x0000000a0600798e */ /* 0x0009e4000c12e514 */
.L_x_167:
[----:B------:R-:W-:Y:S05]  /*1da0*/  BSYNC.RECONVERGENT B1 ;  /* 0x0000000000017941 */ /* 0x000fea0003800200 */
.L_x_166:
[----:B------:R-:W-:-:S05]  /*1db0*/  VIADD R5, R5, 0x8 ;  /* 0x0000000805057836 */ /* 0x000fca0000000000 */
[----:B------:R-:W-:-:S13]  /*1dc0*/  ISETP.NE.AND P0, PT, R5, UR27, PT ;  /* 0x0000001b05007c0c */ /* 0x000fda000bf05270 */
[----:B------:R-:W-:Y:S05]  /*1dd0*/  @P0 BRA `(.L_x_168) ;  /* 0xfffffff800b00947 */ /* 0x000fea000383ffff */
[----:B------:R-:W-:-:S07]  /*1de0*/  IMAD.U32 R3, RZ, RZ, UR27 ;  /* 0x0000001bff037e24 */ /* 0x000fce000f8e00ff */
.L_x_151:
[----:B------:R-:W-:Y:S02]  /*1df0*/  UISETP.NE.AND UP0, UPT, UR24, URZ, UPT ;  /* 0x000000ff1800728c */ /* 0x000fe4000bf05270 */
[----:B----45:R-:W-:Y:S02]  /*1e00*/  IMAD.U32 R8, RZ, RZ, UR24 ;  /* 0x00000018ff087e24 */ /* 0x030fe4000f8e00ff */
[----:B-1----:R-:W-:-:S03]  /*1e10*/  IMAD.U32 R5, RZ, RZ, UR25 ;  /* 0x00000019ff057e24 */ /* 0x002fc6000f8e00ff */
[----:B------:R-:W-:Y:S01]  /*1e20*/  IADD3 R8, PT, PT, R8, -0x1, RZ ;  /* 0xffffffff08087810 */ /* 0x000fe20007ffe0ff */
[----:B------:R-:W-:Y:S01]  /*1e30*/  VIADD R5, R5, 0xffffffff ;  /* 0xffffffff05057836 */ /* 0x000fe20000000000 */
[----:B------:R-:W-:Y:S06]  /*1e40*/  BRA.U !UP0, `(.L_x_169) ;  /* 0x0000000508707547 */ /* 0x000fec000b800000 */
[----:B------:R-:W-:-:S13]  /*1e50*/  ISETP.GE.U32.AND P0, PT, R8, 0x3, PT ;  /* 0x000000030800780c */ /* 0x000fda0003f06070 */
[----:B------:R-:W-:Y:S05]  /*1e60*/  @!P0 BRA `(.L_x_170) ;  /* 0x0000000000bc8947 */ /* 0x000fea0003800000 */
[----:B------:R-:W-:Y:S01]  /*1e70*/  IMAD R7, R3, 0x400, R0 ;  /* 0x0000040003077824 */ /* 0x000fe200078e0200 */
[----:B------:R-:W-:Y:S04]  /*1e80*/  BSSY.RECONVERGENT B1, `(.L_x_171) ;  /* 0x000000f000017945 */ /* 0x000fe80003800200 */
[----:B------:R-:W1:Y:S04]  /*1e90*/  LDS R12, [R7] ;  /* 0x00000000070c7984 */ /* 0x000e680000000800 */
[----:B------:R-:W4:Y:S04]  /*1ea0*/  LDS R9, [R7+0x400] ;  /* 0x0004000007097984 */ /* 0x000f280000000800 */
[----:B------:R-:W5:Y:S04]  /*1eb0*/  LDS R6, [R7+0x800] ;  /* 0x0008000007067984 */ /* 0x000f680000000800 */
[----:B------:R-:W0:Y:S01]  /*1ec0*/  LDS R2, [R7+0xc00] ;  /* 0x000c000007027984 */ /* 0x000e220000000800 */
[----:B-1----:R-:W-:-:S02]  /*1ed0*/  ISETP.NE.AND P0, PT, R12, RZ, PT ;  /* 0x000000ff0c00720c */ /* 0x002fc40003f05270 */
[----:B----4-:R-:W-:Y:S02]  /*1ee0*/  ISETP.NE.AND P1, PT, R9, RZ, PT ;  /* 0x000000ff0900720c */ /* 0x010fe40003f25270 */
[----:B-----5:R-:W-:Y:S02]  /*1ef0*/  ISETP.NE.AND P2, PT, R6, RZ, PT ;  /* 0x000000ff0600720c */ /* 0x020fe40003f45270 */
[----:B0-----:R-:W-:-:S07]  /*1f00*/  ISETP.NE.AND P3, PT, R2, RZ, PT ;  /* 0x000000ff0200720c */ /* 0x001fce0003f65270 */
[----:B------:R-:W-:Y:S06]  /*1f10*/  @!P0 BRA `(.L_x_172) ;  /* 0x0000000000148947 */ /* 0x000fec0003800000 */
[----:B------:R-:W0:Y:S01]  /*1f20*/  LDC.64 R10, c[0x0][0x380] ;  /* 0x0000e000ff0a7b82 */ /* 0x000e220000000a00 */
[----:B------:R-:W-:Y:S02]  /*1f30*/  IMAD R7, R3, 0x100, R4 ;  /* 0x0000010003077824 */ /* 0x000fe400078e0204 */
[----:B------:R-:W-:Y:S02]  /*1f40*/  IMAD.MOV.U32 R13, RZ, RZ, RZ ;  /* 0x000000ffff0d7224 */ /* 0x000fe400078e00ff */
[----:B0-----:R-:W-:-:S05]  /*1f50*/  IMAD.WIDE.U32 R10, R7, 0x8, R10 ;  /* 0x00000008070a7825 */ /* 0x001fca00078e000a */
[----:B------:R0:W-:Y:S02]  /*1f60*/  REDG.E.ADD.64.STRONG.GPU desc[UR20][R10.64], R12 ;  /* 0x0000000c0a00798e */ /* 0x0001e4000c12e514 */
.L_x_172:
[----:B------:R-:W-:Y:S05]  /*1f70*/  BSYNC.RECONVERGENT B1 ;  /* 0x0000000000017941 */ /* 0x000fea0003800200 */
.L_x_171:
[----:B------:R-:W-:Y:S04]  /*1f80*/  BSSY.RECONVERGENT B1, `(.L_x_173) ;  /* 0x0000009000017945 */ /* 0x000fe80003800200 */
[----:B------:R-:W-:Y:S05]  /*1f90*/  @!P1 BRA `(.L_x_174) ;  /* 0x00000000001c9947 */ /* 0x000fea0003800000 */
[----:B0-----:R-:W0:Y:S01]  /*1fa0*/  LDC.64 R10, c[0x0][0x380] ;  /* 0x0000e000ff0a7b82 */ /* 0x001e220000000a00 */
[----:B------:R-:W-:Y:S01]  /*1fb0*/  IMAD R7, R3, 0x100, R4 ;  /* 0x0000010003077824 */ /* 0x000fe200078e0204 */
[----:B------:R-:W-:Y:S01]  /*1fc0*/  MOV R12, R9 ;  /* 0x00000009000c7202 */ /* 0x000fe20000000f00 */
[----:B------:R-:W-:Y:S02]  /*1fd0*/  IMAD.MOV.U32 R13, RZ, RZ, RZ ;  /* 0x000000ffff0d7224 */ /* 0x000fe400078e00ff */
[----:B------:R-:W-:-:S04]  /*1fe0*/  VIADD R7, R7, 0x100 ;  /* 0x0000010007077836 */ /* 0x000fc80000000000 */
[----:B0-----:R-:W-:-:S05]  /*1ff0*/  IMAD.WIDE.U32 R10, R7, 0x8, R10 ;  /* 0x00000008070a7825 */ /* 0x001fca00078e000a */
[----:B------:R1:W-:Y:S02]  /*2000*/  REDG.E.ADD.64.STRONG.GPU desc[UR20][R10.64], R12 ;  /* 0x0000000c0a00798e */ /* 0x0003e4000c12e514 */
.L_x_174:
[----:B------:R-:W-:Y:S05]  /*2010*/  BSYNC.RECONVERGENT B1 ;  /* 0x0000000000017941 */ /* 0x000fea0003800200 */
.L_x_173:
[----:B------:R-:W-:Y:S04]  /*2020*/  BSSY.RECONVERGENT B1, `(.L_x_175) ;  /* 0x0000008000017945 */ /* 0x000fe80003800200 */
[----:B------:R-:W-:Y:S05]  /*2030*/  @!P2 BRA `(.L_x_176) ;  /* 0x000000000018a947 */ /* 0x000fea0003800000 */
[----:B01----:R-:W0:Y:S01]  /*2040*/  LDC.64 R10, c[0x0][0x380] ;  /* 0x0000e000ff0a7b82 */ /* 0x003e220000000a00 */
[----:B------:R-:W-:-:S04]  /*2050*/  IMAD R7, R3, 0x100, R4 ;  /* 0x0000010003077824 */ /* 0x000fc800078e0204 */
[----:B------:R-:W-:-:S04]  /*2060*/  VIADD R7, R7, 0x200 ;  /* 0x0000020007077836 */ /* 0x000fc80000000000 */
[----:B0-----:R-:W-:-:S04]  /*2070*/  IMAD.WIDE.U32 R10, R7, 0x8, R10 ;  /* 0x00000008070a7825 */ /* 0x001fc800078e000a */
[----:B------:R-:W-:-:S05]  /*2080*/  IMAD.MOV.U32 R7, RZ, RZ, RZ ;  /* 0x000000ffff077224 */ /* 0x000fca00078e00ff */
[----:B------:R4:W-:Y:S02]  /*2090*/  REDG.E.ADD.64.STRONG.GPU desc[UR20][R10.64], R6 ;  /* 0x000000060a00798e */ /* 0x0009e4000c12e514 */
.L_x_176:
[----:B------:R-:W-:Y:S05]  /*20a0*/  BSYNC.RECONVERGENT B1 ;  /* 0x0000000000017941 */ /* 0x000fea0003800200 */
.L_x_175:
[----:B------:R-:W-:Y:S04]  /*20b0*/  BSSY.RECONVERGENT B1, `(.L_x_177) ;  /* 0x0000009000017945 */ /* 0x000fe80003800200 */
[----:B------:R-:W-:Y:S05]  /*20c0*/  @!P3 BRA `(.L_x_178) ;  /* 0x00000000001cb947 */ /* 0x000fea0003800000 */
[----:B----4-:R-:W4:Y:S01]  /*20d0*/  LDC.64 R6, c[0x0][0x380] ;  /* 0x0000e000ff067b82 */ /* 0x010f220000000a00 */
[----:B------:R-:W-:Y:S01]  /*20e0*/  IMAD R9, R3, 0x100, R4 ;  /* 0x0000010003097824 */ /* 0x000fe200078e0204 */
[----:B01----:R-:W-:Y:S01]  /*20f0*/  MOV R10, R2 ;  /* 0x00000002000a7202 */ /* 0x003fe20000000f00 */
[----:B------:R-:W-:Y:S02]  /*2100*/  IMAD.MOV.U32 R11, RZ, RZ, RZ ;  /* 0x000000ffff0b7224 */ /* 0x000fe400078e00ff */
[----:B------:R-:W-:-:S04]  /*2110*/  VIADD R9, R9, 0x300 ;  /* 0x0000030009097836 */ /* 0x000fc80000000000 */
[----:B----4-:R-:W-:-:S05]  /*2120*/  IMAD.WIDE.U32 R6, R9, 0x8, R6 ;  /* 0x0000000809067825 */ /* 0x010fca00078e0006 */
[----:B------:R0:W-:Y:S02]  /*2130*/  REDG.E.ADD.64.STRONG.GPU desc[UR20][R6.64], R10 ;  /* 0x0000000a0600798e */ /* 0x0001e4000c12e514 */
.L_x_178:
[----:B------:R-:W-:Y:S05]  /*2140*/  BSYNC.RECONVERGENT B1 ;  /* 0x0000000000017941 */ /* 0x000fea0003800200 */
.L_x_177:
[----:B------:R-:W-:-:S07]  /*2150*/  VIADD R3, R3, 0x4 ;  /* 0x0000000403037836 */ /* 0x000fce0000000000 */
.L_x_170:
[----:B------:R-:W-:Y:S01]  /*2160*/  UISETP.NE.AND UP0, UPT, UR25, URZ, UPT ;  /* 0x000000ff1900728c */ /* 0x000fe2000bf05270 */
[----:B------:R-:W-:Y:S08]  /*2170*/  BSSY.RECONVERGENT B1, `(.L_x_169) ;  /* 0x0000029000017945 */ /* 0x000ff00003800200 */
[----:B------:R-:W-:Y:S05]  /*2180*/  BRA.U !UP0, `(.L_x_179) ;  /* 0x00000001089c7547 */ /* 0x000fea000b800000 */
[----:B------:R-:W-:-:S13]  /*2190*/  ISETP.NE.AND P0, PT, R5, RZ, PT ;  /* 0x000000ff0500720c */ /* 0x000fda0003f05270 */
[----:B------:R-:W-:Y:S05]  /*21a0*/  @!P0 BRA `(.L_x_180) ;  /* 0x0000000000648947 */ /* 0x000fea0003800000 */
[----:B0---4-:R-:W-:Y:S01]  /*21b0*/  IMAD R6, R3, 0x400, R0 ;  /* 0x0000040003067824 */ /* 0x011fe200078e0200 */
[----:B------:R-:W-:Y:S04]  /*21c0*/  BSSY.RECONVERGENT B2, `(.L_x_181) ;  /* 0x000000c000027945 */ /* 0x000fe80003800200 */
[----:B------:R-:W0:Y:S04]  /*21d0*/  LDS R2, [R6] ;  /* 0x0000000006027984 */ /* 0x000e280000000800 */
[----:B------:R-:W4:Y:S01]  /*21e0*/  LDS R9, [R6+0x400] ;  /* 0x0004000006097984 */ /* 0x000f220000000800 */
[----:B0-----:R-:W-:-:S02]  /*21f0*/  ISETP.NE.AND P0, PT, R2, RZ, PT ;  /* 0x000000ff0200720c */ /* 0x001fc40003f05270 */
[----:B----4-:R-:W-:-:S11]  /*2200*/  ISETP.NE.AND P1, PT, R9, RZ, PT ;  /* 0x000000ff0900720c */ /* 0x010fd60003f25270 */
[----:B------:R-:W-:Y:S05]  /*2210*/  @!P0 BRA `(.L_x_182) ;  /* 0x0000000000188947 */ /* 0x000fea0003800000 */
[----:B------:R-:W0:Y:S01]  /*2220*/  LDC.64 R6, c[0x0][0x380] ;  /* 0x0000e000ff067b82 */ /* 0x000e220000000a00 */
[----:B-1----:R-:W-:-:S04]  /*2230*/  IMAD R11, R3, 0x100, R4 ;  /* 0x00000100030b7824 */ /* 0x002fc800078e0204 */
[----:B0-----:R-:W-:-:S04]  /*2240*/  IMAD.WIDE.U32 R10, R11, 0x8, R6 ;  /* 0x000000080b0a7825 */ /* 0x001fc800078e0006 */
[----:B------:R-:W-:Y:S02]  /*2250*/  IMAD.MOV.U32 R6, RZ, RZ, R2 ;  /* 0x000000ffff067224 */ /* 0x000fe400078e0002 */
[----:B------:R-:W-:-:S05]  /*2260*/  IMAD.MOV.U32 R7, RZ, RZ, RZ ;  /* 0x000000ffff077224 */ /* 0x000fca00078e00ff */
[----:B------:R0:W-:Y:S02]  /*2270*/  REDG.E.ADD.64.STRONG.GPU desc[UR20][R10.64], R6 ;  /* 0x000000060a00798e */ /* 0x0001e4000c12e514 */
.L_x_182:
[----:B------:R-:W-:Y:S05]  /*2280*/  BSYNC.RECONVERGENT B2 ;  /* 0x0000000000027941 */ /* 0x000fea0003800200 */
.L_x_181:
[----:B------:R-:W-:Y:S04]  /*2290*/  BSSY.RECONVERGENT B2, `(.L_x_183) ;  /* 0x0000009000027945 */ /* 0x000fe80003800200 */
[----:B------:R-:W-:Y:S05]  /*22a0*/  @!P1 BRA `(.L_x_184) ;  /* 0x00000000001c9947 */ /* 0x000fea0003800000 */
[----:B0-----:R-:W0:Y:S01]  /*22b0*/  LDC.64 R6, c[0x0][0x380] ;  /* 0x0000e000ff067b82 */ /* 0x001e220000000a00 */
[----:B------:R-:W-:-:S05]  /*22c0*/  LEA R2, R3, R4, 0x8 ;  /* 0x0000000403027211 */ /* 0x000fca00078e40ff */
[----:B-1----:R-:W-:-:S04]  /*22d0*/  VIADD R11, R2, 0x100 ;  /* 0x00000100020b7836 */ /* 0x002fc80000000000 */
[----:B0-----:R-:W-:-:S04]  /*22e0*/  IMAD.WIDE.U32 R10, R11, 0x8, R6 ;  /* 0x000000080b0a7825 */ /* 0x001fc800078e0006 */
[----:B------:R-:W-:Y:S02]  /*22f0*/  IMAD.MOV.U32 R6, RZ, RZ, R9 ;  /* 0x000000ffff067224 */ /* 0x000fe400078e0009 */
[----:B------:R-:W-:-:S05]  /*2300*/  IMAD.MOV.U32 R7, RZ, RZ, RZ ;  /* 0x000000ffff077224 */ /* 0x000fca00078e00ff */
[----:B------:R4:W-:Y:S02]  /*2310*/  REDG.E.ADD.64.STRONG.GPU desc[UR20][R10.64], R6 ;  /* 0x000000060a00798e */ /* 0x0009e4000c12e514 */
.L_x_184:
[----:B------:R-:W-:Y:S05]  /*2320*/  BSYNC.RECONVERGENT B2 ;  /* 0x0000000000027941 */ /* 0x000fea0003800200 */
.L_x_183:
[----:B------:R-:W-:-:S07]  /*2330*/  VIADD R3, R3, 0x2 ;  /* 0x0000000203037836 */ /* 0x000fce0000000000 */
.L_x_180:
[----:B------:R-:W-:-:S09]  /*2340*/  UISETP.NE.AND UP0, UPT, UR9, URZ, UPT ;  /* 0x000000ff0900728c */ /* 0x000fd2000bf05270 */
[----:B------:R-:W-:Y:S05]  /*2350*/  BRA.U !UP0, `(.L_x_179) ;  /* 0x0000000108287547 */ /* 0x000fea000b800000 */
[----:B------:R-:W-:-:S05]  /*2360*/  IMAD R2, R3, 0x400, R0 ;  /* 0x0000040003027824 */ /* 0x000fca00078e0200 */
[----:B------:R-:W5:Y:S02]  /*2370*/  LDS R9, [R2] ;  /* 0x0000000002097984 */ /* 0x000f640000000800 */
[----:B-----5:R-:W-:-:S13]  /*2380*/  ISETP.NE.AND P0, PT, R9, RZ, PT ;  /* 0x000000ff0900720c */ /* 0x020fda0003f05270 */
[----:B------:R-:W-:Y:S05]  /*2390*/  @!P0 BRA `(.L_x_179) ;  /* 0x0000000000188947 */ /* 0x000fea0003800000 */
[----:B0---4-:R-:W0:Y:S01]  /*23a0*/  LDC.64 R6, c[0x0][0x380] ;  /* 0x0000e000ff067b82 */ /* 0x011e220000000a00 */
[----:B------:R-:W-:-:S04]  /*23b0*/  IMAD R3, R3, 0x100, R4 ;  /* 0x0000010003037824 */ /* 0x000fc800078e0204 */
[----:B0-----:R-:W-:Y:S01]  /*23c0*/  IMAD.WIDE.U32 R2, R3, 0x8, R6 ;  /* 0x0000000803027825 */ /* 0x001fe200078e0006 */
[----:B------:R-:W-:-:S03]  /*23d0*/  MOV R6, R9 ;  /* 0x0000000900067202 */ /* 0x000fc60000000f00 */
[----:B------:R-:W-:-:S05]  /*23e0*/  IMAD.MOV.U32 R7, RZ, RZ, RZ ;  /* 0x000000ffff077224 */ /* 0x000fca00078e00ff */
[----:B------:R0:W-:Y:S02]  /*23f0*/  REDG.E.ADD.64.STRONG.GPU desc[UR20][R2.64], R6 ;  /* 0x000000060200798e */ /* 0x0001e4000c12e514 */
.L_x_179:
[----:B------:R-:W-:Y:S05]  /*2400*/  BSYNC.RECONVERGENT B1 ;  /* 0x0000000000017941 */ /* 0x000fea0003800200 */
.L_x_169:
[----:B------:R-:W-:-:S13]  /*2410*/  ISETP.GT.U32.AND P0, PT, R4, 0x7f, PT ;  /* 0x0000007f0400780c */ /* 0x000fda0003f04070 */
[----:B------:R-:W-:Y:S05]  /*2420*/  @P0 BRA `(.L_x_150) ;  /* 0x0000000800900947 */ /* 0x000fea0003800000 */
[----:B------:R-:W-:Y:S01]  /*2430*/  UISETP.GE.U32.AND UP0, UPT, UR22, 0x7, UPT ;  /* 0x000000071600788c */ /* 0x000fe2000bf06070 */
[----:B0-----:R-:W-:-:S08]  /*2440*/  IMAD.MOV.U32 R3, RZ, RZ, RZ ;  /* 0x000000ffff037224 */ /* 0x001fd000078e00ff */
[----:B------:R-:W-:Y:S05]  /*2450*/  BRA.U !UP0, `(.L_x_185) ;  /* 0x0000000508147547 */ /* 0x000fea000b800000 */
[----:B------:R-:W0:Y:S01]  /*2460*/  LDC.64 R2, c[0x0][0x380] ;  /* 0x0000e000ff027b82 */ /* 0x000e220000000a00 */
[----:B------:R-:W-:-:S07]  /*2470*/  IMAD.MOV.U32 R9, RZ, RZ, RZ ;  /* 0x000000ffff097224 */ /* 0x000fce00078e00ff */
.L_x_202:
[C---:B01--4-:R-:W-:Y:S01]  /*2480*/  IMAD R11, R9.reuse, 0x400, R0 ;  /* 0x00000400090b7824 */ /* 0x053fe200078e0200 */
[----:B------:R-:W-:Y:S01]  /*2490*/  BSSY.RECONVERGENT B1, `(.L_x_186) ;  /* 0x0000011000017945 */ /* 0x000fe20003800200 */
[C---:B--23--:R-:W-:Y:S02]  /*24a0*/  IMAD R7, R9.reuse, 0x100, R4 ;  /* 0x0000010009077824 */ /* 0x04cfe400078e0204 */
[----:B------:R-:W-:Y:S01]  /*24b0*/  VIADD R9, R9, 0x8 ;  /* 0x0000000809097836 */ /* 0x000fe20000000000 */
[----:B---3--:R-:W1:Y:S01]  /*24c0*/  LDS R14, [R11+0x200] ;  /* 0x000200000b0e7984 */ /* 0x008e620000000800 */
[----:B0-----:R-:W-:-:S03]  /*24d0*/  IMAD.WIDE.U32 R6, R7, 0x8, R2 ;  /* 0x0000000807067825 */ /* 0x001fc600078e0002 */
[----:B------:R-:W0:Y:S04]  /*24e0*/  LDS R13, [R11+0x600] ;  /* 0x000600000b0d7984 */ /* 0x000e280000000800 */
[----:B--2---:R2:W3:Y:S04]  /*24f0*/  LDS R17, [R11+0xa00] ;  /* 0x000a00000b117984 */ /* 0x0044e80000000800 */
[----:B------:R2:W4:Y:S04]  /*2500*/  LDS R18, [R11+0xe00] ;  /* 0x000e00000b127984 */ /* 0x0005280000000800 */
[----:B------:R2:W2:Y:S04]  /*2510*/  LDS R19, [R11+0x1200] ;  /* 0x001200000b137984 */ /* 0x0004a80000000800 */
[----:B------:R0:W2:Y:S04]  /*2520*/  LDS R16, [R11+0x1600] ;  /* 0x001600000b107984 */ /* 0x0000a80000000800 */
[----:B------:R0:W2:Y:S04]  /*2530*/  LDS R12, [R11+0x1a00] ;  /* 0x001a00000b0c7984 */ /* 0x0000a80000000800 */
[----:B------:R0:W2:Y:S01]  /*2540*/  LDS R10, [R11+0x1e00] ;  /* 0x001e00000b0a7984 */ /* 0x0000a20000000800 */
[----:B-1----:R-:W-:-:S02]  /*2550*/  ISETP.NE.AND P0, PT, R14, RZ, PT ;  /* 0x000000ff0e00720c */ /* 0x002fc40003f05270 */
[----:B0-----:R-:W-:-:S11]  /*2560*/  ISETP.NE.AND P1, PT, R13, RZ, PT ;  /* 0x000000ff0d00720c */ /* 0x001fd60003f25270 */
[----:B---34-:R-:W-:Y:S05]  /*2570*/  @!P0 BRA `(.L_x_187) ;  /* 0x0000000000088947 */ /* 0x018fea0003800000 */
[----:B------:R-:W-:-:S05]  /*2580*/  HFMA2 R15, -RZ, RZ, 0, 0 ;  /* 0x00000000ff0f7431 */ /* 0x000fca00000001ff */
[----:B------:R0:W-:Y:S02]  /*2590*/  REDG.E.ADD.64.STRONG.GPU desc[UR20][R6.64+0x400], R14 ;  /* 0x0004000e0600798e */ /* 0x0001e4000c12e514 */
.L_x_187:
[----:B------:R-:W-:Y:S05]  /*25a0*/  BSYNC.RECONVERGENT B1 ;  /* 0x0000000000017941 */ /* 0x000fea0003800200 */
.L_x_186:
[----:B------:R-:W-:Y:S04]  /*25b0*/  BSSY.RECONVERGENT B1, `(.L_x_188) ;  /* 0x0000005000017945 */ /* 0x000fe80003800200 */
[----:B------:R-:W-:Y:S05]  /*25c0*/  @!P1 BRA `(.L_x_189) ;  /* 0x00000000000c9947 */ /* 0x000fea0003800000 */
[----:B0-----:R-:W-:Y:S02]  /*25d0*/  IMAD.MOV.U32 R14, RZ, RZ, R13 ;  /* 0x000000ffff0e7224 */ /* 0x001fe400078e000d */
[----:B------:R-:W-:-:S05]  /*25e0*/  IMAD.MOV.U32 R15, RZ, RZ, RZ ;  /* 0x000000ffff0f7224 */ /* 0x000fca00078e00ff */
[----:B------:R1:W-:Y:S02]  /*25f0*/  REDG.E.ADD.64.STRONG.GPU desc[UR20][R6.64+0xc00], R14 ;  /* 0x000c000e0600798e */ /* 0x0003e4000c12e514 */
.L_x_189:
[----:B------:R-:W-:Y:S05]  /*2600*/  BSYNC.RECONVERGENT B1 ;  /* 0x0000000000017941 */ /* 0x000fea0003800200 */
.L_x_188:
[----:B------:R-:W-:Y:S01]  /*2610*/  ISETP.NE.AND P6, PT, R17, RZ, PT ;  /* 0x000000ff1100720c */ /* 0x000fe20003fc5270 */
[----:B------:R-:W-:Y:S01]  /*2620*/  BSSY.RECONVERGENT B1, `(.L_x_190) ;  /* 0x000000b000017945 */ /* 0x000fe20003800200 */
[----:B------:R-:W-:Y:S02]  /*2630*/  ISETP.NE.AND P0, PT, R9, UR27, PT ;  /* 0x0000001b09007c0c */ /* 0x000fe4000bf05270 */
[----:B------:R-:W-:Y:S02]  /*2640*/  ISETP.NE.AND P1, PT, R18, RZ, PT ;  /* 0x000000ff1200720c */ /* 0x000fe40003f25270 */
[----:B--2---:R-:W-:Y:S02]  /*2650*/  ISETP.NE.AND P2, PT, R19, RZ, PT ;  /* 0x000000ff1300720c */ /* 0x004fe40003f45270 */
[----:B------:R-:W-:Y:S02]  /*2660*/  ISETP.NE.AND P3, PT, R16, RZ, PT ;  /* 0x000000ff1000720c */ /* 0x000fe40003f65270 */
[----:B------:R-:W-:-:S02]  /*2670*/  ISETP.NE.AND P4, PT, R12, RZ, PT ;  /* 0x000000ff0c00720c */ /* 0x000fc40003f85270 */
[----:B------:R-:W-:Y:S01]  /*2680*/  ISETP.NE.AND P5, PT, R10, RZ, PT ;  /* 0x000000ff0a00720c */ /* 0x000fe20003fa5270 */
[----:B------:R-:W-:-:S12]  /*2690*/  @!P6 BRA `(.L_x_191) ;  /* 0x00000000000ce947 */ /* 0x000fd80003800000 */
[----:B01----:R-:W-:Y:S02]  /*26a0*/  IMAD.MOV.U32 R14, RZ, RZ, R17 ;  /* 0x000000ffff0e7224 */ /* 0x003fe400078e0011 */
[----:B------:R-:W-:-:S05]  /*26b0*/  IMAD.MOV.U32 R15, RZ, RZ, RZ ;  /* 0x000000ffff0f7224 */ /* 0x000fca00078e00ff */
[----:B------:R2:W-:Y:S02]  /*26c0*/  REDG.E.ADD.64.STRONG.GPU desc[UR20][R6.64+0x1400], R14 ;  /* 0x0014000e0600798e */ /* 0x0005e4000c12e514 */
.L_x_191:
[----:B------:R-:W-:Y:S05]  /*26d0*/  BSYNC.RECONVERGENT B1 ;  /* 0x0000000000017941 */ /* 0x000fea0003800200 */
.L_x_190:
[----:B------:R-:W-:Y:S04]  /*26e0*/  BSSY.RECONVERGENT B1, `(.L_x_192) ;  /* 0x0000005000017945 */ /* 0x000fe80003800200 */
[----:B------:R-:W-:Y:S05]  /*26f0*/  @!P1 BRA `(.L_x_193) ;  /* 0x00000000000c9947 */ /* 0x000fea0003800000 */
[----:B012---:R-:W-:Y:S02]  /*2700*/  IMAD.MOV.U32 R14, RZ, RZ, R18 ;  /* 0x000000ffff0e7224 */ /* 0x007fe400078e0012 */
[----:B------:R-:W-:-:S05]  /*2710*/  IMAD.MOV.U32 R15, RZ, RZ, RZ ;  /* 0x000000ffff0f7224 */ /* 0x000fca00078e00ff */
[----:B------:R3:W-:Y:S02]  /*2720*/  REDG.E.ADD.64.STRONG.GPU desc[UR20][R6.64+0x1c00], R14 ;  /* 0x001c000e0600798e */ /* 0x0007e4000c12e514 */
.L_x_193:
[----:B------:R-:W-:Y:S05]  /*2730*/  BSYNC.RECONVERGENT B1 ;  /* 0x0000000000017941 */ /* 0x000fea0003800200 */
.L_x_192:
[----:B------:R-:W-:Y:S04]  /*2740*/  BSSY.RECONVERGENT B1, `(.L_x_194) ;  /* 0x0000005000017945 */ /* 0x000fe80003800200 */
[----:B------:R-:W-:Y:S05]  /*2750*/  @!P2 BRA `(.L_x_195) ;  /* 0x00000000000ca947 */ /* 0x000fea0003800000 */
[----:B0123--:R-:W-:Y:S01]  /*2760*/  MOV R14, R19 ;  /* 0x00000013000e7202 */ /* 0x00ffe20000000f00 */
[----:B------:R-:W-:-:S05]  /*2770*/  IMAD.MOV.U32 R15, RZ, RZ, RZ ;  /* 0x000000ffff0f7224 */ /* 0x000fca00078e00ff */
[----:B------:R4:W-:Y:S02]  /*2780*/  REDG.E.ADD.64.STRONG.GPU desc[UR20][R6.64+0x2400], R14 ;  /* 0x0024000e0600798e */ /* 0x0009e4000c12e514 */
.L_x_195:
[----:B------:R-:W-:Y:S05]  /*2790*/  BSYNC.RECONVERGENT B1 ;  /* 0x0000000000017941 */ /* 0x000fea0003800200 */
.L_x_194:
[----:B------:R-:W-:Y:S04]  /*27a0*/  BSSY.RECONVERGENT B1, `(.L_x_196) ;  /* 0x0000004000017945 */ /* 0x000fe80003800200 */
[----:B------:R-:W-:Y:S05]  /*27b0*/  @!P3 BRA `(.L_x_197) ;  /* 0x000000000008b947 */ /* 0x000fea0003800000 */
[----:B------:R-:W-:-:S05]  /*27c0*/  IMAD.MOV.U32 R17, RZ, RZ, RZ ;  /* 0x000000ffff117224 */ /* 0x000fca00078e00ff */
[----:B------:R0:W-:Y:S02]  /*27d0*/  REDG.E.ADD.64.STRONG.GPU desc[UR20][R6.64+0x2c00], R16 ;  /* 0x002c00100600798e */ /* 0x0001e4000c12e514 */
.L_x_197:
[----:B------:R-:W-:Y:S05]  /*27e0*/  BSYNC.RECONVERGENT B1 ;  /* 0x0000000000017941 */ /* 0x000fea0003800200 */
.L_x_196:
[----:B------:R-:W-:Y:S04]  /*27f0*/  BSSY.RECONVERGENT B1, `(.L_x_198) ;  /* 0x0000004000017945 */ /* 0x000fe80003800200 */
[----:B------:R-:W-:Y:S05]  /*2800*/  @!P4 BRA `(.L_x_199) ;  /* 0x000000000008c947 */ /* 0x000fea0003800000 */
[----:B------:R-:W-:-:S05]  /*2810*/  IMAD.MOV.U32 R13, RZ, RZ, RZ ;  /* 0x000000ffff0d7224 */ /* 0x000fca00078e00ff */
[----:B------:R0:W-:Y:S02]  /*2820*/  REDG.E.ADD.64.STRONG.GPU desc[UR20][R6.64+0x3400], R12 ;  /* 0x0034000c0600798e */ /* 0x0001e4000c12e514 */
.L_x_199:
[----:B------:R-:W-:Y:S05]  /*2830*/  BSYNC.RECONVERGENT B1 ;  /* 0x0000000000017941 */ /* 0x000fea0003800200 */
.L_x_198:
[----:B------:R-:W-:Y:S04]  /*2840*/  BSSY.RECONVERGENT B1, `(.L_x_200) ;  /* 0x0000004000017945 */ /* 0x000fe80003800200 */
[----:B------:R-:W-:Y:S05]  /*2850*/  @!P5 BRA `(.L_x_201) ;  /* 0x000000000008d947 */ /* 0x000fea0003800000 */
[----:B------:R-:W-:-:S05]  /*2860*/  IMAD.MOV.U32 R11, RZ, RZ, RZ ;  /* 0x000000ffff0b7224 */ /* 0x000fca00078e00ff */
[----:B------:R0:W-:Y:S02]  /*2870*/  REDG.E.ADD.64.STRONG.GPU desc[UR20][R6.64+0x3c00], R10 ;  /* 0x003c000a0600798e */ /* 0x0001e4000c12e514 */
.L_x_201:
[----:B------:R-:W-:Y:S05]  /*2880*/  BSYNC.RECONVERGENT B1 ;  /* 0x0000000000017941 */ /* 0x000fea0003800200 */
.L_x_200:
[----:B------:R-:W-:Y:S05]  /*2890*/  @P0 BRA `(.L_x_202) ;  /* 0xfffffff800f80947 */ /* 0x000fea000383ffff */
[----:B------:R-:W-:-:S07]  /*28a0*/  IMAD.U32 R3, RZ, RZ, UR27 ;  /* 0x0000001bff037e24 */ /* 0x000fce000f8e00ff */
.L_x_185:
[----:B------:R-:W-:-:S09]  /*28b0*/  UISETP.NE.AND UP0, UPT, UR24, URZ, UPT ;  /* 0x000000ff1800728c */ /* 0x000fd2000bf05270 */
[----:B------:R-:W-:Y:S05]  /*28c0*/  BRA.U !UP0, `(.L_x_150) ;  /* 0x0000000508687547 */ /* 0x000fea000b800000 */
[----:B------:R-:W-:-:S13]  /*28d0*/  ISETP.GE.U32.AND P0, PT, R8, 0x3, PT ;  /* 0x000000030800780c */ /* 0x000fda0003f06070 */
[----:B------:R-:W-:Y:S05]  /*28e0*/  @!P0 BRA `(.L_x_203) ;  /* 0x0000000000bc8947 */ /* 0x000fea0003800000 */
[----:B01234-:R-:W-:Y:S01]  /*28f0*/  IMAD R7, R3, 0x400, R0 ;  /* 0x0000040003077824 */ /* 0x01ffe200078e0200 */
[----:B------:R-:W-:Y:S04]  /*2900*/  BSSY.RECONVERGENT B1, `(.L_x_204) ;  /* 0x000000f000017945 */ /* 0x000fe80003800200 */
[----:B------:R-:W0:Y:S04]  /*2910*/  LDS R10, [R7+0x200] ;  /* 0x00020000070a7984 */ /* 0x000e280000000800 */
[----:B------:R-:W1:Y:S04]  /*2920*/  LDS R12, [R7+0x600] ;  /* 0x00060000070c7984 */ /* 0x000e680000000800 */
[----:B------:R-:W2:Y:S04]  /*2930*/  LDS R6, [R7+0xa00] ;  /* 0x000a000007067984 */ /* 0x000ea80000000800 */
[----:B------:R-:W3:Y:S01]  /*2940*/  LDS R2, [R7+0xe00] ;  /* 0x000e000007027984 */ /* 0x000ee20000000800 */
[----:B0-----:R-:W-:-:S02]  /*2950*/  ISETP.NE.AND P0, PT, R10, RZ, PT ;  /* 0x000000ff0a00720c */ /* 0x001fc40003f05270 */
[----:B-1----:R-:W-:Y:S02]  /*2960*/  ISETP.NE.AND P1, PT, R12, RZ, PT ;  /* 0x000000ff0c00720c */ /* 0x002fe40003f25270 */
[----:B--2---:R-:W-:Y:S02]  /*2970*/  ISETP.NE.AND P2, PT, R6, RZ, PT ;  /* 0x000000ff0600720c */ /* 0x004fe40003f45270 */
[----:B---3--:R-:W-:-:S07]  /*2980*/  ISETP.NE.AND P3, PT, R2, RZ, PT ;  /* 0x000000ff0200720c */ /* 0x008fce0003f65270 */
[----:B------:R-:W-:Y:S06]  /*2990*/  @!P0 BRA `(.L_x_205) ;  /* 0x0000000000148947 */ /* 0x000fec0003800000 */
[----:B------:R-:W0:Y:S01]  /*29a0*/  LDC.64 R8, c[0x0][0x380] ;  /* 0x0000e000ff087b82 */ /* 0x000e220000000a00 */
[----:B------:R-:W-:Y:S01]  /*29b0*/  LEA R7, R3, R4, 0x8 ;  /* 0x0000000403077211 */ /* 0x000fe200078e40ff */
[----:B------:R-:W-:-:S04]  /*29c0*/  IMAD.MOV.U32 R11, RZ, RZ, RZ ;  /* 0x000000ffff0b7224 */ /* 0x000fc800078e00ff */
[----:B0-----:R-:W-:-:S05]  /*29d0*/  IMAD.WIDE.U32 R8, R7, 0x8, R8 ;  /* 0x0000000807087825 */ /* 0x001fca00078e0008 */
[----:B------:R0:W-:Y:S02]  /*29e0*/  REDG.E.ADD.64.STRONG.GPU desc[UR20][R8.64+0x400], R10 ;  /* 0x0004000a0800798e */ /* 0x0001e4000c12e514 */
.L_x_205:
[----:B------:R-:W-:Y:S05]  /*29f0*/  BSYNC.RECONVERGENT B1 ;  /* 0x0000000000017941 */ /* 0x000fea0003800200 */
.L_x_204:
[----:B------:R-:W-:Y:S04]  /*2a00*/  BSSY.RECONVERGENT B1, `(.L_x_206) ;  /* 0x0000009000017945 */ /* 0x000fe80003800200 */
[----:B------:R-:W-:Y:S05]  /*2a10*/  @!P1 BRA `(.L_x_207) ;  /* 0x00000000001c9947 */ /* 0x000fea0003800000 */
[----:B0-----:R-:W0:Y:S01]  /*2a20*/  LDC.64 R8, c[0x0][0x380] ;  /* 0x0000e000ff087b82 */ /* 0x001e220000000a00 */
[----:B------:R-:W-:Y:S02]  /*2a30*/  IMAD R7, R3, 0x100, R4 ;  /* 0x0000010003077824 */ /* 0x000fe400078e0204 */
[----:B------:R-:W-:Y:S02]  /*2a40*/  IMAD.MOV.U32 R10, RZ, RZ, R12 ;  /* 0x000000ffff0a7224 */ /* 0x000fe400078e000c */
[----:B------:R-:W-:Y:S02]  /*2a50*/  VIADD R7, R7, 0x100 ;  /* 0x0000010007077836 */ /* 0x000fe40000000000 */
[----:B------:R-:W-:Y:S02]  /*2a60*/  IMAD.MOV.U32 R11, RZ, RZ, RZ ;  /* 0x000000ffff0b7224 */ /* 0x000fe400078e00ff */
[----:B0-----:R-:W-:-:S05]  /*2a70*/  IMAD.WIDE.U32 R8, R7, 0x8, R8 ;  /* 0x0000000807087825 */ /* 0x001fca00078e0008 */
[----:B------:R1:W-:Y:S02]  /*2a80*/  REDG.E.ADD.64.STRONG.GPU desc[UR20][R8.64+0x400], R10 ;  /* 0x0004000a0800798e */ /* 0x0003e4000c12e514 */
.L_x_207:
[----:B------:R-:W-:Y:S05]  /*2a90*/  BSYNC.RECONVERGENT B1 ;  /* 0x0000000000017941 */ /* 0x000fea0003800200 */
.L_x_206:
[----:B------:R-:W-:Y:S04]  /*2aa0*/  BSSY.RECONVERGENT B1, `(.L_x_208) ;  /* 0x0000008000017945 */ /* 0x000fe80003800200 */
[----:B------:R-:W-:Y:S05]  /*2ab0*/  @!P2 BRA `(.L_x_209) ;  /* 0x000000000018a947 */ /* 0x000fea0003800000 */
[----:B01----:R-:W0:Y:S01]  /*2ac0*/  LDC.64 R8, c[0x0][0x380] ;  /* 0x0000e000ff087b82 */ /* 0x003e220000000a00 */
[----:B------:R-:W-:-:S05]  /*2ad0*/  IMAD R7, R3, 0x100, R4 ;  /* 0x0000010003077824 */ /* 0x000fca00078e0204 */
[----:B------:R-:W-:-:S05]  /*2ae0*/  IADD3 R7, PT, PT, R7, 0x200, RZ ;  /* 0x0000020007077810 */ /* 0x000fca0007ffe0ff */
[----:B0-----:R-:W-:-:S04]  /*2af0*/  IMAD.WIDE.U32 R8, R7, 0x8, R8 ;  /* 0x0000000807087825 */ /* 0x001fc800078e0008 */
[----:B------:R-:W-:-:S05]  /*2b00*/  IMAD.MOV.U32 R7, RZ, RZ, RZ ;  /* 0x000000ffff077224 */ /* 0x000fca00078e00ff */
[----:B------:R2:W-:Y:S02]  /*2b10*/  REDG.E.ADD.64.STRONG.GPU desc[UR20][R8.64+0x400], R6 ;  /* 0x000400060800798e */ /* 0x0005e4000c12e514 */
.L_x_209:
[----:B------:R-:W-:Y:S05]  /*2b20*/  BSYNC.RECONVERGENT B1 ;  /* 0x0000000000017941 */ /* 0x000fea0003800200 */
.L_x_208:
[----:B------:R-:W-:Y:S04]  /*2b30*/  BSSY.RECONVERGENT B1, `(.L_x_210) ;  /* 0x0000009000017945 */ /* 0x000fe80003800200 */
[----:B------:R-:W-:Y:S05]  /*2b40*/  @!P3 BRA `(.L_x_211) ;  /* 0x00000000001cb947 */ /* 0x000fea0003800000 */
[----:B--2---:R-:W2:Y:S01]  /*2b50*/  LDC.64 R6, c[0x0][0x380] ;  /* 0x0000e000ff067b82 */ /* 0x004ea20000000a00 */
[----:B01----:R-:W-:Y:S02]  /*2b60*/  IMAD R9, R3, 0x100, R4 ;  /* 0x0000010003097824 */ /* 0x003fe400078e0204 */
[----:B------:R-:W-:Y:S02]  /*2b70*/  IMAD.MOV.U32 R8, RZ, RZ, R2 ;  /* 0x000000ffff087224 */ /* 0x000fe400078e0002 */
[----:B------:R-:W-:-:S04]  /*2b80*/  VIADD R9, R9, 0x300 ;  /* 0x0000030009097836 */ /* 0x000fc80000000000 */
[----:B--2---:R-:W-:-:S04]  /*2b90*/  IMAD.WIDE.U32 R6, R9, 0x8, R6 ;  /* 0x0000000809067825 */ /* 0x004fc800078e0006 */
[----:B------:R-:W-:-:S05]  /*2ba0*/  IMAD.MOV.U32 R9, RZ, RZ, RZ ;  /* 0x000000ffff097224 */ /* 0x000fca00078e00ff */
[----:B------:R3:W-:Y:S02]  /*2bb0*/  REDG.E.ADD.64.STRONG.GPU desc[UR20][R6.64+0x400], R8 ;  /* 0x000400080600798e */ /* 0x0007e4000c12e514 */
.L_x_211:
[----:B------:R-:W-:Y:S05]  /*2bc0*/  BSYNC.RECONVERGENT B1 ;  /* 0x0000000000017941 */ /* 0x000fea0003800200 */
.L_x_210:
[----:B------:R-:W-:-:S07]  /*2bd0*/  VIADD R3, R3, 0x4 ;  /* 0x0000000403037836 */ /* 0x000fce0000000000 */
.L_x_203:
[----:B------:R-:W-:-:S09]  /*2be0*/  UISETP.NE.AND UP0, UPT, UR25, URZ, UPT ;  /* 0x000000ff1900728c */ /* 0x000fd2000bf05270 */
[----:B------:R-:W-:Y:S05]  /*2bf0*/  BRA.U !UP0, `(.L_x_150) ;  /* 0x00000001089c7547 */ /* 0x000fea000b800000 */
[----:B------:R-:W-:-:S13]  /*2c00*/  ISETP.NE.AND P0, PT, R5, RZ, PT ;  /* 0x000000ff0500720c */ /* 0x000fda0003f05270 */
[----:B------:R-:W-:Y:S05]  /*2c10*/  @!P0 BRA `(.L_x_212) ;  /* 0x0000000000648947 */ /* 0x000fea0003800000 */
[----:B01234-:R-:W-:Y:S01]  /*2c20*/  LEA R6, R3, R0, 0xa ;  /* 0x0000000003067211 */ /* 0x01ffe200078e50ff */
[----:B------:R-:W-:Y:S04]  /*2c30*/  BSSY.RECONVERGENT B1, `(.L_x_213) ;  /* 0x000000c000017945 */ /* 0x000fe80003800200 */
[----:B------:R-:W0:Y:S04]  /*2c40*/  LDS R2, [R6+0x200] ;  /* 0x0002000006027984 */ /* 0x000e280000000800 */
[----:B------:R-:W1:Y:S01]  /*2c50*/  LDS R5, [R6+0x600] ;  /* 0x0006000006057984 */ /* 0x000e620000000800 */
[----:B0-----:R-:W-:-:S02]  /*2c60*/  ISETP.NE.AND P0, PT, R2, RZ, PT ;  /* 0x000000ff0200720c */ /* 0x001fc40003f05270 */
[----:B-1----:R-:W-:-:S11]  /*2c70*/  ISETP.NE.AND P1, PT, R5, RZ, PT ;  /* 0x000000ff0500720c */ /* 0x002fd60003f25270 */
[----:B------:R-:W-:Y:S05]  /*2c80*/  @!P0 BRA `(.L_x_214) ;  /* 0x0000000000188947 */ /* 0x000fea0003800000 */
[----:B------:R-:W0:Y:S01]  /*2c90*/  LDC.64 R6, c[0x0][0x380] ;  /* 0x0000e000ff067b82 */ /* 0x000e220000000a00 */
[----:B------:R-:W-:-:S04]  /*2ca0*/  IMAD R9, R3, 0x100, R4 ;  /* 0x0000010003097824 */ /* 0x000fc800078e0204 */
[----:B0-----:R-:W-:-:S04]  /*2cb0*/  IMAD.WIDE.U32 R8, R9, 0x8, R6 ;  /* 0x0000000809087825 */ /* 0x001fc800078e0006 */
[----:B------:R-:W-:Y:S02]  /*2cc0*/  IMAD.MOV.U32 R6, RZ, RZ, R2 ;  /* 0x000000ffff067224 */ /* 0x000fe400078e0002 */
[----:B------:R-:W-:-:S05]  /*2cd0*/  IMAD.MOV.U32 R7, RZ, RZ, RZ ;  /* 0x000000ffff077224 */ /* 0x000fca00078e00ff */
[----:B------:R0:W-:Y:S02]  /*2ce0*/  REDG.E.ADD.64.STRONG.GPU desc[UR20][R8.64+0x400], R6 ;  /* 0x000400060800798e */ /* 0x0001e4000c12e514 */
.L_x_214:
[----:B------:R-:W-:Y:S05]  /*2cf0*/  BSYNC.RECONVERGENT B1 ;  /* 0x0000000000017941 */ /* 0x000fea0003800200 */
.L_x_213:
[----:B------:R-:W-:Y:S04]  /*2d00*/  BSSY.RECONVERGENT B1, `(.L_x_215) ;  /* 0x0000009000017945 */ /* 0x000fe80003800200 */
[----:B------:R-:W-:Y:S05]  /*2d10*/  @!P1 BRA `(.L_x_216) ;  /* 0x00000000001c9947 */ /* 0x000fea0003800000 */
[----:B0-----:R-:W0:Y:S01]  /*2d20*/  LDC.64 R6, c[0x0][0x380] ;  /* 0x0000e000ff067b82 */ /* 0x001e220000000a00 */
[----:B------:R-:W-:-:S04]  /*2d30*/  IMAD R2, R3, 0x100, R4 ;  /* 0x0000010003027824 */ /* 0x000fc800078e0204 */
[----:B------:R-:W-:-:S04]  /*2d40*/  VIADD R9, R2, 0x100 ;  /* 0x0000010002097836 */ /* 0x000fc80000000000 */
[----:B0-----:R-:W-:-:S04]  /*2d50*/  IMAD.WIDE.U32 R8, R9, 0x8, R6 ;  /* 0x0000000809087825 */ /* 0x001fc800078e0006 */
[----:B------:R-:W-:Y:S02]  /*2d60*/  HFMA2 R7, -RZ, RZ, 0, 0 ;  /* 0x00000000ff077431 */ /* 0x000fe400000001ff */
[----:B------:R-:W-:-:S05]  /*2d70*/  IMAD.MOV.U32 R6, RZ, RZ, R5 ;  /* 0x000000ffff067224 */ /* 0x000fca00078e0005 */
[----:B------:R1:W-:Y:S02]  /*2d80*/  REDG.E.ADD.64.STRONG.GPU desc[UR20][R8.64+0x400], R6 ;  /* 0x000400060800798e */ /* 0x0003e4000c12e514 */
.L_x_216:
[----:B------:R-:W-:Y:S05]  /*2d90*/  BSYNC.RECONVERGENT B1 ;  /* 0x0000000000017941 */ /* 0x000fea0003800200 */
.L_x_215:
[----:B------:R-:W-:-:S07]  /*2da0*/  VIADD R3, R3, 0x2 ;  /* 0x0000000203037836 */ /* 0x000fce0000000000 */
.L_x_212:
[----:B------:R-:W-:-:S09]  /*2db0*/  UISETP.NE.AND UP0, UPT, UR9, URZ, UPT ;  /* 0x000000ff0900728c */ /* 0x000fd2000bf05270 */
[----:B------:R-:W-:Y:S05]  /*2dc0*/  BRA.U !UP0, `(.L_x_150) ;  /* 0x0000000108287547 */ /* 0x000fea000b800000 */
[----:B------:R-:W-:-:S05]  /*2dd0*/  IMAD R2, R3, 0x400, R0 ;  /* 0x0000040003027824 */ /* 0x000fca00078e0200 */
[----:B------:R-:W5:Y:S02]  /*2de0*/  LDS R5, [R2+0x200] ;  /* 0x0002000002057984 */ /* 0x000f640000000800 */
[----:B-----5:R-:W-:-:S13]  /*2df0*/  ISETP.NE.AND P0, PT, R5, RZ, PT ;  /* 0x000000ff0500720c */ /* 0x020fda0003f05270 */
[----:B------:R-:W-:Y:S05]  /*2e00*/  @!P0 BRA `(.L_x_150) ;  /* 0x0000000000188947 */ /* 0x000fea0003800000 */
[----:B01234-:R-:W0:Y:S01]  /*2e10*/  LDC.64 R6, c[0x0][0x380] ;  /* 0x0000e000ff067b82 */ /* 0x01fe220000000a00 */
[----:B------:R-:W-:-:S04]  /*2e20*/  IMAD R3, R3, 0x100, R4 ;  /* 0x0000010003037824 */ /* 0x000fc800078e0204 */
[----:B0-----:R-:W-:-:S04]  /*2e30*/  IMAD.WIDE.U32 R2, R3, 0x8, R6 ;  /* 0x0000000803027825 */ /* 0x001fc800078e0006 */
[----:B------:R-:W-:Y:S02]  /*2e40*/  IMAD.MOV.U32 R6, RZ, RZ, R5 ;  /* 0x000000ffff067224 */ /* 0x000fe400078e0005 */
[----:B------:R-:W-:-:S05]  /*2e50*/  IMAD.MOV.U32 R7, RZ, RZ, RZ ;  /* 0x000000ffff077224 */ /* 0x000fca00078e00ff */
[----:B------:R0:W-:Y:S02]  /*2e60*/  REDG.E.ADD.64.STRONG.GPU desc[UR20][R2.64+0x400], R6 ;  /* 0x000400060200798e */ /* 0x0001e4000c12e514 */
.L_x_150:
[----:B------:R-:W-:Y:S05]  /*2e70*/  BSYNC.RECONVERGENT B0 ;  /* 0x0000000000007941 */ /* 0x000fea0003800200 */
.L_x_149:
[----:B------:R-:W-:Y:S01]  /*2e80*/  BAR.SYNC.DEFER_BLOCKING 0x0 ;  /* 0x0000000000007b1d */ /* 0x000fe20000010000 */
[----:B------:R-:W-:-:S04]  /*2e90*/  UIADD3 UR6, UP0, UPT, UR6, 0x1, URZ ;  /* 0x0000000106067890 */ /* 0x000fc8000ff1e0ff */
[----:B------:R-:W-:Y:S02]  /*2ea0*/  UIADD3.X UR7, UPT, UPT, URZ, UR7, URZ, UP0, !UPT ;  /* 0x00000007ff077290 */ /* 0x000fe400087fe4ff */
[----:B------:R-:W-:-:S04]  /*2eb0*/  UISETP.NE.U32.AND UP0, UPT, UR6, UR11, UPT ;  /* 0x0000000b0600728c */ /* 0x000fc8000bf05070 */
[----:B------:R-:W-:-:S09]  /*2ec0*/  UISETP.NE.AND.EX UP0, UPT, UR7, UR12, UPT, UP0 ;  /* 0x0000000c0700728c */ /* 0x000fd2000bf05300 */
[----:B------:R-:W-:Y:S05]  /*2ed0*/  BRA.U UP0, `(.L_x_217) ;  /* 0xffffffd100f07547 */ /* 0x000fea000b83ffff */
[----:B------:R-:W-:Y:S05]  /*2ee0*/  EXIT ;  /* 0x000000000000794d */ /* 0x000fea0003800000 */
.L_x_218:
        /* <DEDUP_REMOVED lines=9> */
.L_x_2114:


//--------------------- .text._ZN3cub18CUB_300001_SM_10006detail10radix_sort31DeviceRadixSortSingleTileKernelINS1_5radix10policy_hubIiNS0_8NullTypeEyE10Policy1000ELNS0_9SortOrderE0EiS6_yNS1_21identity_decomposer_tEEEvPKT1_PSB_PKT2_PSF_T3_iiT4_ --------------------------
	.section	.text._ZN3cub18CUB_300001_SM_10006detail10radix_sort31DeviceRadixSortSingleTileKernelINS1_5radix10policy_hubIiNS0_8NullTypeEyE10Policy1000ELNS0_9SortOrderE0EiS6_yNS1_21identity_decomposer_tEEEvPKT1_PSB_PKT2_PSF_T3_iiT4_,"ax",@progbits
	.align	128
        .global         _ZN3cub18CUB_300001_SM_10006detail10radix_sort31DeviceRadixSortSingleTileKernelINS1_5radix10policy_hubIiNS0_8NullTypeEyE10Policy1000ELNS0_9SortOrderE0EiS6_yNS1_21identity_decomposer_tEEEvPKT1_PSB_PKT2_PSF_T3_iiT4_
        .type           _ZN3cub18CUB_300001_SM_10006detail10radix_sort31DeviceRadixSortSingleTileKernelINS1_5radix10policy_hubIiNS0_8NullTypeEyE10Policy1000ELNS0_9SortOrderE0EiS6_yNS1_21identity_decomposer_tEEEvPKT1_PSB_PKT2_PSF_T3_iiT4_,@function
        .size           _ZN3cub18CUB_300001_SM_10006detail10radix_sort31DeviceRadixSortSingleTileKernelINS1_5radix10policy_hubIiNS0_8NullTypeEyE10Policy1000ELNS0_9SortOrderE0EiS6_yNS1_21identity_decomposer_tEEEvPKT1_PSB_PKT2_PSF_T3_iiT4_,(.L_x_2115 - _ZN3cub18CUB_300001_SM_10006detail10radix_sort31DeviceRadixSortSingleTileKernelINS1_5radix10policy_hubIiNS0_8NullTypeEyE10Policy1000ELNS0_9SortOrderE0EiS6_yNS1_21identity_decomposer_tEEEvPKT1_PSB_PKT2_PSF_T3_iiT4_)
        .other          _ZN3cub18CUB_300001_SM_10006detail10radix_sort31DeviceRadixSortSingleTileKernelINS1_5radix10policy_hubIiNS0_8NullTypeEyE10Policy1000ELNS0_9SortOrderE0EiS6_yNS1_21identity_decomposer_tEEEvPKT1_PSB_PKT2_PSF_T3_iiT4_,@"STO_CUDA_ENTRY STV_DEFAULT"
_ZN3cub18CUB_300001_SM_10006detail10radix_sort31DeviceRadixSortSingleTileKernelINS1_5radix10policy_hubIiNS0_8NullTypeEyE10Policy1000ELNS0_9SortOrderE0EiS6_yNS1_21identity_decomposer_tEEEvPKT1_PSB_PKT2_PSF_T3_iiT4_:
.text._ZN3cub18CUB_300001_SM_10006detail10radix_sort31DeviceRadixSortSingleTileKernelINS1_5radix10policy_hubIiNS0_8NullTypeEyE10Policy1000ELNS0_9SortOrderE0EiS6_yNS1_21identity_decomposer_tEEEvPKT1_PSB_PKT2_PSF_T3_iiT4_:
[----:B------:R-:W-:Y:S01]  /*0000*/  LDC R1, c[0x0][0x37c] ;  /* 0x0000df00ff017b82 */ /* 0x000fe20000000800 */
[----:B------:R-:W0:Y:S01]  /*0010*/  S2R R0, SR_TID.X ;  /* 0x0000000000007919 */ /* 0x000e220000002100 */
[----:B------:R-:W1:Y:S06]  /*0020*/  LDCU UR4, c[0x0][0x3a0] ;  /* 0x00007400ff0477ac */ /* 0x000e6c0008000800 */
[----:B------:R-:W2:Y:S01]  /*0030*/  LDC.64 R4, c[0x0][0x380] ;  /* 0x0000e000ff047b82 */ /* 0x000ea20000000a00 */
[----:B------:R-:W3:Y:S01]  /*0040*/  LDCU.64 UR8, c[0x0][0x358] ;  /* 0x00006b00ff0877ac */ /* 0x000ee20008000a00 */
[----:B------:R-:W-:-:S02]  /*0050*/  IMAD.MOV.U32 R13, RZ, RZ, -0x1 ;  /* 0xffffffffff0d7424 */ /* 0x000fc400078e00ff */
[----:B------:R-:W-:Y:S02]  /*0060*/  IMAD.MOV.U32 R14, RZ, RZ, -0x1 ;  /* 0xffffffffff0e7424 */ /* 0x000fe400078e00ff */
[----:B------:R-:W-:Y:S02]  /*0070*/  IMAD.MOV.U32 R20, RZ, RZ, -0x1 ;  /* 0xffffffffff147424 */ /* 0x000fe400078e00ff */
[----:B------:R-:W-:Y:S01]  /*0080*/  IMAD.MOV.U32 R21, RZ, RZ, -0x1 ;  /* 0xffffffffff157424 */ /* 0x000fe200078e00ff */
[----:B------:R-:W4:Y:S01]  /*0090*/  S2UR UR6, SR_CgaCtaId ;  /* 0x00000000000679c3 */ /* 0x000f220000008800 */
[----:B------:R-:W2:Y:S01]  /*00a0*/  S2R R23, SR_LANEID ;  /* 0x0000000000177919 */ /* 0x000ea20000000000 */
[----:B------:R-:W-:Y:S01]  /*00b0*/  IMAD.MOV.U32 R25, RZ, RZ, -0x1 ;  /* 0xffffffffff197424 */ /* 0x000fe200078e00ff */
[----:B------:R-:W1:Y:S01]  /*00c0*/  LDCU UR10, c[0x0][0x3ac] ;  /* 0x00007580ff0a77ac */ /* 0x000e620008000800 */
[----:B0-----:R-:W-:-:S04]  /*00d0*/  IMAD R7, R0, 0x13, RZ ;  /* 0x0000001300077824 */ /* 0x001fc800078e02ff */
[C---:B------:R-:W-:Y:S01]  /*00e0*/  VIADD R2, R7.reuse, 0x1 ;  /* 0x0000000107027836 */ /* 0x040fe20000000000 */
[C---:B-1----:R-:W-:Y:S01]  /*00f0*/  ISETP.GE.AND P1, PT, R7.reuse, UR4, PT ;  /* 0x0000000407007c0c */ /* 0x042fe2000bf26270 */
[----:B--2---:R-:W-:-:S03]  /*0100*/  IMAD.WIDE.U32 R4, R7, 0x4, R4 ;  /* 0x0000000407047825 */ /* 0x004fc600078e0004 */
[----:B------:R-:W-:Y:S01]  /*0110*/  ISETP.GE.AND P2, PT, R2, UR4, PT ;  /* 0x0000000402007c0c */ /* 0x000fe2000bf46270 */
[C---:B------:R-:W-:Y:S02]  /*0120*/  VIADD R2, R7.reuse, 0x2 ;  /* 0x0000000207027836 */ /* 0x040fe40000000000 */
[----:B------:R-:W-:-:S03]  /*0130*/  VIADD R3, R7, 0x3 ;  /* 0x0000000307037836 */ /* 0x000fc60000000000 */
[----:B------:R-:W-:Y:S01]  /*0140*/  ISETP.GE.AND P3, PT, R2, UR4, PT ;  /* 0x0000000402007c0c */ /* 0x000fe2000bf66270 */
[----:B------:R-:W-:Y:S01]  /*0150*/  VIADD R2, R7, 0x4 ;  /* 0x0000000407027836 */ /* 0x000fe20000000000 */
[----:B------:R-:W-:Y:S01]  /*0160*/  ISETP.GE.AND P4, PT, R3, UR4, PT ;  /* 0x0000000403007c0c */ /* 0x000fe2000bf86270 */
[----:B---3--:R-:W2:Y:S03]  /*0170*/  @!P1 LDG.E R12, desc[UR8][R4.64] ;  /* 0x00000008040c9981 */ /* 0x008ea6000c1e1900 */
[----:B------:R-:W-:Y:S01]  /*0180*/  ISETP.GE.AND P5, PT, R2, UR4, PT ;  /* 0x0000000402007c0c */ /* 0x000fe2000bfa6270 */
[----:B------:R-:W3:Y:S06]  /*0190*/  @!P2 LDG.E R6, desc[UR8][R4.64+0x4] ;  /* 0x000004080406a981 */ /* 0x000eec000c1e1900 */
[----:B------:R-:W5:Y:S04]  /*01a0*/  @!P3 LDG.E R8, desc[UR8][R4.64+0x8] ;  /* 0x000008080408b981 */ /* 0x000f68000c1e1900 */
[----:B------:R-:W4:Y:S04]  /*01b0*/  @!P4 LDG.E R9, desc[UR8][R4.64+0xc] ;  /* 0x00000c080409c981 */ /* 0x000f28000c1e1900 */
[----:B------:R-:W4:Y:S01]  /*01c0*/  @!P5 LDG.E R10, desc[UR8][R4.64+0x10] ;  /* 0x00001008040ad981 */ /* 0x000f22000c1e1900 */
[----:B------:R-:W-:-:S02]  /*01d0*/  VIADD R2, R7, 0x5 ;  /* 0x0000000507027836 */ /* 0x000fc40000000000 */
[C---:B------:R-:W-:Y:S02]  /*01e0*/  VIADD R11, R7.reuse, 0x7 ;  /* 0x00000007070b7836 */ /* 0x040fe40000000000 */
[----:B------:R-:W-:Y:S01]  /*01f0*/  VIADD R3, R7, 0x6 ;  /* 0x0000000607037836 */ /* 0x000fe20000000000 */
[----:B------:R-:W-:Y:S01]  /*0200*/  ISETP.GE.AND P6, PT, R2, UR4, PT ;  /* 0x0000000402007c0c */ /* 0x000fe2000bfc6270 */
[----:B------:R-:W-:-:S03]  /*0210*/  IMAD.MOV.U32 R2, RZ, RZ, -0x1 ;  /* 0xffffffffff027424 */ /* 0x000fc600078e00ff */
[----:B------:R-:W-:Y:S01]  /*0220*/  ISETP.GE.AND P0, PT, R3, UR4, PT ;  /* 0x0000000403007c0c */ /* 0x000fe2000bf06270 */
[----:B------:R-:W-:Y:S02]  /*0230*/  IMAD.MOV.U32 R3, RZ, RZ, -0x1 ;  /* 0xffffffffff037424 */ /* 0x000fe400078e00ff */
[----:B------:R-:W-:-:S06]  /*0240*/  VIADD R15, R7, 0xb ;  /* 0x0000000b070f7836 */ /* 0x000fcc0000000000 */
[----:B------:R-:W4:Y:S01]  /*0250*/  @!P6 LDG.E R17, desc[UR8][R4.64+0x14] ;  /* 0x000014080411e981 */ /* 0x000f22000c1e1900 */
[----:B--2---:R-:W-:Y:S01]  /*0260*/  @!P1 LOP3.LUT R2, R12, 0x80000000, RZ, 0x3c, !PT ;  /* 0x800000000c029812 */ /* 0x004fe200078e3cff */
[----:B------:R-:W-:Y:S01]  /*0270*/  IMAD.MOV.U32 R12, RZ, RZ, -0x1 ;  /* 0xffffffffff0c7424 */ /* 0x000fe200078e00ff */
[----:B------:R-:W-:Y:S01]  /*0280*/  ISETP.GE.AND P1, PT, R11, UR4, PT ;  /* 0x000000040b007c0c */ /* 0x000fe2000bf26270 */
[C---:B------:R-:W-:Y:S01]  /*0290*/  VIADD R11, R7.reuse, 0x8 ;  /* 0x00000008070b7836 */ /* 0x040fe20000000000 */
[----:B---3--:R-:W-:Y:S01]  /*02a0*/  @!P2 LOP3.LUT R3, R6, 0x80000000, RZ, 0x3c, !PT ;  /* 0x800000000603a812 */ /* 0x008fe200078e3cff */
[----:B------:R-:W-:-:S03]  /*02b0*/  VIADD R6, R7, 0x9 ;  /* 0x0000000907067836 */ /* 0x000fc60000000000 */
[----:B------:R-:W-:Y:S01]  /*02c0*/  ISETP.GE.AND P2, PT, R11, UR4, PT ;  /* 0x000000040b007c0c */ /* 0x000fe2000bf46270 */
[----:B------:R-:W-:Y:S01]  /*02d0*/  VIADD R11, R7, 0xa ;  /* 0x0000000a070b7836 */ /* 0x000fe20000000000 */
[----:B-----5:R-:W-:Y:S02]  /*02e0*/  @!P3 LOP3.LUT R12, R8, 0x80000000, RZ, 0x3c, !PT ;  /* 0x80000000080cb812 */ /* 0x020fe400078e3cff */
[----:B------:R-:W-:Y:S02]  /*02f0*/  ISETP.GE.AND P3, PT, R6, UR4, PT ;  /* 0x0000000406007c0c */ /* 0x000fe4000bf66270 */
[----:B----4-:R-:W-:Y:S01]  /*0300*/  @!P4 LOP3.LUT R13, R9, 0x80000000, RZ, 0x3c, !PT ;  /* 0x80000000090dc812 */ /* 0x010fe200078e3cff */
[----:B------:R-:W2:Y:S01]  /*0310*/  @!P0 LDG.E R6, desc[UR8][R4.64+0x18] ;  /* 0x0000180804068981 */ /* 0x000ea2000c1e1900 */
[----:B------:R-:W-:Y:S02]  /*0320*/  ISETP.GE.AND P4, PT, R11, UR4, PT ;  /* 0x000000040b007c0c */ /* 0x000fe4000bf86270 */
[----:B------:R-:W-:Y:S01]  /*0330*/  @!P5 LOP3.LUT R14, R10, 0x80000000, RZ, 0x3c, !PT ;  /* 0x800000000a0ed812 */ /* 0x000fe200078e3cff */
[----:B------:R-:W3:Y:S01]  /*0340*/  @!P1 LDG.E R8, desc[UR8][R4.64+0x1c] ;  /* 0x00001c0804089981 */ /* 0x000ee2000c1e1900 */
[----:B------:R-:W-:-:S03]  /*0350*/  ISETP.GE.AND P5, PT, R15, UR4, PT ;  /* 0x000000040f007c0c */ /* 0x000fc6000bfa6270 */
[----:B------:R-:W4:Y:S04]  /*0360*/  @!P2 LDG.E R9, desc[UR8][R4.64+0x20] ;  /* 0x000020080409a981 */ /* 0x000f28000c1e1900 */
[----:B------:R-:W5:Y:S04]  /*0370*/  @!P3 LDG.E R10, desc[UR8][R4.64+0x24] ;  /* 0x00002408040ab981 */ /* 0x000f68000c1e1900 */
[----:B------:R-:W5:Y:S04]  /*0380*/  @!P4 LDG.E R11, desc[UR8][R4.64+0x28] ;  /* 0x00002808040bc981 */ /* 0x000f68000c1e1900 */
[----:B------:R-:W5:Y:S01]  /*0390*/  @!P5 LDG.E R22, desc[UR8][R4.64+0x2c] ;  /* 0x00002c080416d981 */ /* 0x000f62000c1e1900 */
[----:B------:R-:W-:-:S02]  /*03a0*/  VIADD R16, R7, 0xc ;  /* 0x0000000c07107836 */ /* 0x000fc40000000000 */
[----:B------:R-:W-:Y:S01]  /*03b0*/  IMAD.MOV.U32 R15, RZ, RZ, -0x1 ;  /* 0xffffffffff0f7424 */ /* 0x000fe200078e00ff */
[----:B------:R-:W-:Y:S01]  /*03c0*/  @!P6 LOP3.LUT R15, R17, 0x80000000, RZ, 0x3c, !PT ;  /* 0x80000000110fe812 */ /* 0x000fe200078e3cff */
[C---:B------:R-:W-:Y:S01]  /*03d0*/  VIADD R18, R7.reuse, 0xd ;  /* 0x0000000d07127836 */ /* 0x040fe20000000000 */
[----:B------:R-:W-:Y:S01]  /*03e0*/  ISETP.GE.AND P6, PT, R16, UR4, PT ;  /* 0x0000000410007c0c */ /* 0x000fe2000bfc6270 */
[----:B------:R-:W-:Y:S02]  /*03f0*/  IMAD.MOV.U32 R16, RZ, RZ, -0x1 ;  /* 0xffffffffff107424 */ /* 0x000fe400078e00ff */
[----:B------:R-:W-:Y:S02]  /*0400*/  IMAD.MOV.U32 R17, RZ, RZ, -0x1 ;  /* 0xffffffffff117424 */ /* 0x000fe400078e00ff */
[----:B------:R-:W-:-:S08]  /*0410*/  VIADD R19, R7, 0xe ;  /* 0x0000000e07137836 */ /* 0x000fd00000000000 */
[----:B------:R-:W5:Y:S01]  /*0420*/  @!P6 LDG.E R24, desc[UR8][R4.64+0x30] ;  /* 0x000030080418e981 */ /* 0x000f62000c1e1900 */
[----:B--2---:R-:W-:Y:S01]  /*0430*/  @!P0 LOP3.LUT R16, R6, 0x80000000, RZ, 0x3c, !PT ;  /* 0x8000000006108812 */ /* 0x004fe200078e3cff */
[C---:B------:R-:W-:Y:S01]  /*0440*/  VIADD R6, R7.reuse, 0xf ;  /* 0x0000000f07067836 */ /* 0x040fe20000000000 */
[----:B------:R-:W-:Y:S01]  /*0450*/  ISETP.GE.AND P0, PT, R18, UR4, PT ;  /* 0x0000000412007c0c */ /* 0x000fe2000bf06270 */
[----:B------:R-:W-:Y:S01]  /*0460*/  IMAD.MOV.U32 R18, RZ, RZ, -0x1 ;  /* 0xffffffffff127424 */ /* 0x000fe200078e00ff */
[----:B---3--:R-:W-:Y:S01]  /*0470*/  @!P1 LOP3.LUT R17, R8, 0x80000000, RZ, 0x3c, !PT ;  /* 0x8000000008119812 */ /* 0x008fe200078e3cff */
[----:B------:R-:W-:Y:S01]  /*0480*/  VIADD R8, R7, 0x10 ;  /* 0x0000001007087836 */ /* 0x000fe20000000000 */
[----:B----4-:R-:W-:Y:S02]  /*0490*/  @!P2 LOP3.LUT R18, R9, 0x80000000, RZ, 0x3c, !PT ;  /* 0x800000000912a812 */ /* 0x010fe400078e3cff */
[----:B------:R-:W-:Y:S01]  /*04a0*/  ISETP.GE.AND P2, PT, R6, UR4, PT ;  /* 0x0000000406007c0c */ /* 0x000fe2000bf46270 */
[----:B------:R-:W-:-:S02]  /*04b0*/  VIADD R6, R7, 0x11 ;  /* 0x0000001107067836 */ /* 0x000fc40000000000 */
[----:B------:R-:W-:Y:S01]  /*04c0*/  VIADD R7, R7, 0x12 ;  /* 0x0000001207077836 */ /* 0x000fe20000000000 */
[----:B------:R-:W-:Y:S01]  /*04d0*/  ISETP.GE.AND P1, PT, R19, UR4, PT ;  /* 0x0000000413007c0c */ /* 0x000fe2000bf26270 */
[----:B------:R-:W-:Y:S01]  /*04e0*/  IMAD.MOV.U32 R19, RZ, RZ, -0x1 ;  /* 0xffffffffff137424 */ /* 0x000fe200078e00ff */
[----:B-----5:R-:W-:Y:S02]  /*04f0*/  @!P3 LOP3.LUT R19, R10, 0x80000000, RZ, 0x3c, !PT ;  /* 0x800000000a13b812 */ /* 0x020fe400078e3cff */
[----:B------:R-:W-:Y:S02]  /*0500*/  @!P4 LOP3.LUT R20, R11, 0x80000000, RZ, 0x3c, !PT ;  /* 0x800000000b14c812 */ /* 0x000fe400078e3cff */
[----:B------:R-:W-:Y:S02]  /*0510*/  @!P5 LOP3.LUT R21, R22, 0x80000000, RZ, 0x3c, !PT ;  /* 0x800000001615d812 */ /* 0x000fe400078e3cff */
[----:B------:R-:W-:Y:S02]  /*0520*/  ISETP.GE.AND P3, PT, R8, UR4, PT ;  /* 0x0000000408007c0c */ /* 0x000fe4000bf66270 */
[----:B------:R-:W-:Y:S01]  /*0530*/  ISETP.GE.AND P4, PT, R6, UR4, PT ;  /* 0x0000000406007c0c */ /* 0x000fe2000bf86270 */
[----:B------:R-:W2:Y:S01]  /*0540*/  @!P2 LDG.E R8, desc[UR8][R4.64+0x3c] ;  /* 0x00003c080408a981 */ /* 0x000ea2000c1e1900 */
[----:B------:R-:W-:Y:S01]  /*0550*/  ISETP.GE.AND P5, PT, R7, UR4, PT ;  /* 0x0000000407007c0c */ /* 0x000fe2000bfa6270 */
[----:B------:R-:W0:Y:S02]  /*0560*/  LDCU.64 UR4, c[0x0][0x3a8] ;  /* 0x00007500ff0477ac */ /* 0x000e240008000a00 */
[----:B------:R-:W3:Y:S04]  /*0570*/  @!P0 LDG.E R6, desc[UR8][R4.64+0x34] ;  /* 0x0000340804068981 */ /* 0x000ee8000c1e1900 */
[----:B------:R-:W4:Y:S04]  /*0580*/  @!P1 LDG.E R7, desc[UR8][R4.64+0x38] ;  /* 0x0000380804079981 */ /* 0x000f28000c1e1900 */
[----:B------:R-:W5:Y:S04]  /*0590*/  @!P3 LDG.E R9, desc[UR8][R4.64+0x40] ;  /* 0x000040080409b981 */ /* 0x000f68000c1e1900 */
[----:B------:R-:W5:Y:S04]  /*05a0*/  @!P4 LDG.E R10, desc[UR8][R4.64+0x44] ;  /* 0x00004408040ac981 */ /* 0x000f68000c1e1900 */
[----:B------:R-:W5:Y:S01]  /*05b0*/  @!P5 LDG.E R11, desc[UR8][R4.64+0x48] ;  /* 0x00004808040bd981 */ /* 0x000f62000c1e1900 */
[----:B0-----:R-:W-:-:S02]  /*05c0*/  UIADD3 UR7, UPT, UPT, UR4, 0x6, URZ ;  /* 0x0000000604077890 */ /* 0x001fc4000fffe0ff */
[----:B------:R-:W-:-:S03]  /*05d0*/  UIADD3 UR5, UPT, UPT, -UR4, UR5, URZ ;  /* 0x0000000504057290 */ /* 0x000fc6000fffe1ff */
[----:B------:R-:W-:Y:S02]  /*05e0*/  UMOV UR4, 0x400 ;  /* 0x0000040000047882 */ /* 0x000fe40000000000 */
[----:B------:R-:W-:Y:S01]  /*05f0*/  ULEA UR4, UR6, UR4, 0x18 ;  /* 0x0000000406047291 */ /* 0x000fe2000f8ec0ff */
[----:B------:R-:W-:-:S05]  /*0600*/  SHF.R.U32.HI R105, RZ, 0x5, R0 ;  /* 0x00000005ff697819 */ /* 0x000fca0000011600 */
[----:B------:R-:W-:Y:S01]  /*0610*/  LEA R29, R0, UR4, 0x2 ;  /* 0x00000004001d7c11 */ /* 0x000fe2000f8e10ff */
[----:B------:R-:W-:Y:S01]  /*0620*/  IMAD.MOV.U32 R22, RZ, RZ, -0x1 ;  /* 0xffffffffff167424 */ /* 0x000fe200078e00ff */
[----:B------:R-:W-:-:S03]  /*0630*/  @!P6 LOP3.LUT R22, R24, 0x80000000, RZ, 0x3c, !PT ;  /* 0x800000001816e812 */ /* 0x000fc600078e3cff */
[----:B------:R-:W-:Y:S01]  /*0640*/  IMAD R31, R0, 0x80, R29 ;  /* 0x00000080001f7824 */ /* 0x000fe200078e021d */
[----:B------:R-:W-:Y:S01]  /*0650*/  LEA R32, R105, UR4, 0x2 ;  /* 0x0000000469207c11 */ /* 0x000fe2000f8e10ff */
[----:B------:R-:W-:Y:S02]  /*0660*/  IMAD.MOV.U32 R24, RZ, RZ, -0x1 ;  /* 0xffffffffff187424 */ /* 0x000fe400078e00ff */
[----:B------:R-:W-:Y:S02]  /*0670*/  IMAD.MOV.U32 R26, RZ, RZ, -0x1 ;  /* 0xffffffffff1a7424 */ /* 0x000fe400078e00ff */
[----:B------:R-:W-:Y:S02]  /*0680*/  IMAD.MOV.U32 R27, RZ, RZ, -0x1 ;  /* 0xffffffffff1b7424 */ /* 0x000fe400078e00ff */
[----:B------:R-:W-:Y:S02]  /*0690*/  IMAD.MOV.U32 R28, RZ, RZ, -0x1 ;  /* 0xffffffffff1c7424 */ /* 0x000fe400078e00ff */
[----:B------:R-:W-:-:S02]  /*06a0*/  IMAD.MOV.U32 R30, RZ, RZ, -0x1 ;  /* 0xffffffffff1e7424 */ /* 0x000fc400078e00ff */
[----:B------:R-:W-:Y:S01]  /*06b0*/  IMAD R33, R0, -0x38, R31 ;  /* 0xffffffc800217824 */ /* 0x000fe200078e021f */
[----:B------:R-:W-:Y:S01]  /*06c0*/  BAR.SYNC.DEFER_BLOCKING 0x0 ;  /* 0x0000000000007b1d */ /* 0x000fe20000010000 */
[----:B--2---:R-:W-:Y:S02]  /*06d0*/  @!P2 LOP3.LUT R26, R8, 0x80000000, RZ, 0x3c, !PT ;  /* 0x80000000081aa812 */ /* 0x004fe400078e3cff */
[----:B---3--:R-:W-:Y:S02]  /*06e0*/  @!P0 LOP3.LUT R24, R6, 0x80000000, RZ, 0x3c, !PT ;  /* 0x8000000006188812 */ /* 0x008fe400078e3cff */
[----:B----4-:R-:W-:Y:S02]  /*06f0*/  @!P1 LOP3.LUT R25, R7, 0x80000000, RZ, 0x3c, !PT ;  /* 0x8000000007199812 */ /* 0x010fe400078e3cff */
[----:B-----5:R-:W-:Y:S02]  /*0700*/  @!P3 LOP3.LUT R27, R9, 0x80000000, RZ, 0x3c, !PT ;  /* 0x80000000091bb812 */ /* 0x020fe400078e3cff */
[----:B------:R-:W-:-:S02]  /*0710*/  @!P4 LOP3.LUT R28, R10, 0x80000000, RZ, 0x3c, !PT ;  /* 0x800000000a1cc812 */ /* 0x000fc400078e3cff */
[----:B------:R-:W-:-:S07]  /*0720*/  @!P5 LOP3.LUT R30, R11, 0x80000000, RZ, 0x3c, !PT ;  /* 0x800000000b1ed812 */ /* 0x000fce00078e3cff */
.L_x_220:
[----:B------:R-:W-:Y:S01]  /*0730*/  UISETP.LT.AND UP0, UPT, UR5, 0x6, UPT ;  /* 0x000000060500788c */ /* 0x000fe2000bf01270 */
[----:B------:R-:W-:Y:S01]  /*0740*/  STS [R29], RZ ;  /* 0x000000ff1d007388 */ /* 0x000fe20000000800 */
[----:B------:R-:W-:Y:S01]  /*0750*/  UIADD3 UR6, UPT, UPT, UR7, -0x6, URZ ;  /* 0xfffffffa07067890 */ /* 0x000fe2000fffe0ff */
[----:B------:R-:W-:Y:S01]  /*0760*/  ISETP.NE.AND P1, PT, R23, 0x1f, PT ;  /* 0x0000001f1700780c */ /* 0x000fe20003f25270 */
[----:B------:R-:W-:Y:S01]  /*0770*/  USEL UR4, UR5, 0x6, UP0 ;  /* 0x0000000605047887 */ /* 0x000fe20008000000 */
[----:B------:R-:W-:Y:S01]  /*0780*/  STS [R29+0x400], RZ ;  /* 0x000400ff1d007388 */ /* 0x000fe20000000800 */
[C---:B------:R-:W-:Y:S01]  /*0790*/  ISETP.NE.AND P2, PT, R105.reuse, 0x6, PT ;  /* 0x000000066900780c */ /* 0x040fe20003f45270 */
[----:B------:R-:W-:Y:S01]  /*07a0*/  UISETP.GE.AND UP0, UPT, UR7, UR10, UPT ;  /* 0x0000000a0700728c */ /* 0x000fe2000bf06270 */
[----:B0-2---:R-:W-:Y:S01]  /*07b0*/  SHF.R.U32.HI R4, RZ, UR6, R2 ;  /* 0x00000006ff047c19 */ /* 0x005fe20008011602 */
[----:B------:R-:W-:Y:S01]  /*07c0*/  UBMSK UR4, URZ, UR4 ;  /* 0x00000004ff04729b */ /* 0x000fe20008000000 */
[----:B------:R-:W-:Y:S01]  /*07d0*/  STS [R29+0x800], RZ ;  /* 0x000800ff1d007388 */ /* 0x000fe20000000800 */
[----:B------:R-:W-:-:S03]  /*07e0*/  ISETP.NE.AND P3, PT, R105, 0x7, PT ;  /* 0x000000076900780c */ /* 0x000fc60003f65270 */
[----:B------:R-:W-:Y:S01]  /*07f0*/  STS [R29+0xc00], RZ ;  /* 0x000c00ff1d007388 */ /* 0x000fe20000000800 */
[----:B------:R-:W-:-:S03]  /*0800*/  LOP3.LUT R4, R4, UR4, RZ, 0xc0, !PT ;  /* 0x0000000404047c12 */ /* 0x000fc6000f8ec0ff */
[----:B------:R-:W-:Y:S02]  /*0810*/  STS [R29+0x1000], RZ ;  /* 0x001000ff1d007388 */ /* 0x000fe40000000800 */
[----:B------:R-:W-:Y:S01]  /*0820*/  IMAD.SHL.U32 R5, R4, 0x400, RZ ;  /* 0x0000040004057824 */ /* 0x000fe200078e00ff */
[----:B------:R-:W-:Y:S01]  /*0830*/  SHF.R.U32.HI R4, RZ, 0x4, R4 ;  /* 0x00000004ff047819 */ /* 0x000fe20000011604 */
[----:B------:R-:W-:Y:S03]  /*0840*/  STS [R29+0x1400], RZ ;  /* 0x001400ff1d007388 */ /* 0x000fe60000000800 */
[----:B------:R-:W-:Y:S01]  /*0850*/  LOP3.LUT R36, R5, 0x7c00, RZ, 0xc0, !PT ;  /* 0x00007c0005247812 */ /* 0x000fe200078ec0ff */
[----:B------:R-:W-:Y:S01]  /*0860*/  STS [R29+0x1800], RZ ;  /* 0x001800ff1d007388 */ /* 0x000fe20000000800 */
[----:B------:R-:W-:-:S03]  /*0870*/  LOP3.LUT R4, R4, 0xffffffe, RZ, 0xc0, !PT ;  /* 0x0ffffffe04047812 */ /* 0x000fc600078ec0ff */
[----:B------:R-:W-:Y:S01]  /*0880*/  STS [R29+0x1c00], RZ ;  /* 0x001c00ff1d007388 */ /* 0x000fe20000000800 */
[----:B------:R-:W-:Y:S02]  /*0890*/  IADD3 R36, PT, PT, R4, R29, R36 ;  /* 0x0000001d04247210 */ /* 0x000fe40007ffe024 */
[----:B------:R-:W-:Y:S01]  /*08a0*/  SHF.R.U32.HI R4, RZ, UR6, R3 ;  /* 0x00000006ff047c19 */ /* 0x000fe20008011603 */
[----:B------:R-:W-:Y:S03]  /*08b0*/  STS [R29+0x2000], RZ ;  /* 0x002000ff1d007388 */ /* 0x000fe60000000800 */
[----:B------:R-:W-:Y:S01]  /*08c0*/  LOP3.LUT R4, R4, UR4, RZ, 0xc0, !PT ;  /* 0x0000000404047c12 */ /* 0x000fe2000f8ec0ff */
[----:B------:R-:W-:Y:S03]  /*08d0*/  STS [R29+0x2400], RZ ;  /* 0x002400ff1d007388 */ /* 0x000fe60000000800 */
[----:B------:R-:W-:Y:S01]  /*08e0*/  SHF.R.U32.HI R6, RZ, 0x4, R4 ;  /* 0x00000004ff067819 */ /* 0x000fe20000011604 */
[----:B------:R-:W-:Y:S01]  /*08f0*/  STS [R29+0x2800], RZ ;  /* 0x002800ff1d007388 */ /* 0x000fe20000000800 */
[----:B------:R-:W-:-:S02]  /*0900*/  IMAD.SHL.U32 R5, R4, 0x400, RZ ;  /* 0x0000040004057824 */ /* 0x000fc400078e00ff */
[----:B------:R-:W-:Y:S01]  /*0910*/  LOP3.LUT R6, R6, 0xffffffe, RZ, 0xc0, !PT ;  /* 0x0ffffffe06067812 */ /* 0x000fe200078ec0ff */
[----:B------:R-:W-:Y:S02]  /*0920*/  STS [R29+0x2c00], RZ ;  /* 0x002c00ff1d007388 */ /* 0x000fe40000000800 */
[----:B------:R-:W-:Y:S02]  /*0930*/  LOP3.LUT R4, R5, 0x7c00, RZ, 0xc0, !PT ;  /* 0x00007c0005047812 */ /* 0x000fe400078ec0ff */
[----:B------:R-:W-:Y:S02]  /*0940*/  STS [R29+0x3000], RZ ;  /* 0x003000ff1d007388 */ /* 0x000fe40000000800 */
[----:B------:R-:W-:Y:S02]  /*0950*/  IADD3 R37, PT, PT, R6, R29, R4 ;  /* 0x0000001d06257210 */ /* 0x000fe40007ffe004 */
[----:B------:R-:W-:Y:S01]  /*0960*/  STS [R29+0x3400], RZ ;  /* 0x003400ff1d007388 */ /* 0x000fe20000000800 */
[----:B------:R-:W-:-:S03]  /*0970*/  SHF.R.U32.HI R4, RZ, UR6, R12 ;  /* 0x00000006ff047c19 */ /* 0x000fc6000801160c */
        /* <DEDUP_REMOVED lines=10> */
[----:B------:R-:W-:-:S03]  /*0a20*/  IADD3 R39, PT, PT, R39, R29, R6 ;  /* 0x0000001d27277210 */ /* 0x000fc60007ffe006 */
[----:B------:R-:W-:Y:S04]  /*0a30*/  STS [R29+0x4c00], RZ ;  /* 0x004c00ff1d007388 */ /* 0x000fe80000000800 */
        /* <DEDUP_REMOVED lines=13> */
[----:B------:R-:W0:Y:S02]  /*0b10*/  LDS.U16 R34, [R36] ;  /* 0x0000000024227984 */ /* 0x000e240000000400 */
[----:B0-----:R-:W-:-:S05]  /*0b20*/  VIADD R5, R34, 0x1 ;  /* 0x0000000122057836 */ /* 0x001fca0000000000 */
[----:B------:R0:W-:Y:S04]  /*0b30*/  STS.U16 [R36], R5 ;  /* 0x0000000524007388 */ /* 0x0001e80000000400 */
[----:B------:R-:W1:Y:S01]  /*0b40*/  LDS.U16 R38, [R37] ;  /* 0x0000000025267984 */ /* 0x000e620000000400 */
[----:B0-----:R-:W-:-:S04]  /*0b50*/  SHF.R.U32.HI R5, RZ, UR6, R13 ;  /* 0x00000006ff057c19 */ /* 0x001fc8000801160d */
[----:B------:R-:W-:-:S05]  /*0b60*/  LOP3.LUT R5, R5, UR4, RZ, 0xc0, !PT ;  /* 0x0000000405057c12 */ /* 0x000fca000f8ec0ff */
[----:B------:R-:W-:Y:S01]  /*0b70*/  IMAD.SHL.U32 R6, R5, 0x400, RZ ;  /* 0x0000040005067824 */ /* 0x000fe200078e00ff */
[----:B------:R-:W-:-:S04]  /*0b80*/  SHF.R.U32.HI R5, RZ, 0x4, R5 ;  /* 0x00000004ff057819 */ /* 0x000fc80000011605 */
[----:B------:R-:W-:Y:S02]  /*0b90*/  LOP3.LUT R8, R6, 0x7c00, RZ, 0xc0, !PT ;  /* 0x00007c0006087812 */ /* 0x000fe400078ec0ff */
[----:B------:R-:W-:-:S04]  /*0ba0*/  LOP3.LUT R5, R5, 0xffffffe, RZ, 0xc0, !PT ;  /* 0x0ffffffe05057812 */ /* 0x000fc800078ec0ff */
[----:B------:R-:W-:Y:S01]  /*0bb0*/  IADD3 R41, PT, PT, R5, R29, R8 ;  /* 0x0000001d05297210 */ /* 0x000fe20007ffe008 */
[----:B-1----:R-:W-:-:S05]  /*0bc0*/  VIADD R4, R38, 0x1 ;  /* 0x0000000126047836 */ /* 0x002fca0000000000 */
[----:B------:R0:W-:Y:S04]  /*0bd0*/  STS.U16 [R37], R4 ;  /* 0x0000000425007388 */ /* 0x0001e80000000400 */
[----:B------:R-:W1:Y:S01]  /*0be0*/  LDS.U16 R40, [R39] ;  /* 0x0000000027287984 */ /* 0x000e620000000400 */
[----:B0-----:R-:W-:-:S04]  /*0bf0*/  SHF.R.U32.HI R4, RZ, UR6, R14 ;  /* 0x00000006ff047c19 */ /* 0x001fc8000801160e */
[----:B------:R-:W-:-:S05]  /*0c00*/  LOP3.LUT R4, R4, UR4, RZ, 0xc0, !PT ;  /* 0x0000000404047c12 */ /* 0x000fca000f8ec0ff */
[----:B------:R-:W-:Y:S01]  /*0c10*/  IMAD.SHL.U32 R5, R4, 0x400, RZ ;  /* 0x0000040004057824 */ /* 0x000fe200078e00ff */
[----:B------:R-:W-:-:S04]  /*0c20*/  SHF.R.U32.HI R4, RZ, 0x4, R4 ;  /* 0x00000004ff047819 */ /* 0x000fc80000011604 */
[----:B------:R-:W-:Y:S02]  /*0c30*/  LOP3.LUT R8, R5, 0x7c00, RZ, 0xc0, !PT ;  /* 0x00007c0005087812 */ /* 0x000fe400078ec0ff */
[----:B------:R-:W-:Y:S02]  /*0c40*/  LOP3.LUT R43, R4, 0xffffffe, RZ, 0xc0, !PT ;  /* 0x0ffffffe042b7812 */ /* 0x000fe400078ec0ff */
[----:B------:R-:W-:Y:S02]  /*0c50*/  SHF.R.U32.HI R5, RZ, UR6, R15 ;  /* 0x00000006ff057c19 */ /* 0x000fe4000801160f */
[----:B------:R-:W-:Y:S02]  /*0c60*/  IADD3 R43, PT, PT, R43, R29, R8 ;  /* 0x0000001d2b2b7210 */ /* 0x000fe40007ffe008 */
[----:B------:R-:W-:Y:S01]  /*0c70*/  LOP3.LUT R5, R5, UR4, RZ, 0xc0, !PT ;  /* 0x0000000405057c12 */ /* 0x000fe2000f8ec0ff */
[----:B-1----:R-:W-:-:S05]  /*0c80*/  VIADD R6, R40, 0x1 ;  /* 0x0000000128067836 */ /* 0x002fca0000000000 */
[----:B------:R0:W-:Y:S04]  /*0c90*/  STS.U16 [R39], R6 ;  /* 0x0000000627007388 */ /* 0x0001e80000000400 */
[----:B------:R-:W1:Y:S01]  /*0ca0*/  LDS.U16 R42, [R41] ;  /* 0x00000000292a7984 */ /* 0x000e620000000400 */
[----:B0-----:R-:W-:Y:S01]  /*0cb0*/  IMAD.SHL.U32 R6, R5, 0x400, RZ ;  /* 0x0000040005067824 */ /* 0x001fe200078e00ff */
        /* <DEDUP_REMOVED lines=127> */
[----:B0-----:R-:W-:Y:S01]  /*14b0*/  SHF.R.U32.HI R4, RZ, UR6, R30 ;  /* 0x00000006ff047c19 */ /* 0x001fe2000801161e */
[----:B------:R-:W0:Y:S03]  /*14c0*/  S2UR UR6, SR_CgaCtaId ;  /* 0x00000000000679c3 */ /* 0x000e260000008800 */
[----:B------:R-:W-:Y:S01]  /*14d0*/  LOP3.LUT R4, R4, UR4, RZ, 0xc0, !PT ;  /* 0x0000000404047c12 */ /* 0x000fe2000f8ec0ff */
[----:B------:R-:W-:-:S04]  /*14e0*/  UMOV UR4, 0x400 ;  /* 0x0000040000047882 */ /* 0x000fc80000000000 */
[----:B------:R-:W-:Y:S01]  /*14f0*/  IMAD.SHL.U32 R5, R4, 0x400, RZ ;  /* 0x0000040004057824 */ /* 0x000fe200078e00ff */
[----:B------:R-:W-:-:S04]  /*1500*/  SHF.R.U32.HI R4, RZ, 0x4, R4 ;  /* 0x00000004ff047819 */ /* 0x000fc80000011604 */
[----:B------:R-:W-:Y:S02]  /*1510*/  LOP3.LUT R8, R5, 0x7c00, RZ, 0xc0, !PT ;  /* 0x00007c0005087812 */ /* 0x000fe400078ec0ff */
[----:B------:R-:W-:-:S04]  /*1520*/  LOP3.LUT R71, R4, 0xffffffe, RZ, 0xc0, !PT ;  /* 0x0ffffffe04477812 */ /* 0x000fc800078ec0ff */
[----:B------:R-:W-:Y:S01]  /*1530*/  IADD3 R71, PT, PT, R71, R29, R8 ;  /* 0x0000001d47477210 */ /* 0x000fe20007ffe008 */
[----:B0-----:R-:W-:Y:S01]  /*1540*/  ULEA UR4, UR6, UR4, 0x18 ;  /* 0x0000000406047291 */ /* 0x001fe2000f8ec0ff */
[----:B-1----:R-:W-:-:S05]  /*1550*/  VIADD R6, R68, 0x1 ;  /* 0x0000000144067836 */ /* 0x002fca0000000000 */
[----:B------:R-:W-:Y:S04]  /*1560*/  STS.U16 [R67], R6 ;  /* 0x0000000643007388 */ /* 0x000fe80000000400 */
[----:B------:R-:W0:Y:S02]  /*1570*/  LDS.U16 R70, [R69] ;  /* 0x0000000045467984 */ /* 0x000e240000000400 */
[----:B0-----:R-:W-:-:S05]  /*1580*/  VIADD R4, R70, 0x1 ;  /* 0x0000000146047836 */ /* 0x001fca0000000000 */
[----:B------:R-:W-:Y:S04]  /*1590*/  STS.U16 [R69], R4 ;  /* 0x0000000445007388 */ /* 0x000fe80000000400 */
[----:B------:R-:W0:Y:S02]  /*15a0*/  LDS.U16 R72, [R71] ;  /* 0x0000000047487984 */ /* 0x000e240000000400 */
[----:B0-----:R-:W-:-:S05]  /*15b0*/  VIADD R6, R72, 0x1 ;  /* 0x0000000148067836 */ /* 0x001fca0000000000 */
[----:B------:R-:W-:Y:S01]  /*15c0*/  STS.U16 [R71], R6 ;  /* 0x0000000647007388 */ /* 0x000fe20000000400 */
[----:B------:R-:W-:Y:S06]  /*15d0*/  BAR.SYNC.DEFER_BLOCKING 0x0 ;  /* 0x0000000000007b1d */ /* 0x000fec0000010000 */
[----:B------:R-:W-:Y:S04]  /*15e0*/  LDS R73, [R31] ;  /* 0x000000001f497984 */ /* 0x000fe80000000800 */
[----:B------:R-:W0:Y:S04]  /*15f0*/  LDS R74, [R31+0x4] ;  /* 0x000004001f4a7984 */ /* 0x000e280000000800 */
        /* <DEDUP_REMOVED lines=13> */
[----:B------:R-:W1:Y:S01]  /*16d0*/  LDS R86, [R31+0x34] ;  /* 0x000034001f567984 */ /* 0x000e620000000800 */
[----:B--2---:R-:W-:-:S03]  /*16e0*/  IMAD.IADD R76, R76, 0x1, R75 ;  /* 0x000000014c4c7824 */ /* 0x004fc600078e024b */
[----:B------:R-:W2:Y:S01]  /*16f0*/  LDS R87, [R31+0x38] ;  /* 0x000038001f577984 */ /* 0x000ea20000000800 */
[----:B---3--:R-:W-:-:S03]  /*1700*/  IMAD.IADD R77, R77, 0x1, R76 ;  /* 0x000000014d4d7824 */ /* 0x008fc600078e024c */
[----:B------:R-:W3:Y:S01]  /*1710*/  LDS R88, [R31+0x3c] ;  /* 0x00003c001f587984 */ /* 0x000ee20000000800 */
[----:B----4-:R-:W-:-:S03]  /*1720*/  IMAD.IADD R78, R78, 0x1, R77 ;  /* 0x000000014e4e7824 */ /* 0x010fc600078e024d */
[----:B------:R-:W4:Y:S01]  /*1730*/  LDS R89, [R31+0x40] ;  /* 0x000040001f597984 */ /* 0x000f220000000800 */
[----:B-----5:R-:W-:-:S03]  /*1740*/  IMAD.IADD R79, R79, 0x1, R78 ;  /* 0x000000014f4f7824 */ /* 0x020fc600078e024e */
[----:B------:R-:W5:Y:S01]  /*1750*/  LDS R90, [R31+0x44] ;  /* 0x000044001f5a7984 */ /* 0x000f620000000800 */
[----:B------:R-:W-:-:S03]  /*1760*/  IMAD.IADD R80, R80, 0x1, R79 ;  /* 0x0000000150507824 */ /* 0x000fc600078e024f */
        /* <DEDUP_REMOVED lines=29> */
[----:B------:R-:W-:-:S04]  /*1940*/  IMAD.IADD R95, R95, 0x1, R94 ;  /* 0x000000015f5f7824 */ /* 0x000fc800078e025e */
[----:B0-----:R-:W-:-:S04]  /*1950*/  IMAD.IADD R96, R96, 0x1, R95 ;  /* 0x0000000160607824 */ /* 0x001fc800078e025f */
[----:B-1----:R-:W-:-:S04]  /*1960*/  IMAD.IADD R97, R97, 0x1, R96 ;  /* 0x0000000161617824 */ /* 0x002fc800078e0260 */
[----:B--2---:R-:W-:-:S04]  /*1970*/  IMAD.IADD R98, R98, 0x1, R97 ;  /* 0x0000000162627824 */ /* 0x004fc800078e0261 */
[----:B---3--:R-:W-:-:S04]  /*1980*/  IMAD.IADD R99, R99, 0x1, R98 ;  /* 0x0000000163637824 */ /* 0x008fc800078e0262 */
[----:B----4-:R-:W-:-:S04]  /*1990*/  IMAD.IADD R100, R100, 0x1, R99 ;  /* 0x0000000164647824 */ /* 0x010fc800078e0263 */
[----:B-----5:R-:W-:-:S04]  /*19a0*/  IMAD.IADD R101, R101, 0x1, R100 ;  /* 0x0000000165657824 */ /* 0x020fc800078e0264 */
[----:B------:R-:W-:-:S04]  /*19b0*/  IMAD.IADD R102, R102, 0x1, R101 ;  /* 0x0000000166667824 */ /* 0x000fc800078e0265 */
[----:B------:R-:W-:-:S04]  /*19c0*/  IMAD.IADD R103, R103, 0x1, R102 ;  /* 0x0000000167677824 */ /* 0x000fc800078e0266 */
[----:B------:R-:W-:-:S04]  /*19d0*/  IMAD.IADD R104, R104, 0x1, R103 ;  /* 0x0000000168687824 */ /* 0x000fc800078e0267 */
[----:B------:R-:W-:-:S05]  /*19e0*/  IMAD.IADD R106, R5, 0x1, R104 ;  /* 0x00000001056a7824 */ /* 0x000fca00078e0268 */
        /* <DEDUP_REMOVED lines=8> */
[----:B------:R-:W0:Y:S02]  /*1a70*/  SHFL.UP P0, R107, R108, 0x10, RZ ;  /* 0x060000006c6b7989 */ /* 0x000e2400000000ff */
[----:B0-----:R-:W-:Y:S01]  /*1a80*/  @P0 IMAD.IADD R107, R108, 0x1, R107 ;  /* 0x000000016c6b0824 */ /* 0x001fe200078e026b */
[----:B------:R-:W-:-:S03]  /*1a90*/  ISETP.NE.AND P0, PT, R105, 0x1, PT ;  /* 0x000000016900780c */ /* 0x000fc60003f05270 */
[----:B------:R-:W-:Y:S01]  /*1aa0*/  IMAD.IADD R106, R107, 0x1, -R106 ;  /* 0x000000016b6a7824 */ /* 0x000fe200078e0a6a */
[----:B------:R-:W-:Y:S01]  /*1ab0*/  @!P1 STS [R32+0x8400], R107 ;  /* 0x0084006b20009388 */ /* 0x000fe20000000800 */
[----:B------:R-:W-:Y:S01]  /*1ac0*/  BAR.SYNC.DEFER_BLOCKING 0x0 ;  /* 0x0000000000007b1d */ /* 0x000fe20000010000 */
[----:B------:R-:W-:-:S05]  /*1ad0*/  ISETP.NE.AND P1, PT, R105, 0x4, PT ;  /* 0x000000046900780c */ /* 0x000fca0003f25270 */
[----:B------:R-:W0:Y:S04]  /*1ae0*/  LDS.128 R4, [UR4+0x8400] ;  /* 0x00840004ff047984 */ /* 0x000e280008000c00 */
[----:B------:R-:W1:Y:S01]  /*1af0*/  LDS.128 R8, [UR4+0x8410] ;  /* 0x00841004ff087984 */ /* 0x000e620008000c00 */
[C---:B0-----:R-:W-:Y:S01]  /*1b00*/  SEL R35, R4.reuse, R35, !P0 ;  /* 0x0000002304237207 */ /* 0x041fe20004000000 */
[----:B------:R-:W-:Y:S01]  /*1b10*/  IMAD.IADD R5, R4, 0x1, R5 ;  /* 0x0000000104057824 */ /* 0x000fe200078e0205 */
[----:B------:R-:W-:-:S03]  /*1b20*/  ISETP.NE.AND P0, PT, R105, 0x2, PT ;  /* 0x000000026900780c */ /* 0x000fc60003f05270 */
[----:B------:R-:W-:Y:S01]  /*1b30*/  IMAD.IADD R6, R6, 0x1, R5 ;  /* 0x0000000106067824 */ /* 0x000fe200078e0205 */
[----:B------:R-:W-:Y:S02]  /*1b40*/  SEL R35, R5, R35, !P0 ;  /* 0x0000002305237207 */ /* 0x000fe40004000000 */
[----:B------:R-:W-:Y:S01]  /*1b50*/  ISETP.NE.AND P0, PT, R105, 0x3, PT ;  /* 0x000000036900780c */ /* 0x000fe20003f05270 */
[----:B------:R-:W-:-:S03]  /*1b60*/  IMAD.IADD R7, R7, 0x1, R6 ;  /* 0x0000000107077824 */ /* 0x000fc600078e0206 */
[----:B------:R-:W-:Y:S01]  /*1b70*/  SEL R35, R6, R35, !P0 ;  /* 0x0000002306237207 */ /* 0x000fe20004000000 */
[----:B-1----:R-:W-:Y:S01]  /*1b80*/  IMAD.IADD R8, R7, 0x1, R8 ;  /* 0x0000000107087824 */ /* 0x002fe200078e0208 */
[----:B------:R-:W-:Y:S02]  /*1b90*/  ISETP.NE.AND P0, PT, R105, 0x5, PT ;  /* 0x000000056900780c */ /* 0x000fe40003f05270 */
[----:B------:R-:W-:Y:S01]  /*1ba0*/  SEL R35, R7, R35, !P1 ;  /* 0x0000002307237207 */ /* 0x000fe20004800000 */
[----:B------:R-:W-:Y:S01]  /*1bb0*/  IMAD.IADD R9, R9, 0x1, R8 ;  /* 0x0000000109097824 */ /* 0x000fe200078e0208 */
[----:B------:R-:W-:Y:S02]  /*1bc0*/  ISETP.NE.AND P1, PT, R23, RZ, PT ;  /* 0x000000ff1700720c */ /* 0x000fe40003f25270 */
[----:B------:R-:W-:Y:S01]  /*1bd0*/  SEL R35, R8, R35, !P0 ;  /* 0x0000002308237207 */ /* 0x000fe20004000000 */
[----:B------:R-:W-:Y:S01]  /*1be0*/  IMAD.IADD R10, R10, 0x1, R9 ;  /* 0x000000010a0a7824 */ /* 0x000fe200078e0209 */
[----:B------:R-:W-:-:S02]  /*1bf0*/  ISETP.GT.U32.AND P0, PT, R0, 0x1f, PT ;  /* 0x0000001f0000780c */ /* 0x000fc40003f04070 */
[----:B------:R-:W-:Y:S01]  /*1c00*/  SEL R35, R9, R35, !P2 ;  /* 0x0000002309237207 */ /* 0x000fe20005000000 */
[----:B------:R-:W-:Y:S01]  /*1c10*/  IMAD.IADD R11, R11, 0x1, R10 ;  /* 0x000000010b0b7824 */ /* 0x000fe200078e020a */
[----:B------:R-:W-:Y:S02]  /*1c20*/  ISETP.GT.U32.OR P2, PT, R0, 0x1f, P1 ;  /* 0x0000001f0000780c */ /* 0x000fe40000f44470 */
[----:B------:R-:W-:Y:S02]  /*1c30*/  SEL R4, R106, RZ, P1 ;  /* 0x000000ff6a047207 */ /* 0x000fe40000800000 */
[----:B------:R-:W-:-:S05]  /*1c40*/  SEL R35, R10, R35, !P3 ;  /* 0x000000230a237207 */ /* 0x000fca0005800000 */
[----:B------:R-:W-:Y:S01]  /*1c50*/  @P0 IMAD.IADD R106, R35, 0x1, R4 ;  /* 0x00000001236a0824 */ /* 0x000fe200078e0204 */
[----:B------:R-:W-:-:S03]  /*1c60*/  ISETP.NE.AND P0, PT, R0, RZ, PT ;  /* 0x000000ff0000720c */ /* 0x000fc60003f05270 */
[----:B------:R-:W-:-:S05]  /*1c70*/  @!P2 IMAD.U32 R106, R11, 0x10000, RZ ;  /* 0x000100000b6aa824 */ /* 0x000fca00078e00ff */
[----:B------:R-:W-:Y:S01]  /*1c80*/  @!P2 STS [UR4+0x8428], R106 ;  /* 0x0084286aff00a988 */ /* 0x000fe20008000804 */
[----:B------:R-:W-:Y:S06]  /*1c90*/  BAR.SYNC.DEFER_BLOCKING 0x0 ;  /* 0x0000000000007b1d */ /* 0x000fec0000010000 */
[----:B------:R-:W0:Y:S02]  /*1ca0*/  LDS R4, [UR4+0x8428] ;  /* 0x00842804ff047984 */ /* 0x000e240008000800 */
[----:B0-----:R-:W-:-:S05]  /*1cb0*/  SEL R5, R4, RZ, P0 ;  /* 0x000000ff04057207 */ /* 0x001fca0000000000 */
[----:B------:R-:W-:-:S04]  /*1cc0*/  IMAD.IADD R4, R5, 0x1, R106 ;  /* 0x0000000105047824 */ /* 0x000fc800078e026a */
[--C-:B------:R-:W-:Y:S01]  /*1cd0*/  IMAD.IADD R6, R73, 0x1, R4.reuse ;  /* 0x0000000149067824 */ /* 0x100fe200078e0204 */
[----:B------:R-:W-:Y:S01]  /*1ce0*/  STS [R31], R4 ;  /* 0x000000041f007388 */ /* 0x000fe20000000800 */
[--C-:B------:R-:W-:Y:S02]  /*1cf0*/  IMAD.IADD R74, R74, 0x1, R4.reuse ;  /* 0x000000014a4a7824 */ /* 0x100fe400078e0204 */
[--C-:B------:R-:W-:Y:S01]  /*1d00*/  IMAD.IADD R8, R75, 0x1, R4.reuse ;  /* 0x000000014b087824 */ /* 0x100fe200078e0204 */
[----:B------:R-:W-:Y:S01]  /*1d10*/  STS [R31+0x4], R6 ;  /* 0x000004061f007388 */ /* 0x000fe20000000800 */
[--C-:B------:R-:W-:Y:S02]  /*1d20*/  IMAD.IADD R76, R76, 0x1, R4.reuse ;  /* 0x000000014c4c7824 */ /* 0x100fe400078e0204 */
[--C-:B------:R-:W-:Y:S01]  /*1d30*/  IMAD.IADD R10, R77, 0x1, R4.reuse ;  /* 0x000000014d0a7824 */ /* 0x100fe200078e0204 */
[----:B------:R-:W-:Y:S01]  /*1d40*/  STS [R31+0x8], R74 ;  /* 0x0000084a1f007388 */ /* 0x000fe20000000800 */
[----:B------:R-:W-:-:S02]  /*1d50*/  IMAD.IADD R78, R78, 0x1, R4 ;  /* 0x000000014e4e7824 */ /* 0x000fc400078e0204 */
[--C-:B------:R-:W-:Y:S01]  /*1d60*/  IMAD.IADD R106, R79, 0x1, R4.reuse ;  /* 0x000000014f6a7824 */ /* 0x100fe200078e0204 */
[----:B------:R-:W-:Y:S01]  /*1d70*/  STS [R31+0xc], R8 ;  /* 0x00000c081f007388 */ /* 0x000fe20000000800 */
        /* <DEDUP_REMOVED lines=36> */
[----:B------:R-:W-:-:S03]  /*1fc0*/  IMAD.IADD R104, R104, 0x1, R4 ;  /* 0x0000000168687824 */ /* 0x000fc600078e0204 */
[----:B------:R-:W-:Y:S04]  /*1fd0*/  STS [R31+0x40], R88 ;  /* 0x000040581f007388 */ /* 0x000fe80000000800 */
        /* <DEDUP_REMOVED lines=15> */
[----:B------:R-:W-:Y:S01]  /*20d0*/  STS [R31+0x80], R104 ;  /* 0x000080681f007388 */ /* 0x000fe20000000800 */
[----:B------:R-:W-:Y:S06]  /*20e0*/  BAR.SYNC.DEFER_BLOCKING 0x0 ;  /* 0x0000000000007b1d */ /* 0x000fec0000010000 */
[----:B------:R-:W0:Y:S04]  /*20f0*/  LDS.U16 R5, [R36] ;  /* 0x0000000024057984 */ /* 0x000e280000000400 */
[----:B------:R-:W1:Y:S04]  /*2100*/  LDS.U16 R37, [R37] ;  /* 0x0000000025257984 */ /* 0x000e680000000400 */
[----:B------:R-:W2:Y:S04]  /*2110*/  LDS.U16 R39, [R39] ;  /* 0x0000000027277984 */ /* 0x000ea80000000400 */
[----:B------:R-:W3:Y:S04]  /*2120*/  LDS.U16 R41, [R41] ;  /* 0x0000000029297984 */ /* 0x000ee80000000400 */
[----:B------:R-:W4:Y:S04]  /*2130*/  LDS.U16 R43, [R43] ;  /* 0x000000002b2b7984 */ /* 0x000f280000000400 */
[----:B------:R-:W5:Y:S04]  /*2140*/  LDS.U16 R45, [R45] ;  /* 0x000000002d2d7984 */ /* 0x000f680000000400 */
[----:B------:R-:W5:Y:S04]  /*2150*/  LDS.U16 R47, [R47] ;  /* 0x000000002f2f7984 */ /* 0x000f680000000400 */
[----:B------:R-:W5:Y:S04]  /*2160*/  LDS.U16 R49, [R49] ;  /* 0x0000000031317984 */ /* 0x000f680000000400 */
[----:B------:R-:W5:Y:S04]  /*2170*/  LDS.U16 R51, [R51] ;  /* 0x0000000033337984 */ /* 0x000f680000000400 */
[----:B------:R-:W5:Y:S04]  /*2180*/  LDS.U16 R53, [R53] ;  /* 0x0000000035357984 */ /* 0x000f680000000400 */
[----:B------:R-:W5:Y:S01]  /*2190*/  LDS.U16 R55, [R55] ;  /* 0x0000000037377984 */ /* 0x000f620000000400 */
[----:B0-----:R-:W-:-:S03]  /*21a0*/  IMAD.IADD R5, R34, 0x1, R5 ;  /* 0x0000000122057824 */ /* 0x001fc600078e0205 */
[----:B------:R-:W0:Y:S01]  /*21b0*/  LDS.U16 R57, [R57] ;  /* 0x0000000039397984 */ /* 0x000e220000000400 */
[----:B-1----:R-:W-:-:S03]  /*21c0*/  IMAD.IADD R37, R38, 0x1, R37 ;  /* 0x0000000126257824 */ /* 0x002fc600078e0225 */
[----:B------:R-:W1:Y:S01]  /*21d0*/  LDS.U16 R59, [R59] ;  /* 0x000000003b3b7984 */ /* 0x000e620000000400 */
[----:B--2---:R-:W-:-:S03]  /*21e0*/  IMAD.IADD R39, R40, 0x1, R39 ;  /* 0x0000000128277824 */ /* 0x004fc600078e0227 */
[----:B------:R-:W2:Y:S01]  /*21f0*/  LDS.U16 R61, [R61] ;  /* 0x000000003d3d7984 */ /* 0x000ea20000000400 */
[----:B---3--:R-:W-:-:S03]  /*2200*/  IMAD.IADD R41, R42, 0x1, R41 ;  /* 0x000000012a297824 */ /* 0x008fc600078e0229 */
[----:B------:R-:W3:Y:S01]  /*2210*/  LDS.U16 R63, [R63] ;  /* 0x000000003f3f7984 */ /* 0x000ee20000000400 */
[----:B----4-:R-:W-:-:S03]  /*2220*/  IMAD.IADD R43, R44, 0x1, R43 ;  /* 0x000000012c2b7824 */ /* 0x010fc600078e022b */
[----:B------:R-:W4:Y:S01]  /*2230*/  LDS.U16 R65, [R65] ;  /* 0x0000000041417984 */ /* 0x000f220000000400 */
[----:B-----5:R-:W-:-:S03]  /*2240*/  IMAD.IADD R45, R46, 0x1, R45 ;  /* 0x000000012e2d7824 */ /* 0x020fc600078e022d */
[----:B------:R-:W5:Y:S01]  /*2250*/  LDS.U16 R67, [R67] ;  /* 0x0000000043437984 */ /* 0x000f620000000400 */
[----:B------:R-:W-:-:S03]  /*2260*/  IMAD.IADD R47, R48, 0x1, R47 ;  /* 0x00000001302f7824 */ /* 0x000fc600078e022f */
[----:B------:R-:W5:Y:S01]  /*2270*/  LDS.U16 R69, [R69] ;  /* 0x0000000045457984 */ /* 0x000f620000000400 */
[----:B------:R-:W-:-:S03]  /*2280*/  IMAD.IADD R49, R50, 0x1, R49 ;  /* 0x0000000132317824 */ /* 0x000fc600078e0231 */
[----:B------:R-:W5:Y:S01]  /*2290*/  LDS.U16 R71, [R71] ;  /* 0x0000000047477984 */ /* 0x000f620000000400 */
[----:B------:R-:W-:Y:S02]  /*22a0*/  IMAD.IADD R51, R52, 0x1, R51 ;  /* 0x0000000134337824 */ /* 0x000fe400078e0233 */
[----:B------:R-:W-:Y:S02]  /*22b0*/  IMAD.IADD R53, R54, 0x1, R53 ;  /* 0x0000000136357824 */ /* 0x000fe400078e0235 */
[----:B------:R-:W-:Y:S02]  /*22c0*/  IMAD.IADD R55, R56, 0x1, R55 ;  /* 0x0000000138377824 */ /* 0x000fe400078e0237 */
[----:B0-----:R-:W-:Y:S02]  /*22d0*/  IMAD.IADD R57, R58, 0x1, R57 ;  /* 0x000000013a397824 */ /* 0x001fe400078e0239 */
[----:B-1----:R-:W-:Y:S02]  /*22e0*/  IMAD.IADD R59, R60, 0x1, R59 ;  /* 0x000000013c3b7824 */ /* 0x002fe400078e023b */
[----:B--2---:R-:W-:-:S02]  /*22f0*/  IMAD.IADD R61, R62, 0x1, R61 ;  /* 0x000000013e3d7824 */ /* 0x004fc400078e023d */
[----:B---3--:R-:W-:Y:S02]  /*2300*/  IMAD.IADD R63, R64, 0x1, R63 ;  /* 0x00000001403f7824 */ /* 0x008fe400078e023f */
[----:B----4-:R-:W-:Y:S02]  /*2310*/  IMAD.IADD R65, R66, 0x1, R65 ;  /* 0x0000000142417824 */ /* 0x010fe400078e0241 */
[----:B-----5:R-:W-:Y:S02]  /*2320*/  IMAD.IADD R67, R68, 0x1, R67 ;  /* 0x0000000144437824 */ /* 0x020fe400078e0243 */
[----:B------:R-:W-:Y:S02]  /*2330*/  IMAD.IADD R69, R70, 0x1, R69 ;  /* 0x0000000146457824 */ /* 0x000fe400078e0245 */
[----:B------:R-:W-:Y:S01]  /*2340*/  IMAD.IADD R71, R72, 0x1, R71 ;  /* 0x0000000148477824 */ /* 0x000fe200078e0247 */
[----:B------:R-:W-:Y:S06]  /*2350*/  BAR.SYNC.DEFER_BLOCKING 0x0 ;  /* 0x0000000000007b1d */ /* 0x000fec0000010000 */
[----:B------:R-:W-:Y:S05]  /*2360*/  BRA.U UP0, `(.L_x_219) ;  /* 0x0000000100f87547 */ /* 0x000fea000b800000 */
[----:B------:R-:W-:Y:S01]  /*2370*/  LEA R5, R5, UR4, 0x2 ;  /* 0x0000000405057c11 */ /* 0x000fe2000f8e10ff */
[----:B------:R-:W-:Y:S01]  /*2380*/  UIADD3 UR7, UPT, UPT, UR7, 0x6, URZ ;  /* 0x0000000607077890 */ /* 0x000fe2000fffe0ff */
[----:B------:R-:W-:Y:S01]  /*2390*/  LEA R4, R37, UR4, 0x2 ;  /* 0x0000000425047c11 */ /* 0x000fe2000f8e10ff */
[----:B------:R-:W-:Y:S01]  /*23a0*/  UIADD3 UR5, UPT, UPT, UR5, -0x6, URZ ;  /* 0xfffffffa05057890 */ /* 0x000fe2000fffe0ff */
[----:B------:R-:W-:Y:S01]  /*23b0*/  LEA R7, R39, UR4, 0x2 ;  /* 0x0000000427077c11 */ /* 0x000fe2000f8e10ff */
[----:B------:R0:W-:Y:S01]  /*23c0*/  STS [R5], R2 ;  /* 0x0000000205007388 */ /* 0x0001e20000000800 */
[----:B------:R-:W-:Y:S02]  /*23d0*/  LEA R6, R41, UR4, 0x2 ;  /* 0x0000000429067c11 */ /* 0x000fe4000f8e10ff */
[----:B------:R-:W-:Y:S01]  /*23e0*/  LEA R9, R43, UR4, 0x2 ;  /* 0x000000042b097c11 */ /* 0x000fe2000f8e10ff */
[----:B------:R1:W-:Y:S01]  /*23f0*/  STS [R4], R3 ;  /* 0x0000000304007388 */ /* 0x0003e20000000800 */
[----:B------:R-:W-:-:S02]  /*2400*/  LEA R8, R45, UR4, 0x2 ;  /* 0x000000042d087c11 */ /* 0x000fc4000f8e10ff */
[----:B------:R-:W-:Y:S01]  /*2410*/  LEA R11, R47, UR4, 0x2 ;  /* 0x000000042f0b7c11 */ /* 0x000fe2000f8e10ff */
[----:B------:R2:W-:Y:S01]  /*2420*/  STS [R7], R12 ;  /* 0x0000000c07007388 */ /* 0x0005e20000000800 */
[----:B------:R-:W-:Y:S02]  /*2430*/  LEA R10, R49, UR4, 0x2 ;  /* 0x00000004310a7c11 */ /* 0x000fe4000f8e10ff */
[----:B0-----:R-:W-:Y:S01]  /*2440*/  LEA R5, R51, UR4, 0x2 ;  /* 0x0000000433057c11 */ /* 0x001fe2000f8e10ff */
[----:B------:R0:W-:Y:S01]  /*2450*/  STS [R6], R13 ;  /* 0x0000000d06007388 */ /* 0x0001e20000000800 */
[----:B------:R-:W-:Y:S02]  /*2460*/  LEA R2, R53, UR4, 0x2 ;  /* 0x0000000435027c11 */ /* 0x000fe4000f8e10ff */
[----:B-1----:R-:W-:Y:S01]  /*2470*/  LEA R3, R55, UR4, 0x2 ;  /* 0x0000000437037c11 */ /* 0x002fe2000f8e10ff */
[----:B------:R1:W-:Y:S01]  /*2480*/  STS [R9], R14 ;  /* 0x0000000e09007388 */ /* 0x0003e20000000800 */
[----:B------:R-:W-:-:S02]  /*2490*/  LEA R4, R57, UR4, 0x2 ;  /* 0x0000000439047c11 */ /* 0x000fc4000f8e10ff */
[----:B--2---:R-:W-:Y:S01]  /*24a0*/  LEA R7, R59, UR4, 0x2 ;  /* 0x000000043b077c11 */ /* 0x004fe2000f8e10ff */
[----:B------:R2:W-:Y:S01]  /*24b0*/  STS [R8], R15 ;  /* 0x0000000f08007388 */ /* 0x0005e20000000800 */
[----:B0-----:R-:W-:-:S03]  /*24c0*/  LEA R6, R63, UR4, 0x2 ;  /* 0x000000043f067c11 */ /* 0x001fc6000f8e10ff */
[----:B------:R0:W-:Y:S01]  /*24d0*/  STS [R11], R16 ;  /* 0x000000100b007388 */ /* 0x0001e20000000800 */
[----:B-1----:R-:W-:-:S03]  /*24e0*/  LEA R9, R61, UR4, 0x2 ;  /* 0x000000043d097c11 */ /* 0x002fc6000f8e10ff */
[----:B------:R-:W-:Y:S01]  /*24f0*/  STS [R10], R17 ;  /* 0x000000110a007388 */ /* 0x000fe20000000800 */
[----:B--2---:R-:W-:-:S03]  /*2500*/  LEA R8, R67, UR4, 0x2 ;  /* 0x0000000443087c11 */ /* 0x004fc6000f8e10ff */
[----:B------:R1:W-:Y:S01]  /*2510*/  STS [R5], R18 ;  /* 0x0000001205007388 */ /* 0x0003e20000000800 */
[----:B0-----:R-:W-:-:S03]  /*2520*/  LEA R11, R65, UR4, 0x2 ;  /* 0x00000004410b7c11 */ /* 0x001fc6000f8e10ff */
[----:B------:R0:W-:Y:S04]  /*2530*/  STS [R2], R19 ;  /* 0x0000001302007388 */ /* 0x0001e80000000800 */
[----:B------:R2:W-:Y:S01]  /*2540*/  STS [R3], R20 ;  /* 0x0000001403007388 */ /* 0x0005e20000000800 */
[----:B-1----:R-:W-:-:S03]  /*2550*/  LEA R5, R69, UR4, 0x2 ;  /* 0x0000000445057c11 */ /* 0x002fc6000f8e10ff */
[----:B------:R2:W-:Y:S01]  /*2560*/  STS [R4], R21 ;  /* 0x0000001504007388 */ /* 0x0005e20000000800 */
[----:B0-----:R-:W-:-:S03]  /*2570*/  LEA R19, R71, UR4, 0x2 ;  /* 0x0000000447137c11 */ /* 0x001fc6000f8e10ff */
[----:B------:R2:W-:Y:S04]  /*2580*/  STS [R7], R22 ;  /* 0x0000001607007388 */ /* 0x0005e80000000800 */
[----:B------:R2:W-:Y:S04]  /*2590*/  STS [R9], R24 ;  /* 0x0000001809007388 */ /* 0x0005e80000000800 */
[----:B------:R2:W-:Y:S04]  /*25a0*/  STS [R6], R25 ;  /* 0x0000001906007388 */ /* 0x0005e80000000800 */
[----:B------:R2:W-:Y:S04]  /*25b0*/  STS [R11], R26 ;  /* 0x0000001a0b007388 */ /* 0x0005e80000000800 */
[----:B------:R2:W-:Y:S04]  /*25c0*/  STS [R8], R27 ;  /* 0x0000001b08007388 */ /* 0x0005e80000000800 */
[----:B------:R2:W-:Y:S04]  /*25d0*/  STS [R5], R28 ;  /* 0x0000001c05007388 */ /* 0x0005e80000000800 */
[----:B------:R2:W-:Y:S01]  /*25e0*/  STS [R19], R30 ;  /* 0x0000001e13007388 */ /* 0x0005e20000000800 */
[----:B------:R-:W-:Y:S06]  /*25f0*/  BAR.SYNC.DEFER_BLOCKING 0x0 ;  /* 0x0000000000007b1d */ /* 0x000fec0000010000 */
[----:B------:R2:W0:Y:S04]  /*2600*/  LDS R2, [R33] ;  /* 0x0000000021027984 */ /* 0x0004280000000800 */
[----:B------:R2:W1:Y:S04]  /*2610*/  LDS R3, [R33+0x4] ;  /* 0x0000040021037984 */ /* 0x0004680000000800 */
[----:B------:R2:W3:Y:S04]  /*2620*/  LDS R12, [R33+0x8] ;  /* 0x00000800210c7984 */ /* 0x0004e80000000800 */
[----:B------:R2:W4:Y:S04]  /*2630*/  LDS R13, [R33+0xc] ;  /* 0x00000c00210d7984 */ /* 0x0005280000000800 */
[----:B------:R2:W0:Y:S04]  /*2640*/  LDS R14, [R33+0x10] ;  /* 0x00001000210e7984 */ /* 0x0004280000000800 */
        /* <DEDUP_REMOVED lines=13> */
[----:B------:R2:W0:Y:S01]  /*2720*/  LDS R30, [R33+0x48] ;  /* 0x00004800211e7984 */ /* 0x0004220000000800 */
[----:B------:R-:W-:Y:S06]  /*2730*/  BAR.SYNC.DEFER_BLOCKING 0x0 ;  /* 0x0000000000007b1d */ /* 0x000fec0000010000 */
[----:B-1-34-:R-:W-:Y:S05]  /*2740*/  BRA `(.L_x_220) ;  /* 0xffffffdc00f87947 */ /* 0x01afea000383ffff */
.L_x_219:
[----:B------:R-:W-:Y:S01]  /*2750*/  LEA R5, R5, UR4, 0x2 ;  /* 0x0000000405057c11 */ /* 0x000fe2000f8e10ff */
[C---:B------:R-:W-:Y:S01]  /*2760*/  IMAD R33, R0.reuse, -0x48, R33 ;  /* 0xffffffb800217824 */ /* 0x040fe200078e0221 */
[----:B------:R-:W-:Y:S01]  /*2770*/  LEA R4, R37, UR4, 0x2 ;  /* 0x0000000425047c11 */ /* 0x000fe2000f8e10ff */
[C---:B------:R-:W-:Y:S01]  /*2780*/  VIADD R7, R0.reuse, 0x100 ;  /* 0x0000010000077836 */ /* 0x040fe20000000000 */
[----:B------:R-:W-:Y:S01]  /*2790*/  LEA R39, R39, UR4, 0x2 ;  /* 0x0000000427277c11 */ /* 0x000fe2000f8e10ff */
[----:B------:R0:W-:Y:S01]  /*27a0*/  STS [R5], R2 ;  /* 0x0000000205007388 */ /* 0x0001e20000000800 */
[----:B------:R-:W-:Y:S01]  /*27b0*/  LEA R6, R41, UR4, 0x2 ;  /* 0x0000000429067c11 */ /* 0x000fe2000f8e10ff */
[----:B------:R-:W-:Y:S01]  /*27c0*/  VIADD R9, R0, 0x200 ;  /* 0x0000020000097836 */ /* 0x000fe20000000000 */
[----:B------:R-:W-:Y:S01]  /*27d0*/  LEA R43, R43, UR4, 0x2 ;  /* 0x000000042b2b7c11 */ /* 0x000fe2000f8e10ff */
[----:B------:R1:W-:Y:S01]  /*27e0*/  STS [R4], R3 ;  /* 0x0000000304007388 */ /* 0x0003e20000000800 */
[----:B------:R-:W-:-:S02]  /*27f0*/  LEA R8, R45, UR4, 0x2 ;  /* 0x000000042d087c11 */ /* 0x000fc4000f8e10ff */
[----:B------:R-:W-:Y:S01]  /*2800*/  LEA R47, R47, UR4, 0x2 ;  /* 0x000000042f2f7c11 */ /* 0x000fe2000f8e10ff */
[----:B------:R-:W-:Y:S01]  /*2810*/  STS [R39], R12 ;  /* 0x0000000c27007388 */ /* 0x000fe20000000800 */
[----:B------:R-:W-:Y:S02]  /*2820*/  LEA R10, R49, UR4, 0x2 ;  /* 0x00000004310a7c11 */ /* 0x000fe4000f8e10ff */
[----:B------:R-:W-:Y:S01]  /*2830*/  LEA R51, R51, UR4, 0x2 ;  /* 0x0000000433337c11 */ /* 0x000fe2000f8e10ff */
[----:B------:R2:W-:Y:S01]  /*2840*/  STS [R6], R13 ;  /* 0x0000000d06007388 */ /* 0x0005e20000000800 */
[----:B0-----:R-:W-:Y:S02]  /*2850*/  LEA R2, R53, UR4, 0x2 ;  /* 0x0000000435027c11 */ /* 0x001fe4000f8e10ff */
[----:B------:R-:W-:Y:S01]  /*2860*/  LEA R55, R55, UR4, 0x2 ;  /* 0x0000000437377c11 */ /* 0x000fe2000f8e10ff */
[----:B------:R0:W-:Y:S01]  /*2870*/  STS [R43], R14 ;  /* 0x0000000e2b007388 */ /* 0x0001e20000000800 */
[----:B-1----:R-:W-:-:S02]  /*2880*/  LEA R4, R57, UR4, 0x2 ;  /* 0x0000000439047c11 */ /* 0x002fc4000f8e10ff */
[----:B------:R-:W-:Y:S01]  /*2890*/  LEA R59, R59, UR4, 0x2 ;  /* 0x000000043b3b7c11 */ /* 0x000fe2000f8e10ff */
[----:B------:R1:W-:Y:S01]  /*28a0*/  STS [R8], R15 ;  /* 0x0000000f08007388 */ /* 0x0003e20000000800 */
[----:B------:R-:W-:Y:S01]  /*28b0*/  LEA R61, R61, UR4, 0x2 ;  /* 0x000000043d3d7c11 */ /* 0x000fe2000f8e10ff */
[C---:B--2---:R-:W-:Y:S01]  /*28c0*/  VIADD R13, R0.reuse, 0x500 ;  /* 0x00000500000d7836 */ /* 0x044fe20000000000 */
[----:B------:R-:W-:Y:S01]  /*28d0*/  LEA R6, R63, UR4, 0x2 ;  /* 0x000000043f067c11 */ /* 0x000fe2000f8e10ff */
[----:B------:R2:W-:Y:S01]  /*28e0*/  STS [R47], R16 ;  /* 0x000000102f007388 */ /* 0x0005e20000000800 */
[----:B------:R-:W-:Y:S01]  /*28f0*/  LEA R65, R65, UR4, 0x2 ;  /* 0x0000000441417c11 */ /* 0x000fe2000f8e10ff */
[C---:B0-----:R-:W-:Y:S01]  /*2900*/  VIADD R14, R0.reuse, 0x600 ;  /* 0x00000600000e7836 */ /* 0x041fe20000000000 */
[----:B------:R-:W-:Y:S01]  /*2910*/  LEA R69, R69, UR4, 0x2 ;  /* 0x0000000445457c11 */ /* 0x000fe2000f8e10ff */
[----:B------:R0:W-:Y:S01]  /*2920*/  STS [R10], R17 ;  /* 0x000000110a007388 */ /* 0x0001e20000000800 */
[----:B------:R-:W-:Y:S01]  /*2930*/  LEA R71, R71, UR4, 0x2 ;  /* 0x0000000447477c11 */ /* 0x000fe2000f8e10ff */
[C---:B-1----:R-:W-:Y:S01]  /*2940*/  VIADD R15, R0.reuse, 0x700 ;  /* 0x00000700000f7836 */ /* 0x042fe20000000000 */
[----:B------:R-:W-:Y:S01]  /*2950*/  LEA R8, R67, UR4, 0x2 ;  /* 0x0000000443087c11 */ /* 0x000fe2000f8e10ff */
[----:B------:R-:W-:Y:S01]  /*2960*/  STS [R51], R18 ;  /* 0x0000001233007388 */ /* 0x000fe20000000800 */
[----:B------:R-:W1:Y:S01]  /*2970*/  LDCU.64 UR4, c[0x0][0x3a0] ;  /* 0x00007400ff0477ac */ /* 0x000e620008000a00 */
[C---:B------:R-:W-:Y:S01]  /*2980*/  LOP3.LUT R12, R0.reuse, 0x400, RZ, 0xfc, !PT ;  /* 0x00000400000c7812 */ /* 0x040fe200078efcff */
[C---:B--2---:R-:W-:Y:S01]  /*2990*/  VIADD R16, R0.reuse, 0xd00 ;  /* 0x00000d0000107836 */ /* 0x044fe20000000000 */
[----:B------:R2:W-:Y:S01]  /*29a0*/  STS [R2], R19 ;  /* 0x0000001302007388 */ /* 0x0005e20000000800 */
[----:B0-----:R-:W-:-:S03]  /*29b0*/  VIADD R10, R0, 0x300 ;  /* 0x00000300000a7836 */ /* 0x001fc60000000000 */
[----:B------:R-:W-:Y:S04]  /*29c0*/  STS [R55], R20 ;  /* 0x0000001437007388 */ /* 0x000fe80000000800 */
[----:B------:R-:W-:Y:S01]  /*29d0*/  STS [R4], R21 ;  /* 0x0000001504007388 */ /* 0x000fe20000000800 */
[----:B--2---:R-:W0:Y:S03]  /*29e0*/  LDC.64 R2, c[0x0][0x388] ;  /* 0x0000e200ff027b82 */ /* 0x004e260000000a00 */
[----:B------:R-:W-:Y:S01]  /*29f0*/  STS [R59], R22 ;  /* 0x000000163b007388 */ /* 0x000fe20000000800 */
[----:B-1----:R-:W-:-:S03]  /*2a00*/  ISETP.GE.U32.AND P2, PT, R7, UR4, PT ;  /* 0x0000000407007c0c */ /* 0x002fc6000bf46070 */
[----:B------:R-:W-:Y:S01]  /*2a10*/  STS [R61], R24 ;  /* 0x000000183d007388 */ /* 0x000fe20000000800 */
[----:B------:R-:W-:Y:S02]  /*2a20*/  ISETP.GE.U32.AND P3, PT, R9, UR4, PT ;  /* 0x0000000409007c0c */ /* 0x000fe4000bf66070 */
[----:B------:R-:W-:Y:S01]  /*2a30*/  ISETP.GE.U32.AND P6, PT, R10, UR4, PT ;  /* 0x000000040a007c0c */ /* 0x000fe2000bfc6070 */
[----:B------:R-:W-:Y:S01]  /*2a40*/  STS [R6], R25 ;  /* 0x0000001906007388 */ /* 0x000fe20000000800 */
[----:B------:R-:W-:Y:S02]  /*2a50*/  ISETP.GE.U32.AND.EX P3, PT, RZ, UR5, PT, P3 ;  /* 0x00000005ff007c0c */ /* 0x000fe4000bf66130 */
[----:B------:R-:W-:Y:S01]  /*2a60*/  ISETP.GE.U32.AND.EX P2, PT, RZ, UR5, PT, P2 ;  /* 0x00000005ff007c0c */ /* 0x000fe2000bf46120 */
[----:B------:R-:W-:Y:S01]  /*2a70*/  STS [R65], R26 ;  /* 0x0000001a41007388 */ /* 0x000fe20000000800 */
[----:B------:R-:W-:Y:S02]  /*2a80*/  ISETP.GE.U32.AND P1, PT, R13, UR4, PT ;  /* 0x000000040d007c0c */ /* 0x000fe4000bf26070 */
[----:B------:R-:W-:Y:S01]  /*2a90*/  ISETP.GE.U32.AND.EX P6, PT, RZ, UR5, PT, P6 ;  /* 0x00000005ff007c0c */ /* 0x000fe2000bfc6160 */
[----:B------:R-:W-:Y:S01]  /*2aa0*/  STS [R8], R27 ;  /* 0x0000001b08007388 */ /* 0x000fe20000000800 */
[----:B------:R-:W-:-:S02]  /*2ab0*/  ISETP.GE.U32.AND.EX P1, PT, RZ, UR5, PT, P1 ;  /* 0x00000005ff007c0c */ /* 0x000fc4000bf26110 */
[----:B------:R-:W-:Y:S01]  /*2ac0*/  ISETP.GE.U32.AND P5, PT, R12, UR4, PT ;  /* 0x000000040c007c0c */ /* 0x000fe2000bfa6070 */
[----:B------:R-:W-:Y:S01]  /*2ad0*/  STS [R69], R28 ;  /* 0x0000001c45007388 */ /* 0x000fe20000000800 */
[----:B------:R-:W-:Y:S01]  /*2ae0*/  ISETP.GE.U32.AND P4, PT, R15, UR4, PT ;  /* 0x000000040f007c0c */ /* 0x000fe2000bf86070 */
[----:B0-----:R-:W-:Y:S01]  /*2af0*/  IMAD.WIDE.U32 R2, R0, 0x4, R2 ;  /* 0x0000000400027825 */ /* 0x001fe200078e0002 */
[----:B------:R-:W-:Y:S01]  /*2b00*/  ISETP.GE.U32.AND.EX P5, PT, RZ, UR5, PT, P5 ;  /* 0x00000005ff007c0c */ /* 0x000fe2000bfa6150 */
[----:B------:R-:W-:Y:S01]  /*2b10*/  STS [R71], R30 ;  /* 0x0000001e47007388 */ /* 0x000fe20000000800 */
[----:B------:R-:W-:Y:S01]  /*2b20*/  BAR.SYNC.DEFER_BLOCKING 0x0 ;  /* 0x0000000000007b1d */ /* 0x000fe20000010000 */
[----:B------:R-:W-:Y:S01]  /*2b30*/  ISETP.GE.U32.AND P0, PT, R14, UR4, PT ;  /* 0x000000040e007c0c */ /* 0x000fe2000bf06070 */
[C---:B------:R-:W-:Y:S01]  /*2b40*/  VIADD R14, R0.reuse, 0x900 ;  /* 0x00000900000e7836 */ /* 0x040fe20000000000 */
[----:B------:R-:W-:Y:S02]  /*2b50*/  LOP3.LUT R12, R0, 0x800, RZ, 0xfc, !PT ;  /* 0x00000800000c7812 */ /* 0x000fe400078efcff */
[----:B------:R-:W-:-:S02]  /*2b60*/  ISETP.GE.U32.AND.EX P0, PT, RZ, UR5, PT, P0 ;  /* 0x00000005ff007c0c */ /* 0x000fc4000bf06100 */
[----:B------:R-:W-:Y:S01]  /*2b70*/  ISETP.GE.U32.AND.EX P4, PT, RZ, UR5, PT, P4 ;  /* 0x00000005ff007c0c */ /* 0x000fe2000bf86140 */
[----:B------:R-:W0:Y:S04]  /*2b80*/  LDS R5, [R33+0x800] ;  /* 0x0008000021057984 */ /* 0x000e280000000800 */
[----:B------:R-:W1:Y:S04]  /*2b90*/  LDS R4, [R33+0x400] ;  /* 0x0004000021047984 */ /* 0x000e680000000800 */
[----:B------:R-:W2:Y:S04]  /*2ba0*/  LDS R6, [R33+0xc00] ;  /* 0x000c000021067984 */ /* 0x000ea80000000800 */
[----:B------:R-:W3:Y:S04]  /*2bb0*/  LDS R8, [R33+0x1400] ;  /* 0x0014000021087984 */ /* 0x000ee80000000800 */
[----:B------:R-:W4:Y:S04]  /*2bc0*/  LDS R7, [R33+0x1000] ;  /* 0x0010000021077984 */ /* 0x000f280000000800 */
[----:B------:R-:W5:Y:S04]  /*2bd0*/  LDS R9, [R33+0x1800] ;  /* 0x0018000021097984 */ /* 0x000f680000000800 */
[----:B------:R-:W5:Y:S01]  /*2be0*/  LDS R10, [R33+0x1c00] ;  /* 0x001c0000210a7984 */ /* 0x000f620000000800 */
[----:B0-----:R-:W-:-:S03]  /*2bf0*/  @!P3 LOP3.LUT R13, R5, 0x80000000, RZ, 0x3c, !PT ;  /* 0x80000000050db812 */ /* 0x001fc600078e3cff */
[----:B------:R-:W-:Y:S01]  /*2c00*/  LDS R5, [R33+0x2400] ;  /* 0x0024000021057984 */ /* 0x000fe20000000800 */
[----:B-1----:R-:W-:-:S03]  /*2c10*/  @!P2 LOP3.LUT R11, R4, 0x80000000, RZ, 0x3c, !PT ;  /* 0x80000000040ba812 */ /* 0x002fc600078e3cff */
[----:B------:R-:W0:Y:S01]  /*2c20*/  LDS R4, [R33+0x2000] ;  /* 0x0020000021047984 */ /* 0x000e220000000800 */
[----:B--2---:R-:W-:-:S03]  /*2c30*/  @!P6 LOP3.LUT R15, R6, 0x80000000, RZ, 0x3c, !PT ;  /* 0x80000000060fe812 */ /* 0x004fc600078e3cff */
[----:B------:R-:W-:Y:S01]  /*2c40*/  @!P2 STG.E desc[UR8][R2.64+0x400], R11 ;  /* 0x0004000b0200a986 */ /* 0x000fe2000c101908 */
[----:B------:R-:W-:Y:S01]  /*2c50*/  ISETP.GE.U32.AND P2, PT, R12, UR4, PT ;  /* 0x000000040c007c0c */ /* 0x000fe2000bf46070 */
[----:B------:R-:W-:Y:S01]  /*2c60*/  VIADD R12, R0, 0xa00 ;  /* 0x00000a00000c7836 */ /* 0x000fe20000000000 */
[----:B---3--:R-:W-:Y:S01]  /*2c70*/  @!P1 LOP3.LUT R19, R8, 0x80000000, RZ, 0x3c, !PT ;  /* 0x8000000008139812 */ /* 0x008fe200078e3cff */
[----:B------:R-:W-:Y:S01]  /*2c80*/  LDS R11, [R33+0x2800] ;  /* 0x00280000210b7984 */ /* 0x000fe20000000800 */
[----:B------:R-:W-:Y:S02]  /*2c90*/  ISETP.GE.U32.AND.EX P2, PT, RZ, UR5, PT, P2 ;  /* 0x00000005ff007c0c */ /* 0x000fe4000bf46120 */
[----:B----4-:R-:W-:Y:S01]  /*2ca0*/  @!P5 LOP3.LUT R17, R7, 0x80000000, RZ, 0x3c, !PT ;  /* 0x800000000711d812 */ /* 0x010fe200078e3cff */
[----:B------:R-:W-:Y:S01]  /*2cb0*/  LDS R6, [R33+0x2c00] ;  /* 0x002c000021067984 */ /* 0x000fe20000000800 */
[----:B-----5:R-:W-:-:S03]  /*2cc0*/  @!P0 LOP3.LUT R21, R9, 0x80000000, RZ, 0x3c, !PT ;  /* 0x8000000009158812 */ /* 0x020fc600078e3cff */
[----:B------:R-:W-:Y:S01]  /*2cd0*/  @!P1 STG.E desc[UR8][R2.64+0x1400], R19 ;  /* 0x0014001302009986 */ /* 0x000fe2000c101908 */
[----:B------:R-:W-:-:S03]  /*2ce0*/  ISETP.GE.U32.AND P1, PT, R0, UR4, PT ;  /* 0x0000000400007c0c */ /* 0x000fc6000bf26070 */
[----:B------:R-:W1:Y:S01]  /*2cf0*/  LDS R7, [R33+0x3000] ;  /* 0x0030000021077984 */ /* 0x000e620000000800 */
[----:B------:R-:W-:-:S03]  /*2d00*/  ISETP.GE.U32.AND.EX P1, PT, RZ, UR5, PT, P1 ;  /* 0x00000005ff007c0c */ /* 0x000fc6000bf26110 */
[----:B------:R-:W-:Y:S01]  /*2d10*/  @!P3 STG.E desc[UR8][R2.64+0x800], R13 ;  /* 0x0008000d0200b986 */ /* 0x000fe2000c101908 */
[----:B------:R-:W-:Y:S01]  /*2d20*/  ISETP.GE.U32.AND P3, PT, R14, UR4, PT ;  /* 0x000000040e007c0c */ /* 0x000fe2000bf66070 */
[----:B------:R-:W-:Y:S02]  /*2d30*/  VIADD R14, R0, 0xb00 ;  /* 0x00000b00000e7836 */ /* 0x000fe40000000000 */
[----:B------:R2:W-:Y:S01]  /*2d40*/  @!P6 STG.E desc[UR8][R2.64+0xc00], R15 ;  /* 0x000c000f0200e986 */ /* 0x0005e2000c101908 */
[----:B------:R-:W-:Y:S02]  /*2d50*/  ISETP.GE.U32.AND P6, PT, R12, UR4, PT ;  /* 0x000000040c007c0c */ /* 0x000fe4000bfc6070 */
[----:B------:R-:W-:Y:S01]  /*2d60*/  LOP3.LUT R12, R0, 0xc00, RZ, 0xfc, !PT ;  /* 0x00000c00000c7812 */ /* 0x000fe200078efcff */
[----:B------:R0:W-:Y:S01]  /*2d70*/  @!P5 STG.E desc[UR8][R2.64+0x1000], R17 ;  /* 0x001000110200d986 */ /* 0x0001e2000c101908 */
[----:B------:R-:W-:Y:S02]  /*2d80*/  ISETP.GE.U32.AND.EX P3, PT, RZ, UR5, PT, P3 ;  /* 0x00000005ff007c0c */ /* 0x000fe4000bf66130 */
[----:B------:R-:W-:Y:S01]  /*2d90*/  ISETP.GE.U32.AND P5, PT, R14, UR4, PT ;  /* 0x000000040e007c0c */ /* 0x000fe2000bfa6070 */
[----:B------:R-:W-:Y:S01]  /*2da0*/  @!P0 STG.E desc[UR8][R2.64+0x1800], R21 ;  /* 0x0018001502008986 */ /* 0x000fe2000c101908 */
[----:B------:R-:W-:-:S02]  /*2db0*/  ISETP.GE.U32.AND P0, PT, R12, UR4, PT ;  /* 0x000000040c007c0c */ /* 0x000fc4000bf06070 */
[----:B--2---:R-:W-:Y:S01]  /*2dc0*/  @!P4 LOP3.LUT R15, R10, 0x80000000, RZ, 0x3c, !PT ;  /* 0x800000000a0fc812 */ /* 0x004fe200078e3cff */
[----:B------:R-:W2:Y:S01]  /*2dd0*/  LDS R8, [R33+0x3400] ;  /* 0x0034000021087984 */ /* 0x000ea20000000800 */
[----:B------:R-:W-:Y:S02]  /*2de0*/  ISETP.GE.U32.AND.EX P0, PT, RZ, UR5, PT, P0 ;  /* 0x00000005ff007c0c */ /* 0x000fe4000bf06100 */
[----:B0-----:R-:W-:Y:S01]  /*2df0*/  @!P2 LOP3.LUT R17, R4, 0x80000000, RZ, 0x3c, !PT ;  /* 0x800000000411a812 */ /* 0x001fe200078e3cff */
[----:B------:R-:W0:Y:S02]  /*2e00*/  LDS R9, [R33+0x3800] ;  /* 0x0038000021097984 */ /* 0x000e240000000800 */
[----:B------:R-:W-:Y:S01]  /*2e10*/  @!P3 LOP3.LUT R5, R5, 0x80000000, RZ, 0x3c, !PT ;  /* 0x800000000505b812 */ /* 0x000fe200078e3cff */
[----:B------:R-:W-:Y:S01]  /*2e20*/  VIADD R4, R0, 0xe00 ;  /* 0x00000e0000047836 */ /* 0x000fe20000000000 */
[----:B------:R-:W3:Y:S04]  /*2e30*/  LDS R10, [R33+0x3c00] ;  /* 0x003c0000210a7984 */ /* 0x000ee80000000800 */
[----:B------:R-:W4:Y:S04]  /*2e40*/  LDS R12, [R33+0x4000] ;  /* 0x00400000210c7984 */ /* 0x000f280000000800 */
[----:B------:R-:W5:Y:S01]  /*2e50*/  LDS R13, [R33+0x4400] ;  /* 0x00440000210d7984 */ /* 0x000f620000000800 */
[----:B-1----:R-:W-:-:S03]  /*2e60*/  @!P0 LOP3.LUT R7, R7, 0x80000000, RZ, 0x3c, !PT ;  /* 0x8000000007078812 */ /* 0x002fc600078e3cff */
[----:B------:R-:W1:Y:S04]  /*2e70*/  @!P1 LDS R14, [R33] ;  /* 0x00000000210e9984 */ /* 0x000e680000000800 */
[----:B------:R2:W-:Y:S01]  /*2e80*/  @!P4 STG.E desc[UR8][R2.64+0x1c00], R15 ;  /* 0x001c000f0200c986 */ /* 0x0005e2000c101908 */
[----:B------:R-:W-:Y:S02]  /*2e90*/  ISETP.GE.U32.AND.EX P4, PT, RZ, UR5, PT, P6 ;  /* 0x00000005ff007c0c */ /* 0x000fe4000bf86160 */
[----:B------:R-:W-:Y:S01]  /*2ea0*/  ISETP.GE.U32.AND.EX P6, PT, RZ, UR5, PT, P5 ;  /* 0x00000005ff007c0c */ /* 0x000fe2000bfc6150 */
[----:B------:R-:W-:Y:S01]  /*2eb0*/  @!P3 STG.E desc[UR8][R2.64+0x2400], R5 ;  /* 0x002400050200b986 */ /* 0x000fe2000c101908 */
[----:B------:R-:W-:-:S03]  /*2ec0*/  ISETP.GE.U32.AND P5, PT, R16, UR4, PT ;  /* 0x0000000410007c0c */ /* 0x000fc6000bfa6070 */
[----:B------:R0:W-:Y:S01]  /*2ed0*/  @!P2 STG.E desc[UR8][R2.64+0x2000], R17 ;  /* 0x002000110200a986 */ /* 0x0001e2000c101908 */
[----:B------:R-:W-:Y:S02]  /*2ee0*/  ISETP.GE.U32.AND P2, PT, R4, UR4, PT ;  /* 0x0000000404007c0c */ /* 0x000fe4000bf46070 */
[C---:B------:R-:W-:Y:S01]  /*2ef0*/  LOP3.LUT R4, R0.reuse, 0x1000, RZ, 0xfc, !PT ;  /* 0x0000100000047812 */ /* 0x040fe200078efcff */
[----:B--2---:R-:W-:Y:S01]  /*2f00*/  VIADD R15, R0, 0xf00 ;  /* 0x00000f00000f7836 */ /* 0x004fe20000000000 */
[----:B------:R-:W-:Y:S01]  /*2f10*/  ISETP.GE.U32.AND.EX P5, PT, RZ, UR5, PT, P5 ;  /* 0x00000005ff007c0c */ /* 0x000fe2000bfa6150 */
[----:B------:R-:W-:Y:S01]  /*2f20*/  @!P0 STG.E desc[UR8][R2.64+0x3000], R7 ;  /* 0x0030000702008986 */ /* 0x000fe2000c101908 */
[----:B------:R-:W-:Y:S02]  /*2f30*/  @!P4 LOP3.LUT R11, R11, 0x80000000, RZ, 0x3c, !PT ;  /* 0x800000000b0bc812 */ /* 0x000fe400078e3cff */
[----:B------:R-:W-:Y:S02]  /*2f40*/  ISETP.GE.U32.AND P3, PT, R15, UR4, PT ;  /* 0x000000040f007c0c */ /* 0x000fe4000bf66070 */
[----:B------:R-:W-:Y:S01]  /*2f50*/  @!P6 LOP3.LUT R15, R6, 0x80000000, RZ, 0x3c, !PT ;  /* 0x80000000060fe812 */ /* 0x000fe200078e3cff */
[----:B------:R-:W-:Y:S01]  /*2f60*/  VIADD R6, R0, 0x1100 ;  /* 0x0000110000067836 */ /* 0x000fe20000000000 */
[----:B------:R3:W-:Y:S01]  /*2f70*/  @!P4 STG.E desc[UR8][R2.64+0x2800], R11 ;  /* 0x0028000b0200c986 */ /* 0x0007e2000c101908 */
[----:B------:R-:W-:Y:S01]  /*2f80*/  ISETP.GE.U32.AND P4, PT, R4, UR4, PT ;  /* 0x0000000404007c0c */ /* 0x000fe2000bf86070 */
[----:B------:R-:W-:Y:S01]  /*2f90*/  VIADD R0, R0, 0x1200 ;  /* 0x0000120000007836 */ /* 0x000fe20000000000 */
[----:B------:R-:W-:Y:S01]  /*2fa0*/  ISETP.GE.U32.AND.EX P2, PT, RZ, UR5, PT, P2 ;  /* 0x00000005ff007c0c */ /* 0x000fe2000bf46120 */
[----:B------:R4:W-:Y:S01]  /*2fb0*/  @!P6 STG.E desc[UR8][R2.64+0x2c00], R15 ;  /* 0x002c000f0200e986 */ /* 0x0009e2000c101908 */
[----:B------:R-:W-:-:S02]  /*2fc0*/  ISETP.GE.U32.AND P6, PT, R6, UR4, PT ;  /* 0x0000000406007c0c */ /* 0x000fc4000bfc6070 */
[----:B------:R-:W-:Y:S02]  /*2fd0*/  ISETP.GE.U32.AND.EX P3, PT, RZ, UR5, PT, P3 ;  /* 0x00000005ff007c0c */ /* 0x000fe4000bf66130 */
[----:B------:R-:W-:Y:S02]  /*2fe0*/  ISETP.GE.U32.AND.EX P4, PT, RZ, UR5, PT, P4 ;  /* 0x00000005ff007c0c */ /* 0x000fe4000bf86140 */
[----:B------:R-:W-:Y:S02]  /*2ff0*/  ISETP.GE.U32.AND.EX P6, PT, RZ, UR5, PT, P6 ;  /* 0x00000005ff007c0c */ /* 0x000fe4000bfc6160 */
[----:B------:R-:W-:Y:S02]  /*3000*/  ISETP.GE.U32.AND P0, PT, R0, UR4, PT ;  /* 0x0000000400007c0c */ /* 0x000fe4000bf06070 */
[----:B0-----:R-:W-:Y:S02]  /*3010*/  @!P5 LOP3.LUT R17, R8, 0x80000000, RZ, 0x3c, !PT ;  /* 0x800000000811d812 */ /* 0x001fe400078e3cff */
[----:B------:R-:W-:-:S02]  /*3020*/  ISETP.GE.U32.AND.EX P0, PT, RZ, UR5, PT, P0 ;  /* 0x00000005ff007c0c */ /* 0x000fc4000bf06100 */
[----:B------:R-:W-:Y:S01]  /*3030*/  @!P2 LOP3.LUT R9, R9, 0x80000000, RZ, 0x3c, !PT ;  /* 0x800000000909a812 */ /* 0x000fe200078e3cff */
[----:B------:R0:W-:Y:S01]  /*3040*/  @!P5 STG.E desc[UR8][R2.64+0x3400], R17 ;  /* 0x003400110200d986 */ /* 0x0001e2000c101908 */
[----:B---3--:R-:W-:Y:S02]  /*3050*/  @!P3 LOP3.LUT R11, R10, 0x80000000, RZ, 0x3c, !PT ;  /* 0x800000000a0bb812 */ /* 0x008fe400078e3cff */
[----:B----4-:R-:W-:Y:S01]  /*3060*/  @!P4 LOP3.LUT R15, R12, 0x80000000, RZ, 0x3c, !PT ;  /* 0x800000000c0fc812 */ /* 0x010fe200078e3cff */
[----:B------:R0:W-:Y:S01]  /*3070*/  @!P2 STG.E desc[UR8][R2.64+0x3800], R9 ;  /* 0x003800090200a986 */ /* 0x0001e2000c101908 */
[----:B-----5:R-:W-:Y:S02]  /*3080*/  @!P6 LOP3.LUT R13, R13, 0x80000000, RZ, 0x3c, !PT ;  /* 0x800000000d0de812 */ /* 0x020fe400078e3cff */
[----:B-1----:R-:W-:Y:S01]  /*3090*/  @!P1 LOP3.LUT R5, R14, 0x80000000, RZ, 0x3c, !PT ;  /* 0x800000000e059812 */ /* 0x002fe200078e3cff */
[----:B------:R0:W-:Y:S04]  /*30a0*/  @!P3 STG.E desc[UR8][R2.64+0x3c00], R11 ;  /* 0x003c000b0200b986 */ /* 0x0001e8000c101908 */
[----:B------:R0:W-:Y:S04]  /*30b0*/  @!P4 STG.E desc[UR8][R2.64+0x4000], R15 ;  /* 0x0040000f0200c986 */ /* 0x0001e8000c101908 */
[----:B------:R0:W-:Y:S04]  /*30c0*/  @!P6 STG.E desc[UR8][R2.64+0x4400], R13 ;  /* 0x0044000d0200e986 */ /* 0x0001e8000c101908 */
[----:B------:R0:W-:Y:S01]  /*30d0*/  @!P1 STG.E desc[UR8][R2.64], R5 ;  /* 0x0000000502009986 */ /* 0x0001e2000c101908 */
[----:B------:R-:W-:Y:S05]  /*30e0*/  @P0 EXIT ;  /* 0x000000000000094d */ /* 0x000fea0003800000 */
[----:B------:R-:W0:Y:S02]  /*30f0*/  LDS R33, [R33+0x4800] ;  /* 0x0048000021217984 */ /* 0x000e240000000800 */
[----:B0-----:R-:W-:-:S05]  /*3100*/  LOP3.LUT R5, R33, 0x80000000, RZ, 0x3c, !PT ;  /* 0x8000000021057812 */ /* 0x001fca00078e3cff */
[----:B------:R-:W-:Y:S01]  /*3110*/  STG.E desc[UR8][R2.64+0x4800], R5 ;  /* 0x0048000502007986 */ /* 0x000fe2000c101908 */
[----:B------:R-:W-:Y:S05]  /*3120*/  EXIT ;  /* 0x000000000000794d */ /* 0x000fea0003800000 */
.L_x_221:
        /* <DEDUP_REMOVED lines=13> */
.L_x_2115:


//--------------------- .text._ZN3cub18CUB_300001_SM_10006detail10radix_sort29DeviceRadixSortOnesweepKernelINS1_5radix10policy_hubIiiyE10Policy1000ELNS0_9SortOrderE0EiiyiiNS1_21identity_decomposer_tEEEvPT5_SB_PT3_PKSC_PT1_PKSG_PT2_PKSK_T4_iiT6_ --------------------------
	.section	.text._ZN3cub18CUB_300001_SM_10006detail10radix_sort29DeviceRadixSortOnesweepKernelINS1_5radix10policy_hubIiiyE10Policy1000ELNS0_9SortOrderE0EiiyiiNS1_21identity_decomposer_tEEEvPT5_SB_PT3_PKSC_PT1_PKSG_PT2_PKSK_T4_iiT6_,"ax",@progbits
	.align	128
        .global         _ZN3cub18CUB_300001_SM_10006detail10radix_sort29DeviceRadixSortOnesweepKernelINS1_5radix10policy_hubIiiyE10Policy1000ELNS0_9SortOrderE0EiiyiiNS1_21identity_decomposer_tEEEvPT5_SB_PT3_PKSC_PT1_PKSG_PT2_PKSK_T4_iiT6_
        .type           _ZN3cub18CUB_300001_SM_10006detail10radix_sort29DeviceRadixSortOnesweepKernelINS1_5radix10policy_hubIiiyE10Policy1000ELNS0_9SortOrderE0EiiyiiNS1_21identity_decomposer_tEEEvPT5_SB_PT3_PKSC_PT1_PKSG_PT2_PKSK_T4_iiT6_,@function
        .size           _ZN3cub18CUB_300001_SM_10006detail10radix_sort29DeviceRadixSortOnesweepKernelINS1_5radix10policy_hubIiiyE10Policy1000ELNS0_9SortOrderE0EiiyiiNS1_21identity_decomposer_tEEEvPT5_SB_PT3_PKSC_PT1_PKSG_PT2_PKSK_T4_iiT6_,(.L_x_2116 - _ZN3cub18CUB_300001_SM_10006detail10radix_sort29DeviceRadixSortOnesweepKernelINS1_5radix10policy_hubIiiyE10Policy1000ELNS0_9SortOrderE0EiiyiiNS1_21identity_decomposer_tEEEvPT5_SB_PT3_PKSC_PT1_PKSG_PT2_PKSK_T4_iiT6_)
        .other          _ZN3cub18CUB_300001_SM_10006detail10radix_sort29DeviceRadixSortOnesweepKernelINS1_5radix10policy_hubIiiyE10Policy1000ELNS0_9SortOrderE0EiiyiiNS1_21identity_decomposer_tEEEvPT5_SB_PT3_PKSC_PT1_PKSG_PT2_PKSK_T4_iiT6_,@"STO_CUDA_ENTRY STV_DEFAULT"
_ZN3cub18CUB_300001_SM_10006detail10radix_sort29DeviceRadixSortOnesweepKernelINS1_5radix10policy_hubIiiyE10Policy1000ELNS0_9SortOrderE0EiiyiiNS1_21identity_decomposer_tEEEvPT5_SB_PT3_PKSC_PT1_PKSG_PT2_PKSK_T4_iiT6_:
.text._ZN3cub18CUB_300001_SM_10006detail10radix_sort29DeviceRadixSortOnesweepKernelINS1_5radix10policy_hubIiiyE10Policy1000ELNS0_9SortOrderE0EiiyiiNS1_21identity_decomposer_tEEEvPT5_SB_PT3_PKSC_PT1_PKSG_PT2_PKSK_T4_iiT6_:
[----:B------:R-:W-:Y:S01]  /*0000*/  LDC R1, c[0x0][0x37c] ;  /* 0x0000df00ff017b82 */ /* 0x000fe20000000800 */
[----:B------:R-:W0:Y:S01]  /*0010*/  S2R R3, SR_TID.X ;  /* 0x0000000000037919 */ /* 0x000e220000002100 */
[----:B------:R-:W-:Y:S01]  /*0020*/  MOV R7, 0x400 ;  /* 0x0000040000077802 */ /* 0x000fe20000000f00 */
[----:B------:R-:W1:Y:S01]  /*0030*/  LDCU.64 UR6, c[0x0][0x358] ;  /* 0x00006b00ff0677ac */ /* 0x000e620008000a00 */
[----:B------:R-:W-:Y:S01]  /*0040*/  BSSY.RECONVERGENT B0, `(.L_x_222) ;  /* 0x000000c000007945 */ /* 0x000fe20003800200 */
[----:B------:R-:W2:Y:S01]  /*0050*/  S2R R0, SR_CgaCtaId ;  /* 0x0000000000007919 */ /* 0x000ea20000008800 */
[----:B0-----:R-:W-:Y:S02]  /*0060*/  ISETP.NE.AND P0, PT, R3, RZ, PT ;  /* 0x000000ff0300720c */ /* 0x001fe40003f05270 */
[----:B--2---:R-:W-:-:S11]  /*0070*/  LEA R7, R0, R7, 0x18 ;  /* 0x0000000700077211 */ /* 0x004fd600078ec0ff */
        /* <DEDUP_REMOVED lines=8> */
.L_x_223:
[----:B------:R-:W-:Y:S05]  /*0100*/  BSYNC.RECONVERGENT B0 ;  /* 0x0000000000007941 */ /* 0x000fea0003800200 */
.L_x_222:
[----:B------:R-:W-:Y:S06]  /*0110*/  BAR.SYNC.DEFER_BLOCKING 0x0 ;  /* 0x0000000000007b1d */ /* 0x000fec0000010000 */
[----:B------:R-:W1:Y:S01]  /*0120*/  LDCU UR4, c[0x0][0x3c0] ;  /* 0x00007800ff0477ac */ /* 0x000e620008000800 */
[----:B------:R-:W2:Y:S01]  /*0130*/  S2R R24, SR_LANEID ;  /* 0x0000000000187919 */ /* 0x000ea20000000000 */
[----:B------:R-:W3:Y:S02]  /*0140*/  LDS R42, [R7+0x6600] ;  /* 0x00660000072a7984 */ /* 0x000ee40000000800 */
[----:B---3--:R-:W-:-:S04]  /*0150*/  IMAD R0, R42, 0x1980, RZ ;  /* 0x000019802a007824 */ /* 0x008fc800078e02ff */
[----:B------:R-:W-:Y:S01]  /*0160*/  VIADD R47, R0, 0x1980 ;  /* 0x00001980002f7836 */ /* 0x000fe20000000000 */
[----:B------:R-:W-:-:S04]  /*0170*/  SHF.R.S32.HI R9, RZ, 0x1f, R0 ;  /* 0x0000001fff097819 */ /* 0x000fc80000011400 */
[----:B-1----:R-:W-:-:S13]  /*0180*/  ISETP.GT.AND P0, PT, R47, UR4, PT ;  /* 0x000000042f007c0c */ /* 0x002fda000bf04270 */
[----:B--2---:R-:W-:Y:S05]  /*0190*/  @P0 BRA `(.L_x_224) ;  /* 0x0000000000680947 */ /* 0x004fea0003800000 */
[----:B------:R-:W1:Y:S01]  /*01a0*/  LDCU.64 UR4, c[0x0][0x3a8] ;  /* 0x00007500ff0477ac */ /* 0x000e620008000a00 */
[C---:B0-----:R-:W-:Y:S02]  /*01b0*/  LOP3.LUT R4, R3.reuse, 0x1f, RZ, 0xc0, !PT ;  /* 0x0000001f03047812 */ /* 0x041fe400078ec0ff */
[----:B------:R-:W-:-:S05]  /*01c0*/  LOP3.LUT R41, R3, 0x3e0, RZ, 0xc0, !PT ;  /* 0x000003e003297812 */ /* 0x000fca00078ec0ff */
[----:B------:R-:W-:-:S05]  /*01d0*/  IMAD R5, R41, 0x11, R4 ;  /* 0x0000001129057824 */ /* 0x000fca00078e0204 */
[----:B------:R-:W-:-:S05]  /*01e0*/  IADD3 R5, P0, PT, R0, R5, RZ ;  /* 0x0000000500057210 */ /* 0x000fca0007f1e0ff */
[----:B------:R-:W-:Y:S01]  /*01f0*/  IMAD.X R0, RZ, RZ, R9, P0 ;  /* 0x000000ffff007224 */ /* 0x000fe200000e0609 */
[----:B-1----:R-:W-:-:S04]  /*0200*/  LEA R8, P0, R5, UR4, 0x2 ;  /* 0x0000000405087c11 */ /* 0x002fc8000f8010ff */
        /* <DEDUP_REMOVED lines=19> */
.L_x_224:
[----:B------:R-:W1:Y:S01]  /*0340*/  LDCU.64 UR8, c[0x0][0x3a8] ;  /* 0x00007500ff0877ac */ /* 0x000e620008000a00 */
[C---:B0-----:R-:W-:Y:S01]  /*0350*/  LOP3.LUT R4, R3.reuse, 0x1f, RZ, 0xc0, !PT ;  /* 0x0000001f03047812 */ /* 0x041fe200078ec0ff */
[----:B------:R-:W-:Y:S01]  /*0360*/  IMAD.MOV.U32 R28, RZ, RZ, 0x7fffffff ;  /* 0x7fffffffff1c7424 */ /* 0x000fe200078e00ff */
[----:B------:R-:W-:Y:S02]  /*0370*/  LOP3.LUT R41, R3, 0x3e0, RZ, 0xc0, !PT ;  /* 0x000003e003297812 */ /* 0x000fe400078ec0ff */
[----:B------:R-:W-:-:S03]  /*0380*/  IADD3 R5, PT, PT, -R0, UR4, RZ ;  /* 0x0000000400057c10 */ /* 0x000fc6000fffe1ff */
[----:B------:R-:W-:-:S04]  /*0390*/  IMAD R10, R41, 0x11, R4 ;  /* 0x00000011290a7824 */ /* 0x000fc800078e0204 */
[----:B------:R-:W-:Y:S01]  /*03a0*/  VIADD R8, R10, 0x40 ;  /* 0x000000400a087836 */ /* 0x000fe20000000000 */
[----:B------:R-:W-:Y:S01]  /*03b0*/  IADD3 R11, P0, PT, R0, R10, RZ ;  /* 0x0000000a000b7210 */ /* 0x000fe20007f1e0ff */
[C---:B------:R-:W-:Y:S01]  /*03c0*/  VIADD R0, R10.reuse, 0x60 ;  /* 0x000000600a007836 */ /* 0x040fe20000000000 */
[CC--:B------:R-:W-:Y:S01]  /*03d0*/  ISETP.GE.AND P2, PT, R10.reuse, R5.reuse, PT ;  /* 0x000000050a00720c */ /* 0x0c0fe20003f46270 */
[----:B------:R-:W-:Y:S01]  /*03e0*/  VIADD R6, R10, 0x20 ;  /* 0x000000200a067836 */ /* 0x000fe20000000000 */
[-C--:B------:R-:W-:Y:S01]  /*03f0*/  ISETP.GE.AND P4, PT, R8, R5.reuse, PT ;  /* 0x000000050800720c */ /* 0x080fe20003f86270 */
[----:B------:R-:W-:Y:S01]  /*0400*/  IMAD.X R12, RZ, RZ, R9, P0 ;  /* 0x000000ffff0c7224 */ /* 0x000fe200000e0609 */
[-C--:B------:R-:W-:Y:S01]  /*0410*/  ISETP.GE.AND P5, PT, R0, R5.reuse, PT ;  /* 0x000000050000720c */ /* 0x080fe20003fa6270 */
[----:B------:R-:W-:Y:S01]  /*0420*/  VIADD R0, R10, 0xa0 ;  /* 0x000000a00a007836 */ /* 0x000fe20000000000 */
[C---:B-1----:R-:W-:Y:S02]  /*0430*/  LEA R8, P0, R11.reuse, UR8, 0x2 ;  /* 0x000000080b087c11 */ /* 0x042fe4000f8010ff */
[----:B------:R-:W-:Y:S01]  /*0440*/  ISETP.GE.AND P3, PT, R6, R5, PT ;  /* 0x000000050600720c */ /* 0x000fe20003f66270 */
[----:B------:R-:W-:Y:S01]  /*0450*/  VIADD R6, R10, 0x80 ;  /* 0x000000800a067836 */ /* 0x000fe20000000000 */
[----:B------:R-:W-:-:S02]  /*0460*/  LEA.HI.X R9, R11, UR9, R12, 0x2, P0 ;  /* 0x000000090b097c11 */ /* 0x000fc400080f140c */
[-C--:B------:R-:W-:Y:S01]  /*0470*/  ISETP.GE.AND P0, PT, R0, R5.reuse, PT ;  /* 0x000000050000720c */ /* 0x080fe20003f06270 */
[----:B------:R-:W-:Y:S01]  /*0480*/  VIADD R0, R10, 0xe0 ;  /* 0x000000e00a007836 */ /* 0x000fe20000000000 */
[-C--:B------:R-:W-:Y:S01]  /*0490*/  ISETP.GE.AND P6, PT, R6, R5.reuse, PT ;  /* 0x000000050600720c */ /* 0x080fe20003fc6270 */
[----:B------:R1:W5:Y:S01]  /*04a0*/  @!P2 LDG.E R28, desc[UR6][R8.64] ;  /* 0x00000006081ca981 */ /* 0x000362000c1e1900 */
[----:B------:R-:W-:Y:S02]  /*04b0*/  IMAD.MOV.U32 R29, RZ, RZ, 0x7fffffff ;  /* 0x7fffffffff1d7424 */ /* 0x000fe400078e00ff */
[-C--:B------:R-:W-:Y:S01]  /*04c0*/  ISETP.GE.AND P2, PT, R0, R5.reuse, PT ;  /* 0x000000050000720c */ /* 0x080fe20003f46270 */
[C---:B------:R-:W-:Y:S02]  /*04d0*/  VIADD R0, R10.reuse, 0x100 ;  /* 0x000001000a007836 */ /* 0x040fe40000000000 */
[----:B------:R-:W-:Y:S01]  /*04e0*/  VIADD R6, R10, 0xc0 ;  /* 0x000000c00a067836 */ /* 0x000fe20000000000 */
[----:B------:R1:W5:Y:S01]  /*04f0*/  @!P3 LDG.E R29, desc[UR6][R8.64+0x80] ;  /* 0x00008006081db981 */ /* 0x000362000c1e1900 */
[----:B------:R-:W-:Y:S01]  /*0500*/  IMAD.MOV.U32 R31, RZ, RZ, 0x7fffffff ;  /* 0x7fffffffff1f7424 */ /* 0x000fe200078e00ff */
[-C--:B------:R-:W-:Y:S01]  /*0510*/  ISETP.GE.AND P3, PT, R0, R5.reuse, PT ;  /* 0x000000050000720c */ /* 0x080fe20003f66270 */
[----:B------:R-:W-:Y:S01]  /*0520*/  VIADD R0, R10, 0x140 ;  /* 0x000001400a007836 */ /* 0x000fe20000000000 */
[----:B------:R-:W-:Y:S01]  /*0530*/  ISETP.GE.AND P1, PT, R6, R5, PT ;  /* 0x000000050600720c */ /* 0x000fe20003f26270 */
[----:B------:R-:W-:-:S02]  /*0540*/  IMAD.MOV.U32 R32, RZ, RZ, 0x7fffffff ;  /* 0x7fffffffff207424 */ /* 0x000fc400078e00ff */
[----:B------:R1:W5:Y:S01]  /*0550*/  @!P5 LDG.E R31, desc[UR6][R8.64+0x180] ;  /* 0x00018006081fd981 */ /* 0x000362000c1e1900 */
[-C--:B------:R-:W-:Y:S01]  /*0560*/  ISETP.GE.AND P5, PT, R0, R5.reuse, PT ;  /* 0x000000050000720c */ /* 0x080fe20003fa6270 */
[C---:B------:R-:W-:Y:S02]  /*0570*/  VIADD R0, R10.reuse, 0x160 ;  /* 0x000001600a007836 */ /* 0x040fe40000000000 */
[----:B------:R-:W-:Y:S01]  /*0580*/  IMAD.MOV.U32 R30, RZ, RZ, 0x7fffffff ;  /* 0x7fffffffff1e7424 */ /* 0x000fe200078e00ff */
[----:B------:R1:W5:Y:S01]  /*0590*/  @!P6 LDG.E R32, desc[UR6][R8.64+0x200] ;  /* 0x000200060820e981 */ /* 0x000362000c1e1900 */
[----:B------:R-:W-:Y:S01]  /*05a0*/  VIADD R6, R10, 0x120 ;  /* 0x000001200a067836 */ /* 0x000fe20000000000 */
[-C--:B------:R-:W-:Y:S01]  /*05b0*/  ISETP.GE.AND P6, PT, R0, R5.reuse, PT ;  /* 0x000000050000720c */ /* 0x080fe20003fc6270 */
[----:B------:R-:W-:Y:S02]  /*05c0*/  IMAD.MOV.U32 R34, RZ, RZ, 0x7fffffff ;  /* 0x7fffffffff227424 */ /* 0x000fe400078e00ff */
[----:B------:R-:W-:Y:S01]  /*05d0*/  VIADD R0, R10, 0x1a0 ;  /* 0x000001a00a007836 */ /* 0x000fe20000000000 */
[----:B------:R1:W5:Y:S01]  /*05e0*/  @!P4 LDG.E R30, desc[UR6][R8.64+0x100] ;  /* 0x00010006081ec981 */ /* 0x000362000c1e1900 */
[----:B------:R-:W-:Y:S01]  /*05f0*/  ISETP.GE.AND P4, PT, R6, R5, PT ;  /* 0x000000050600720c */ /* 0x000fe20003f86270 */
[----:B------:R-:W-:-:S02]  /*0600*/  IMAD.MOV.U32 R33, RZ, RZ, 0x7fffffff ;  /* 0x7fffffffff217424 */ /* 0x000fc400078e00ff */
[----:B------:R1:W5:Y:S01]  /*0610*/  @!P1 LDG.E R34, desc[UR6][R8.64+0x300] ;  /* 0x0003000608229981 */ /* 0x000362000c1e1900 */
[----:B------:R-:W-:Y:S01]  /*0620*/  IMAD.MOV.U32 R35, RZ, RZ, 0x7fffffff ;  /* 0x7fffffffff237424 */ /* 0x000fe200078e00ff */
[-C--:B------:R-:W-:Y:S01]  /*0630*/  ISETP.GE.AND P1, PT, R0, R5.reuse, PT ;  /* 0x000000050000720c */ /* 0x080fe20003f26270 */
[C---:B------:R-:W-:Y:S01]  /*0640*/  VIADD R6, R10.reuse, 0x180 ;  /* 0x000001800a067836 */ /* 0x040fe20000000000 */
[----:B------:R1:W5:Y:S01]  /*0650*/  @!P0 LDG.E R33, desc[UR6][R8.64+0x280] ;  /* 0x0002800608218981 */ /* 0x000362000c1e1900 */
[----:B------:R-:W-:Y:S02]  /*0660*/  VIADD R0, R10, 0x1c0 ;  /* 0x000001c00a007836 */ /* 0x000fe40000000000 */
[----:B------:R-:W-:Y:S01]  /*0670*/  IMAD.MOV.U32 R36, RZ, RZ, 0x7fffffff ;  /* 0x7fffffffff247424 */ /* 0x000fe200078e00ff */
[----:B------:R1:W5:Y:S01]  /*0680*/  @!P2 LDG.E R35, desc[UR6][R8.64+0x380] ;  /* 0x000380060823a981 */ /* 0x000362000c1e1900 */
[----:B------:R-:W-:Y:S01]  /*0690*/  IMAD.MOV.U32 R37, RZ, RZ, 0x7fffffff ;  /* 0x7fffffffff257424 */ /* 0x000fe200078e00ff */
[-C--:B------:R-:W-:Y:S01]  /*06a0*/  ISETP.GE.AND P0, PT, R6, R5.reuse, PT ;  /* 0x000000050600720c */ /* 0x080fe20003f06270 */
[----:B------:R-:W-:Y:S01]  /*06b0*/  VIADD R6, R10, 0x1e0 ;  /* 0x000001e00a067836 */ /* 0x000fe20000000000 */
[-C--:B------:R-:W-:Y:S01]  /*06c0*/  ISETP.GE.AND P2, PT, R0, R5.reuse, PT ;  /* 0x000000050000720c */ /* 0x080fe20003f46270 */
[----:B------:R-:W-:Y:S01]  /*06d0*/  VIADD R0, R10, 0x200 ;  /* 0x000002000a007836 */ /* 0x000fe20000000000 */
[----:B------:R1:W5:Y:S02]  /*06e0*/  @!P3 LDG.E R36, desc[UR6][R8.64+0x400] ;  /* 0x000400060824b981 */ /* 0x000364000c1e1900 */
[----:B------:R-:W-:-:S02]  /*06f0*/  ISETP.GE.AND P3, PT, R6, R5, PT ;  /* 0x000000050600720c */ /* 0x000fc40003f66270 */
[----:B------:R1:W5:Y:S01]  /*0700*/  @!P4 LDG.E R37, desc[UR6][R8.64+0x480] ;  /* 0x000480060825c981 */ /* 0x000362000c1e1900 */
[----:B------:R-:W-:Y:S01]  /*0710*/  ISETP.GE.AND P4, PT, R0, R5, PT ;  /* 0x000000050000720c */ /* 0x000fe20003f86270 */
[----:B------:R-:W-:Y:S02]  /*0720*/  IMAD.MOV.U32 R38, RZ, RZ, 0x7fffffff ;  /* 0x7fffffffff267424 */ /* 0x000fe400078e00ff */
[----:B------:R-:W-:Y:S02]  /*0730*/  IMAD.MOV.U32 R39, RZ, RZ, 0x7fffffff ;  /* 0x7fffffffff277424 */ /* 0x000fe400078e00ff */
[----:B------:R-:W-:Y:S02]  /*0740*/  IMAD.MOV.U32 R40, RZ, RZ, 0x7fffffff ;  /* 0x7fffffffff287424 */ /* 0x000fe400078e00ff */
[----:B------:R-:W-:Y:S01]  /*0750*/  IMAD.MOV.U32 R43, RZ, RZ, 0x7fffffff ;  /* 0x7fffffffff2b7424 */ /* 0x000fe200078e00ff */
[----:B------:R1:W5:Y:S01]  /*0760*/  @!P5 LDG.E R38, desc[UR6][R8.64+0x500] ;  /* 0x000500060826d981 */ /* 0x000362000c1e1900 */
[----:B------:R-:W-:-:S02]  /*0770*/  IMAD.MOV.U32 R44, RZ, RZ, 0x7fffffff ;  /* 0x7fffffffff2c7424 */ /* 0x000fc400078e00ff */
        /* <DEDUP_REMOVED lines=8> */
.L_x_225:
[----:B------:R-:W-:Y:S01]  /*0800*/  VIMNMX R5, PT, PT, R24, 0xe0, !PT ;  /* 0x000000e018057848 */ /* 0x000fe20007fe0100 */
[----:B------:R-:W2:Y:S01]  /*0810*/  LDCU UR4, c[0x0][0x3c8] ;  /* 0x00007900ff0477ac */ /* 0x000ea20008000800 */
[----:B------:R-:W-:Y:S01]  /*0820*/  SHF.R.U32.HI R0, RZ, 0x5, R3 ;  /* 0x00000005ff007819 */ /* 0x000fe20000011603 */
[----:B------:R-:W-:Y:S01]  /*0830*/  BSSY.RECONVERGENT B0, `(.L_x_226) ;  /* 0x0000025000007945 */ /* 0x000fe20003800200 */
[--C-:B------:R-:W-:Y:S01]  /*0840*/  IADD3 R5, PT, PT, R5, 0x1f, -R24.reuse ;  /* 0x0000001f05057810 */ /* 0x100fe20007ffe818 */
[----:B------:R-:W-:Y:S01]  /*0850*/  UMOV UR5, 0xffffffff ;  /* 0xffffffff00057882 */ /* 0x000fe20000000000 */
[----:B01----:R-:W-:Y:S02]  /*0860*/  IMAD.MOV.U32 R8, RZ, RZ, R24 ;  /* 0x000000ffff087224 */ /* 0x003fe400078e0018 */
[C---:B------:R-:W-:Y:S01]  /*0870*/  ISETP.GE.U32.AND P0, PT, R5.reuse, 0x1e0, PT ;  /* 0x000001e00500780c */ /* 0x040fe20003f06070 */
[----:B------:R-:W-:Y:S01]  /*0880*/  IMAD.SHL.U32 R0, R0, 0x400, RZ ;  /* 0x0000040000007824 */ /* 0x000fe200078e00ff */
[----:B------:R-:W-:-:S04]  /*0890*/  LEA.HI R6, R5, 0x1, RZ, 0x1b ;  /* 0x0000000105067811 */ /* 0x000fc800078fd8ff */
[----:B------:R-:W-:-:S04]  /*08a0*/  LOP3.LUT R9, R6, 0xf, RZ, 0xc0, !PT ;  /* 0x0000000f06097812 */ /* 0x000fc800078ec0ff */
[----:B------:R-:W-:Y:S01]  /*08b0*/  ISETP.NE.AND P1, PT, R9, RZ, PT ;  /* 0x000000ff0900720c */ /* 0x000fe20003f25270 */
[----:B--2---:R-:W-:Y:S02]  /*08c0*/  USHF.L.U32 UR4, UR5, UR4, URZ ;  /* 0x0000000405047299 */ /* 0x004fe400080006ff */
[----:B------:R-:W-:Y:S10]  /*08d0*/  @!P0 BRA `(.L_x_227) ;  /* 0x0000000000688947 */ /* 0x000ff40003800000 */
[----:B------:R-:W-:Y:S01]  /*08e0*/  IMAD R10, R24, 0x4, R0 ;  /* 0x00000004180a7824 */ /* 0x000fe200078e0200 */
[----:B------:R-:W-:Y:S01]  /*08f0*/  LOP3.LUT R5, R6, 0xffffff0, RZ, 0xc0, !PT ;  /* 0x0ffffff006057812 */ /* 0x000fe200078ec0ff */
[----:B------:R-:W-:-:S03]  /*0900*/  IMAD.MOV.U32 R8, RZ, RZ, R24 ;  /* 0x000000ffff087224 */ /* 0x000fc600078e0018 */
[----:B------:R-:W-:Y:S01]  /*0910*/  IADD3 R10, PT, PT, R10, 0x400, R7 ;  /* 0x000004000a0a7810 */ /* 0x000fe20007ffe007 */
[----:B------:R-:W-:-:S07]  /*0920*/  IMAD.MOV R5, RZ, RZ, -R5 ;  /* 0x000000ffff057224 */ /* 0x000fce00078e0a05 */
.L_x_228:
        /* <DEDUP_REMOVED lines=21> */
.L_x_227:
[----:B------:R-:W-:Y:S05]  /*0a80*/  BSYNC.RECONVERGENT B0 ;  /* 0x0000000000007941 */ /* 0x000fea0003800200 */
.L_x_226:
[----:B------:R-:W-:Y:S01]  /*0a90*/  BSSY.RECONVERGENT B0, `(.L_x_229) ;  /* 0x0000026000007945 */ /* 0x000fe20003800200 */
[----:B------:R-:W-:-:S03]  /*0aa0*/  IMAD.IADD R5, R7, 0x1, R0 ;  /* 0x0000000107057824 */ /* 0x000fc600078e0200 */
        /* <DEDUP_REMOVED lines=16> */
.L_x_232:
[----:B------:R-:W-:Y:S05]  /*0bb0*/  BSYNC.RECONVERGENT B1 ;  /* 0x0000000000017941 */ /* 0x000fea0003800200 */
.L_x_231:
        /* <DEDUP_REMOVED lines=13> */
[----:B------:R-:W-:-:S07]  /*0c90*/  IMAD.IADD R0, R7, 0x1, R0 ;  /* 0x0000000107007824 */ /* 0x000fce00078e0200 */
.L_x_233:
[----:B------:R-:W-:Y:S01]  /*0ca0*/  VIADD R6, R6, 0x1 ;  /* 0x0000000106067836 */ /* 0x000fe20000000000 */
[----:B------:R0:W-:Y:S04]  /*0cb0*/  STS [R0], RZ ;  /* 0x000000ff00007388 */ /* 0x0001e80000000800 */
[----:B------:R-:W-:Y:S01]  /*0cc0*/  ISETP.NE.AND P0, PT, R6, RZ, PT ;  /* 0x000000ff0600720c */ /* 0x000fe20003f05270 */
[----:B0-----:R-:W-:-:S12]  /*0cd0*/  VIADD R0, R0, 0x80 ;  /* 0x0000008000007836 */ /* 0x001fd80000000000 */
[----:B------:R-:W-:Y:S05]  /*0ce0*/  @P0 BRA `(.L_x_233) ;  /* 0xfffffffc00ec0947 */ /* 0x000fea000383ffff */
.L_x_230:
[----:B------:R-:W-:Y:S05]  /*0cf0*/  BSYNC.RECONVERGENT B0 ;  /* 0x0000000000007941 */ /* 0x000fea0003800200 */
.L_x_229:
[----:B------:R-:W2:Y:S01]  /*0d00*/  LDCU UR5, c[0x0][0x3c4] ;  /* 0x00007880ff0577ac */ /* 0x000ea20008000800 */
[----:B-----5:R-:W-:Y:S01]  /*0d10*/  LOP3.LUT R27, R28, 0x80000000, RZ, 0x3c, !PT ;  /* 0x800000001c1b7812 */ /* 0x020fe200078e3cff */
[----:B------:R-:W-:Y:S01]  /*0d20*/  BSSY.RECONVERGENT B0, `(.L_x_234) ;  /* 0x0000080000007945 */ /* 0x000fe20003800200 */
[----:B------:R-:W-:Y:S02]  /*0d30*/  LOP3.LUT R22, R29, 0x80000000, RZ, 0x3c, !PT ;  /* 0x800000001d167812 */ /* 0x000fe400078e3cff */
[----:B------:R-:W-:Y:S02]  /*0d40*/  LOP3.LUT R21, R30, 0x80000000, RZ, 0x3c, !PT ;  /* 0x800000001e157812 */ /* 0x000fe400078e3cff */
        /* <DEDUP_REMOVED lines=9> */
[----:B------:R-:W-:Y:S02]  /*0de0*/  LOP3.LUT R52, R52, UR4, RZ, 0x30, !PT ;  /* 0x0000000434347c12 */ /* 0x000fe4000f8e30ff */
[----:B------:R-:W-:Y:S01]  /*0df0*/  SHF.R.U32.HI R56, RZ, UR5, R21 ;  /* 0x00000005ff387c19 */ /* 0x000fe20008011615 */
[--C-:B------:R-:W-:Y:S01]  /*0e00*/  IMAD R0, R49, 0x4, R5.reuse ;  /* 0x0000000431007824 */ /* 0x100fe200078e0205 */
[----:B------:R-:W-:Y:S01]  /*0e10*/  SHF.R.U32.HI R48, RZ, UR5, R18 ;  /* 0x00000005ff307c19 */ /* 0x000fe20008011612 */
[----:B------:R-:W-:Y:S01]  /*0e20*/  IMAD R6, R52, 0x4, R5 ;  /* 0x0000000434067824 */ /* 0x000fe200078e0205 */
[----:B------:R-:W-:Y:S01]  /*0e30*/  LOP3.LUT R56, R56, UR4, RZ, 0x30, !PT ;  /* 0x0000000438387c12 */ /* 0x000fe2000f8e30ff */
[----:B------:R-:W-:Y:S01]  /*0e40*/  NOP ;  /* 0x0000000000007918 */ /* 0x000fe20000000000 */
[----:B01----:R-:W-:Y:S01]  /*0e50*/  SHF.R.U32.HI R9, RZ, UR5, R20 ;  /* 0x00000005ff097c19 */ /* 0x003fe20008011614 */
[----:B------:R0:W-:Y:S01]  /*0e60*/  ATOMS.POPC.INC.32 RZ, [R0+URZ] ;  /* 0x0000000000ff7f8c */ /* 0x0001e2000d8000ff */
[----:B------:R-:W-:-:S02]  /*0e70*/  LOP3.LUT R48, R48, UR4, RZ, 0x30, !PT ;  /* 0x0000000430307c12 */ /* 0x000fc4000f8e30ff */
[----:B------:R-:W-:Y:S01]  /*0e80*/  SHF.R.U32.HI R8, RZ, UR5, R23 ;  /* 0x00000005ff087c19 */ /* 0x000fe20008011617 */
[----:B------:R1:W-:Y:S01]  /*0e90*/  ATOMS.POPC.INC.32 RZ, [R6+URZ] ;  /* 0x0000000006ff7f8c */ /* 0x0003e2000d8000ff */
[----:B------:R-:W-:Y:S02]  /*0ea0*/  SHF.R.U32.HI R11, RZ, UR5, R25 ;  /* 0x00000005ff0b7c19 */ /* 0x000fe40008011619 */
[----:B------:R-:W-:Y:S01]  /*0eb0*/  LOP3.LUT R10, R9, UR4, RZ, 0x30, !PT ;  /* 0x00000004090a7c12 */ /* 0x000fe2000f8e30ff */
[--C-:B0-----:R-:W-:Y:S01]  /*0ec0*/  IMAD R0, R56, 0x4, R5.reuse ;  /* 0x0000000438007824 */ /* 0x101fe200078e0205 */
[----:B------:R-:W-:Y:S02]  /*0ed0*/  LOP3.LUT R8, R8, UR4, RZ, 0x30, !PT ;  /* 0x0000000408087c12 */ /* 0x000fe4000f8e30ff */
[----:B------:R-:W-:Y:S01]  /*0ee0*/  LOP3.LUT R12, R11, UR4, RZ, 0x30, !PT ;  /* 0x000000040b0c7c12 */ /* 0x000fe2000f8e30ff */
[--C-:B-1----:R-:W-:Y:S01]  /*0ef0*/  IMAD R6, R48, 0x4, R5.reuse ;  /* 0x0000000430067824 */ /* 0x102fe200078e0205 */
[----:B------:R0:W-:Y:S01]  /*0f00*/  ATOMS.POPC.INC.32 RZ, [R0+URZ] ;  /* 0x0000000000ff7f8c */ /* 0x0001e2000d8000ff */
[--C-:B------:R-:W-:Y:S01]  /*0f10*/  IMAD R9, R10, 0x4, R5.reuse ;  /* 0x000000040a097824 */ /* 0x100fe200078e0205 */
[----:B------:R-:W-:Y:S01]  /*0f20*/  LOP3.LUT R10, R35, 0x80000000, RZ, 0x3c, !PT ;  /* 0x80000000230a7812 */ /* 0x000fe200078e3cff */
[--C-:B------:R-:W-:Y:S01]  /*0f30*/  IMAD R8, R8, 0x4, R5.reuse ;  /* 0x0000000408087824 */ /* 0x100fe200078e0205 */
[----:B------:R1:W-:Y:S01]  /*0f40*/  ATOMS.POPC.INC.32 RZ, [R6+URZ] ;  /* 0x0000000006ff7f8c */ /* 0x0003e2000d8000ff */
[----:B------:R-:W-:Y:S01]  /*0f50*/  IMAD R11, R12, 0x4, R5 ;  /* 0x000000040c0b7824 */ /* 0x000fe200078e0205 */
[----:B------:R-:W-:-:S02]  /*0f60*/  LOP3.LUT R12, R37, 0x80000000, RZ, 0x3c, !PT ;  /* 0x80000000250c7812 */ /* 0x000fc400078e3cff */
[----:B------:R-:W-:Y:S01]  /*0f70*/  LOP3.LUT R16, R39, 0x80000000, RZ, 0x3c, !PT ;  /* 0x8000000027107812 */ /* 0x000fe200078e3cff */
[----:B------:R-:W-:Y:S01]  /*0f80*/  ATOMS.POPC.INC.32 RZ, [R8+URZ] ;  /* 0x0000000008ff7f8c */ /* 0x000fe2000d8000ff */
[----:B0-----:R-:W-:Y:S02]  /*0f90*/  SHF.R.U32.HI R0, RZ, UR5, R10 ;  /* 0x00000005ff007c19 */ /* 0x001fe4000801160a */
[----:B-1----:R-:W-:Y:S01]  /*0fa0*/  SHF.R.U32.HI R6, RZ, UR5, R17 ;  /* 0x00000005ff067c19 */ /* 0x002fe20008011611 */
[----:B------:R0:W-:Y:S01]  /*0fb0*/  ATOMS.POPC.INC.32 RZ, [R9+URZ] ;  /* 0x0000000009ff7f8c */ /* 0x0001e2000d8000ff */
[----:B------:R-:W-:Y:S02]  /*0fc0*/  SHF.R.U32.HI R14, RZ, UR5, R19 ;  /* 0x00000005ff0e7c19 */ /* 0x000fe40008011613 */
[----:B------:R-:W-:Y:S01]  /*0fd0*/  LOP3.LUT R6, R6, UR4, RZ, 0x30, !PT ;  /* 0x0000000406067c12 */ /* 0x000fe2000f8e30ff */
[----:B------:R1:W-:Y:S01]  /*0fe0*/  ATOMS.POPC.INC.32 RZ, [R11+URZ] ;  /* 0x000000000bff7f8c */ /* 0x0003e2000d8000ff */
[----:B------:R-:W-:-:S02]  /*0ff0*/  SHF.R.U32.HI R13, RZ, UR5, R12 ;  /* 0x00000005ff0d7c19 */ /* 0x000fc4000801160c */
[----:B------:R-:W-:Y:S02]  /*1000*/  LOP3.LUT R0, R0, UR4, RZ, 0x30, !PT ;  /* 0x0000000400007c12 */ /* 0x000fe4000f8e30ff */
[----:B0-----:R-:W-:Y:S02]  /*1010*/  SHF.R.U32.HI R9, RZ, UR5, R16 ;  /* 0x00000005ff097c19 */ /* 0x001fe40008011610 */
[----:B------:R-:W-:Y:S01]  /*1020*/  LOP3.LUT R50, R14, UR4, RZ, 0x30, !PT ;  /* 0x000000040e327c12 */ /* 0x000fe2000f8e30ff */
[--C-:B------:R-:W-:Y:S01]  /*1030*/  IMAD R14, R6, 0x4, R5.reuse ;  /* 0x00000004060e7824 */ /* 0x100fe200078e0205 */
[----:B------:R-:W-:Y:S01]  /*1040*/  LOP3.LUT R8, R13, UR4, RZ, 0x30, !PT ;  /* 0x000000040d087c12 */ /* 0x000fe2000f8e30ff */
[--C-:B------:R-:W-:Y:S01]  /*1050*/  IMAD R0, R0, 0x4, R5.reuse ;  /* 0x0000000400007824 */ /* 0x100fe200078e0205 */
[----:B------:R-:W-:Y:S01]  /*1060*/  LOP3.LUT R6, R9, UR4, RZ, 0x30, !PT ;  /* 0x0000000409067c12 */ /* 0x000fe2000f8e30ff */
[--C-:B------:R-:W-:Y:S01]  /*1070*/  IMAD R50, R50, 0x4, R5.reuse ;  /* 0x0000000432327824 */ /* 0x100fe200078e0205 */
[----:B------:R-:W-:Y:S01]  /*1080*/  LOP3.LUT R9, R40, 0x80000000, RZ, 0x3c, !PT ;  /* 0x8000000028097812 */ /* 0x000fe200078e3cff */
[--C-:B------:R-:W-:Y:S01]  /*1090*/  IMAD R26, R8, 0x4, R5.reuse ;  /* 0x00000004081a7824 */ /* 0x100fe200078e0205 */
[----:B------:R0:W-:Y:S01]  /*10a0*/  ATOMS.POPC.INC.32 RZ, [R0+URZ] ;  /* 0x0000000000ff7f8c */ /* 0x0001e2000d8000ff */
[----:B------:R-:W-:Y:S01]  /*10b0*/  IMAD R51, R6, 0x4, R5 ;  /* 0x0000000406337824 */ /* 0x000fe200078e0205 */
[----:B------:R-:W-:-:S02]  /*10c0*/  LOP3.LUT R6, R43, 0x80000000, RZ, 0x3c, !PT ;  /* 0x800000002b067812 */ /* 0x000fc400078e3cff */
[----:B-1----:R-:W-:Y:S01]  /*10d0*/  LOP3.LUT R11, R44, 0x80000000, RZ, 0x3c, !PT ;  /* 0x800000002c0b7812 */ /* 0x002fe200078e3cff */
[----:B------:R1:W-:Y:S01]  /*10e0*/  ATOMS.POPC.INC.32 RZ, [R14+URZ] ;  /* 0x000000000eff7f8c */ /* 0x0003e2000d8000ff */
[----:B------:R-:W-:Y:S02]  /*10f0*/  LOP3.LUT R8, R45, 0x80000000, RZ, 0x3c, !PT ;  /* 0x800000002d087812 */ /* 0x000fe400078e3cff */
[----:B------:R-:W-:Y:S01]  /*1100*/  LOP3.LUT R13, R46, 0x80000000, RZ, 0x3c, !PT ;  /* 0x800000002e0d7812 */ /* 0x000fe200078e3cff */
[----:B------:R2:W-:Y:S01]  /*1110*/  ATOMS.POPC.INC.32 RZ, [R26+URZ] ;  /* 0x000000001aff7f8c */ /* 0x0005e2000d8000ff */
[----:B0-----:R-:W-:Y:S02]  /*1120*/  SHF.R.U32.HI R0, RZ, UR5, R9 ;  /* 0x00000005ff007c19 */ /* 0x001fe40008011609 */
[----:B------:R-:W-:Y:S01]  /*1130*/  SHF.R.U32.HI R53, RZ, UR5, R11 ;  /* 0x00000005ff357c19 */ /* 0x000fe2000801160b */
[----:B-1----:R-:W0:Y:S01]  /*1140*/  LDC.64 R14, c[0x0][0x380] ;  /* 0x0000e000ff0e7b82 */ /* 0x002e220000000a00 */
[----:B------:R-:W-:Y:S01]  /*1150*/  SHF.R.U32.HI R55, RZ, UR5, R8 ;  /* 0x00000005ff377c19 */ /* 0x000fe20008011608 */
[----:B------:R1:W-:Y:S01]  /*1160*/  ATOMS.POPC.INC.32 RZ, [R50+URZ] ;  /* 0x0000000032ff7f8c */ /* 0x0003e2000d8000ff */
[----:B------:R-:W-:-:S02]  /*1170*/  SHF.R.U32.HI R57, RZ, UR5, R13 ;  /* 0x00000005ff397c19 */ /* 0x000fc4000801160d */
[----:B--2---:R-:W-:Y:S01]  /*1180*/  SHF.R.U32.HI R26, RZ, UR5, R6 ;  /* 0x00000005ff1a7c19 */ /* 0x004fe20008011606 */
[----:B------:R2:W-:Y:S01]  /*1190*/  ATOMS.POPC.INC.32 RZ, [R51+URZ] ;  /* 0x0000000033ff7f8c */ /* 0x0005e2000d8000ff */
[----:B------:R-:W-:Y:S02]  /*11a0*/  LOP3.LUT R0, R0, UR4, RZ, 0x30, !PT ;  /* 0x0000000400007c12 */ /* 0x000fe4000f8e30ff */
[----:B------:R-:W-:Y:S02]  /*11b0*/  LOP3.LUT R54, R26, UR4, RZ, 0x30, !PT ;  /* 0x000000041a367c12 */ /* 0x000fe4000f8e30ff */
[----:B------:R-:W-:Y:S01]  /*11c0*/  LOP3.LUT R58, R53, UR4, RZ, 0x30, !PT ;  /* 0x00000004353a7c12 */ /* 0x000fe2000f8e30ff */
[--C-:B------:R-:W-:Y:S01]  /*11d0*/  IMAD R53, R0, 0x4, R5.reuse ;  /* 0x0000000400357824 */ /* 0x100fe200078e0205 */
[----:B------:R-:W-:Y:S01]  /*11e0*/  ISETP.GT.U32.AND P2, PT, R3, 0xff, PT ;  /* 0x000000ff0300780c */ /* 0x000fe20003f44070 */
[--C-:B------:R-:W-:Y:S01]  /*11f0*/  IMAD R54, R54, 0x4, R5.reuse ;  /* 0x0000000436367824 */ /* 0x100fe200078e0205 */
[----:B------:R-:W-:Y:S01]  /*1200*/  LOP3.LUT R60, R55, UR4, RZ, 0x30, !PT ;  /* 0x00000004373c7c12 */ /* 0x000fe2000f8e30ff */
[--C-:B------:R-:W-:Y:S01]  /*1210*/  IMAD R58, R58, 0x4, R5.reuse ;  /* 0x000000043a3a7824 */ /* 0x100fe200078e0205 */
[----:B------:R-:W-:Y:S01]  /*1220*/  LOP3.LUT R26, R57, UR4, RZ, 0x30, !PT ;  /* 0x00000004391a7c12 */ /* 0x000fe2000f8e30ff */
[----:B------:R3:W-:Y:S01]  /*1230*/  ATOMS.POPC.INC.32 RZ, [R53+URZ] ;  /* 0x0000000035ff7f8c */ /* 0x0007e2000d8000ff */
[----:B-1----:R-:W-:Y:S01]  /*1240*/  P2R R50, PR, RZ, 0x4 ;  /* 0x00000004ff327803 */ /* 0x002fe20000000000 */
[----:B------:R-:W-:-:S02]  /*1250*/  IMAD R60, R60, 0x4, R5 ;  /* 0x000000043c3c7824 */ /* 0x000fc400078e0205 */
[----:B------:R-:W-:Y:S01]  /*1260*/  IMAD R5, R26, 0x4, R5 ;  /* 0x000000041a057824 */ /* 0x000fe200078e0205 */
[----:B------:R3:W-:Y:S01]  /*1270*/  ATOMS.POPC.INC.32 RZ, [R54+URZ] ;  /* 0x0000000036ff7f8c */ /* 0x0007e2000d8000ff */
[----:B--2---:R-:W-:Y:S02]  /*1280*/  IMAD R51, R3, 0x4, R7 ;  /* 0x0000000403337824 */ /* 0x004fe400078e0207 */
[----:B------:R-:W-:Y:S01]  /*1290*/  IMAD.MOV.U32 R0, RZ, RZ, RZ ;  /* 0x000000ffff007224 */ /* 0x000fe200078e00ff */
[----:B------:R3:W-:Y:S04]  /*12a0*/  ATOMS.POPC.INC.32 RZ, [R58+URZ] ;  /* 0x000000003aff7f8c */ /* 0x0007e8000d8000ff */
[----:B------:R3:W-:Y:S04]  /*12b0*/  ATOMS.POPC.INC.32 RZ, [R60+URZ] ;  /* 0x000000003cff7f8c */ /* 0x0007e8000d8000ff */
[----:B------:R3:W-:Y:S01]  /*12c0*/  ATOMS.POPC.INC.32 RZ, [R5+URZ] ;  /* 0x0000000005ff7f8c */ /* 0x0007e2000d8000ff */
[----:B------:R-:W-:Y:S06]  /*12d0*/  BAR.SYNC.DEFER_BLOCKING 0x0 ;  /* 0x0000000000007b1d */ /* 0x000fec0000010000 */
[----:B------:R-:W-:Y:S05]  /*12e0*/  @P2 BRA `(.L_x_235) ;  /* 0x00000000008c2947 */ /* 0x000fea0003800000 */
[----:B------:R-:W1:Y:S04]  /*12f0*/  LDS R0, [R51] ;  /* 0x0000000033007984 */ /* 0x000e680000000800 */
[----:B---3--:R-:W2:Y:S04]  /*1300*/  LDS R5, [R51+0x400] ;  /* 0x0004000033057984 */ /* 0x008ea80000000800 */
[----:B------:R-:W3:Y:S04]  /*1310*/  LDS R53, [R51+0x800] ;  /* 0x0008000033357984 */ /* 0x000ee80000000800 */
[----:B------:R-:W4:Y:S04]  /*1320*/  LDS R55, [R51+0xc00] ;  /* 0x000c000033377984 */ /* 0x000f280000000800 */
[----:B------:R-:W5:Y:S04]  /*1330*/  LDS R57, [R51+0x1000] ;  /* 0x0010000033397984 */ /* 0x000f680000000800 */
[----:B------:R-:W0:Y:S04]  /*1340*/  LDS R59, [R51+0x1400] ;  /* 0x00140000333b7984 */ /* 0x000e280000000800 */
[----:B------:R-:W-:Y:S04]  /*1350*/  LDS R61, [R51+0x2000] ;  /* 0x00200000333d7984 */ /* 0x000fe80000000800 */
[----:B------:R-:W-:Y:S04]  /*1360*/  LDS R63, [R51+0x2400] ;  /* 0x00240000333f7984 */ /* 0x000fe80000000800 */
[----:B------:R-:W-:Y:S04]  /*1370*/  LDS R65, [R51+0x2800] ;  /* 0x0028000033417984 */ /* 0x000fe80000000800 */
[----:B------:R-:W-:Y:S04]  /*1380*/  STS [R51], RZ ;  /* 0x000000ff33007388 */ /* 0x000fe80000000800 */
[----:B-1----:R-:W-:Y:S01]  /*1390*/  STS [R51+0x400], R0 ;  /* 0x0004000033007388 */ /* 0x002fe20000000800 */
[----:B--2---:R-:W-:-:S03]  /*13a0*/  IMAD.IADD R54, R0, 0x1, R5 ;  /* 0x0000000100367824 */ /* 0x004fc600078e0205 */
[----:B------:R-:W1:Y:S01]  /*13b0*/  LDS R5, [R51+0x1800] ;  /* 0x0018000033057984 */ /* 0x000e620000000800 */
[----:B---3--:R-:W-:-:S03]  /*13c0*/  IMAD.IADD R58, R54, 0x1, R53 ;  /* 0x00000001363a7824 */ /* 0x008fc600078e0235 */
[----:B------:R-:W2:Y:S01]  /*13d0*/  LDS R53, [R51+0x1c00] ;  /* 0x001c000033357984 */ /* 0x000ea20000000800 */
[----:B----4-:R-:W-:-:S03]  /*13e0*/  IMAD.IADD R60, R58, 0x1, R55 ;  /* 0x000000013a3c7824 */ /* 0x010fc600078e0237 */
[----:B------:R1:W-:Y:S01]  /*13f0*/  STS [R51+0x800], R54 ;  /* 0x0008003633007388 */ /* 0x0003e20000000800 */
[----:B-----5:R-:W-:-:S03]  /*1400*/  IMAD.IADD R62, R60, 0x1, R57 ;  /* 0x000000013c3e7824 */ /* 0x020fc600078e0239 */
[----:B------:R-:W3:Y:S01]  /*1410*/  LDS R55, [R51+0x2c00] ;  /* 0x002c000033377984 */ /* 0x000ee20000000800 */
[----:B0-----:R-:W-:-:S03]  /*1420*/  IMAD.IADD R64, R62, 0x1, R59 ;  /* 0x000000013e407824 */ /* 0x001fc600078e023b */
[----:B------:R0:W-:Y:S04]  /*1430*/  STS [R51+0xc00], R58 ;  /* 0x000c003a33007388 */ /* 0x0001e80000000800 */
[----:B------:R4:W-:Y:S04]  /*1440*/  STS [R51+0x1000], R60 ;  /* 0x0010003c33007388 */ /* 0x0009e80000000800 */
[----:B------:R4:W-:Y:S04]  /*1450*/  STS [R51+0x1400], R62 ;  /* 0x0014003e33007388 */ /* 0x0009e80000000800 */
[----:B------:R4:W-:Y:S01]  /*1460*/  STS [R51+0x1800], R64 ;  /* 0x0018004033007388 */ /* 0x0009e20000000800 */
[----:B-1----:R-:W-:-:S04]  /*1470*/  IMAD.IADD R54, R64, 0x1, R5 ;  /* 0x0000000140367824 */ /* 0x002fc800078e0205 */
[----:B--2---:R-:W-:Y:S01]  /*1480*/  IMAD.IADD R66, R54, 0x1, R53 ;  /* 0x0000000136427824 */ /* 0x004fe200078e0235 */
[----:B------:R4:W-:Y:S03]  /*1490*/  STS [R51+0x1c00], R54 ;  /* 0x001c003633007388 */ /* 0x0009e60000000800 */
[----:B------:R-:W-:Y:S01]  /*14a0*/  IMAD.IADD R68, R66, 0x1, R61 ;  /* 0x0000000142447824 */ /* 0x000fe200078e023d */
[----:B------:R4:W-:Y:S03]  /*14b0*/  STS [R51+0x2000], R66 ;  /* 0x0020004233007388 */ /* 0x0009e60000000800 */
[----:B------:R-:W-:Y:S01]  /*14c0*/  IMAD.IADD R70, R68, 0x1, R63 ;  /* 0x0000000144467824 */ /* 0x000fe200078e023f */
[----:B------:R4:W-:Y:S03]  /*14d0*/  STS [R51+0x2400], R68 ;  /* 0x0024004433007388 */ /* 0x0009e60000000800 */
[----:B0-----:R-:W-:Y:S01]  /*14e0*/  IMAD.IADD R58, R70, 0x1, R65 ;  /* 0x00000001463a7824 */ /* 0x001fe200078e0241 */
[----:B------:R4:W-:Y:S03]  /*14f0*/  STS [R51+0x2800], R70 ;  /* 0x0028004633007388 */ /* 0x0009e60000000800 */
[----:B---3--:R-:W-:Y:S01]  /*1500*/  IMAD.IADD R0, R58, 0x1, R55 ;  /* 0x000000013a007824 */ /* 0x008fe200078e0237 */
[----:B------:R4:W-:Y:S06]  /*1510*/  STS [R51+0x2c00], R58 ;  /* 0x002c003a33007388 */ /* 0x0009ec0000000800 */
.L_x_235:
[----:B------:R-:W-:Y:S05]  /*1520*/  BSYNC.RECONVERGENT B0 ;  /* 0x0000000000007941 */ /* 0x000fea0003800200 */
.L_x_234:
[----:B------:R-:W-:Y:S01]  /*1530*/  ISETP.NE.AND P0, PT, R0, 0x1980, PT ;  /* 0x000019800000780c */ /* 0x000fe20003f05270 */
[----:B---3--:R-:W-:Y:S01]  /*1540*/  IMAD R5, R42, 0x100, R3 ;  /* 0x000001002a057824 */ /* 0x008fe200078e0203 */
[----:B------:R-:W-:Y:S01]  /*1550*/  @!P2 LOP3.LUT R53, R0, 0x40000000, RZ, 0xfc, !PT ;  /* 0x400000000035a812 */ /* 0x000fe200078efcff */
[----:B------:R-:W-:Y:S01]  /*1560*/  IMAD R41, R41, 0x11, RZ ;  /* 0x0000001129297824 */ /* 0x000fe200078e02ff */
[----:B------:R-:W-:Y:S01]  /*1570*/  ISETP.LT.U32.AND P0, PT, R3, 0x100, !P0 ;  /* 0x000001000300780c */ /* 0x000fe20004701070 */
[----:B0-----:R-:W-:-:S03]  /*1580*/  IMAD.WIDE R14, R5, 0x4, R14 ;  /* 0x00000004050e7825 */ /* 0x001fc600078e020e */
[----:B------:R-:W-:Y:S01]  /*1590*/  LOP3.LUT R57, R41, R4, RZ, 0xfc, !PT ;  /* 0x0000000429397212 */ /* 0x000fe200078efcff */
[----:B----4-:R-:W-:Y:S01]  /*15a0*/  IMAD R54, R42, 0x1980, RZ ;  /* 0x000019802a367824 */ /* 0x010fe200078e02ff */
[----:B------:R0:W-:Y:S07]  /*15b0*/  @!P2 STG.E.STRONG.SYS desc[UR6][R14.64], R53 ;  /* 0x000000350e00a986 */ /* 0x0001ee000c115906 */
[----:B------:R-:W-:Y:S06]  /*15c0*/  BAR.RED.OR.DEFER_BLOCKING 0x0, P0 ;  /* 0x0000000000007b1d */ /* 0x000fec0000014800 */
[----:B------:R-:W1:Y:S01]  /*15d0*/  B2R.RESULT RZ, P0 ;  /* 0x0000000000ff731c */ /* 0x000e620000004000 */
[----:B------:R-:W-:-:S04]  /*15e0*/  IADD3 R4, P1, PT, R54, R57, RZ ;  /* 0x0000003936047210 */ /* 0x000fc80007f3e0ff */
[----:B------:R-:W-:Y:S01]  /*15f0*/  LEA.HI.X.SX32 R55, R54, RZ, 0x1, P1 ;  /* 0x000000ff36377211 */ /* 0x000fe200008f0eff */
[----:B------:R-:W-:-:S03]  /*1600*/  IMAD.SHL.U32 R5, R4, 0x4, RZ ;  /* 0x0000000404057824 */ /* 0x000fc600078e00ff */
[----:B------:R-:W-:Y:S01]  /*1610*/  SHF.L.U64.HI R4, R4, 0x2, R55 ;  /* 0x0000000204047819 */ /* 0x000fe20000010237 */
[----:B01----:R-:W-:Y:S06]  /*1620*/  @!P0 BRA `(.L_x_236) ;  /* 0x0000001000b48947 */ /* 0x003fec0003800000 */
[----:B------:R-:W0:Y:S01]  /*1630*/  LDCU.64 UR8, c[0x0][0x3b8] ;  /* 0x00007700ff0877ac */ /* 0x000e220008000a00 */
[----:B------:R-:W-:Y:S01]  /*1640*/  BSSY B1, `(.L_x_237) ;  /* 0x0000032000017945 */ /* 0x000fe20003800000 */
[----:B------:R-:W-:Y:S01]  /*1650*/  IMAD R13, R3, 0x8, R7 ;  /* 0x00000008030d7824 */ /* 0x000fe200078e0207 */
[----:B0-----:R-:W-:-:S04]  /*1660*/  IADD3 R8, P0, PT, R5, UR8, RZ ;  /* 0x0000000805087c10 */ /* 0x001fc8000ff1e0ff */
[----:B------:R-:W-:Y:S01]  /*1670*/  IADD3.X R9, PT, PT, R4, UR9, RZ, P0, !PT ;  /* 0x0000000904097c10 */ /* 0x000fe200087fe4ff */
[----:B------:R-:W-:Y:S08]  /*1680*/  @P2 BRA `(.L_x_238) ;  /* 0x0000000000b42947 */ /* 0x000ff00003800000 */
[----:B------:R-:W0:Y:S02]  /*1690*/  LDCU.64 UR8, c[0x0][0x398] ;  /* 0x00007300ff0877ac */ /* 0x000e240008000a00 */
[----:B0-----:R-:W-:-:S04]  /*16a0*/  LEA R10, P0, R3, UR8, 0x3 ;  /* 0x00000008030a7c11 */ /* 0x001fc8000f8018ff */
[----:B------:R-:W-:-:S05]  /*16b0*/  LEA.HI.X R11, R3, UR9, RZ, 0x3, P0 ;  /* 0x00000009030b7c11 */ /* 0x000fca00080f1cff */
[----:B------:R-:W2:Y:S01]  /*16c0*/  LDG.E.64 R4, desc[UR6][R10.64] ;  /* 0x000000060a047981 */ /* 0x000ea2000c1e1b00 */
[----:B------:R-:W-:-:S04]  /*16d0*/  ISETP.GT.U32.AND P0, PT, R3, R49, PT ;  /* 0x000000310300720c */ /* 0x000fc80003f04070 */
[----:B------:R-:W-:-:S04]  /*16e0*/  SEL R17, RZ, 0x1980, !P0 ;  /* 0x00001980ff117807 */ /* 0x000fc80004000000 */
[----:B--2---:R-:W-:Y:S01]  /*16f0*/  IADD3 R4, P0, PT, R4, -R17, RZ ;  /* 0x8000001104047210 */ /* 0x004fe20007f1e0ff */
[----:B------:R-:W-:-:S03]  /*1700*/  IMAD.MOV.U32 R17, RZ, RZ, R0 ;  /* 0x000000ffff117224 */ /* 0x000fc600078e0000 */
[----:B------:R-:W-:Y:S02]  /*1710*/  IADD3.X R5, PT, PT, R5, -0x1, RZ, P0, !PT ;  /* 0xffffffff05057810 */ /* 0x000fe400007fe4ff */
[----:B------:R-:W-:-:S03]  /*1720*/  ISETP.GE.AND P0, PT, R42, 0x1, PT ;  /* 0x000000012a00780c */ /* 0x000fc60003f06270 */
[----:B------:R0:W-:Y:S10]  /*1730*/  STS.64 [R13+0x6600], R4 ;  /* 0x006600040d007388 */ /* 0x0001f40000000a00 */
[----:B------:R-:W-:Y:S05]  /*1740*/  @!P0 BRA `(.L_x_239) ;  /* 0x00000000006c8947 */ /* 0x000fea0003800000 */
[----:B------:R-:W-:Y:S01]  /*1750*/  BSSY B0, `(.L_x_240) ;  /* 0x0000019000007945 */ /* 0x000fe20003800000 */
[----:B------:R-:W-:Y:S02]  /*1760*/  IMAD.MOV.U32 R6, RZ, RZ, -0x1 ;  /* 0xffffffffff067424 */ /* 0x000fe400078e00ff */
[----:B------:R-:W-:Y:S02]  /*1770*/  IMAD.MOV.U32 R10, RZ, RZ, R42 ;  /* 0x000000ffff0a7224 */ /* 0x000fe400078e002a */
[----:B------:R-:W-:-:S07]  /*1780*/  IMAD.MOV.U32 R17, RZ, RZ, R0 ;  /* 0x000000ffff117224 */ /* 0x000fce00078e0000 */
.L_x_244:
[----:B0-----:R-:W0:Y:S01]  /*1790*/  LDC.64 R4, c[0x0][0x380] ;  /* 0x0000e000ff047b82 */ /* 0x001e220000000a00 */
[----:B------:R-:W-:Y:S01]  /*17a0*/  VIADD R19, R10, 0xffffffff ;  /* 0xffffffff0a137836 */ /* 0x000fe20000000000 */
[----:B------:R-:W-:Y:S03]  /*17b0*/  BSSY B2, `(.L_x_241) ;  /* 0x0000008000027945 */ /* 0x000fe60003800000 */
[----:B------:R-:W-:-:S04]  /*17c0*/  IMAD R11, R19, 0x100, R3 ;  /* 0x00000100130b7824 */ /* 0x000fc800078e0203 */
[----:B0-----:R-:W-:-:S07]  /*17d0*/  IMAD.WIDE R4, R11, 0x4, R4 ;  /* 0x000000040b047825 */ /* 0x001fce00078e0204 */
.L_x_242:
[----:B------:R-:W-:Y:S05]  /*17e0*/  YIELD ;  /* 0x0000000000007946 */ /* 0x000fea0003800000 */
[----:B------:R0:W-:Y:S06]  /*17f0*/  MEMBAR.SC.CTA ;  /* 0x0000000000007992 */ /* 0x0001ec0000000000 */
[----:B0-----:R-:W2:Y:S02]  /*1800*/  LDG.E.STRONG.SYS R11, desc[UR6][R4.64] ;  /* 0x00000006040b7981 */ /* 0x001ea4000c1f5900 */
[----:B--2---:R-:W-:-:S13]  /*1810*/  ISETP.NE.AND P0, PT, R11, RZ, PT ;  /* 0x000000ff0b00720c */ /* 0x004fda0003f05270 */
[----:B------:R-:W-:Y:S05]  /*1820*/  @!P0 BRA `(.L_x_242) ;  /* 0xfffffffc00ec8947 */ /* 0x000fea000383ffff */
[----:B------:R-:W-:Y:S05]  /*1830*/  BSYNC B2 ;  /* 0x0000000000027941 */ /* 0x000fea0003800000 */
.L_x_241:
[----:B------:R-:W-:Y:S01]  /*1840*/  BSSY.RECONVERGENT B2, `(.L_x_243) ;  /* 0x0000006000027945 */ /* 0x000fe20003800200 */
[C---:B------:R-:W-:Y:S02]  /*1850*/  ISETP.GT.AND P0, PT, R11.reuse, -0x1, PT ;  /* 0xffffffff0b00780c */ /* 0x040fe40003f04270 */
[----:B------:R-:W-:Y:S01]  /*1860*/  LOP3.LUT R4, R11, 0x3fffffff, RZ, 0xc0, !PT ;  /* 0x3fffffff0b047812 */ /* 0x000fe200078ec0ff */
[----:B------:R-:W-:Y:S05]  /*1870*/  WARPSYNC.EXCLUSIVE R6 ;  /* 0x0000000006007348 */ /* 0x000fea0003a00000 */
[----:B------:R-:W-:-:S05]  /*1880*/  IMAD.IADD R17, R4, 0x1, R17 ;  /* 0x0000000104117824 */ /* 0x000fca00078e0211 */
[----:B------:R-:W-:-:S07]  /*1890*/  VOTE.ANY R6, PT, P0 ;  /* 0x0000000000067806 */ /* 0x000fce00000e0100 */
[----:B------:R-:W-:Y:S05]  /*18a0*/  BSYNC.RECONVERGENT B2 ;  /* 0x0000000000027941 */ /* 0x000fea0003800200 */
.L_x_243:
[----:B------:R-:W-:Y:S01]  /*18b0*/  ISETP.GT.U32.AND P1, PT, R10, 0x1, PT ;  /* 0x000000010a00780c */ /* 0x000fe20003f24070 */
[----:B------:R-:W-:-:S12]  /*18c0*/  IMAD.MOV.U32 R10, RZ, RZ, R19 ;  /* 0x000000ffff0a7224 */ /* 0x000fd800078e0013 */
[----:B------:R-:W-:Y:S05]  /*18d0*/  @P0 BRA P1, `(.L_x_244) ;  /* 0xfffffffc00ac0947 */ /* 0x000fea000083ffff */
[----:B------:R-:W-:Y:S05]  /*18e0*/  BSYNC B0 ;  /* 0x0000000000007941 */ /* 0x000fea0003800000 */
.L_x_240:
[----:B------:R1:W2:Y:S02]  /*18f0*/  LDS.64 R4, [R13+0x6600] ;  /* 0x006600000d047984 */ /* 0x0002a40000000a00 */
.L_x_239:
[C---:B------:R-:W-:Y:S01]  /*1900*/  IMAD.IADD R19, R17.reuse, 0x1, -R0 ;  /* 0x0000000111137824 */ /* 0x040fe200078e0a00 */
[----:B------:R-:W-:-:S04]  /*1910*/  LOP3.LUT R11, R17, 0x80000000, RZ, 0xfc, !PT ;  /* 0x80000000110b7812 */ /* 0x000fc800078efcff */
[C---:B0-2---:R-:W-:Y:S01]  /*1920*/  IADD3 R4, P0, PT, R19.reuse, R4, RZ ;  /* 0x0000000413047210 */ /* 0x045fe20007f1e0ff */
[----:B------:R0:W-:Y:S03]  /*1930*/  STG.E.STRONG.SYS desc[UR6][R14.64], R11 ;  /* 0x0000000b0e007986 */ /* 0x0001e6000c115906 */
[----:B------:R-:W-:-:S05]  /*1940*/  LEA.HI.X.SX32 R5, R19, R5, 0x1, P0 ;  /* 0x0000000513057211 */ /* 0x000fca00000f0eff */
[----:B------:R0:W-:Y:S04]  /*1950*/  STS.64 [R13+0x6600], R4 ;  /* 0x006600040d007388 */ /* 0x0001e80000000a00 */
.L_x_238:
[----:B------:R-:W-:Y:S05]  /*1960*/  BSYNC B1 ;  /* 0x0000000000017941 */ /* 0x000fea0003800000 */
.L_x_237:
[----:B0-----:R-:W0:Y:S01]  /*1970*/  LDC R5, c[0x0][0x3c0] ;  /* 0x0000f000ff057b82 */ /* 0x001e220000000800 */
[----:B------:R-:W-:-:S07]  /*1980*/  IMAD R4, R49, 0x8, R7 ;  /* 0x0000000831047824 */ /* 0x000fce00078e0207 */
[----:B------:R-:W2:Y:S01]  /*1990*/  LDC.64 R16, c[0x0][0x390] ;  /* 0x0000e400ff107b82 */ /* 0x000ea20000000a00 */
[----:B0-----:R-:W-:Y:S02]  /*19a0*/  ISETP.GE.AND P0, PT, R47, R5, PT ;  /* 0x000000052f00720c */ /* 0x001fe40003f06270 */
[----:B--2---:R-:W-:-:S04]  /*19b0*/  ISETP.EQ.U32.AND P1, PT, R16, RZ, PT ;  /* 0x000000ff1000720c */ /* 0x004fc80003f22070 */
[----:B------:R-:W-:-:S04]  /*19c0*/  ISETP.EQ.OR.EX P0, PT, R17, RZ, !P0, P1 ;  /* 0x000000ff1100720c */ /* 0x000fc80004702710 */
[----:B------:R-:W-:-:S13]  /*19d0*/  ISETP.GT.U32.OR P0, PT, R3, 0xff, P0 ;  /* 0x000000ff0300780c */ /* 0x000fda0000704470 */
[----:B------:R-:W-:Y:S05]  /*19e0*/  @P0 BRA `(.L_x_245) ;  /* 0x0000000000240947 */ /* 0x000fea0003800000 */
[----:B------:R-:W0:Y:S01]  /*19f0*/  LDS.64 R10, [R13+0x6600] ;  /* 0x006600000d0a7984 */ /* 0x000e220000000a00 */
[C---:B------:R-:W-:Y:S02]  /*1a00*/  ISETP.GT.U32.AND P0, PT, R3.reuse, R49, PT ;  /* 0x000000310300720c */ /* 0x040fe40003f04070 */
[C---:B------:R-:W-:Y:S02]  /*1a10*/  LEA R6, P2, R3.reuse, R16, 0x3 ;  /* 0x0000001003067211 */ /* 0x040fe400078418ff */
[----:B------:R-:W-:Y:S02]  /*1a20*/  SEL R7, RZ, 0x1980, !P0 ;  /* 0x00001980ff077807 */ /* 0x000fe40004000000 */
[--C-:B------:R-:W-:Y:S02]  /*1a30*/  SHF.R.S32.HI R15, RZ, 0x1f, R0.reuse ;  /* 0x0000001fff0f7819 */ /* 0x100fe40000011400 */
[----:B0-----:R-:W-:Y:S02]  /*1a40*/  IADD3 R2, P0, P1, R10, R7, R0 ;  /* 0x000000070a027210 */ /* 0x001fe4000791e000 */
[----:B------:R-:W-:-:S02]  /*1a50*/  LEA.HI.X R7, R3, R17, RZ, 0x3, P2 ;  /* 0x0000001103077211 */ /* 0x000fc400010f1cff */
[----:B------:R-:W-:-:S05]  /*1a60*/  IADD3.X R3, PT, PT, R11, RZ, R15, P0, P1 ;  /* 0x000000ff0b037210 */ /* 0x000fca00007e240f */
[----:B------:R0:W-:Y:S04]  /*1a70*/  STG.E.64 desc[UR6][R6.64], R2 ;  /* 0x0000000206007986 */ /* 0x0001e8000c101b06 */
.L_x_245:
[----:B------:R-:W-:Y:S05]  /*1a80*/  WARPSYNC.ALL ;  /* 0x0000000000007948 */ /* 0x000fea0003800000 */
[----:B------:R-:W-:Y:S01]  /*1a90*/  BAR.SYNC.DEFER_BLOCKING 0x0 ;  /* 0x0000000000007b1d */ /* 0x000fe20000010000 */
[----:B------:R-:W-:-:S05]  /*1aa0*/  ISETP.GT.AND P0, PT, R47, R5, PT ;  /* 0x000000052f00720c */ /* 0x000fca0003f04270 */
[----:B0-----:R0:W2:Y:S08]  /*1ab0*/  LDS.64 R2, [R4+0x6600] ;  /* 0x0066000004027984 */ /* 0x0010b00000000a00 */
[----:B0-----:R-:W-:Y:S05]  /*1ac0*/  @P0 BRA `(.L_x_246) ;  /* 0x00000000005c0947 */ /* 0x001fea0003800000 */
[----:B------:R-:W0:Y:S01]  /*1ad0*/  LDCU.64 UR4, c[0x0][0x3a0] ;  /* 0x00007400ff0477ac */ /* 0x000e220008000a00 */
[----:B--2---:R-:W-:-:S05]  /*1ae0*/  IADD3 R0, P1, PT, R57, R2, RZ ;  /* 0x0000000239007210 */ /* 0x004fca0007f3e0ff */
[----:B------:R-:W-:Y:S01]  /*1af0*/  IMAD.X R7, RZ, RZ, R3, P1 ;  /* 0x000000ffff077224 */ /* 0x000fe200008e0603 */
[----:B0-----:R-:W-:-:S04]  /*1b00*/  LEA R2, P1, R0, UR4, 0x2 ;  /* 0x0000000400027c11 */ /* 0x001fc8000f8210ff */
[----:B------:R-:W-:-:S05]  /*1b10*/  LEA.HI.X R3, R0, UR5, R7, 0x2, P1 ;  /* 0x0000000500037c11 */ /* 0x000fca00088f1407 */
[----:B------:R2:W-:Y:S04]  /*1b20*/  STG.E desc[UR6][R2.64], R28 ;  /* 0x0000001c02007986 */ /* 0x0005e8000c101906 */
        /* <DEDUP_REMOVED lines=15> */
[----:B------:R2:W-:Y:S01]  /*1c20*/  STG.E desc[UR6][R2.64+0x800], R46 ;  /* 0x0008002e02007986 */ /* 0x0005e2000c101906 */
[----:B------:R-:W-:Y:S05]  /*1c30*/  BRA `(.L_x_247) ;  /* 0x0000000000e07947 */ /* 0x000fea0003800000 */
.L_x_246:
[----:B------:R-:W0:Y:S01]  /*1c40*/  LDCU.64 UR4, c[0x0][0x3a0] ;  /* 0x00007400ff0477ac */ /* 0x000e220008000a00 */
[----:B------:R-:W-:Y:S01]  /*1c50*/  IMAD R4, R42, -0x1980, R5 ;  /* 0xffffe6802a047824 */ /* 0x000fe200078e0205 */
[C---:B--2---:R-:W-:Y:S01]  /*1c60*/  IADD3 R0, P1, PT, R57.reuse, R2, RZ ;  /* 0x0000000239007210 */ /* 0x044fe20007f3e0ff */
[C---:B------:R-:W-:Y:S02]  /*1c70*/  VIADD R11, R57.reuse, 0x20 ;  /* 0x00000020390b7836 */ /* 0x040fe40000000000 */
[C---:B-1----:R-:W-:Y:S01]  /*1c80*/  VIADD R13, R57.reuse, 0x40 ;  /* 0x00000040390d7836 */ /* 0x042fe20000000000 */
[-C--:B------:R-:W-:Y:S01]  /*1c90*/  ISETP.GE.AND P5, PT, R57, R4.reuse, PT ;  /* 0x000000043900720c */ /* 0x080fe20003fa6270 */
[----:B------:R-:W-:Y:S01]  /*1ca0*/  IMAD.X R7, RZ, RZ, R3, P1 ;  /* 0x000000ffff077224 */ /* 0x000fe200008e0603 */
[-C--:B------:R-:W-:Y:S01]  /*1cb0*/  ISETP.GE.AND P4, PT, R11, R4.reuse, PT ;  /* 0x000000040b00720c */ /* 0x080fe20003f86270 */
[----:B------:R-:W-:Y:S01]  /*1cc0*/  VIADD R11, R57, 0x60 ;  /* 0x00000060390b7836 */ /* 0x000fe20000000000 */
[----:B------:R-:W-:Y:S01]  /*1cd0*/  ISETP.GE.AND P3, PT, R13, R4, PT ;  /* 0x000000040d00720c */ /* 0x000fe20003f66270 */
[----:B------:R-:W-:-:S02]  /*1ce0*/  VIADD R13, R57, 0x80 ;  /* 0x00000080390d7836 */ /* 0x000fc40000000000 */
[----:B------:R-:W-:Y:S01]  /*1cf0*/  VIADD R15, R57, 0xa0 ;  /* 0x000000a0390f7836 */ /* 0x000fe20000000000 */
[-C--:B------:R-:W-:Y:S01]  /*1d00*/  ISETP.GE.AND P2, PT, R11, R4.reuse, PT ;  /* 0x000000040b00720c */ /* 0x080fe20003f46270 */
[----:B------:R-:W-:Y:S01]  /*1d10*/  VIADD R11, R57, 0xc0 ;  /* 0x000000c0390b7836 */ /* 0x000fe20000000000 */
[C---:B0-----:R-:W-:Y:S02]  /*1d20*/  LEA R2, P1, R0.reuse, UR4, 0x2 ;  /* 0x0000000400027c11 */ /* 0x041fe4000f8210ff */
[-C--:B------:R-:W-:Y:S02]  /*1d30*/  ISETP.GE.AND P6, PT, R15, R4.reuse, PT ;  /* 0x000000040f00720c */ /* 0x080fe40003fc6270 */
[----:B------:R-:W-:Y:S02]  /*1d40*/  LEA.HI.X R3, R0, UR5, R7, 0x2, P1 ;  /* 0x0000000500037c11 */ /* 0x000fe400088f1407 */
        /* <DEDUP_REMOVED lines=38> */
[----:B------:R0:W-:Y:S02]  /*1fb0*/  @!P1 STG.E desc[UR6][R2.64+0x800], R46 ;  /* 0x0008002e02009986 */ /* 0x0001e4000c101906 */
.L_x_247:
[----:B------:R-:W-:Y:S05]  /*1fc0*/  @P0 BRA `(.L_x_248) ;  /* 0x0000000000480947 */ /* 0x000fea0003800000 */
        /* <DEDUP_REMOVED lines=9> */
[----:B0-2---:R3:W5:Y:S04]  /*2060*/  LDG.E R29, desc[UR6][R8.64+0x480] ;  /* 0x00048006081d7981 */ /* 0x005768000c1e1900 */
        /* <DEDUP_REMOVED lines=8> */
.L_x_248:
[----:B------:R-:W-:Y:S02]  /*20f0*/  IMAD.IADD R54, R5, 0x1, -R54 ;  /* 0x0000000105367824 */ /* 0x000fe400078e0a36 */
[C---:B0-2---:R-:W-:Y:S02]  /*2100*/  VIADD R3, R57.reuse, 0x20 ;  /* 0x0000002039037836 */ /* 0x045fe40000000000 */
[C---:B------:R-:W-:Y:S01]  /*2110*/  VIADD R45, R57.reuse, 0x40 ;  /* 0x00000040392d7836 */ /* 0x040fe20000000000 */
[CC--:B------:R-:W-:Y:S01]  /*2120*/  ISETP.GE.AND P5, PT, R57.reuse, R54.reuse, PT ;  /* 0x000000363900720c */ /* 0x0c0fe20003fa6270 */
[----:B------:R-:W-:Y:S01]  /*2130*/  VIADD R47, R57, 0x80 ;  /* 0x00000080392f7836 */ /* 0x000fe20000000000 */
[-C--:B------:R-:W-:Y:S01]  /*2140*/  ISETP.GE.AND P4, PT, R3, R54.reuse, PT ;  /* 0x000000360300720c */ /* 0x080fe20003f86270 */
[----:B------:R-:W-:Y:S01]  /*2150*/  VIADD R3, R57, 0x60 ;  /* 0x0000006039037836 */ /* 0x000fe20000000000 */
[-C--:B------:R-:W-:Y:S01]  /*2160*/  ISETP.GE.AND P3, PT, R45, R54.reuse, PT ;  /* 0x000000362d00720c */ /* 0x080fe20003f66270 */
[----:B------:R-:W-:Y:S01]  /*2170*/  VIADD R45, R57, 0xa0 ;  /* 0x000000a0392d7836 */ /* 0x000fe20000000000 */
[----:B------:R-:W-:-:S02]  /*2180*/  ISETP.GE.AND P1, PT, R47, R54, PT ;  /* 0x000000362f00720c */ /* 0x000fc40003f26270 */
[-C--:B------:R-:W-:Y:S01]  /*2190*/  ISETP.GE.AND P2, PT, R3, R54.reuse, PT ;  /* 0x000000360300720c */ /* 0x080fe20003f46270 */
[----:B------:R-:W-:Y:S01]  /*21a0*/  VIADD R3, R57, 0xc0 ;  /* 0x000000c039037836 */ /* 0x000fe20000000000 */
[-C--:B------:R-:W-:Y:S01]  /*21b0*/  ISETP.GE.AND P6, PT, R45, R54.reuse, PT ;  /* 0x000000362d00720c */ /* 0x080fe20003fc6270 */
[----:B------:R-:W-:Y:S02]  /*21c0*/  VIADD R45, R57, 0xe0 ;  /* 0x000000e0392d7836 */ /* 0x000fe40000000000 */
[----:B------:R0:W5:Y:S01]  /*21d0*/  @!P5 LDG.E R11, desc[UR6][R8.64] ;  /* 0x00000006080bd981 */ /* 0x000162000c1e1900 */
[-C--:B------:R-:W-:Y:S01]  /*21e0*/  ISETP.GE.AND P5, PT, R3, R54.reuse, PT ;  /* 0x000000360300720c */ /* 0x080fe20003fa6270 */
[----:B------:R-:W-:Y:S02]  /*21f0*/  VIADD R3, R57, 0x100 ;  /* 0x0000010039037836 */ /* 0x000fe40000000000 */
[----:B-1----:R0:W5:Y:S01]  /*2200*/  @!P4 LDG.E R13, desc[UR6][R8.64+0x80] ;  /* 0x00008006080dc981 */ /* 0x002162000c1e1900 */
[----:B------:R-:W-:Y:S01]  /*2210*/  ISETP.GE.AND P4, PT, R45, R54, PT ;  /* 0x000000362d00720c */ /* 0x000fe20003f86270 */
[----:B------:R-:W-:-:S02]  /*2220*/  VIADD R45, R57, 0x120 ;  /* 0x00000120392d7836 */ /* 0x000fc40000000000 */
[----:B------:R0:W5:Y:S01]  /*2230*/  @!P3 LDG.E R15, desc[UR6][R8.64+0x100] ;  /* 0x00010006080fb981 */ /* 0x000162000c1e1900 */
[-C--:B------:R-:W-:Y:S01]  /*2240*/  ISETP.GE.AND P3, PT, R3, R54.reuse, PT ;  /* 0x000000360300720c */ /* 0x080fe20003f66270 */
[----:B------:R-:W-:Y:S02]  /*2250*/  VIADD R3, R57, 0x140 ;  /* 0x0000014039037836 */ /* 0x000fe40000000000 */
[----:B------:R0:W5:Y:S01]  /*2260*/  @!P2 LDG.E R17, desc[UR6][R8.64+0x180] ;  /* 0x000180060811a981 */ /* 0x000162000c1e1900 */
[-C--:B------:R-:W-:Y:S01]  /*2270*/  ISETP.GE.AND P2, PT, R45, R54.reuse, PT ;  /* 0x000000362d00720c */ /* 0x080fe20003f46270 */
[----:B------:R-:W-:Y:S02]  /*2280*/  VIADD R45, R57, 0x160 ;  /* 0x00000160392d7836 */ /* 0x000fe40000000000 */
[----:B------:R0:W5:Y:S01]  /*2290*/  @!P1 LDG.E R19, desc[UR6][R8.64+0x200] ;  /* 0x0002000608139981 */ /* 0x000162000c1e1900 */
        /* <DEDUP_REMOVED lines=15> */
[----:B------:R-:W-:-:S03]  /*2390*/  ISETP.GE.AND P2, PT, R45, R54, PT ;  /* 0x000000362d00720c */ /* 0x000fc60003f46270 */
[----:B------:R0:W5:Y:S01]  /*23a0*/  @!P1 LDG.E R31, desc[UR6][R8.64+0x500] ;  /* 0x00050006081f9981 */ /* 0x000162000c1e1900 */
[----:B------:R-:W-:-:S03]  /*23b0*/  ISETP.GE.AND P1, PT, R3, R54, PT ;  /* 0x000000360300720c */ /* 0x000fc60003f26270 */
[----:B------:R0:W5:Y:S04]  /*23c0*/  @!P6 LDG.E R33, desc[UR6][R8.64+0x580] ;  /* 0x000580060821e981 */ /* 0x000168000c1e1900 */
[----:B------:R0:W5:Y:S04]  /*23d0*/  @!P5 LDG.E R35, desc[UR6][R8.64+0x600] ;  /* 0x000600060823d981 */ /* 0x000168000c1e1900 */
[----:B------:R0:W5:Y:S04]  /*23e0*/  @!P4 LDG.E R37, desc[UR6][R8.64+0x680] ;  /* 0x000680060825c981 */ /* 0x000168000c1e1900 */
[----:B------:R0:W5:Y:S04]  /*23f0*/  @!P3 LDG.E R39, desc[UR6][R8.64+0x700] ;  /* 0x000700060827b981 */ /* 0x000168000c1e1900 */
[----:B------:R0:W5:Y:S04]  /*2400*/  @!P2 LDG.E R41, desc[UR6][R8.64+0x780] ;  /* 0x000780060829a981 */ /* 0x000168000c1e1900 */
[----:B------:R0:W5:Y:S02]  /*2410*/  @!P1 LDG.E R43, desc[UR6][R8.64+0x800] ;  /* 0x00080006082b9981 */ /* 0x000164000c1e1900 */
.L_x_249:
[----:B------:R-:W-:Y:S05]  /*2420*/  @P0 BRA `(.L_x_250) ;  /* 0x0000000000540947 */ /* 0x000fea0003800000 */
[----:B------:R-:W1:Y:S02]  /*2430*/  LDCU.64 UR4, c[0x0][0x3b0] ;  /* 0x00007600ff0477ac */ /* 0x000e640008000a00 */
[----:B-1----:R-:W-:-:S04]  /*2440*/  LEA R2, P0, R0, UR4, 0x2 ;  /* 0x0000000400027c11 */ /* 0x002fc8000f8010ff */
[----:B------:R-:W-:-:S05]  /*2450*/  LEA.HI.X R3, R0, UR5, R7, 0x2, P0 ;  /* 0x0000000500037c11 */ /* 0x000fca00080f1407 */
[----:B-----5:R-:W-:Y:S04]  /*2460*/  STG.E desc[UR6][R2.64], R11 ;  /* 0x0000000b02007986 */ /* 0x020fe8000c101906 */
        /* <DEDUP_REMOVED lines=17> */
.L_x_250:
[----:B------:R-:W1:Y:S01]  /*2580*/  LDCU.64 UR4, c[0x0][0x3b0] ;  /* 0x00007600ff0477ac */ /* 0x000e620008000a00 */
[----:B------:R-:W-:Y:S02]  /*2590*/  IMAD R42, R42, -0x1980, R5 ;  /* 0xffffe6802a2a7824 */ /* 0x000fe400078e0205 */
[C---:B------:R-:W-:Y:S02]  /*25a0*/  VIADD R5, R57.reuse, 0x40 ;  /* 0x0000004039057836 */ /* 0x040fe40000000000 */
[C---:B------:R-:W-:Y:S01]  /*25b0*/  VIADD R3, R57.reuse, 0x20 ;  /* 0x0000002039037836 */ /* 0x040fe20000000000 */
[CC--:B------:R-:W-:Y:S01]  /*25c0*/  ISETP.GE.AND P3, PT, R57.reuse, R42.reuse, PT ;  /* 0x0000002a3900720c */ /* 0x0c0fe20003f66270 */
[----:B0--3--:R-:W-:Y:S01]  /*25d0*/  VIADD R9, R57, 0x60 ;  /* 0x0000006039097836 */ /* 0x009fe20000000000 */
[-C--:B------:R-:W-:Y:S01]  /*25e0*/  ISETP.GE.AND P1, PT, R5, R42.reuse, PT ;  /* 0x0000002a0500720c */ /* 0x080fe20003f26270 */
[----:B------:R-:W-:Y:S01]  /*25f0*/  VIADD R5, R57, 0x80 ;  /* 0x0000008039057836 */ /* 0x000fe20000000000 */
[-C--:B------:R-:W-:Y:S01]  /*2600*/  ISETP.GE.AND P2, PT, R3, R42.reuse, PT ;  /* 0x0000002a0300720c */ /* 0x080fe20003f46270 */
[----:B------:R-:W-:Y:S01]  /*2610*/  VIADD R45, R57, 0xc0 ;  /* 0x000000c0392d7836 */ /* 0x000fe20000000000 */
[-C--:B------:R-:W-:Y:S01]  /*2620*/  ISETP.GE.AND P0, PT, R9, R42.reuse, PT ;  /* 0x0000002a0900720c */ /* 0x080fe20003f06270 */
[----:B------:R-:W-:Y:S01]  /*2630*/  VIADD R9, R57, 0xa0 ;  /* 0x000000a039097836 */ /* 0x000fe20000000000 */
[----:B------:R-:W-:Y:S01]  /*2640*/  ISETP.GE.AND P6, PT, R5, R42, PT ;  /* 0x0000002a0500720c */ /* 0x000fe20003fc6270 */
[----:B------:R-:W-:Y:S01]  /*2650*/  VIADD R5, R57, 0xe0 ;  /* 0x000000e039057836 */ /* 0x000fe20000000000 */
[----:B-1----:R-:W-:-:S02]  /*2660*/  LEA R2, P4, R0, UR4, 0x2 ;  /* 0x0000000400027c11 */ /* 0x002fc4000f8810ff */
[-C--:B------:R-:W-:Y:S02]  /*2670*/  ISETP.GE.AND P5, PT, R9, R42.reuse, PT ;  /* 0x0000002a0900720c */ /* 0x080fe40003fa6270 */
[----:B------:R-:W-:Y:S01]  /*2680*/  LEA.HI.X R3, R0, UR5, R7, 0x2, P4 ;  /* 0x0000000500037c11 */ /* 0x000fe2000a0f1407 */
[----:B------:R-:W-:Y:S01]  /*2690*/  VIADD R7, R57, 0x100 ;  /* 0x0000010039077836 */ /* 0x000fe20000000000 */
[----:B------:R-:W-:-:S03]  /*26a0*/  ISETP.GE.AND P4, PT, R45, R42, PT ;  /* 0x0000002a2d00720c */ /* 0x000fc60003f86270 */
[----:B-----5:R0:W-:Y:S01]  /*26b0*/  @!P3 STG.E desc[UR6][R2.64], R11 ;  /* 0x0000000b0200b986 */ /* 0x0201e2000c101906 */
        /* <DEDUP_REMOVED lines=19> */
[C---:B------:R-:W-:Y:S02]  /*27f0*/  VIADD R5, R57.reuse, 0x1e0 ;  /* 0x000001e039057836 */ /* 0x040fe40000000000 */
[----:B------:R-:W-:Y:S01]  /*2800*/  VIADD R57, R57, 0x200 ;  /* 0x0000020039397836 */ /* 0x000fe20000000000 */
        /* <DEDUP_REMOVED lines=15> */
.L_x_236:
[----:B------:R-:W-:Y:S01]  /*2900*/  IMAD.MOV.U32 R2, RZ, RZ, RZ ;  /* 0x000000ffff027224 */ /* 0x000fe200078e00ff */
[C---:B------:R-:W-:Y:S01]  /*2910*/  ISETP.GT.U32.AND P0, PT, R3.reuse, 0x1f, PT ;  /* 0x0000001f0300780c */ /* 0x040fe20003f04070 */
[----:B------:R-:W-:Y:S05]  /*2920*/  WARPSYNC.ALL ;  /* 0x0000000000007948 */ /* 0x000fea0003800000 */
[----:B------:R-:W-:-:S04]  /*2930*/  IMAD.HI.U32 R14, R3, 0x15555556, R2 ;  /* 0x15555556030e7827 */ /* 0x000fc800078e0002 */
[----:B------:R-:W-:-:S05]  /*2940*/  IMAD R15, R14, 0x4, R7 ;  /* 0x000000040e0f7824 */ /* 0x000fca00078e0207 */
[----:B------:R0:W-:Y:S01]  /*2950*/  STS [R15+0x3410], R0 ;  /* 0x003410000f007388 */ /* 0x0001e20000000800 */
[----:B------:R-:W-:Y:S06]  /*2960*/  BAR.SYNC.DEFER_BLOCKING 0x0 ;  /* 0x0000000000007b1d */ /* 0x000fec0000010000 */
[----:B------:R-:W-:Y:S05]  /*2970*/  @P0 BRA `(.L_x_251) ;  /* 0x0000000000dc0947 */ /* 0x000fea0003800000 */
[----:B------:R-:W-:Y:S01]  /*2980*/  IMAD R14, R3, 0x34, R7 ;  /* 0x00000034030e7824 */ /* 0x000fe200078e0207 */
[----:B------:R-:W-:-:S04]  /*2990*/  UMOV UR8, 0xffffffff ;  /* 0xffffffff00087882 */ /* 0x000fc80000000000 */
        /* <DEDUP_REMOVED lines=28> */
.L_x_342:
        /* <DEDUP_REMOVED lines=25> */
.L_x_251:
        /* <DEDUP_REMOVED lines=21> */
[C---:B-1----:R-:W-:Y:S02]  /*2e40*/  IMAD.IADD R30, R15.reuse, 0x1, R30 ;  /* 0x000000010f1e7824 */ /* 0x042fe400078e021e */
[C---:B--2---:R-:W-:Y:S01]  /*2e50*/  IMAD.IADD R32, R15.reuse, 0x1, R32 ;  /* 0x000000010f207824 */ /* 0x044fe200078e0220 */
[----:B------:R1:W-:Y:S01]  /*2e60*/  STS [R51], R14 ;  /* 0x0000000e33007388 */ /* 0x0003e20000000800 */
[----:B---3--:R-:W-:-:S03]  /*2e70*/  IMAD.IADD R34, R15, 0x1, R34 ;  /* 0x000000010f227824 */ /* 0x008fc600078e0222 */
        /* <DEDUP_REMOVED lines=15> */
[----:B0-----:R-:W-:-:S03]  /*2f70*/  IMAD.IADD R62, R15, 0x1, R62 ;  /* 0x000000010f3e7824 */ /* 0x001fc600078e023e */
[----:B------:R1:W-:Y:S04]  /*2f80*/  STS [R51+0x2400], R58 ;  /* 0x0024003a33007388 */ /* 0x0003e80000000800 */
[----:B------:R1:W-:Y:S04]  /*2f90*/  STS [R51+0x2800], R60 ;  /* 0x0028003c33007388 */ /* 0x0003e80000000800 */
[----:B------:R1:W-:Y:S02]  /*2fa0*/  STS [R51+0x2c00], R62 ;  /* 0x002c003e33007388 */ /* 0x0003e40000000800 */
.L_x_254:
[----:B------:R-:W-:Y:S05]  /*2fb0*/  BSYNC.RECONVERGENT B0 ;  /* 0x0000000000007941 */ /* 0x000fea0003800200 */
.L_x_253:
[----:B------:R-:W-:Y:S01]  /*2fc0*/  BAR.SYNC.DEFER_BLOCKING 0x0 ;  /* 0x0000000000007b1d */ /* 0x000fe20000010000 */
[----:B------:R-:W-:Y:S01]  /*2fd0*/  R2P PR, R28, 0x7f ;  /* 0x0000007f1c007804 */ /* 0x000fe20000000000 */
[----:B------:R-:W-:-:S04]  /*2fe0*/  IMAD.MOV.U32 R47, RZ, RZ, RZ ;  /* 0x000000ffff2f7224 */ /* 0x000fc800078e00ff */
[----:B------:R-:W-:Y:S08]  /*2ff0*/  BSSY.RECONVERGENT B0, `(.L_x_255) ;  /* 0x0000024000007945 */ /* 0x000ff00003800200 */
[----:B-1----:R-:W-:Y:S02]  /*3000*/  VOTE.ANY R14, PT, P0 ;  /* 0x00000000000e7806 */ /* 0x002fe400000e0100 */
        /* <DEDUP_REMOVED lines=10> */
[----:B------:R-:W-:Y:S02]  /*30b0*/  LOP3.LUT R14, R33, R14, RZ, 0xc0, !PT ;  /* 0x0000000e210e7212 */ /* 0x000fe400078ec0ff */
[----:B------:R-:W-:Y:S02]  /*30c0*/  @!P4 LOP3.LUT R29, RZ, R29, RZ, 0x33, !PT ;  /* 0x0000001dff1dc212 */ /* 0x000fe400078e33ff */
[----:B------:R-:W-:-:S02]  /*30d0*/  VOTE.ANY R31, PT, P5 ;  /* 0x00000000001f7806 */ /* 0x000fc400028e0100 */
[----:B------:R-:W-:Y:S01]  /*30e0*/  LOP3.LUT R14, R29, R14, RZ, 0xc0, !PT ;  /* 0x0000000e1d0e7212 */ /* 0x000fe200078ec0ff */
[----:B------:R-:W-:Y:S01]  /*30f0*/  IMAD.SHL.U32 R29, R3, 0x20, RZ ;  /* 0x00000020031d7824 */ /* 0x000fe200078e00ff */
[----:B------:R-:W-:Y:S02]  /*3100*/  LOP3.LUT P0, RZ, R28, 0x80, RZ, 0xc0, !PT ;  /* 0x000000801cff7812 */ /* 0x000fe4000780c0ff */
[----:B------:R-:W-:Y:S02]  /*3110*/  @!P5 LOP3.LUT R31, RZ, R31, RZ, 0x33, !PT ;  /* 0x0000001fff1fd212 */ /* 0x000fe400078e33ff */
[----:B------:R-:W-:Y:S02]  /*3120*/  VOTE.ANY R30, PT, P6 ;  /* 0x00000000001e7806 */ /* 0x000fe400030e0100 */
[----:B------:R-:W-:Y:S02]  /*3130*/  LOP3.LUT R31, R31, R14, RZ, 0xc0, !PT ;  /* 0x0000000e1f1f7212 */ /* 0x000fe400078ec0ff */
[----:B------:R-:W1:Y:S01]  /*3140*/  S2R R14, SR_LEMASK ;  /* 0x00000000000e7919 */ /* 0x000e620000003a00 */
[----:B------:R-:W-:-:S04]  /*3150*/  @!P6 LOP3.LUT R30, RZ, R30, RZ, 0x33, !PT ;  /* 0x0000001eff1ee212 */ /* 0x000fc800078e33ff */
[----:B------:R-:W-:Y:S02]  /*3160*/  VOTE.ANY R32, PT, P0 ;  /* 0x0000000000207806 */ /* 0x000fe400000e0100 */
[----:B------:R-:W-:Y:S02]  /*3170*/  LOP3.LUT R31, R30, R31, RZ, 0xc0, !PT ;  /* 0x0000001f1e1f7212 */ /* 0x000fe400078ec0ff */
[----:B------:R-:W-:Y:S02]  /*3180*/  @!P0 LOP3.LUT R32, RZ, R32, RZ, 0x33, !PT ;  /* 0x00000020ff208212 */ /* 0x000fe400078e33ff */
[----:B------:R-:W-:Y:S02]  /*3190*/  LOP3.LUT R30, R29, 0x7c00, RZ, 0xc0, !PT ;  /* 0x00007c001d1e7812 */ /* 0x000fe400078ec0ff */
[----:B------:R-:W-:-:S03]  /*31a0*/  LOP3.LUT R31, R32, R31, RZ, 0xc0, !PT ;  /* 0x0000001f201f7212 */ /* 0x000fc600078ec0ff */
[----:B------:R-:W-:Y:S01]  /*31b0*/  IMAD.IADD R29, R7, 0x1, R30 ;  /* 0x00000001071d7824 */ /* 0x000fe200078e021e */
[----:B------:R-:W2:Y:S01]  /*31c0*/  FLO.U32 R32, R31 ;  /* 0x0000001f00207300 */ /* 0x000ea200000e0000 */
[----:B-1----:R-:W-:Y:S02]  /*31d0*/  LOP3.LUT R44, R14, R31, RZ, 0xc0, !PT ;  /* 0x0000001f0e2c7212 */ /* 0x002fe400078ec0ff */
[----:B--2---:R-:W-:-:S05]  /*31e0*/  ISETP.NE.AND P0, PT, R24, R32, PT ;  /* 0x000000201800720c */ /* 0x004fca0003f05270 */
[----:B------:R-:W1:Y:S08]  /*31f0*/  POPC R44, R44 ;  /* 0x0000002c002c7309 */ /* 0x000e700000000000 */
[----:B------:R-:W-:Y:S05]  /*3200*/  @P0 BRA `(.L_x_256) ;  /* 0x0000000000080947 */ /* 0x000fea0003800000 */
[----:B------:R-:W-:-:S06]  /*3210*/  IMAD R47, R28, 0x4, R29 ;  /* 0x000000041c2f7824 */ /* 0x000fcc00078e021d */
[----:B-1----:R2:W3:Y:S02]  /*3220*/  ATOMS.ADD R47, [R47], R44 ;  /* 0x0000002c2f2f738c */ /* 0x0024e40000000000 */
.L_x_256:
[----:B------:R-:W-:Y:S05]  /*3230*/  BSYNC.RECONVERGENT B0 ;  /* 0x0000000000007941 */ /* 0x000fea0003800200 */
.L_x_255:
[----:B------:R-:W-:Y:S01]  /*3240*/  R2P PR, R52, 0x7f ;  /* 0x0000007f34007804 */ /* 0x000fe20000000000 */
[----:B---3--:R3:W4:Y:S01]  /*3250*/  SHFL.IDX PT, R47, R47, R32, 0x1f ;  /* 0x00001f202f2f7589 */ /* 0x00872200000e0000 */
        /* <DEDUP_REMOVED lines=26> */
[----:B------:R-:W5:Y:S01]  /*3400*/  FLO.U32 R30, R35 ;  /* 0x00000023001e7300 */ /* 0x000f6200000e0000 */
[----:B------:R-:W-:-:S07]  /*3410*/  LOP3.LUT R46, R14, R35, RZ, 0xc0, !PT ;  /* 0x000000230e2e7212 */ /* 0x000fce00078ec0ff */
[----:B------:R-:W0:Y:S01]  /*3420*/  POPC R46, R46 ;  /* 0x0000002e002e7309 */ /* 0x000e220000000000 */
[----:B-----5:R-:W-:-:S13]  /*3430*/  ISETP.NE.AND P0, PT, R24, R30, PT ;  /* 0x0000001e1800720c */ /* 0x020fda0003f05270 */
[----:B0--34-:R-:W-:Y:S05]  /*3440*/  @P0 BRA `(.L_x_258) ;  /* 0x0000000000080947 */ /* 0x019fea0003800000 */
[----:B------:R-:W-:-:S06]  /*3450*/  IMAD R49, R52, 0x4, R29 ;  /* 0x0000000434317824 */ /* 0x000fcc00078e021d */
[----:B------:R0:W3:Y:S02]  /*3460*/  ATOMS.ADD R49, [R49], R46 ;  /* 0x0000002e3131738c */ /* 0x0000e40000000000 */
.L_x_258:
[----:B------:R-:W-:Y:S05]  /*3470*/  BSYNC.RECONVERGENT B0 ;  /* 0x0000000000007941 */ /* 0x000fea0003800200 */
.L_x_257:
        /* <DEDUP_REMOVED lines=35> */
.L_x_260:
[----:B------:R-:W-:Y:S05]  /*36b0*/  BSYNC.RECONVERGENT B0 ;  /* 0x0000000000007941 */ /* 0x000fea0003800200 */
.L_x_259:
        /* <DEDUP_REMOVED lines=29> */
[----:B------:R-:W5:Y:S01]  /*3890*/  FLO.U32 R39, R35 ;  /* 0x0000002300277300 */ /* 0x000f6200000e0000 */
[----:B------:R-:W-:Y:S02]  /*38a0*/  LOP3.LUT R53, R14, R35, RZ, 0xc0, !PT ;  /* 0x000000230e357212 */ /* 0x000fe400078ec0ff */
[----:B------:R-:W-:-:S05]  /*38b0*/  LOP3.LUT R30, R28, UR4, RZ, 0x30, !PT ;  /* 0x000000041c1e7c12 */ /* 0x000fca000f8e30ff */
[----:B------:R-:W0:Y:S01]  /*38c0*/  POPC R53, R53 ;  /* 0x0000003500357309 */ /* 0x000e220000000000 */
[----:B-----5:R-:W-:-:S13]  /*38d0*/  ISETP.NE.AND P0, PT, R24, R39, PT ;  /* 0x000000271800720c */ /* 0x020fda0003f05270 */
[----:B0--34-:R-:W-:Y:S05]  /*38e0*/  @P0 BRA `(.L_x_262) ;  /* 0x0000000000080947 */ /* 0x019fea0003800000 */
[----:B------:R-:W-:-:S05]  /*38f0*/  IMAD R48, R48, 0x4, R29 ;  /* 0x0000000430307824 */ /* 0x000fca00078e021d */
[----:B------:R0:W3:Y:S02]  /*3900*/  ATOMS.ADD R56, [R48], R53 ;  /* 0x000000353038738c */ /* 0x0000e40000000000 */
.L_x_262:
[----:B------:R-:W-:Y:S05]  /*3910*/  BSYNC.RECONVERGENT B0 ;  /* 0x0000000000007941 */ /* 0x000fea0003800200 */
.L_x_261:
        /* <DEDUP_REMOVED lines=30> */
[----:B0-----:R-:W-:Y:S02]  /*3b00*/  LOP3.LUT R48, R14, R35, RZ, 0xc0, !PT ;  /* 0x000000230e307212 */ /* 0x001fe400078ec0ff */
[----:B------:R-:W-:-:S05]  /*3b10*/  LOP3.LUT R34, R28, UR4, RZ, 0x30, !PT ;  /* 0x000000041c227c12 */ /* 0x000fca000f8e30ff */
[----:B------:R-:W0:Y:S01]  /*3b20*/  POPC R48, R48 ;  /* 0x0000003000307309 */ /* 0x000e220000000000 */
[----:B-----5:R-:W-:-:S13]  /*3b30*/  ISETP.NE.AND P0, PT, R24, R32, PT ;  /* 0x000000201800720c */ /* 0x020fda0003f05270 */
[----:B0--34-:R-:W-:Y:S05]  /*3b40*/  @P0 BRA `(.L_x_264) ;  /* 0x0000000000080947 */ /* 0x019fea0003800000 */
[----:B------:R-:W-:-:S06]  /*3b50*/  IMAD R45, R30, 0x4, R29 ;  /* 0x000000041e2d7824 */ /* 0x000fcc00078e021d */
[----:B------:R0:W3:Y:S02]  /*3b60*/  ATOMS.ADD R45, [R45], R48 ;  /* 0x000000302d2d738c */ /* 0x0000e40000000000 */
.L_x_264:
[----:B------:R-:W-:Y:S05]  /*3b70*/  BSYNC.RECONVERGENT B0 ;  /* 0x0000000000007941 */ /* 0x000fea0003800200 */
.L_x_263:
        /* <DEDUP_REMOVED lines=35> */
[----:B------:R-:W-:-:S06]  /*3db0*/  IMAD R36, R34, 0x4, R29 ;  /* 0x0000000422247824 */ /* 0x000fcc00078e021d */
[----:B------:R0:W3:Y:S02]  /*3dc0*/  ATOMS.ADD R36, [R36], R37 ;  /* 0x000000252424738c */ /* 0x0000e40000000000 */
.L_x_266:
[----:B------:R-:W-:Y:S05]  /*3dd0*/  BSYNC.RECONVERGENT B0 ;  /* 0x0000000000007941 */ /* 0x000fea0003800200 */
.L_x_265:
        /* <DEDUP_REMOVED lines=37> */
.L_x_268:
[----:B------:R-:W-:Y:S05]  /*4030*/  BSYNC.RECONVERGENT B0 ;  /* 0x0000000000007941 */ /* 0x000fea0003800200 */
.L_x_267:
        /* <DEDUP_REMOVED lines=37> */
.L_x_270:
[----:B------:R-:W-:Y:S05]  /*4290*/  BSYNC.RECONVERGENT B0 ;  /* 0x0000000000007941 */ /* 0x000fea0003800200 */
.L_x_269:
[----:B------:R-:W-:Y:S01]  /*42a0*/  R2P PR, R40, 0x7f ;  /* 0x0000007f28007804 */ /* 0x000fe20000000000 */
[----:B---3--:R3:W4:Y:S01]  /*42b0*/  SHFL.IDX PT, R32, R32, R55, 0x1f ;  /* 0x00001f3720207589 */ /* 0x00872200000e0000 */
[----:B------:R-:W-:Y:S01]  /*42c0*/  SHF.R.U32.HI R38, RZ, UR5, R12 ;  /* 0x00000005ff267c19 */ /* 0x000fe2000801160c */
[----:B------:R-:W-:Y:S01]  /*42d0*/  BSSY.RECONVERGENT B0, `(.L_x_271) ;  /* 0x0000022000007945 */ /* 0x000fe20003800200 */
[----:B------:R-:W-:Y:S02]  /*42e0*/  IMAD.MOV.U32 R30, RZ, RZ, RZ ;  /* 0x000000ffff1e7224 */ /* 0x000fe400078e00ff */
[----:B------:R-:W-:-:S07]  /*42f0*/  LOP3.LUT R38, R38, UR4, RZ, 0x30, !PT ;  /* 0x0000000426267c12 */ /* 0x000fce000f8e30ff */
        /* <DEDUP_REMOVED lines=31> */
.L_x_272:
[----:B------:R-:W-:Y:S05]  /*44f0*/  BSYNC.RECONVERGENT B0 ;  /* 0x0000000000007941 */ /* 0x000fea0003800200 */
.L_x_271:
        /* <DEDUP_REMOVED lines=35> */
[----:B------:R-:W-:-:S05]  /*4730*/  IMAD R43, R38, 0x4, R29 ;  /* 0x00000004262b7824 */ /* 0x000fca00078e021d */
[----:B------:R0:W3:Y:S02]  /*4740*/  ATOMS.ADD R60, [R43], R28 ;  /* 0x0000001c2b3c738c */ /* 0x0000e40000000000 */
.L_x_274:
[----:B------:R-:W-:Y:S05]  /*4750*/  BSYNC.RECONVERGENT B0 ;  /* 0x0000000000007941 */ /* 0x000fea0003800200 */
.L_x_273:
[----:B------:R-:W-:Y:S01]  /*4760*/  R2P PR, R40, 0x7f ;  /* 0x0000007f28007804 */ /* 0x000fe20000000000 */
[----:B---3--:R3:W4:Y:S01]  /*4770*/  SHFL.IDX PT, R39, R60, R39, 0x1f ;  /* 0x00001f273c277589 */ /* 0x00872200000e0000 */
[----:B------:R-:W-:Y:S01]  /*4780*/  SHF.R.U32.HI R58, RZ, UR5, R16 ;  /* 0x00000005ff3a7c19 */ /* 0x000fe20008011610 */
[----:B------:R-:W-:Y:S01]  /*4790*/  BSSY.RECONVERGENT B0, `(.L_x_275) ;  /* 0x0000022000007945 */ /* 0x000fe20003800200 */
[----:B------:R-:W-:Y:S02]  /*47a0*/  IMAD.MOV.U32 R64, RZ, RZ, RZ ;  /* 0x000000ffff407224 */ /* 0x000fe400078e00ff */
[----:B------:R-:W-:-:S07]  /*47b0*/  LOP3.LUT R58, R58, UR4, RZ, 0x30, !PT ;  /* 0x000000043a3a7c12 */ /* 0x000fce000f8e30ff */
        /* <DEDUP_REMOVED lines=26> */
[----:B------:R-:W1:Y:S01]  /*4960*/  POPC R38, R38 ;  /* 0x0000002600267309 */ /* 0x000e620000000000 */
[----:B0-----:R-:W-:-:S13]  /*4970*/  ISETP.NE.AND P0, PT, R24, R43, PT ;  /* 0x0000002b1800720c */ /* 0x001fda0003f05270 */
[----:B-1-34-:R-:W-:Y:S05]  /*4980*/  @P0 BRA `(.L_x_276) ;  /* 0x0000000000080947 */ /* 0x01afea0003800000 */
[----:B------:R-:W-:-:S05]  /*4990*/  IMAD R55, R40, 0x4, R29 ;  /* 0x0000000428377824 */ /* 0x000fca00078e021d */
[----:B------:R0:W1:Y:S02]  /*49a0*/  ATOMS.ADD R64, [R55], R38 ;  /* 0x000000263740738c */ /* 0x0000640000000000 */
.L_x_276:
[----:B------:R-:W-:Y:S05]  /*49b0*/  BSYNC.RECONVERGENT B0 ;  /* 0x0000000000007941 */ /* 0x000fea0003800200 */
.L_x_275:
[----:B------:R-:W-:Y:S01]  /*49c0*/  R2P PR, R58, 0x7f ;  /* 0x0000007f3a007804 */ /* 0x000fe20000000000 */
[----:B-1----:R1:W3:Y:S01]  /*49d0*/  SHFL.IDX PT, R43, R64, R43, 0x1f ;  /* 0x00001f2b402b7589 */ /* 0x0022e200000e0000 */
        /* <DEDUP_REMOVED lines=30> */
[----:B------:R-:W4:Y:S01]  /*4bc0*/  POPC R40, R40 ;  /* 0x0000002800287309 */ /* 0x000f220000000000 */
[----:B0-----:R-:W-:-:S13]  /*4bd0*/  ISETP.NE.AND P0, PT, R24, R55, PT ;  /* 0x000000371800720c */ /* 0x001fda0003f05270 */
[----:B-1-34-:R-:W-:Y:S05]  /*4be0*/  @P0 BRA `(.L_x_278) ;  /* 0x0000000000080947 */ /* 0x01afea0003800000 */
[----:B------:R-:W-:-:S05]  /*4bf0*/  IMAD R59, R58, 0x4, R29 ;  /* 0x000000043a3b7824 */ /* 0x000fca00078e021d */
[----:B------:R0:W1:Y:S02]  /*4c00*/  ATOMS.ADD R62, [R59], R40 ;  /* 0x000000283b3e738c */ /* 0x0000640000000000 */
.L_x_278:
[----:B------:R-:W-:Y:S05]  /*4c10*/  BSYNC.RECONVERGENT B0 ;  /* 0x0000000000007941 */ /* 0x000fea0003800200 */
.L_x_277:
[----:B------:R-:W-:Y:S01]  /*4c20*/  R2P PR, R60, 0x7f ;  /* 0x0000007f3c007804 */ /* 0x000fe20000000000 */
[----:B--2---:R-:W-:Y:S01]  /*4c30*/  IMAD.IADD R44, R44, 0x1, R47 ;  /* 0x000000012c2c7824 */ /* 0x004fe200078e022f */
[----:B------:R-:W-:Y:S01]  /*4c40*/  BSSY.RECONVERGENT B0, `(.L_x_279) ;  /* 0x0000025000007945 */ /* 0x000fe20003800200 */
[----:B------:R-:W-:Y:S02]  /*4c50*/  IMAD.IADD R46, R46, 0x1, R49 ;  /* 0x000000012e2e7824 */ /* 0x000fe400078e0231 */
[----:B-1----:R1:W2:Y:S01]  /*4c60*/  SHFL.IDX PT, R49, R62, R55, 0x1f ;  /* 0x00001f373e317589 */ /* 0x0022a200000e0000 */
[----:B------:R-:W-:-:S07]  /*4c70*/  IMAD.MOV.U32 R64, RZ, RZ, RZ ;  /* 0x000000ffff407224 */ /* 0x000fce00078e00ff */
        /* <DEDUP_REMOVED lines=25> */
[----:B0-----:R-:W0:Y:S01]  /*4e10*/  FLO.U32 R59, R61 ;  /* 0x0000003d003b7300 */ /* 0x001e2200000e0000 */
[----:B------:R-:W-:Y:S02]  /*4e20*/  LOP3.LUT R47, R14, R61, RZ, 0xc0, !PT ;  /* 0x0000003d0e2f7212 */ /* 0x000fe400078ec0ff */
[----:B------:R-:W-:-:S05]  /*4e30*/  LOP3.LUT R58, R58, UR4, RZ, 0x30, !PT ;  /* 0x000000043a3a7c12 */ /* 0x000fca000f8e30ff */
[----:B------:R-:W3:Y:S01]  /*4e40*/  POPC R47, R47 ;  /* 0x0000002f002f7309 */ /* 0x000ee20000000000 */
[----:B0-----:R-:W-:-:S13]  /*4e50*/  ISETP.NE.AND P0, PT, R24, R59, PT ;  /* 0x0000003b1800720c */ /* 0x001fda0003f05270 */
[----:B-123--:R-:W-:Y:S05]  /*4e60*/  @P0 BRA `(.L_x_280) ;  /* 0x0000000000080947 */ /* 0x00efea0003800000 */
[----:B------:R-:W-:-:S05]  /*4e70*/  IMAD R60, R60, 0x4, R29 ;  /* 0x000000043c3c7824 */ /* 0x000fca00078e021d */
[----:B------:R0:W1:Y:S02]  /*4e80*/  ATOMS.ADD R64, [R60], R47 ;  /* 0x0000002f3c40738c */ /* 0x0000640000000000 */
.L_x_280:
[----:B------:R-:W-:Y:S05]  /*4e90*/  BSYNC.RECONVERGENT B0 ;  /* 0x0000000000007941 */ /* 0x000fea0003800200 */
.L_x_279:
[----:B------:R-:W-:Y:S01]  /*4ea0*/  R2P PR, R58, 0x7f ;  /* 0x0000007f3a007804 */ /* 0x000fe20000000000 */
[----:B------:R-:W-:Y:S01]  /*4eb0*/  IMAD.IADD R52, R51, 0x1, R52 ;  /* 0x0000000133347824 */ /* 0x000fe200078e0234 */
[----:B-1----:R1:W2:Y:S01]  /*4ec0*/  SHFL.IDX PT, R64, R64, R59, 0x1f ;  /* 0x00001f3b40407589 */ /* 0x0022a200000e0000 */
[----:B------:R-:W-:Y:S01]  /*4ed0*/  BSSY.RECONVERGENT B0, `(.L_x_281) ;  /* 0x0000024000007945 */ /* 0x000fe20003800200 */
[----:B------:R-:W-:Y:S02]  /*4ee0*/  IMAD.IADD R56, R53, 0x1, R56 ;  /* 0x0000000135387824 */ /* 0x000fe400078e0238 */
[----:B------:R-:W-:-:S07]  /*4ef0*/  IMAD.MOV.U32 R62, RZ, RZ, RZ ;  /* 0x000000ffff3e7224 */ /* 0x000fce00078e00ff */
        /* <DEDUP_REMOVED lines=25> */
[----:B------:R-:W0:Y:S01]  /*5090*/  FLO.U32 R55, R61 ;  /* 0x0000003d00377300 */ /* 0x000e2200000e0000 */
[----:B------:R-:W-:Y:S02]  /*50a0*/  LOP3.LUT R51, R14, R61, RZ, 0xc0, !PT ;  /* 0x0000003d0e337212 */ /* 0x000fe400078ec0ff */
[----:B------:R-:W-:-:S05]  /*50b0*/  LOP3.LUT R60, R60, UR4, RZ, 0x30, !PT ;  /* 0x000000043c3c7c12 */ /* 0x000fca000f8e30ff */
[----:B------:R-:W3:Y:S01]  /*50c0*/  POPC R51, R51 ;  /* 0x0000003300337309 */ /* 0x000ee20000000000 */
[----:B0-----:R-:W-:-:S13]  /*50d0*/  ISETP.NE.AND P0, PT, R24, R55, PT ;  /* 0x000000371800720c */ /* 0x001fda0003f05270 */
[----:B-123--:R-:W-:Y:S05]  /*50e0*/  @P0 BRA `(.L_x_282) ;  /* 0x0000000000080947 */ /* 0x00efea0003800000 */
[----:B------:R-:W-:-:S05]  /*50f0*/  IMAD R58, R58, 0x4, R29 ;  /* 0x000000043a3a7824 */ /* 0x000fca00078e021d */
[----:B------:R0:W1:Y:S02]  /*5100*/  ATOMS.ADD R62, [R58], R51 ;  /* 0x000000333a3e738c */ /* 0x0000640000000000 */
.L_x_282:
[----:B------:R-:W-:Y:S05]  /*5110*/  BSYNC.RECONVERGENT B0 ;  /* 0x0000000000007941 */ /* 0x000fea0003800200 */
.L_x_281:
[----:B------:R-:W-:Y:S01]  /*5120*/  R2P PR, R60, 0x7f ;  /* 0x0000007f3c007804 */ /* 0x000fe20000000000 */
[----:B------:R-:W-:Y:S01]  /*5130*/  IMAD.IADD R48, R48, 0x1, R45 ;  /* 0x0000000130307824 */ /* 0x000fe200078e022d */
[----:B-1----:R1:W2:Y:S01]  /*5140*/  SHFL.IDX PT, R62, R62, R55, 0x1f ;  /* 0x00001f373e3e7589 */ /* 0x0022a200000e0000 */
[----:B------:R-:W-:Y:S01]  /*5150*/  BSSY.RECONVERGENT B0, `(.L_x_283) ;  /* 0x0000024000007945 */ /* 0x000fe20003800200 */
[----:B------:R-:W-:-:S09]  /*5160*/  IMAD.MOV.U32 R66, RZ, RZ, RZ ;  /* 0x000000ffff427224 */ /* 0x000fd200078e00ff */
        /* <DEDUP_REMOVED lines=24> */
[----:B------:R-:W-:Y:S01]  /*52f0*/  IMAD.IADD R58, R37, 0x1, R36 ;  /* 0x00000001253a7824 */ /* 0x000fe200078e0224 */
        /* <DEDUP_REMOVED lines=9> */
.L_x_284:
[----:B------:R-:W-:Y:S05]  /*5390*/  BSYNC.RECONVERGENT B0 ;  /* 0x0000000000007941 */ /* 0x000fea0003800200 */
.L_x_283:
[----:B------:R-:W-:Y:S01]  /*53a0*/  R2P PR, R36, 0x7f ;  /* 0x0000007f24007804 */ /* 0x000fe20000000000 */
[----:B------:R-:W-:Y:S01]  /*53b0*/  IMAD.IADD R34, R35, 0x1, R34 ;  /* 0x0000000123227824 */ /* 0x000fe200078e0222 */
[----:B------:R-:W-:Y:S01]  /*53c0*/  BSSY.RECONVERGENT B0, `(.L_x_285) ;  /* 0x0000022000007945 */ /* 0x000fe20003800200 */
[----:B------:R-:W-:-:S10]  /*53d0*/  IMAD.MOV.U32 R55, RZ, RZ, RZ ;  /* 0x000000ffff377224 */ /* 0x000fd400078e00ff */
        /* <DEDUP_REMOVED lines=24> */
[----:B-1----:R0:W1:Y:S02]  /*5560*/  SHFL.IDX PT, R60, R66, R45, 0x1f ;  /* 0x00001f2d423c7589 */ /* 0x00206400000e0000 */
[----:B------:R-:W2:Y:S01]  /*5570*/  FLO.U32 R59, R53 ;  /* 0x00000035003b7300 */ /* 0x000ea200000e0000 */
[----:B------:R-:W-:-:S07]  /*5580*/  LOP3.LUT R35, R14, R53, RZ, 0xc0, !PT ;  /* 0x000000350e237212 */ /* 0x000fce00078ec0ff */
[----:B------:R-:W3:Y:S01]  /*5590*/  POPC R35, R35 ;  /* 0x0000002300237309 */ /* 0x000ee20000000000 */
[----:B--2---:R-:W-:-:S13]  /*55a0*/  ISETP.NE.AND P0, PT, R24, R59, PT ;  /* 0x0000003b1800720c */ /* 0x004fda0003f05270 */
[----:B01-3--:R-:W-:Y:S05]  /*55b0*/  @P0 BRA `(.L_x_286) ;  /* 0x0000000000080947 */ /* 0x00bfea0003800000 */
[----:B------:R-:W-:-:S05]  /*55c0*/  IMAD R36, R36, 0x4, R29 ;  /* 0x0000000424247824 */ /* 0x000fca00078e021d */
[----:B------:R0:W1:Y:S02]  /*55d0*/  ATOMS.ADD R55, [R36], R35 ;  /* 0x000000232437738c */ /* 0x0000640000000000 */
.L_x_286:
[----:B------:R-:W-:Y:S05]  /*55e0*/  BSYNC.RECONVERGENT B0 ;  /* 0x0000000000007941 */ /* 0x000fea0003800200 */
.L_x_285:
[----:B------:R-:W-:Y:S01]  /*55f0*/  R2P PR, R26, 0x7f ;  /* 0x0000007f1a007804 */ /* 0x000fe20000000000 */
[----:B01----:R0:W1:Y:S01]  /*5600*/  SHFL.IDX PT, R36, R55, R59, 0x1f ;  /* 0x00001f3b37247589 */ /* 0x00306200000e0000 */
[----:B------:R-:W-:Y:S11]  /*5610*/  BSSY.RECONVERGENT B0, `(.L_x_287) ;  /* 0x0000021000007945 */ /* 0x000ff60003800200 */
[----:B------:R-:W-:-:S02]  /*5620*/  VOTE.ANY R45, PT, P0 ;  /* 0x00000000002d7806 */ /* 0x000fc400000e0100 */
        /* <DEDUP_REMOVED lines=23> */
[----:B------:R-:W2:Y:S01]  /*57a0*/  FLO.U32 R53, R45 ;  /* 0x0000002d00357300 */ /* 0x000ea200000e0000 */
[----:B------:R-:W-:-:S07]  /*57b0*/  LOP3.LUT R14, R14, R45, RZ, 0xc0, !PT ;  /* 0x0000002d0e0e7212 */ /* 0x000fce00078ec0ff */
[----:B0-----:R0:W3:Y:S01]  /*57c0*/  POPC R55, R14 ;  /* 0x0000000e00377309 */ /* 0x0010e20000000000 */
[----:B--2---:R-:W-:Y:S01]  /*57d0*/  ISETP.NE.AND P0, PT, R24, R53, PT ;  /* 0x000000351800720c */ /* 0x004fe20003f05270 */
[----:B------:R-:W-:-:S12]  /*57e0*/  IMAD.MOV.U32 R24, RZ, RZ, RZ ;  /* 0x000000ffff187224 */ /* 0x000fd800078e00ff */
[----:B01-3--:R-:W-:Y:S05]  /*57f0*/  @P0 BRA `(.L_x_288) ;  /* 0x0000000000080947 */ /* 0x00bfea0003800000 */
[----:B------:R-:W-:-:S06]  /*5800*/  IMAD R24, R26, 0x4, R29 ;  /* 0x000000041a187824 */ /* 0x000fcc00078e021d */
[----:B------:R0:W1:Y:S02]  /*5810*/  ATOMS.ADD R24, [R24], R55 ;  /* 0x000000371818738c */ /* 0x0000640000000000 */
.L_x_288:
[----:B------:R-:W-:Y:S05]  /*5820*/  BSYNC.RECONVERGENT B0 ;  /* 0x0000000000007941 */ /* 0x000fea0003800200 */
.L_x_287:
[----:B------:R-:W-:Y:S01]  /*5830*/  BAR.SYNC.DEFER_BLOCKING 0x0 ;  /* 0x0000000000007b1d */ /* 0x000fe20000010000 */
[----:B------:R-:W-:Y:S01]  /*5840*/  IMAD.IADD R26, R40, 0x1, R49 ;  /* 0x00000001281a7824 */ /* 0x000fe200078e0231 */
[----:B------:R-:W-:Y:S01]  /*5850*/  ISETP.NE.AND P0, PT, R50, RZ, PT ;  /* 0x000000ff3200720c */ /* 0x000fe20003f05270 */
[----:B------:R-:W-:Y:S02]  /*5860*/  IMAD.IADD R28, R28, 0x1, R39 ;  /* 0x000000011c1c7824 */ /* 0x000fe400078e0227 */
[----:B------:R-:W-:Y:S01]  /*5870*/  IMAD R40, R44, 0x4, R7 ;  /* 0x000000042c287824 */ /* 0x000fe200078e0207 */
[----:B------:R-:W-:Y:S01]  /*5880*/  BSSY B1, `(.L_x_289) ;  /* 0x000005c000017945 */ /* 0x000fe20003800000 */
[----:B------:R-:W-:Y:S01]  /*5890*/  IMAD.IADD R14, R38, 0x1, R43 ;  /* 0x00000001260e7824 */ /* 0x000fe200078e022b */
[----:B-1----:R-:W1:Y:S01]  /*58a0*/  SHFL.IDX PT, R24, R24, R53, 0x1f ;  /* 0x00001f3518187589 */ /* 0x002e6200000e0000 */
[----:B------:R-:W-:Y:S02]  /*58b0*/  IMAD R39, R46, 0x4, R7 ;  /* 0x000000042e277824 */ /* 0x000fe400078e0207 */
[----:B------:R-:W-:-:S02]  /*58c0*/  IMAD.IADD R60, R37, 0x1, R60 ;  /* 0x00000001253c7824 */ /* 0x000fc400078e023c */
[--C-:B------:R-:W-:Y:S02]  /*58d0*/  IMAD R38, R52, 0x4, R7.reuse ;  /* 0x0000000434267824 */ /* 0x100fe400078e0207 */
[----:B------:R-:W-:Y:S02]  /*58e0*/  IMAD.IADD R32, R33, 0x1, R32 ;  /* 0x0000000121207824 */ /* 0x000fe400078e0220 */
[----:B------:R-:W-:Y:S02]  /*58f0*/  IMAD.IADD R44, R35, 0x1, R36 ;  /* 0x00000001232c7824 */ /* 0x000fe400078e0224 */
[--C-:B------:R-:W-:Y:S02]  /*5900*/  IMAD R37, R56, 0x4, R7.reuse ;  /* 0x0000000438257824 */ /* 0x100fe400078e0207 */
[----:B------:R-:W-:Y:S02]  /*5910*/  IMAD.IADD R30, R31, 0x1, R30 ;  /* 0x000000011f1e7824 */ /* 0x000fe400078e021e */
[--C-:B------:R-:W-:Y:S01]  /*5920*/  IMAD R36, R48, 0x4, R7.reuse ;  /* 0x0000000430247824 */ /* 0x100fe200078e0207 */
[----:B------:R2:W-:Y:S01]  /*5930*/  STS [R40+-0x4], R27 ;  /* 0xfffffc1b28007388 */ /* 0x0005e20000000800 */
[----:B------:R-:W-:-:S02]  /*5940*/  IMAD R35, R58, 0x4, R7 ;  /* 0x000000043a237824 */ /* 0x000fc400078e0207 */
[--C-:B------:R-:W-:Y:S01]  /*5950*/  IMAD R34, R34, 0x4, R7.reuse ;  /* 0x0000000422227824 */ /* 0x100fe200078e0207 */
[----:B------:R-:W-:Y:S01]  /*5960*/  STS [R39+-0x4], R22 ;  /* 0xfffffc1627007388 */ /* 0x000fe20000000800 */
[--C-:B------:R-:W-:Y:S02]  /*5970*/  IMAD R33, R32, 0x4, R7.reuse ;  /* 0x0000000420217824 */ /* 0x100fe400078e0207 */
[----:B------:R-:W-:Y:S01]  /*5980*/  IMAD.IADD R64, R47, 0x1, R64 ;  /* 0x000000012f407824 */ /* 0x000fe200078e0240 */
[----:B------:R-:W-:Y:S01]  /*5990*/  STS [R38+-0x4], R21 ;  /* 0xfffffc1526007388 */ /* 0x000fe20000000800 */
[--C-:B------:R-:W-:Y:S02]  /*59a0*/  IMAD R32, R30, 0x4, R7.reuse ;  /* 0x000000041e207824 */ /* 0x100fe400078e0207 */
[----:B------:R-:W-:Y:S01]  /*59b0*/  IMAD.IADD R62, R51, 0x1, R62 ;  /* 0x00000001333e7824 */ /* 0x000fe200078e023e */
[----:B------:R-:W-:Y:S01]  /*59c0*/  STS [R37+-0x4], R18 ;  /* 0xfffffc1225007388 */ /* 0x000fe20000000800 */
[----:B------:R-:W-:-:S02]  /*59d0*/  IMAD R31, R28, 0x4, R7 ;  /* 0x000000041c1f7824 */ /* 0x000fc400078e0207 */
[--C-:B------:R-:W-:Y:S01]  /*59e0*/  IMAD R30, R14, 0x4, R7.reuse ;  /* 0x000000040e1e7824 */ /* 0x100fe200078e0207 */
[----:B------:R-:W-:Y:S01]  /*59f0*/  STS [R36+-0x4], R23 ;  /* 0xfffffc1724007388 */ /* 0x000fe20000000800 */
[--C-:B------:R-:W-:Y:S02]  /*5a00*/  IMAD R29, R26, 0x4, R7.reuse ;  /* 0x000000041a1d7824 */ /* 0x100fe400078e0207 */
[----:B-1----:R-:W-:Y:S01]  /*5a10*/  IMAD.IADD R24, R55, 0x1, R24 ;  /* 0x0000000137187824 */ /* 0x002fe200078e0218 */
[----:B------:R-:W-:Y:S01]  /*5a20*/  STS [R35+-0x4], R20 ;  /* 0xfffffc1423007388 */ /* 0x000fe20000000800 */
[--C-:B------:R-:W-:Y:S02]  /*5a30*/  IMAD R28, R64, 0x4, R7.reuse ;  /* 0x00000004401c7824 */ /* 0x100fe400078e0207 */
[--C-:B--2---:R-:W-:Y:S01]  /*5a40*/  IMAD R27, R62, 0x4, R7.reuse ;  /* 0x000000043e1b7824 */ /* 0x104fe200078e0207 */
[----:B------:R1:W-:Y:S01]  /*5a50*/  STS [R34+-0x4], R25 ;  /* 0xfffffc1922007388 */ /* 0x0003e20000000800 */
[----:B------:R-:W-:-:S02]  /*5a60*/  IMAD R26, R60, 0x4, R7 ;  /* 0x000000043c1a7824 */ /* 0x000fc400078e0207 */
[--C-:B------:R-:W-:Y:S01]  /*5a70*/  IMAD R24, R24, 0x4, R7.reuse ;  /* 0x0000000418187824 */ /* 0x100fe200078e0207 */
[----:B------:R-:W-:Y:S04]  /*5a80*/  STS [R33+-0x4], R10 ;  /* 0xfffffc0a21007388 */ /* 0x000fe80000000800 */
[----:B------:R-:W-:Y:S01]  /*5a90*/  STS [R32+-0x4], R17 ;  /* 0xfffffc1120007388 */ /* 0x000fe20000000800 */
[----:B-1----:R-:W-:-:S03]  /*5aa0*/  IMAD R25, R44, 0x4, R7 ;  /* 0x000000042c197824 */ /* 0x002fc600078e0207 */
[----:B------:R-:W-:Y:S04]  /*5ab0*/  STS [R31+-0x4], R12 ;  /* 0xfffffc0c1f007388 */ /* 0x000fe80000000800 */
[----:B------:R1:W-:Y:S04]  /*5ac0*/  STS [R30+-0x4], R19 ;  /* 0xfffffc131e007388 */ /* 0x0003e80000000800 */
[----:B------:R2:W-:Y:S04]  /*5ad0*/  STS [R29+-0x4], R16 ;  /* 0xfffffc101d007388 */ /* 0x0005e80000000800 */
[----:B------:R2:W-:Y:S01]  /*5ae0*/  STS [R28+-0x4], R9 ;  /* 0xfffffc091c007388 */ /* 0x0005e20000000800 */
[----:B-1----:R-:W-:-:S03]  /*5af0*/  IMAD R19, R3, 0x8, R7 ;  /* 0x0000000803137824 */ /* 0x002fc600078e0207 */
[----:B------:R2:W-:Y:S04]  /*5b00*/  STS [R27+-0x4], R6 ;  /* 0xfffffc061b007388 */ /* 0x0005e80000000800 */
[----:B------:R2:W-:Y:S04]  /*5b10*/  STS [R26+-0x4], R11 ;  /* 0xfffffc0b1a007388 */ /* 0x0005e80000000800 */
[----:B------:R2:W-:Y:S04]  /*5b20*/  STS [R25+-0x4], R8 ;  /* 0xfffffc0819007388 */ /* 0x0005e80000000800 */
[----:B------:R2:W-:Y:S01]  /*5b30*/  STS [R24+-0x4], R13 ;  /* 0xfffffc0d18007388 */ /* 0x0005e20000000800 */
[----:B------:R-:W-:Y:S05]  /*5b40*/  @P0 BRA `(.L_x_290) ;  /* 0x0000000000bc0947 */ /* 0x000fea0003800000 */
[----:B------:R-:W1:Y:S02]  /*5b50*/  LDCU.64 UR8, c[0x0][0x398] ;  /* 0x00007300ff0877ac */ /* 0x000e640008000a00 */
[----:B-1----:R-:W-:-:S04]  /*5b60*/  LEA R10, P0, R3, UR8, 0x3 ;  /* 0x00000008030a7c11 */ /* 0x002fc8000f8018ff */
[----:B--2---:R-:W-:-:S05]  /*5b70*/  LEA.HI.X R11, R3, UR9, RZ, 0x3, P0 ;  /* 0x00000009030b7c11 */ /* 0x004fca00080f1cff */
[----:B------:R-:W2:Y:S01]  /*5b80*/  LDG.E.64 R8, desc[UR6][R10.64] ;  /* 0x000000060a087981 */ /* 0x000ea2000c1e1b00 */
[----:B------:R-:W-:Y:S02]  /*5b90*/  SHF.R.S32.HI R13, RZ, 0x1f, R15 ;  /* 0x0000001fff0d7819 */ /* 0x000fe4000001140f */
[----:B--2---:R-:W-:-:S05]  /*5ba0*/  IADD3 R8, P0, PT, -R15, R8, RZ ;  /* 0x000000080f087210 */ /* 0x004fca0007f1e1ff */
[----:B------:R-:W-:Y:S01]  /*5bb0*/  IMAD.X R9, R9, 0x1, ~R13, P0 ;  /* 0x0000000109097824 */ /* 0x000fe200000e0e0d */
[----:B------:R-:W-:Y:S01]  /*5bc0*/  ISETP.GE.AND P0, PT, R42, 0x1, PT ;  /* 0x000000012a00780c */ /* 0x000fe20003f06270 */
[----:B------:R-:W-:-:S03]  /*5bd0*/  IMAD.MOV.U32 R13, RZ, RZ, R0 ;  /* 0x000000ffff0d7224 */ /* 0x000fc600078e0000 */
[----:B------:R1:W-:Y:S09]  /*5be0*/  STS.64 [R19+0x6600], R8 ;  /* 0x0066000813007388 */ /* 0x0003f20000000a00 */
[----:B------:R-:W-:Y:S05]  /*5bf0*/  @!P0 BRA `(.L_x_291) ;  /* 0x00000000006c8947 */ /* 0x000fea0003800000 */
[----:B------:R-:W-:Y:S01]  /*5c00*/  BSSY B0, `(.L_x_292) ;  /* 0x0000019000007945 */ /* 0x000fe20003800000 */
[----:B------:R-:W-:Y:S02]  /*5c10*/  IMAD.MOV.U32 R6, RZ, RZ, -0x1 ;  /* 0xffffffffff067424 */ /* 0x000fe400078e00ff */
[----:B------:R-:W-:Y:S02]  /*5c20*/  IMAD.MOV.U32 R10, RZ, RZ, R42 ;  /* 0x000000ffff0a7224 */ /* 0x000fe400078e002a */
[----:B------:R-:W-:-:S07]  /*5c30*/  IMAD.MOV.U32 R13, RZ, RZ, R0 ;  /* 0x000000ffff0d7224 */ /* 0x000fce00078e0000 */
.L_x_296:
[----:B-1----:R-:W1:Y:S01]  /*5c40*/  LDC.64 R8, c[0x0][0x380] ;  /* 0x0000e000ff087b82 */ /* 0x002e620000000a00 */
[----:B------:R-:W-:Y:S01]  /*5c50*/  VIADD R17, R10, 0xffffffff ;  /* 0xffffffff0a117836 */ /* 0x000fe20000000000 */
[----:B------:R-:W-:Y:S03]  /*5c60*/  BSSY B2, `(.L_x_293) ;  /* 0x0000008000027945 */ /* 0x000fe60003800000 */
[----:B------:R-:W-:-:S04]  /*5c70*/  IMAD R11, R17, 0x100, R3 ;  /* 0x00000100110b7824 */ /* 0x000fc800078e0203 */
[----:B-1----:R-:W-:-:S07]  /*5c80*/  IMAD.WIDE R8, R11, 0x4, R8 ;  /* 0x000000040b087825 */ /* 0x002fce00078e0208 */
.L_x_294:
[----:B------:R-:W-:Y:S05]  /*5c90*/  YIELD ;  /* 0x0000000000007946 */ /* 0x000fea0003800000 */
[----:B------:R1:W-:Y:S06]  /*5ca0*/  MEMBAR.SC.CTA ;  /* 0x0000000000007992 */ /* 0x0003ec0000000000 */
[----:B-1----:R-:W2:Y:S02]  /*5cb0*/  LDG.E.STRONG.SYS R11, desc[UR6][R8.64] ;  /* 0x00000006080b7981 */ /* 0x002ea4000c1f5900 */
[----:B--2---:R-:W-:-:S13]  /*5cc0*/  ISETP.NE.AND P0, PT, R11, RZ, PT ;  /* 0x000000ff0b00720c */ /* 0x004fda0003f05270 */
[----:B------:R-:W-:Y:S05]  /*5cd0*/  @!P0 BRA `(.L_x_294) ;  /* 0xfffffffc00ec8947 */ /* 0x000fea000383ffff */
[----:B------:R-:W-:Y:S05]  /*5ce0*/  BSYNC B2 ;  /* 0x0000000000027941 */ /* 0x000fea0003800000 */
.L_x_293:
[----:B------:R-:W-:Y:S01]  /*5cf0*/  BSSY.RECONVERGENT B2, `(.L_x_295) ;  /* 0x0000006000027945 */ /* 0x000fe20003800200 */
[C---:B------:R-:W-:Y:S02]  /*5d00*/  ISETP.GT.AND P0, PT, R11.reuse, -0x1, PT ;  /* 0xffffffff0b00780c */ /* 0x040fe40003f04270 */
[----:B------:R-:W-:Y:S01]  /*5d10*/  LOP3.LUT R8, R11, 0x3fffffff, RZ, 0xc0, !PT ;  /* 0x3fffffff0b087812 */ /* 0x000fe200078ec0ff */
[----:B------:R-:W-:Y:S05]  /*5d20*/  WARPSYNC.EXCLUSIVE R6 ;  /* 0x0000000006007348 */ /* 0x000fea0003a00000 */
[----:B------:R-:W-:-:S05]  /*5d30*/  IMAD.IADD R13, R8, 0x1, R13 ;  /* 0x00000001080d7824 */ /* 0x000fca00078e020d */
[----:B------:R-:W-:-:S07]  /*5d40*/  VOTE.ANY R6, PT, P0 ;  /* 0x0000000000067806 */ /* 0x000fce00000e0100 */
[----:B------:R-:W-:Y:S05]  /*5d50*/  BSYNC.RECONVERGENT B2 ;  /* 0x0000000000027941 */ /* 0x000fea0003800200 */
.L_x_295:
[----:B------:R-:W-:Y:S01]  /*5d60*/  ISETP.GT.U32.AND P1, PT, R10, 0x1, PT ;  /* 0x000000010a00780c */ /* 0x000fe20003f24070 */
[----:B------:R-:W-:-:S12]  /*5d70*/  IMAD.MOV.U32 R10, RZ, RZ, R17 ;  /* 0x000000ffff0a7224 */ /* 0x000fd800078e0011 */
[----:B------:R-:W-:Y:S05]  /*5d80*/  @P0 BRA P1, `(.L_x_296) ;  /* 0xfffffffc00ac0947 */ /* 0x000fea000083ffff */
[----:B------:R-:W-:Y:S05]  /*5d90*/  BSYNC B0 ;  /* 0x0000000000007941 */ /* 0x000fea0003800000 */
.L_x_292:
[----:B------:R2:W3:Y:S02]  /*5da0*/  LDS.64 R8, [R19+0x6600] ;  /* 0x0066000013087984 */ /* 0x0004e40000000a00 */
.L_x_291:
[----:B------:R-:W4:Y:S01]  /*5db0*/  LDC.64 R10, c[0x0][0x380] ;  /* 0x0000e000ff0a7b82 */ /* 0x000f220000000a00 */
[C---:B------:R-:W-:Y:S01]  /*5dc0*/  IMAD.IADD R17, R13.reuse, 0x1, -R0 ;  /* 0x000000010d117824 */ /* 0x040fe200078e0a00 */
[----:B------:R-:W-:Y:S01]  /*5dd0*/  LOP3.LUT R13, R13, 0x80000000, RZ, 0xfc, !PT ;  /* 0x800000000d0d7812 */ /* 0x000fe200078efcff */
[----:B------:R-:W-:-:S03]  /*5de0*/  IMAD R21, R42, 0x100, R3 ;  /* 0x000001002a157824 */ /* 0x000fc600078e0203 */
[----:B-1-3--:R-:W-:-:S04]  /*5df0*/  IADD3 R8, P0, PT, R17, R8, RZ ;  /* 0x0000000811087210 */ /* 0x00afc80007f1e0ff */
[----:B------:R-:W-:-:S05]  /*5e00*/  LEA.HI.X.SX32 R9, R17, R9, 0x1, P0 ;  /* 0x0000000911097211 */ /* 0x000fca00000f0eff */
[----:B------:R1:W-:Y:S01]  /*5e10*/  STS.64 [R19+0x6600], R8 ;  /* 0x0066000813007388 */ /* 0x0003e20000000a00 */
[----:B----4-:R-:W-:-:S05]  /*5e20*/  IMAD.WIDE R10, R21, 0x4, R10 ;  /* 0x00000004150a7825 */ /* 0x010fca00078e020a */
[----:B------:R1:W-:Y:S02]  /*5e30*/  STG.E.STRONG.SYS desc[UR6][R10.64], R13 ;  /* 0x0000000d0a007986 */ /* 0x0003e4000c115906 */
.L_x_290:
[----:B------:R-:W-:Y:S05]  /*5e40*/  BSYNC B1 ;  /* 0x0000000000017941 */ /* 0x000fea0003800000 */
.L_x_289:
[----:B------:R-:W3:Y:S01]  /*5e50*/  LDC R23, c[0x0][0x3c0] ;  /* 0x0000f000ff177b82 */ /* 0x000ee20000000800 */
[----:B--2---:R-:W-:-:S07]  /*5e60*/  VIADD R6, R54, 0x1980 ;  /* 0x0000198036067836 */ /* 0x004fce0000000000 */
[----:B-1----:R-:W1:Y:S01]  /*5e70*/  LDC.64 R10, c[0x0][0x390] ;  /* 0x0000e400ff0a7b82 */ /* 0x002e620000000a00 */
[----:B---3--:R-:W-:Y:S02]  /*5e80*/  ISETP.GE.AND P0, PT, R6, R23, PT ;  /* 0x000000170600720c */ /* 0x008fe40003f06270 */
[----:B-1----:R-:W-:-:S04]  /*5e90*/  ISETP.EQ.U32.AND P1, PT, R10, RZ, PT ;  /* 0x000000ff0a00720c */ /* 0x002fc80003f22070 */
[----:B------:R-:W-:-:S04]  /*5ea0*/  ISETP.EQ.OR.EX P0, PT, R11, RZ, !P0, P1 ;  /* 0x000000ff0b00720c */ /* 0x000fc80004702710 */
        /* <DEDUP_REMOVED lines=10> */
.L_x_297:
[----:B------:R-:W-:Y:S01]  /*5f50*/  ISETP.GT.AND P0, PT, R6, R23, PT ;  /* 0x000000170600720c */ /* 0x000fe20003f04270 */
[----:B------:R-:W-:Y:S05]  /*5f60*/  WARPSYNC.ALL ;  /* 0x0000000000007948 */ /* 0x000fea0003800000 */
[----:B------:R-:W-:Y:S01]  /*5f70*/  BAR.SYNC.DEFER_BLOCKING 0x0 ;  /* 0x0000000000007b1d */ /* 0x000fe20000010000 */
[----:B------:R-:W-:-:S06]  /*5f80*/  IMAD R22, R3, 0x4, R7 ;  /* 0x0000000403167824 */ /* 0x000fcc00078e0207 */
[----:B------:R-:W-:Y:S05]  /*5f90*/  @P0 BRA `(.L_x_298) ;  /* 0x0000000c003c0947 */ /* 0x000fea0003800000 */
[----:B------:R-:W2:Y:S01]  /*5fa0*/  LDS R0, [R22] ;  /* 0x0000000016007984 */ /* 0x000ea20000000800 */
[----:B------:R-:W2:Y:S01]  /*5fb0*/  LDCU UR5, c[0x0][0x3c4] ;  /* 0x00007880ff0577ac */ /* 0x000ea20008000800 */
[----:B------:R-:W3:Y:S01]  /*5fc0*/  LDCU.64 UR8, c[0x0][0x3a0] ;  /* 0x00007400ff0877ac */ /* 0x000ee20008000a00 */
[----:B--2---:R-:W-:Y:S02]  /*5fd0*/  SHF.R.U32.HI R6, RZ, UR5, R0 ;  /* 0x00000005ff067c19 */ /* 0x004fe40008011600 */
[----:B------:R-:W-:Y:S02]  /*5fe0*/  LOP3.LUT R15, R0, 0x80000000, RZ, 0x3c, !PT ;  /* 0x80000000000f7812 */ /* 0x000fe400078e3cff */
[----:B------:R-:W-:-:S05]  /*5ff0*/  LOP3.LUT R6, R6, UR4, RZ, 0x30, !PT ;  /* 0x0000000406067c12 */ /* 0x000fca000f8e30ff */
[----:B-1----:R-:W-:-:S06]  /*6000*/  IMAD R8, R6, 0x8, R7 ;  /* 0x0000000806087824 */ /* 0x002fcc00078e0207 */
[----:B------:R-:W1:Y:S02]  /*6010*/  LDS.64 R8, [R8+0x6600] ;  /* 0x0066000008087984 */ /* 0x000e640000000a00 */
[----:B-1----:R-:W-:-:S05]  /*6020*/  IADD3 R6, P1, PT, R8, R3, RZ ;  /* 0x0000000308067210 */ /* 0x002fca0007f3e0ff */
[----:B------:R-:W-:Y:S01]  /*6030*/  IMAD.X R9, RZ, RZ, R9, P1 ;  /* 0x000000ffff097224 */ /* 0x000fe200008e0609 */
[----:B---3--:R-:W-:-:S04]  /*6040*/  LEA R10, P1, R6, UR8, 0x2 ;  /* 0x00000008060a7c11 */ /* 0x008fc8000f8210ff */
[----:B------:R-:W-:-:S05]  /*6050*/  LEA.HI.X R11, R6, UR9, R9, 0x2, P1 ;  /* 0x00000009060b7c11 */ /* 0x000fca00088f1409 */
[----:B------:R-:W-:Y:S01]  /*6060*/  STG.E desc[UR6][R10.64], R15 ;  /* 0x0000000f0a007986 */ /* 0x000fe2000c101906 */
[----:B------:R-:W-:-:S03]  /*6070*/  NOP ;  /* 0x0000000000007918 */ /* 0x000fc60000000000 */
[----:B------:R-:W1:Y:S02]  /*6080*/  LDS R0, [R22+0x600] ;  /* 0x0006000016007984 */ /* 0x000e640000000800 */
[----:B-1----:R-:W-:Y:S02]  /*6090*/  SHF.R.U32.HI R6, RZ, UR5, R0 ;  /* 0x00000005ff067c19 */ /* 0x002fe40008011600 */
[----:B------:R-:W-:Y:S02]  /*60a0*/  LOP3.LUT R15, R0, 0x80000000, RZ, 0x3c, !PT ;  /* 0x80000000000f7812 */ /* 0x000fe400078e3cff */
[----:B------:R-:W-:-:S05]  /*60b0*/  LOP3.LUT R6, R6, UR4, RZ, 0x30, !PT ;  /* 0x0000000406067c12 */ /* 0x000fca000f8e30ff */
[----:B------:R-:W-:-:S06]  /*60c0*/  IMAD R8, R6, 0x8, R7 ;  /* 0x0000000806087824 */ /* 0x000fcc00078e0207 */
        /* <DEDUP_REMOVED lines=167> */
[----:B------:R-:W-:-:S05]  /*6b40*/  IMAD R12, R6, 0x8, R7 ;  /* 0x00000008060c7824 */ /* 0x000fca00078e0207 */
        /* <DEDUP_REMOVED lines=17> */
[----:B------:R1:W-:Y:S01]  /*6c60*/  STG.E desc[UR6][R6.64+0x6000], R9 ;  /* 0x0060000906007986 */ /* 0x0003e2000c101906 */
[----:B------:R-:W-:Y:S01]  /*6c70*/  NOP ;  /* 0x0000000000007918 */ /* 0x000fe20000000000 */
[----:B------:R-:W-:Y:S05]  /*6c80*/  BRA `(.L_x_299) ;  /* 0x00000014000c7947 */ /* 0x000fea0003800000 */
.L_x_298:
[----:B-1----:R-:W-:Y:S01]  /*6c90*/  IMAD R9, R42, -0x1980, R23 ;  /* 0xffffe6802a097824 */ /* 0x002fe200078e0217 */
[----:B------:R-:W-:Y:S01]  /*6ca0*/  BSSY.RECONVERGENT B0, `(.L_x_300) ;  /* 0x000001b000007945 */ /* 0x000fe20003800200 */
        /* <DEDUP_REMOVED lines=11> */
[----:B------:R-:W-:-:S03]  /*6d60*/  ISETP.GE.AND P6, PT, R6, R9, PT ;  /* 0x000000090600720c */ /* 0x000fc60003fc6270 */
[----:B------:R-:W-:Y:S10]  /*6d70*/  @P1 BRA `(.L_x_301) ;  /* 0x0000000000341947 */ /* 0x000ff40003800000 */
[----:B------:R-:W1:Y:S01]  /*6d80*/  LDS R0, [R22] ;  /* 0x0000000016007984 */ /* 0x000e620000000800 */
[----:B------:R-:W1:Y:S01]  /*6d90*/  LDCU UR5, c[0x0][0x3c4] ;  /* 0x00007880ff0577ac */ /* 0x000e620008000800 */
[----:B------:R-:W2:Y:S01]  /*6da0*/  LDCU.64 UR8, c[0x0][0x3a0] ;  /* 0x00007400ff0877ac */ /* 0x000ea20008000a00 */
[----:B-1----:R-:W-:Y:S02]  /*6db0*/  SHF.R.U32.HI R6, RZ, UR5, R0 ;  /* 0x00000005ff067c19 */ /* 0x002fe40008011600 */
[----:B------:R-:W-:Y:S02]  /*6dc0*/  LOP3.LUT R13, R0, 0x80000000, RZ, 0x3c, !PT ;  /* 0x80000000000d7812 */ /* 0x000fe400078e3cff */
[----:B------:R-:W-:-:S05]  /*6dd0*/  LOP3.LUT R6, R6, UR4, RZ, 0x30, !PT ;  /* 0x0000000406067c12 */ /* 0x000fca000f8e30ff */
[----:B------:R-:W-:-:S05]  /*6de0*/  IMAD R6, R6, 0x8, R7 ;  /* 0x0000000806067824 */ /* 0x000fca00078e0207 */
[----:B------:R-:W1:Y:S02]  /*6df0*/  LDS.64 R10, [R6+0x6600] ;  /* 0x00660000060a7984 */ /* 0x000e640000000a00 */
[----:B-1----:R-:W-:-:S05]  /*6e00*/  IADD3 R12, P1, PT, R10, R3, RZ ;  /* 0x000000030a0c7210 */ /* 0x002fca0007f3e0ff */
[----:B------:R-:W-:Y:S01]  /*6e10*/  IMAD.X R11, RZ, RZ, R11, P1 ;  /* 0x000000ffff0b7224 */ /* 0x000fe200008e060b */
[----:B--2---:R-:W-:-:S04]  /*6e20*/  LEA R10, P1, R12, UR8, 0x2 ;  /* 0x000000080c0a7c11 */ /* 0x004fc8000f8210ff */
[----:B------:R-:W-:-:S05]  /*6e30*/  LEA.HI.X R11, R12, UR9, R11, 0x2, P1 ;  /* 0x000000090c0b7c11 */ /* 0x000fca00088f140b */
[----:B------:R1:W-:Y:S04]  /*6e40*/  STG.E desc[UR6][R10.64], R13 ;  /* 0x0000000d0a007986 */ /* 0x0003e8000c101906 */
.L_x_301:
[----:B------:R-:W-:Y:S05]  /*6e50*/  BSYNC.RECONVERGENT B0 ;  /* 0x0000000000007941 */ /* 0x000fea0003800200 */
.L_x_300:
[----:B------:R-:W-:Y:S01]  /*6e60*/  NOP ;  /* 0x0000000000007918 */ /* 0x000fe20000000000 */
[----:B------:R-:W-:Y:S01]  /*6e70*/  BSSY.RECONVERGENT B0, `(.L_x_302) ;  /* 0x0000011000007945 */ /* 0x000fe20003800200 */
[----:B------:R-:W-:Y:S01]  /*6e80*/  ISETP.GE.AND P1, PT, R8, R9, PT ;  /* 0x000000090800720c */ /* 0x000fe20003f26270 */
[----:B------:R-:W-:Y:S02]  /*6e90*/  VIADD R8, R3, 0xa80 ;  /* 0x00000a8003087836 */ /* 0x000fe40000000000 */
[----:B------:R-:W-:Y:S10]  /*6ea0*/  @P2 BRA `(.L_x_303) ;  /* 0x0000000000342947 */ /* 0x000ff40003800000 */
[----:B------:R-:W2:Y:S01]  /*6eb0*/  LDS R0, [R22+0x600] ;  /* 0x0006000016007984 */ /* 0x000ea20000000800 */
[----:B------:R-:W2:Y:S01]  /*6ec0*/  LDCU UR5, c[0x0][0x3c4] ;  /* 0x00007880ff0577ac */ /* 0x000ea20008000800 */
[----:B------:R-:W3:Y:S01]  /*6ed0*/  LDCU.64 UR8, c[0x0][0x3a0] ;  /* 0x00007400ff0877ac */ /* 0x000ee20008000a00 */
[----:B--2---:R-:W-:Y:S02]  /*6ee0*/  SHF.R.U32.HI R6, RZ, UR5, R0 ;  /* 0x00000005ff067c19 */ /* 0x004fe40008011600 */
[----:B-1----:R-:W-:Y:S02]  /*6ef0*/  LOP3.LUT R13, R0, 0x80000000, RZ, 0x3c, !PT ;  /* 0x80000000000d7812 */ /* 0x002fe400078e3cff */
[----:B------:R-:W-:-:S05]  /*6f00*/  LOP3.LUT R6, R6, UR4, RZ, 0x30, !PT ;  /* 0x0000000406067c12 */ /* 0x000fca000f8e30ff */
[----:B------:R-:W-:-:S05]  /*6f10*/  IMAD R6, R6, 0x8, R7 ;  /* 0x0000000806067824 */ /* 0x000fca00078e0207 */
[----:B------:R-:W1:Y:S02]  /*6f20*/  LDS.64 R10, [R6+0x6600] ;  /* 0x00660000060a7984 */ /* 0x000e640000000a00 */
[----:B-1----:R-:W-:-:S05]  /*6f30*/  IADD3 R12, P2, PT, R10, R3, RZ ;  /* 0x000000030a0c7210 */ /* 0x002fca0007f5e0ff */
[----:B------:R-:W-:Y:S01]  /*6f40*/  IMAD.X R11, RZ, RZ, R11, P2 ;  /* 0x000000ffff0b7224 */ /* 0x000fe200010e060b */
[----:B---3--:R-:W-:-:S04]  /*6f50*/  LEA R10, P2, R12, UR8, 0x2 ;  /* 0x000000080c0a7c11 */ /* 0x008fc8000f8410ff */
[----:B------:R-:W-:-:S05]  /*6f60*/  LEA.HI.X R11, R12, UR9, R11, 0x2, P2 ;  /* 0x000000090c0b7c11 */ /* 0x000fca00090f140b */
[----:B------:R2:W-:Y:S04]  /*6f70*/  STG.E desc[UR6][R10.64+0x600], R13 ;  /* 0x0006000d0a007986 */ /* 0x0005e8000c101906 */
.L_x_303:
[----:B------:R-:W-:Y:S05]  /*6f80*/  BSYNC.RECONVERGENT B0 ;  /* 0x0000000000007941 */ /* 0x000fea0003800200 */
.L_x_302:
[----:B------:R-:W-:Y:S01]  /*6f90*/  NOP ;  /* 0x0000000000007918 */ /* 0x000fe20000000000 */
[----:B------:R-:W-:Y:S01]  /*6fa0*/  BSSY.RECONVERGENT B0, `(.L_x_304) ;  /* 0x0000011000007945 */ /* 0x000fe20003800200 */
[----:B------:R-:W-:Y:S02]  /*6fb0*/  ISETP.GE.AND P2, PT, R8, R9, PT ;  /* 0x000000090800720c */ /* 0x000fe40003f46270 */
[----:B------:R-:W-:Y:S01]  /*6fc0*/  LOP3.LUT R8, R3, 0xc00, RZ, 0xfc, !PT ;  /* 0x00000c0003087812 */ /* 0x000fe200078efcff */
[----:B------:R-:W-:Y:S10]  /*6fd0*/  @P3 BRA `(.L_x_305) ;  /* 0x0000000000343947 */ /* 0x000ff40003800000 */
[----:B------:R-:W3:Y:S01]  /*6fe0*/  LDS R0, [R22+0xc00] ;  /* 0x000c000016007984 */ /* 0x000ee20000000800 */
[----:B------:R-:W3:Y:S01]  /*6ff0*/  LDCU UR5, c[0x0][0x3c4] ;  /* 0x00007880ff0577ac */ /* 0x000ee20008000800 */
[----:B------:R-:W4:Y:S01]  /*7000*/  LDCU.64 UR8, c[0x0][0x3a0] ;  /* 0x00007400ff0877ac */ /* 0x000f220008000a00 */
[----:B---3--:R-:W-:Y:S02]  /*7010*/  SHF.R.U32.HI R6, RZ, UR5, R0 ;  /* 0x00000005ff067c19 */ /* 0x008fe40008011600 */
[----:B-12---:R-:W-:Y:S02]  /*7020*/  LOP3.LUT R13, R0, 0x80000000, RZ, 0x3c, !PT ;  /* 0x80000000000d7812 */ /* 0x006fe400078e3cff */
[----:B------:R-:W-:-:S05]  /*7030*/  LOP3.LUT R6, R6, UR4, RZ, 0x30, !PT ;  /* 0x0000000406067c12 */ /* 0x000fca000f8e30ff */
[----:B------:R-:W-:-:S05]  /*7040*/  IMAD R6, R6, 0x8, R7 ;  /* 0x0000000806067824 */ /* 0x000fca00078e0207 */
[----:B------:R-:W1:Y:S02]  /*7050*/  LDS.64 R10, [R6+0x6600] ;  /* 0x00660000060a7984 */ /* 0x000e640000000a00 */
[----:B-1----:R-:W-:-:S05]  /*7060*/  IADD3 R12, P3, PT, R10, R3, RZ ;  /* 0x000000030a0c7210 */ /* 0x002fca0007f7e0ff */
[----:B------:R-:W-:Y:S01]  /*7070*/  IMAD.X R11, RZ, RZ, R11, P3 ;  /* 0x000000ffff0b7224 */ /* 0x000fe200018e060b */
[----:B----4-:R-:W-:-:S04]  /*7080*/  LEA R10, P3, R12, UR8, 0x2 ;  /* 0x000000080c0a7c11 */ /* 0x010fc8000f8610ff */
[----:B------:R-:W-:-:S05]  /*7090*/  LEA.HI.X R11, R12, UR9, R11, 0x2, P3 ;  /* 0x000000090c0b7c11 */ /* 0x000fca00098f140b */
[----:B------:R3:W-:Y:S04]  /*70a0*/  STG.E desc[UR6][R10.64+0xc00], R13 ;  /* 0x000c000d0a007986 */ /* 0x0007e8000c101906 */
.L_x_305:
[----:B------:R-:W-:Y:S05]  /*70b0*/  BSYNC.RECONVERGENT B0 ;  /* 0x0000000000007941 */ /* 0x000fea0003800200 */
.L_x_304:
[----:B------:R-:W-:Y:S01]  /*70c0*/  NOP ;  /* 0x0000000000007918 */ /* 0x000fe20000000000 */
[----:B------:R-:W-:Y:S01]  /*70d0*/  BSSY.RECONVERGENT B0, `(.L_x_306) ;  /* 0x0000011000007945 */ /* 0x000fe20003800200 */
[----:B------:R-:W-:Y:S01]  /*70e0*/  ISETP.GE.AND P3, PT, R8, R9, PT ;  /* 0x000000090800720c */ /* 0x000fe20003f66270 */
[----:B------:R-:W-:Y:S02]  /*70f0*/  VIADD R8, R3, 0xd80 ;  /* 0x00000d8003087836 */ /* 0x000fe40000000000 */
[----:B------:R-:W-:Y:S10]  /*7100*/  @P4 BRA `(.L_x_307) ;  /* 0x0000000000344947 */ /* 0x000ff40003800000 */
[----:B------:R-:W4:Y:S01]  /*7110*/  LDS R0, [R22+0x1200] ;  /* 0x0012000016007984 */ /* 0x000f220000000800 */
[----:B------:R-:W4:Y:S01]  /*7120*/  LDCU UR5, c[0x0][0x3c4] ;  /* 0x00007880ff0577ac */ /* 0x000f220008000800 */
[----:B------:R-:W5:Y:S01]  /*7130*/  LDCU.64 UR8, c[0x0][0x3a0] ;  /* 0x00007400ff0877ac */ /* 0x000f620008000a00 */
[----:B----4-:R-:W-:Y:S02]  /*7140*/  SHF.R.U32.HI R6, RZ, UR5, R0 ;  /* 0x00000005ff067c19 */ /* 0x010fe40008011600 */
[----:B-123--:R-:W-:Y:S02]  /*7150*/  LOP3.LUT R13, R0, 0x80000000, RZ, 0x3c, !PT ;  /* 0x80000000000d7812 */ /* 0x00efe400078e3cff */
[----:B------:R-:W-:-:S05]  /*7160*/  LOP3.LUT R6, R6, UR4, RZ, 0x30, !PT ;  /* 0x0000000406067c12 */ /* 0x000fca000f8e30ff */
[----:B------:R-:W-:-:S05]  /*7170*/  IMAD R6, R6, 0x8, R7 ;  /* 0x0000000806067824 */ /* 0x000fca00078e0207 */
[----:B------:R-:W1:Y:S02]  /*7180*/  LDS.64 R10, [R6+0x6600] ;  /* 0x00660000060a7984 */ /* 0x000e640000000a00 */
[----:B-1----:R-:W-:-:S05]  /*7190*/  IADD3 R12, P4, PT, R10, R3, RZ ;  /* 0x000000030a0c7210 */ /* 0x002fca0007f9e0ff */
[----:B------:R-:W-:Y:S01]  /*71a0*/  IMAD.X R11, RZ, RZ, R11, P4 ;  /* 0x000000ffff0b7224 */ /* 0x000fe200020e060b */
[----:B-----5:R-:W-:-:S04]  /*71b0*/  LEA R10, P4, R12, UR8, 0x2 ;  /* 0x000000080c0a7c11 */ /* 0x020fc8000f8810ff */
[----:B------:R-:W-:-:S05]  /*71c0*/  LEA.HI.X R11, R12, UR9, R11, 0x2, P4 ;  /* 0x000000090c0b7c11 */ /* 0x000fca000a0f140b */
[----:B------:R4:W-:Y:S04]  /*71d0*/  STG.E desc[UR6][R10.64+0x1200], R13 ;  /* 0x0012000d0a007986 */ /* 0x0009e8000c101906 */
.L_x_307:
[----:B------:R-:W-:Y:S05]  /*71e0*/  BSYNC.RECONVERGENT B0 ;  /* 0x0000000000007941 */ /* 0x000fea0003800200 */
.L_x_306:
[----:B------:R-:W-:Y:S01]  /*71f0*/  NOP ;  /* 0x0000000000007918 */ /* 0x000fe20000000000 */
[----:B------:R-:W-:Y:S01]  /*7200*/  BSSY.RECONVERGENT B0, `(.L_x_308) ;  /* 0x0000011000007945 */ /* 0x000fe20003800200 */
[----:B------:R-:W-:Y:S01]  /*7210*/  ISETP.GE.AND P4, PT, R8, R9, PT ;  /* 0x000000090800720c */ /* 0x000fe20003f86270 */
[----:B------:R-:W-:Y:S02]  /*7220*/  VIADD R8, R3, 0xf00 ;  /* 0x00000f0003087836 */ /* 0x000fe40000000000 */
[----:B------:R-:W-:Y:S10]  /*7230*/  @P5 BRA `(.L_x_309) ;  /* 0x0000000000345947 */ /* 0x000ff40003800000 */
[----:B------:R-:W5:Y:S01]  /*7240*/  LDS R0, [R22+0x1800] ;  /* 0x0018000016007984 */ /* 0x000f620000000800 */
[----:B------:R-:W5:Y:S01]  /*7250*/  LDCU UR5, c[0x0][0x3c4] ;  /* 0x00007880ff0577ac */ /* 0x000f620008000800 */
[----:B------:R-:W0:Y:S01]  /*7260*/  LDCU.64 UR8, c[0x0][0x3a0] ;  /* 0x00007400ff0877ac */ /* 0x000e220008000a00 */
[----:B-----5:R-:W-:Y:S02]  /*7270*/  SHF.R.U32.HI R6, RZ, UR5, R0 ;  /* 0x00000005ff067c19 */ /* 0x020fe40008011600 */
[----:B-1234-:R-:W-:Y:S02]  /*7280*/  LOP3.LUT R13, R0, 0x80000000, RZ, 0x3c, !PT ;  /* 0x80000000000d7812 */ /* 0x01efe400078e3cff */
[----:B------:R-:W-:-:S05]  /*7290*/  LOP3.LUT R6, R6, UR4, RZ, 0x30, !PT ;  /* 0x0000000406067c12 */ /* 0x000fca000f8e30ff */
[----:B------:R-:W-:-:S05]  /*72a0*/  IMAD R6, R6, 0x8, R7 ;  /* 0x0000000806067824 */ /* 0x000fca00078e0207 */
[----:B------:R-:W1:Y:S02]  /*72b0*/  LDS.64 R10, [R6+0x6600] ;  /* 0x00660000060a7984 */ /* 0x000e640000000a00 */
[----:B-1----:R-:W-:-:S05]  /*72c0*/  IADD3 R12, P5, PT, R10, R3, RZ ;  /* 0x000000030a0c7210 */ /* 0x002fca0007fbe0ff */
[----:B------:R-:W-:Y:S01]  /*72d0*/  IMAD.X R11, RZ, RZ, R11, P5 ;  /* 0x000000ffff0b7224 */ /* 0x000fe200028e060b */
[----:B0-----:R-:W-:-:S04]  /*72e0*/  LEA R10, P5, R12, UR8, 0x2 ;  /* 0x000000080c0a7c11 */ /* 0x001fc8000f8a10ff */
[----:B------:R-:W-:-:S05]  /*72f0*/  LEA.HI.X R11, R12, UR9, R11, 0x2, P5 ;  /* 0x000000090c0b7c11 */ /* 0x000fca000a8f140b */
[----:B------:R0:W-:Y:S04]  /*7300*/  STG.E desc[UR6][R10.64+0x1800], R13 ;  /* 0x0018000d0a007986 */ /* 0x0001e8000c101906 */
.L_x_309:
[----:B------:R-:W-:Y:S05]  /*7310*/  BSYNC.RECONVERGENT B0 ;  /* 0x0000000000007941 */ /* 0x000fea0003800200 */
.L_x_308:
        /* <DEDUP_REMOVED lines=9> */
[----:B01234-:R-:W-:Y:S02]  /*73b0*/  LOP3.LUT R13, R0, 0x80000000, RZ, 0x3c, !PT ;  /* 0x80000000000d7812 */ /* 0x01ffe400078e3cff */
[----:B------:R-:W-:-:S05]  /*73c0*/  LOP3.LUT R6, R6, UR4, RZ, 0x30, !PT ;  /* 0x0000000406067c12 */ /* 0x000fca000f8e30ff */
[----:B------:R-:W-:-:S05]  /*73d0*/  IMAD R6, R6, 0x8, R7 ;  /* 0x0000000806067824 */ /* 0x000fca00078e0207 */
[----:B------:R-:W0:Y:S02]  /*73e0*/  LDS.64 R10, [R6+0x6600] ;  /* 0x00660000060a7984 */ /* 0x000e240000000a00 */
[----:B0-----:R-:W-:-:S05]  /*73f0*/  IADD3 R12, P6, PT, R10, R3, RZ ;  /* 0x000000030a0c7210 */ /* 0x001fca0007fde0ff */
[----:B------:R-:W-:Y:S01]  /*7400*/  IMAD.X R11, RZ, RZ, R11, P6 ;  /* 0x000000ffff0b7224 */ /* 0x000fe200030e060b */
[----:B------:R-:W-:-:S04]  /*7410*/  LEA R10, P6, R12, UR8, 0x2 ;  /* 0x000000080c0a7c11 */ /* 0x000fc8000f8c10ff */
[----:B------:R-:W-:-:S05]  /*7420*/  LEA.HI.X R11, R12, UR9, R11, 0x2, P6 ;  /* 0x000000090c0b7c11 */ /* 0x000fca000b0f140b */
[----:B------:R0:W-:Y:S04]  /*7430*/  STG.E desc[UR6][R10.64+0x1e00], R13 ;  /* 0x001e000d0a007986 */ /* 0x0001e8000c101906 */
.L_x_311:
[----:B------:R-:W-:Y:S05]  /*7440*/  BSYNC.RECONVERGENT B0 ;  /* 0x0000000000007941 */ /* 0x000fea0003800200 */
.L_x_310:
        /* <DEDUP_REMOVED lines=18> */
.L_x_313:
[----:B------:R-:W-:Y:S05]  /*7570*/  BSYNC.RECONVERGENT B0 ;  /* 0x0000000000007941 */ /* 0x000fea0003800200 */
.L_x_312:
        /* <DEDUP_REMOVED lines=18> */
.L_x_315:
[----:B------:R-:W-:Y:S05]  /*76a0*/  BSYNC.RECONVERGENT B0 ;  /* 0x0000000000007941 */ /* 0x000fea0003800200 */
.L_x_314:
        /* <DEDUP_REMOVED lines=18> */
.L_x_317:
[----:B------:R-:W-:Y:S05]  /*77d0*/  BSYNC.RECONVERGENT B0 ;  /* 0x0000000000007941 */ /* 0x000fea0003800200 */
.L_x_316:
        /* <DEDUP_REMOVED lines=18> */
.L_x_319:
[----:B------:R-:W-:Y:S05]  /*7900*/  BSYNC.RECONVERGENT B0 ;  /* 0x0000000000007941 */ /* 0x000fea0003800200 */
.L_x_318:
[----:B------:R-:W-:Y:S01]  /*7910*/  NOP ;  /* 0x0000000000007918 */ /* 0x000fe20000000000 */
[----:B------:R-:W-:Y:S01]  /*7920*/  BSSY.RECONVERGENT B0, `(.L_x_320) ;  /* 0x0000011000007945 */ /* 0x000fe20003800200 */
[----:B------:R-:W-:Y:S02]  /*7930*/  ISETP.GE.AND P4, PT, R8, R9, PT ;  /* 0x000000090800720c */ /* 0x000fe40003f86270 */
[----:B------:R-:W-:Y:S01]  /*7940*/  LOP3.LUT R8, R3, 0x1800, RZ, 0xfc, !PT ;  /* 0x0000180003087812 */ /* 0x000fe200078efcff */
        /* <DEDUP_REMOVED lines=14> */
.L_x_321:
[----:B------:R-:W-:Y:S05]  /*7a30*/  BSYNC.RECONVERGENT B0 ;  /* 0x0000000000007941 */ /* 0x000fea0003800200 */
.L_x_320:
[----:B------:R-:W-:Y:S01]  /*7a40*/  NOP ;  /* 0x0000000000007918 */ /* 0x000fe20000000000 */
[----:B------:R-:W-:Y:S01]  /*7a50*/  BSSY.RECONVERGENT B0, `(.L_x_322) ;  /* 0x0000010000007945 */ /* 0x000fe20003800200 */
[----:B------:R-:W-:-:S03]  /*7a60*/  ISETP.GE.AND P5, PT, R8, R9, PT ;  /* 0x000000090800720c */ /* 0x000fc60003fa6270 */
        /* <DEDUP_REMOVED lines=14> */
.L_x_323:
[----:B------:R-:W-:Y:S05]  /*7b50*/  BSYNC.RECONVERGENT B0 ;  /* 0x0000000000007941 */ /* 0x000fea0003800200 */
.L_x_322:
[----:B------:R-:W-:Y:S01]  /*7b60*/  NOP ;  /* 0x0000000000007918 */ /* 0x000fe20000000000 */
[----:B------:R-:W-:Y:S04]  /*7b70*/  BSSY.RECONVERGENT B0, `(.L_x_324) ;  /* 0x000000f000007945 */ /* 0x000fe80003800200 */
[----:B------:R-:W-:Y:S05]  /*7b80*/  @P1 BRA `(.L_x_325) ;  /* 0x0000000000341947 */ /* 0x000fea0003800000 */
        /* <DEDUP_REMOVED lines=13> */
.L_x_325:
[----:B------:R-:W-:Y:S05]  /*7c60*/  BSYNC.RECONVERGENT B0 ;  /* 0x0000000000007941 */ /* 0x000fea0003800200 */
.L_x_324:
        /* <DEDUP_REMOVED lines=16> */
.L_x_327:
[----:B------:R-:W-:Y:S05]  /*7d70*/  BSYNC.RECONVERGENT B0 ;  /* 0x0000000000007941 */ /* 0x000fea0003800200 */
.L_x_326:
        /* <DEDUP_REMOVED lines=16> */
.L_x_329:
[----:B------:R-:W-:Y:S05]  /*7e80*/  BSYNC.RECONVERGENT B0 ;  /* 0x0000000000007941 */ /* 0x000fea0003800200 */
.L_x_328:
        /* <DEDUP_REMOVED lines=16> */
.L_x_331:
[----:B------:R-:W-:Y:S05]  /*7f90*/  BSYNC.RECONVERGENT B0 ;  /* 0x0000000000007941 */ /* 0x000fea0003800200 */
.L_x_330:
[----:B------:R-:W-:Y:S01]  /*7fa0*/  NOP ;  /* 0x0000000000007918 */ /* 0x000fe20000000000 */
[----:B------:R-:W-:Y:S04]  /*7fb0*/  BSSY.RECONVERGENT B0, `(.L_x_332) ;  /* 0x000000f000007945 */ /* 0x000fe80003800200 */
[----:B------:R-:W-:Y:S05]  /*7fc0*/  @P5 BRA `(.L_x_333) ;  /* 0x0000000000345947 */ /* 0x000fea0003800000 */
[----:B------:R-:W5:Y:S01]  /*7fd0*/  LDS R0, [R22+0x6000] ;  /* 0x0060000016007984 */ /* 0x000f620000000800 */
[----:B------:R-:W5:Y:S01]  /*7fe0*/  LDCU UR5, c[0x0][0x3c4] ;  /* 0x00007880ff0577ac */ /* 0x000f620008000800 */
[----:B------:R-:W1:Y:S01]  /*7ff0*/  LDCU.64 UR8, c[0x0][0x3a0] ;  /* 0x00007400ff0877ac */ /* 0x000e620008000a00 */
[----:B-----5:R-:W-:-:S04]  /*8000*/  SHF.R.U32.HI R6, RZ, UR5, R0 ;  /* 0x00000005ff067c19 */ /* 0x020fc80008011600 */
[----:B------:R-:W-:-:S05]  /*8010*/  LOP3.LUT R6, R6, UR4, RZ, 0x30, !PT ;  /* 0x0000000406067c12 */ /* 0x000fca000f8e30ff */
[----:B0-----:R-:W-:-:S05]  /*8020*/  IMAD R8, R6, 0x8, R7 ;  /* 0x0000000806087824 */ /* 0x001fca00078e0207 */
[----:B------:R-:W0:Y:S02]  /*8030*/  LDS.64 R6, [R8+0x6600] ;  /* 0x0066000008067984 */ /* 0x000e240000000a00 */
[----:B0-----:R-:W-:-:S05]  /*8040*/  IADD3 R9, P1, PT, R6, R3, RZ ;  /* 0x0000000306097210 */ /* 0x001fca0007f3e0ff */
[----:B-1234-:R-:W-:Y:S01]  /*8050*/  IMAD.X R10, RZ, RZ, R7, P1 ;  /* 0x000000ffff0a7224 */ /* 0x01efe200008e0607 */
[----:B------:R-:W-:-:S04]  /*8060*/  LEA R6, P1, R9, UR8, 0x2 ;  /* 0x0000000809067c11 */ /* 0x000fc8000f8210ff */
[----:B------:R-:W-:Y:S02]  /*8070*/  LEA.HI.X R7, R9, UR9, R10, 0x2, P1 ;  /* 0x0000000909077c11 */ /* 0x000fe400088f140a */
[----:B------:R-:W-:-:S05]  /*8080*/  LOP3.LUT R9, R0, 0x80000000, RZ, 0x3c, !PT ;  /* 0x8000000000097812 */ /* 0x000fca00078e3cff */
[----:B------:R0:W-:Y:S02]  /*8090*/  STG.E desc[UR6][R6.64+0x6000], R9 ;  /* 0x0060000906007986 */ /* 0x0001e4000c101906 */
.L_x_333:
[----:B------:R-:W-:Y:S05]  /*80a0*/  BSYNC.RECONVERGENT B0 ;  /* 0x0000000000007941 */ /* 0x000fea0003800200 */
.L_x_332:
[----:B------:R-:W-:Y:S01]  /*80b0*/  NOP ;  /* 0x0000000000007918 */ /* 0x000fe20000000000 */
.L_x_299:
[----:B------:R-:W5:Y:S01]  /*80c0*/  LDS R0, [R22] ;  /* 0x0000000016007984 */ /* 0x000f620000000800 */
[----:B------:R-:W5:Y:S03]  /*80d0*/  LDCU UR5, c[0x0][0x3c4] ;  /* 0x00007880ff0577ac */ /* 0x000f660008000800 */
[----:B01----:R-:W0:Y:S04]  /*80e0*/  LDS R6, [R22+0x600] ;  /* 0x0006000016067984 */ /* 0x003e280000000800 */
[----:B------:R-:W1:Y:S04]  /*80f0*/  LDS R7, [R22+0xc00] ;  /* 0x000c000016077984 */ /* 0x000e680000000800 */
[----:B------:R-:W1:Y:S04]  /*8100*/  LDS R8, [R22+0x1200] ;  /* 0x0012000016087984 */ /* 0x000e680000000800 */
[----:B------:R-:W1:Y:S04]  /*8110*/  LDS R9, [R22+0x1800] ;  /* 0x0018000016097984 */ /* 0x000e680000000800 */
[----:B--234-:R-:W2:Y:S04]  /*8120*/  LDS R10, [R22+0x1e00] ;  /* 0x001e0000160a7984 */ /* 0x01cea80000000800 */
[----:B------:R-:W3:Y:S04]  /*8130*/  LDS R11, [R22+0x2400] ;  /* 0x00240000160b7984 */ /* 0x000ee80000000800 */
[----:B------:R-:W4:Y:S04]  /*8140*/  LDS R12, [R22+0x2a00] ;  /* 0x002a0000160c7984 */ /* 0x000f280000000800 */
[----:B------:R-:W4:Y:S04]  /*8150*/  LDS R13, [R22+0x3000] ;  /* 0x00300000160d7984 */ /* 0x000f280000000800 */
[----:B------:R-:W4:Y:S04]  /*8160*/  LDS R14, [R22+0x3600] ;  /* 0x00360000160e7984 */ /* 0x000f280000000800 */
[----:B------:R-:W4:Y:S01]  /*8170*/  LDS R15, [R22+0x3c00] ;  /* 0x003c0000160f7984 */ /* 0x000f220000000800 */
[----:B-----5:R-:W-:-:S03]  /*8180*/  SHF.R.U32.HI R0, RZ, UR5, R0 ;  /* 0x00000005ff007c19 */ /* 0x020fc60008011600 */
[----:B------:R-:W5:Y:S01]  /*8190*/  LDS R16, [R22+0x4200] ;  /* 0x0042000016107984 */ /* 0x000f620000000800 */
[----:B0-----:R-:W-:-:S03]  /*81a0*/  SHF.R.U32.HI R6, RZ, UR5, R6 ;  /* 0x00000005ff067c19 */ /* 0x001fc60008011606 */
[----:B------:R-:W0:Y:S01]  /*81b0*/  LDS R17, [R22+0x4800] ;  /* 0x0048000016117984 */ /* 0x000e220000000800 */
[----:B-1----:R-:W-:-:S03]  /*81c0*/  SHF.R.U32.HI R7, RZ, UR5, R7 ;  /* 0x00000005ff077c19 */ /* 0x002fc60008011607 */
[----:B------:R-:W1:Y:S01]  /*81d0*/  LDS R18, [R22+0x4e00] ;  /* 0x004e000016127984 */ /* 0x000e620000000800 */
[----:B------:R-:W-:-:S03]  /*81e0*/  SHF.R.U32.HI R8, RZ, UR5, R8 ;  /* 0x00000005ff087c19 */ /* 0x000fc60008011608 */
[----:B------:R-:W1:Y:S01]  /*81f0*/  LDS R19, [R22+0x5400] ;  /* 0x0054000016137984 */ /* 0x000e620000000800 */
[----:B------:R-:W-:-:S03]  /*8200*/  SHF.R.U32.HI R9, RZ, UR5, R9 ;  /* 0x00000005ff097c19 */ /* 0x000fc60008011609 */
[----:B------:R-:W1:Y:S01]  /*8210*/  LDS R20, [R22+0x5a00] ;  /* 0x005a000016147984 */ /* 0x000e620000000800 */
[----:B--2---:R-:W-:-:S03]  /*8220*/  SHF.R.U32.HI R10, RZ, UR5, R10 ;  /* 0x00000005ff0a7c19 */ /* 0x004fc6000801160a */
[----:B------:R-:W2:Y:S01]  /*8230*/  LDS R21, [R22+0x6000] ;  /* 0x0060000016157984 */ /* 0x000ea20000000800 */
[----:B---3--:R-:W-:Y:S02]  /*8240*/  SHF.R.U32.HI R11, RZ, UR5, R11 ;  /* 0x00000005ff0b7c19 */ /* 0x008fe4000801160b */
[----:B----4-:R-:W-:Y:S02]  /*8250*/  SHF.R.U32.HI R12, RZ, UR5, R12 ;  /* 0x00000005ff0c7c19 */ /* 0x010fe4000801160c */
[----:B------:R-:W-:Y:S02]  /*8260*/  SHF.R.U32.HI R13, RZ, UR5, R13 ;  /* 0x00000005ff0d7c19 */ /* 0x000fe4000801160d */
[----:B------:R-:W-:Y:S02]  /*8270*/  SHF.R.U32.HI R43, RZ, UR5, R14 ;  /* 0x00000005ff2b7c19 */ /* 0x000fe4000801160e */
[----:B------:R-:W-:Y:S02]  /*8280*/  LOP3.LUT R14, R12, UR4, RZ, 0x30, !PT ;  /* 0x000000040c0e7c12 */ /* 0x000fe4000f8e30ff */
[----:B------:R-:W-:-:S02]  /*8290*/  SHF.R.U32.HI R44, RZ, UR5, R15 ;  /* 0x00000005ff2c7c19 */ /* 0x000fc4000801160f */
[----:B------:R-:W-:Y:S02]  /*82a0*/  LOP3.LUT R15, R11, UR4, RZ, 0x30, !PT ;  /* 0x000000040b0f7c12 */ /* 0x000fe4000f8e30ff */
[----:B-----5:R-:W-:Y:S02]  /*82b0*/  SHF.R.U32.HI R45, RZ, UR5, R16 ;  /* 0x00000005ff2d7c19 */ /* 0x020fe40008011610 */
[----:B------:R-:W-:Y:S02]  /*82c0*/  LOP3.LUT R16, R10, UR4, RZ, 0x30, !PT ;  /* 0x000000040a107c12 */ /* 0x000fe4000f8e30ff */
[----:B0-----:R-:W-:Y:S02]  /*82d0*/  SHF.R.U32.HI R46, RZ, UR5, R17 ;  /* 0x00000005ff2e7c19 */ /* 0x001fe40008011611 */
[----:B------:R-:W-:Y:S02]  /*82e0*/  LOP3.LUT R17, R9, UR4, RZ, 0x30, !PT ;  /* 0x0000000409117c12 */ /* 0x000fe4000f8e30ff */
[----:B-1----:R-:W-:-:S02]  /*82f0*/  SHF.R.U32.HI R47, RZ, UR5, R18 ;  /* 0x00000005ff2f7c19 */ /* 0x002fc40008011612 */
[----:B------:R-:W-:Y:S02]  /*8300*/  LOP3.LUT R18, R8, UR4, RZ, 0x30, !PT ;  /* 0x0000000408127c12 */ /* 0x000fe4000f8e30ff */
[----:B------:R-:W-:Y:S02]  /*8310*/  SHF.R.U32.HI R48, RZ, UR5, R19 ;  /* 0x00000005ff307c19 */ /* 0x000fe40008011613 */
[----:B------:R-:W-:Y:S02]  /*8320*/  LOP3.LUT R19, R7, UR4, RZ, 0x30, !PT ;  /* 0x0000000407137c12 */ /* 0x000fe4000f8e30ff */
[----:B------:R-:W-:Y:S02]  /*8330*/  SHF.R.U32.HI R49, RZ, UR5, R20 ;  /* 0x00000005ff317c19 */ /* 0x000fe40008011614 */
[----:B------:R-:W-:Y:S02]  /*8340*/  LOP3.LUT R20, R6, UR4, RZ, 0x30, !PT ;  /* 0x0000000406147c12 */ /* 0x000fe4000f8e30ff */
[----:B--2---:R-:W-:-:S02]  /*8350*/  SHF.R.U32.HI R50, RZ, UR5, R21 ;  /* 0x00000005ff327c19 */ /* 0x004fc40008011615 */
[----:B------:R-:W-:Y:S02]  /*8360*/  LOP3.LUT R21, R0, UR4, RZ, 0x30, !PT ;  /* 0x0000000400157c12 */ /* 0x000fe4000f8e30ff */
[----:B------:R-:W-:Y:S02]  /*8370*/  LOP3.LUT R13, R13, UR4, RZ, 0x30, !PT ;  /* 0x000000040d0d7c12 */ /* 0x000fe4000f8e30ff */
[----:B------:R-:W-:Y:S02]  /*8380*/  LOP3.LUT R12, R43, UR4, RZ, 0x30, !PT ;  /* 0x000000042b0c7c12 */ /* 0x000fe4000f8e30ff */
[----:B------:R-:W-:Y:S02]  /*8390*/  LOP3.LUT R11, R44, UR4, RZ, 0x30, !PT ;  /* 0x000000042c0b7c12 */ /* 0x000fe4000f8e30ff */
[----:B------:R-:W-:Y:S02]  /*83a0*/  LOP3.LUT R10, R45, UR4, RZ, 0x30, !PT ;  /* 0x000000042d0a7c12 */ /* 0x000fe4000f8e30ff */
[----:B------:R-:W-:-:S02]  /*83b0*/  LOP3.LUT R9, R46, UR4, RZ, 0x30, !PT ;  /* 0x000000042e097c12 */ /* 0x000fc4000f8e30ff */
[----:B------:R-:W-:Y:S02]  /*83c0*/  LOP3.LUT R8, R47, UR4, RZ, 0x30, !PT ;  /* 0x000000042f087c12 */ /* 0x000fe4000f8e30ff */
[----:B------:R-:W-:Y:S02]  /*83d0*/  LOP3.LUT R7, R48, UR4, RZ, 0x30, !PT ;  /* 0x0000000430077c12 */ /* 0x000fe4000f8e30ff */
[----:B------:R-:W-:Y:S02]  /*83e0*/  LOP3.LUT R6, R49, UR4, RZ, 0x30, !PT ;  /* 0x0000000431067c12 */ /* 0x000fe4000f8e30ff */
[----:B------:R-:W-:Y:S01]  /*83f0*/  LOP3.LUT R0, R50, UR4, RZ, 0x30, !PT ;  /* 0x0000000432007c12 */ /* 0x000fe2000f8e30ff */
[----:B------:R-:W-:Y:S06]  /*8400*/  @P0 BRA `(.L_x_334) ;  /* 0x0000000000640947 */ /* 0x000fec0003800000 */
[----:B------:R-:W0:Y:S01]  /*8410*/  LDCU.64 UR4, c[0x0][0x3b8] ;  /* 0x00007700ff0477ac */ /* 0x000e220008000a00 */
[----:B------:R-:W-:Y:S01]  /*8420*/  IMAD R5, R42, 0x1980, RZ ;  /* 0x000019802a057824 */ /* 0x000fe200078e02ff */
[----:B------:R-:W-:-:S04]  /*8430*/  LOP3.LUT R2, R41, 0x1f, R3, 0xf8, !PT ;  /* 0x0000001f29027812 */ /* 0x000fc800078ef803 */
[----:B------:R-:W-:-:S04]  /*8440*/  IADD3 R3, P1, PT, R5, R2, RZ ;  /* 0x0000000205037210 */ /* 0x000fc80007f3e0ff */
[----:B------:R-:W-:Y:S02]  /*8450*/  LEA.HI.X.SX32 R4, R5, RZ, 0x1, P1 ;  /* 0x000000ff05047211 */ /* 0x000fe400008f0eff */
        /* <DEDUP_REMOVED lines=20> */
.L_x_334:
[----:B------:R-:W-:Y:S01]  /*85a0*/  IMAD.IADD R60, R23, 0x1, -R54 ;  /* 0x00000001173c7824 */ /* 0x000fe200078e0a36 */
[----:B------:R-:W0:Y:S01]  /*85b0*/  LDCU.64 UR4, c[0x0][0x3b8] ;  /* 0x00007700ff0477ac */ /* 0x000e220008000a00 */
[----:B------:R-:W-:-:S03]  /*85c0*/  VIADD R3, R57, 0x20 ;  /* 0x0000002039037836 */ /* 0x000fc60000000000 */
[-C--:B------:R-:W-:Y:S02]  /*85d0*/  ISETP.GE.AND P2, PT, R57, R60.reuse, PT ;  /* 0x0000003c3900720c */ /* 0x080fe40003f46270 */
[----:B------:R-:W-:Y:S01]  /*85e0*/  ISETP.GE.AND P1, PT, R3, R60, PT ;  /* 0x0000003c0300720c */ /* 0x000fe20003f26270 */
[----:B------:R-:W-:-:S05]  /*85f0*/  VIADD R3, R57, 0x40 ;  /* 0x0000004039037836 */ /* 0x000fca0000000000 */
[----:B------:R-:W-:Y:S01]  /*8600*/  ISETP.GE.AND P5, PT, R3, R60, PT ;  /* 0x0000003c0300720c */ /* 0x000fe20003fa6270 */
[----:B------:R-:W-:-:S05]  /*8610*/  VIADD R3, R57, 0x60 ;  /* 0x0000006039037836 */ /* 0x000fca0000000000 */
[----:B------:R-:W-:Y:S01]  /*8620*/  ISETP.GE.AND P4, PT, R3, R60, PT ;  /* 0x0000003c0300720c */ /* 0x000fe20003f86270 */
[----:B------:R-:W-:Y:S01]  /*8630*/  VIADD R3, R57, 0x80 ;  /* 0x0000008039037836 */ /* 0x000fe20000000000 */
[----:B0-----:R-:W-:Y:S01]  /*8640*/  IADD3 R2, P6, PT, R5, UR4, RZ ;  /* 0x0000000405027c10 */ /* 0x001fe2000ffde0ff */
[----:B------:R-:W-:-:S03]  /*8650*/  VIADD R5, R57, 0xa0 ;  /* 0x000000a039057836 */ /* 0x000fc60000000000 */
[-C--:B------:R-:W-:Y:S02]  /*8660*/  ISETP.GE.AND P3, PT, R3, R60.reuse, PT ;  /* 0x0000003c0300720c */ /* 0x080fe40003f66270 */
[----:B------:R-:W-:Y:S02]  /*8670*/  IADD3.X R3, PT, PT, R4, UR5, RZ, P6, !PT ;  /* 0x0000000504037c10 */ /* 0x000fe4000b7fe4ff */
[-C--:B------:R-:W-:Y:S01]  /*8680*/  ISETP.GE.AND P6, PT, R5, R60.reuse, PT ;  /* 0x0000003c0500720c */ /* 0x080fe20003fc6270 */
[----:B------:R-:W-:Y:S02]  /*8690*/  VIADD R5, R57, 0xc0 ;  /* 0x000000c039057836 */ /* 0x000fe40000000000 */
[----:B------:R-:W5:Y:S03]  /*86a0*/  @!P2 LDG.E R41, desc[UR6][R2.64] ;  /* 0x000000060229a981 */ /* 0x000f66000c1e1900 */
[-C--:B------:R-:W-:Y:S01]  /*86b0*/  ISETP.GE.AND P2, PT, R5, R60.reuse, PT ;  /* 0x0000003c0500720c */ /* 0x080fe20003f46270 */
[----:B------:R-:W-:Y:S01]  /*86c0*/  VIADD R5, R57, 0xe0 ;  /* 0x000000e039057836 */ /* 0x000fe20000000000 */
[----:B------:R-:W5:Y:S04]  /*86d0*/  @!P1 LDG.E R44, desc[UR6][R2.64+0x80] ;  /* 0x00008006022c9981 */ /* 0x000f68000c1e1900 */
[----:B------:R-:W-:Y:S01]  /*86e0*/  ISETP.GE.AND P1, PT, R5, R60, PT ;  /* 0x0000003c0500720c */ /* 0x000fe20003f26270 */
[----:B------:R-:W-:Y:S01]  /*86f0*/  VIADD R59, R57, 0x100 ;  /* 0x00000100393b7836 */ /* 0x000fe20000000000 */
[----:B------:R-:W5:Y:S04]  /*8700*/  @!P5 LDG.E R43, desc[UR6][R2.64+0x100] ;  /* 0x00010006022bd981 */ /* 0x000f68000c1e1900 */
[----:B------:R-:W5:Y:S04]  /*8710*/  @!P4 LDG.E R46, desc[UR6][R2.64+0x180] ;  /* 0x00018006022ec981 */ /* 0x000f68000c1e1900 */
[----:B------:R-:W5:Y:S03]  /*8720*/  @!P2 LDG.E R47, desc[UR6][R2.64+0x300] ;  /* 0x00030006022fa981 */ /* 0x000f66000c1e1900 */
[C---:B------:R-:W-:Y:S01]  /*8730*/  @!P1 IADD3 R5, P2, PT, R54.reuse, R57, RZ ;  /* 0x0000003936059210 */ /* 0x040fe20007f5e0ff */
[----:B------:R-:W5:Y:S03]  /*8740*/  @!P3 LDG.E R45, desc[UR6][R2.64+0x200] ;  /* 0x00020006022db981 */ /* 0x000f66000c1e1900 */
[----:B------:R-:W-:Y:S01]  /*8750*/  @!P1 LEA.HI.X.SX32 R62, R54, RZ, 0x1, P2 ;  /* 0x000000ff363e9211 */ /* 0x000fe200010f0eff */
[----:B------:R0:W5:Y:S01]  /*8760*/  @!P6 LDG.E R48, desc[UR6][R2.64+0x280] ;  /* 0x000280060230e981 */ /* 0x000162000c1e1900 */
[----:B------:R-:W-:-:S04]  /*8770*/  @!P1 LEA R4, P2, R5, UR4, 0x2 ;  /* 0x0000000405049c11 */ /* 0x000fc8000f8410ff */
[----:B------:R-:W-:-:S05]  /*8780*/  @!P1 LEA.HI.X R5, R5, UR5, R62, 0x2, P2 ;  /* 0x0000000505059c11 */ /* 0x000fca00090f143e */
[----:B------:R1:W5:Y:S01]  /*8790*/  @!P1 LDG.E R50, desc[UR6][R4.64+0x380] ;  /* 0x0003800604329981 */ /* 0x000362000c1e1900 */
[----:B------:R-:W-:-:S13]  /*87a0*/  ISETP.GE.AND P1, PT, R59, R60, PT ;  /* 0x0000003c3b00720c */ /* 0x000fda0003f26270 */
[----:B------:R-:W-:-:S04]  /*87b0*/  @!P1 IADD3 R59, P2, PT, R54, R57, RZ ;  /* 0x00000039363b9210 */ /* 0x000fc80007f5e0ff */
[----:B------:R-:W-:Y:S02]  /*87c0*/  @!P1 LEA.HI.X.SX32 R62, R54, RZ, 0x1, P2 ;  /* 0x000000ff363e9211 */ /* 0x000fe400010f0eff */
[----:B0-----:R-:W-:-:S04]  /*87d0*/  @!P1 LEA R2, P2, R59, UR4, 0x2 ;  /* 0x000000043b029c11 */ /* 0x001fc8000f8410ff */
[----:B------:R-:W-:Y:S01]  /*87e0*/  @!P1 LEA.HI.X R3, R59, UR5, R62, 0x2, P2 ;  /* 0x000000053b039c11 */ /* 0x000fe200090f143e */
[----:B------:R-:W-:-:S04]  /*87f0*/  VIADD R59, R57, 0x120 ;  /* 0x00000120393b7836 */ /* 0x000fc80000000000 */
[----:B------:R0:W5:Y:S01]  /*8800*/  @!P1 LDG.E R49, desc[UR6][R2.64+0x400] ;  /* 0x0004000602319981 */ /* 0x000162000c1e1900 */
[----:B------:R-:W-:-:S13]  /*8810*/  ISETP.GE.AND P1, PT, R59, R60, PT ;  /* 0x0000003c3b00720c */ /* 0x000fda0003f26270 */
[----:B------:R-:W-:-:S04]  /*8820*/  @!P1 IADD3 R59, P2, PT, R54, R57, RZ ;  /* 0x00000039363b9210 */ /* 0x000fc80007f5e0ff */
[----:B------:R-:W-:Y:S02]  /*8830*/  @!P1 LEA.HI.X.SX32 R62, R54, RZ, 0x1, P2 ;  /* 0x000000ff363e9211 */ /* 0x000fe400010f0eff */
[----:B-1----:R-:W-:-:S04]  /*8840*/  @!P1 LEA R4, P2, R59, UR4, 0x2 ;  /* 0x000000043b049c11 */ /* 0x002fc8000f8410ff */
[----:B------:R-:W-:Y:S01]  /*8850*/  @!P1 LEA.HI.X R5, R59, UR5, R62, 0x2, P2 ;  /* 0x000000053b059c11 */ /* 0x000fe200090f143e */
[----:B------:R-:W-:-:S04]  /*8860*/  VIADD R59, R57, 0x140 ;  /* 0x00000140393b7836 */ /* 0x000fc80000000000 */
        /* <DEDUP_REMOVED lines=9> */
[----:B------:R-:W-:-:S05]  /*8900*/  @!P1 IMAD R62, R42, 0x1980, RZ ;  /* 0x000019802a3e9824 */ /* 0x000fca00078e02ff */
[----:B-1----:R-:W-:-:S04]  /*8910*/  @!P1 IADD3 R5, P2, PT, R62, R57, RZ ;  /* 0x000000393e059210 */ /* 0x002fc80007f5e0ff */
[----:B------:R-:W-:Y:S02]  /*8920*/  @!P1 LEA.HI.X.SX32 R62, R62, RZ, 0x1, P2 ;  /* 0x000000ff3e3e9211 */ /* 0x000fe400010f0eff */
[----:B------:R-:W-:Y:S01]  /*8930*/  @!P1 LEA R4, P2, R5, UR4, 0x2 ;  /* 0x0000000405049c11 */ /* 0x000fe2000f8410ff */
[----:B------:R-:W-:-:S03]  /*8940*/  VIADD R59, R57, 0x180 ;  /* 0x00000180393b7836 */ /* 0x000fc60000000000 */
[----:B------:R-:W-:-:S05]  /*8950*/  @!P1 LEA.HI.X R5, R5, UR5, R62, 0x2, P2 ;  /* 0x0000000505059c11 */ /* 0x000fca00090f143e */
[----:B------:R1:W5:Y:S01]  /*8960*/  @!P1 LDG.E R56, desc[UR6][R4.64+0x580] ;  /* 0x0005800604389981 */ /* 0x000362000c1e1900 */
[----:B------:R-:W-:-:S13]  /*8970*/  ISETP.GE.AND P1, PT, R59, R60, PT ;  /* 0x0000003c3b00720c */ /* 0x000fda0003f26270 */
[----:B0-----:R-:W-:-:S05]  /*8980*/  @!P1 IMAD R2, R42, 0x1980, RZ ;  /* 0x000019802a029824 */ /* 0x001fca00078e02ff */
[----:B------:R-:W-:-:S04]  /*8990*/  @!P1 IADD3 R3, P2, PT, R2, R57, RZ ;  /* 0x0000003902039210 */ /* 0x000fc80007f5e0ff */
[----:B------:R-:W-:Y:S02]  /*89a0*/  @!P1 LEA.HI.X.SX32 R62, R2, RZ, 0x1, P2 ;  /* 0x000000ff023e9211 */ /* 0x000fe400010f0eff */
[----:B------:R-:W-:Y:S01]  /*89b0*/  @!P1 LEA R2, P2, R3, UR4, 0x2 ;  /* 0x0000000403029c11 */ /* 0x000fe2000f8410ff */
[----:B------:R-:W-:-:S03]  /*89c0*/  VIADD R59, R57, 0x1a0 ;  /* 0x000001a0393b7836 */ /* 0x000fc60000000000 */
[----:B------:R-:W-:-:S05]  /*89d0*/  @!P1 LEA.HI.X R3, R3, UR5, R62, 0x2, P2 ;  /* 0x0000000503039c11 */ /* 0x000fca00090f143e */
[----:B------:R0:W5:Y:S01]  /*89e0*/  @!P1 LDG.E R53, desc[UR6][R2.64+0x600] ;  /* 0x0006000602359981 */ /* 0x000162000c1e1900 */
[----:B------:R-:W-:-:S13]  /*89f0*/  ISETP.GE.AND P1, PT, R59, R60, PT ;  /* 0x0000003c3b00720c */ /* 0x000fda0003f26270 */
[----:B-1----:R-:W-:-:S05]  /*8a00*/  @!P1 IMAD R4, R42, 0x1980, RZ ;  /* 0x000019802a049824 */ /* 0x002fca00078e02ff */
[----:B------:R-:W-:-:S04]  /*8a10*/  @!P1 IADD3 R5, P2, PT, R4, R57, RZ ;  /* 0x0000003904059210 */ /* 0x000fc80007f5e0ff */
[----:B------:R-:W-:Y:S02]  /*8a20*/  @!P1 LEA.HI.X.SX32 R62, R4, RZ, 0x1, P2 ;  /* 0x000000ff043e9211 */ /* 0x000fe400010f0eff */
[----:B------:R-:W-:Y:S01]  /*8a30*/  @!P1 LEA R4, P2, R5, UR4, 0x2 ;  /* 0x0000000405049c11 */ /* 0x000fe2000f8410ff */
[----:B------:R-:W-:-:S03]  /*8a40*/  VIADD R59, R57, 0x1c0 ;  /* 0x000001c0393b7836 */ /* 0x000fc60000000000 */
[----:B------:R-:W-:-:S05]  /*8a50*/  @!P1 LEA.HI.X R5, R5, UR5, R62, 0x2, P2 ;  /* 0x0000000505059c11 */ /* 0x000fca00090f143e */
[----:B------:R1:W5:Y:S01]  /*8a60*/  @!P1 LDG.E R54, desc[UR6][R4.64+0x680] ;  /* 0x0006800604369981 */ /* 0x000362000c1e1900 */
[----:B------:R-:W-:Y:S01]  /*8a70*/  ISETP.GE.AND P1, PT, R59, R60, PT ;  /* 0x0000003c3b00720c */ /* 0x000fe20003f26270 */
[----:B------:R-:W-:-:S05]  /*8a80*/  VIADD R59, R57, 0x200 ;  /* 0x00000200393b7836 */ /* 0x000fca0000000000 */
[----:B------:R-:W-:-:S07]  /*8a90*/  ISETP.GE.AND P3, PT, R59, R60, PT ;  /* 0x0000003c3b00720c */ /* 0x000fce0003f66270 */
[----:B0-----:R-:W-:-:S05]  /*8aa0*/  @!P1 IMAD R2, R42, 0x1980, RZ ;  /* 0x000019802a029824 */ /* 0x001fca00078e02ff */
[C---:B------:R-:W-:Y:S01]  /*8ab0*/  @!P1 IADD3 R3, P2, PT, R2.reuse, R57, RZ ;  /* 0x0000003902039210 */ /* 0x040fe20007f5e0ff */
[----:B------:R-:W0:Y:S03]  /*8ac0*/  @!P3 S2R R59, SR_TID.X ;  /* 0x00000000003bb919 */ /* 0x000e260000002100 */
[----:B------:R-:W-:Y:S02]  /*8ad0*/  @!P1 LEA.HI.X.SX32 R62, R2, RZ, 0x1, P2 ;  /* 0x000000ff023e9211 */ /* 0x000fe400010f0eff */
[----:B------:R-:W-:Y:S01]  /*8ae0*/  @!P1 LEA R2, P2, R3, UR4, 0x2 ;  /* 0x0000000403029c11 */ /* 0x000fe2000f8410ff */
[----:B-1----:R-:W-:-:S03]  /*8af0*/  VIADD R5, R57, 0x1e0 ;  /* 0x000001e039057836 */ /* 0x002fc60000000000 */
[----:B------:R-:W-:-:S05]  /*8b00*/  @!P1 LEA.HI.X R3, R3, UR5, R62, 0x2, P2 ;  /* 0x0000000503039c11 */ /* 0x000fca00090f143e */
[----:B------:R0:W5:Y:S01]  /*8b10*/  @!P1 LDG.E R51, desc[UR6][R2.64+0x700] ;  /* 0x0007000602339981 */ /* 0x000162000c1e1900 */
[----:B------:R-:W-:-:S13]  /*8b20*/  ISETP.GE.AND P1, PT, R5, R60, PT ;  /* 0x0000003c0500720c */ /* 0x000fda0003f26270 */
[----:B------:R-:W-:-:S05]  /*8b30*/  @!P1 IMAD R4, R42, 0x1980, RZ ;  /* 0x000019802a049824 */ /* 0x000fca00078e02ff */
[C---:B------:R-:W-:Y:S02]  /*8b40*/  @!P1 IADD3 R5, P2, PT, R4.reuse, R57, RZ ;  /* 0x0000003904059210 */ /* 0x040fe40007f5e0ff */
[----:B0-----:R-:W-:Y:S02]  /*8b50*/  @!P3 LOP3.LUT R2, R59, 0x3e0, RZ, 0xc0, !PT ;  /* 0x000003e03b02b812 */ /* 0x001fe400078ec0ff */
[----:B------:R-:W-:Y:S02]  /*8b60*/  @!P1 LEA.HI.X.SX32 R60, R4, RZ, 0x1, P2 ;  /* 0x000000ff043c9211 */ /* 0x000fe400010f0eff */
[----:B------:R-:W-:Y:S02]  /*8b70*/  @!P1 LEA R4, P2, R5, UR4, 0x2 ;  /* 0x0000000405049c11 */ /* 0x000fe4000f8410ff */
[----:B------:R-:W-:Y:S01]  /*8b80*/  @!P3 LOP3.LUT R59, R59, 0x1f, RZ, 0xc0, !PT ;  /* 0x0000001f3b3bb812 */ /* 0x000fe200078ec0ff */
[----:B------:R-:W-:Y:S01]  /*8b90*/  @!P3 IMAD R3, R42, 0x1980, RZ ;  /* 0x000019802a03b824 */ /* 0x000fe200078e02ff */
[----:B------:R-:W-:-:S03]  /*8ba0*/  @!P1 LEA.HI.X R5, R5, UR5, R60, 0x2, P2 ;  /* 0x0000000505059c11 */ /* 0x000fc600090f143c */
[----:B------:R-:W-:Y:S02]  /*8bb0*/  @!P3 IMAD R2, R2, 0x11, R59 ;  /* 0x000000110202b824 */ /* 0x000fe400078e023b */
[----:B------:R1:W5:Y:S03]  /*8bc0*/  @!P1 LDG.E R58, desc[UR6][R4.64+0x780] ;  /* 0x00078006043a9981 */ /* 0x000366000c1e1900 */
[----:B------:R-:W-:-:S04]  /*8bd0*/  @!P3 IADD3 R59, P1, PT, R3, R2, RZ ;  /* 0x00000002033bb210 */ /* 0x000fc80007f3e0ff */
[----:B------:R-:W-:Y:S02]  /*8be0*/  @!P3 LEA.HI.X.SX32 R60, R3, RZ, 0x1, P1 ;  /* 0x000000ff033cb211 */ /* 0x000fe400008f0eff */
[----:B------:R-:W-:-:S04]  /*8bf0*/  @!P3 LEA R2, P1, R59, UR4, 0x2 ;  /* 0x000000043b02bc11 */ /* 0x000fc8000f8210ff */
[----:B------:R-:W-:-:S05]  /*8c00*/  @!P3 LEA.HI.X R3, R59, UR5, R60, 0x2, P1 ;  /* 0x000000053b03bc11 */ /* 0x000fca00088f143c */
[----:B------:R1:W5:Y:S04]  /*8c10*/  @!P3 LDG.E R57, desc[UR6][R2.64+0x800] ;  /* 0x000800060239b981 */ /* 0x000368000c1e1900 */
.L_x_335:
[----:B------:R-:W-:Y:S08]  /*8c20*/  BAR.SYNC.DEFER_BLOCKING 0x0 ;  /* 0x0000000000007b1d */ /* 0x000ff00000010000 */
[----:B------:R-:W2:Y:S01]  /*8c30*/  S2UR UR5, SR_CgaCtaId ;  /* 0x00000000000579c3 */ /* 0x000ea20000008800 */
[----:B------:R-:W-:Y:S01]  /*8c40*/  UMOV UR4, 0x400 ;  /* 0x0000040000047882 */ /* 0x000fe20000000000 */
[----:B01----:R-:W0:Y:S01]  /*8c50*/  S2R R2, SR_TID.X ;  /* 0x0000000000027919 */ /* 0x003e220000002100 */
[----:B-----5:R1:W-:Y:S04]  /*8c60*/  STS [R40+-0x4], R41 ;  /* 0xfffffc2928007388 */ /* 0x0203e80000000800 */
[----:B------:R1:W-:Y:S01]  /*8c70*/  STS [R39+-0x4], R44 ;  /* 0xfffffc2c27007388 */ /* 0x0003e20000000800 */
[----:B--2---:R-:W-:-:S03]  /*8c80*/  ULEA UR4, UR5, UR4, 0x18 ;  /* 0x0000000405047291 */ /* 0x004fc6000f8ec0ff */
[----:B------:R1:W-:Y:S04]  /*8c90*/  STS [R38+-0x4], R43 ;  /* 0xfffffc2b26007388 */ /* 0x0003e80000000800 */
        /* <DEDUP_REMOVED lines=13> */
[----:B------:R1:W-:Y:S01]  /*8d70*/  STS [R24+-0x4], R57 ;  /* 0xfffffc3918007388 */ /* 0x0003e20000000800 */
[----:B------:R-:W-:Y:S06]  /*8d80*/  BAR.SYNC.DEFER_BLOCKING 0x0 ;  /* 0x0000000000007b1d */ /* 0x000fec0000010000 */
[----:B0-----:R-:W-:Y:S05]  /*8d90*/  @P0 BRA `(.L_x_336) ;  /* 0x00000008006c0947 */ /* 0x001fea0003800000 */
[----:B------:R-:W-:Y:S01]  /*8da0*/  LEA R21, R21, UR4, 0x3 ;  /* 0x0000000415157c11 */ /* 0x000fe2000f8e18ff */
[----:B------:R-:W-:Y:S01]  /*8db0*/  LDS R3, [R22] ;  /* 0x0000000016037984 */ /* 0x000fe20000000800 */
[----:B------:R-:W0:Y:S01]  /*8dc0*/  LDCU.64 UR8, c[0x0][0x3b0] ;  /* 0x00007600ff0877ac */ /* 0x000e220008000a00 */
[----:B-1----:R-:W-:Y:S02]  /*8dd0*/  LEA R26, R20, UR4, 0x3 ;  /* 0x00000004141a7c11 */ /* 0x002fe4000f8e18ff */
[----:B------:R-:W1:Y:S01]  /*8de0*/  LDS.64 R4, [R21+0x6600] ;  /* 0x0066000015047984 */ /* 0x000e620000000a00 */
[----:B------:R-:W-:Y:S02]  /*8df0*/  LEA R19, R19, UR4, 0x3 ;  /* 0x0000000413137c11 */ /* 0x000fe4000f8e18ff */
[----:B------:R-:W-:Y:S02]  /*8e00*/  LEA R17, R17, UR4, 0x3 ;  /* 0x0000000411117c11 */ /* 0x000fe4000f8e18ff */
[----:B------:R-:W-:-:S02]  /*8e10*/  LEA R15, R15, UR4, 0x3 ;  /* 0x000000040f0f7c11 */ /* 0x000fc4000f8e18ff */
[----:B------:R-:W-:Y:S02]  /*8e20*/  LEA R13, R13, UR4, 0x3 ;  /* 0x000000040d0d7c11 */ /* 0x000fe4000f8e18ff */
[----:B------:R-:W-:Y:S02]  /*8e30*/  LEA R11, R11, UR4, 0x3 ;  /* 0x000000040b0b7c11 */ /* 0x000fe4000f8e18ff */
[----:B------:R-:W-:Y:S02]  /*8e40*/  LEA R9, R9, UR4, 0x3 ;  /* 0x0000000409097c11 */ /* 0x000fe4000f8e18ff */
[----:B------:R-:W-:Y:S02]  /*8e50*/  LEA R7, R7, UR4, 0x3 ;  /* 0x0000000407077c11 */ /* 0x000fe4000f8e18ff */
[----:B-1----:R-:W-:-:S05]  /*8e60*/  IADD3 R4, P0, PT, R4, R2, RZ ;  /* 0x0000000204047210 */ /* 0x002fca0007f1e0ff */
[----:B------:R-:W-:Y:S01]  /*8e70*/  IMAD.X R5, RZ, RZ, R5, P0 ;  /* 0x000000ffff057224 */ /* 0x000fe200000e0605 */
[----:B0-----:R-:W-:-:S04]  /*8e80*/  LEA R24, P0, R4, UR8, 0x2 ;  /* 0x0000000804187c11 */ /* 0x001fc8000f8010ff */
[----:B------:R-:W-:-:S05]  /*8e90*/  LEA.HI.X R25, R4, UR9, R5, 0x2, P0 ;  /* 0x0000000904197c11 */ /* 0x000fca00080f1405 */
[----:B------:R-:W-:Y:S01]  /*8ea0*/  STG.E desc[UR6][R24.64], R3 ;  /* 0x0000000318007986 */ /* 0x000fe2000c101906 */
[----:B------:R-:W-:-:S03]  /*8eb0*/  NOP ;  /* 0x0000000000007918 */ /* 0x000fc60000000000 */
[----:B------:R0:W1:Y:S04]  /*8ec0*/  LDS.64 R4, [R26+0x6600] ;  /* 0x006600001a047984 */ /* 0x0000680000000a00 */
[----:B------:R-:W2:Y:S01]  /*8ed0*/  LDS R23, [R22+0x600] ;  /* 0x0006000016177984 */ /* 0x000ea20000000800 */
[----:B0-----:R-:W-:Y:S02]  /*8ee0*/  LEA R26, R18, UR4, 0x3 ;  /* 0x00000004121a7c11 */ /* 0x001fe4000f8e18ff */
[----:B-1----:R-:W-:-:S05]  /*8ef0*/  IADD3 R4, P0, PT, R4, R2, RZ ;  /* 0x0000000204047210 */ /* 0x002fca0007f1e0ff */
[----:B------:R-:W-:Y:S01]  /*8f00*/  IMAD.X R5, RZ, RZ, R5, P0 ;  /* 0x000000ffff057224 */ /* 0x000fe200000e0605 */
[----:B------:R-:W-:-:S04]  /*8f10*/  LEA R20, P0, R4, UR8, 0x2 ;  /* 0x0000000804147c11 */ /* 0x000fc8000f8010ff */
[----:B------:R-:W-:-:S05]  /*8f20*/  LEA.HI.X R21, R4, UR9, R5, 0x2, P0 ;  /* 0x0000000904157c11 */ /* 0x000fca00080f1405 */
[----:B--2---:R-:W-:Y:S01]  /*8f30*/  STG.E desc[UR6][R20.64+0x600], R23 ;  /* 0x0006001714007986 */ /* 0x004fe2000c101906 */
[----:B------:R-:W-:-:S03]  /*8f40*/  NOP ;  /* 0x0000000000007918 */ /* 0x000fc60000000000 */
[----:B------:R-:W0:Y:S04]  /*8f50*/  LDS.64 R4, [R19+0x6600] ;  /* 0x0066000013047984 */ /* 0x000e280000000a00 */
[----:B------:R-:W1:Y:S01]  /*8f60*/  LDS R3, [R22+0xc00] ;  /* 0x000c000016037984 */ /* 0x000e620000000800 */
[----:B0-----:R-:W-:-:S05]  /*8f70*/  IADD3 R4, P0, PT, R4, R2, RZ ;  /* 0x0000000204047210 */ /* 0x001fca0007f1e0ff */
[----:B------:R-:W-:Y:S01]  /*8f80*/  IMAD.X R5, RZ, RZ, R5, P0 ;  /* 0x000000ffff057224 */ /* 0x000fe200000e0605 */
[----:B------:R-:W-:-:S04]  /*8f90*/  LEA R24, P0, R4, UR8, 0x2 ;  /* 0x0000000804187c11 */ /* 0x000fc8000f8010ff */
[----:B------:R-:W-:-:S05]  /*8fa0*/  LEA.HI.X R25, R4, UR9, R5, 0x2, P0 ;  /* 0x0000000904197c11 */ /* 0x000fca00080f1405 */
[----:B-1----:R0:W-:Y:S01]  /*8fb0*/  STG.E desc[UR6][R24.64+0xc00], R3 ;  /* 0x000c000318007986 */ /* 0x0021e2000c101906 */
[----:B------:R-:W-:-:S03]  /*8fc0*/  NOP ;  /* 0x0000000000007918 */ /* 0x000fc60000000000 */
[----:B------:R-:W1:Y:S04]  /*8fd0*/  LDS.64 R4, [R26+0x6600] ;  /* 0x006600001a047984 */ /* 0x000e680000000a00 */
        /* <DEDUP_REMOVED lines=99> */
[----:B-1----:R-:W-:Y:S01]  /*9610*/  STG.E desc[UR6][R10.64+0x5400], R3 ;  /* 0x005400030a007986 */ /* 0x002fe2000c101906 */
[----:B------:R-:W-:-:S03]  /*9620*/  NOP ;  /* 0x0000000000007918 */ /* 0x000fc60000000000 */
[----:B------:R-:W0:Y:S04]  /*9630*/  LDS.64 R4, [R12+0x6600] ;  /* 0x006600000c047984 */ /* 0x000e280000000a00 */
[----:B------:R-:W1:Y:S01]  /*9640*/  LDS R9, [R22+0x5a00] ;  /* 0x005a000016097984 */ /* 0x000e620000000800 */
[----:B0-----:R-:W-:-:S05]  /*9650*/  IADD3 R4, P0, PT, R4, R2, RZ ;  /* 0x0000000204047210 */ /* 0x001fca0007f1e0ff */
[----:B------:R-:W-:Y:S01]  /*9660*/  IMAD.X R5, RZ, RZ, R5, P0 ;  /* 0x000000ffff057224 */ /* 0x000fe200000e0605 */
[----:B------:R-:W-:-:S04]  /*9670*/  LEA R6, P0, R4, UR8, 0x2 ;  /* 0x0000000804067c11 */ /* 0x000fc8000f8010ff */
[----:B------:R-:W-:Y:S02]  /*9680*/  LEA.HI.X R7, R4, UR9, R5, 0x2, P0 ;  /* 0x0000000904077c11 */ /* 0x000fe400080f1405 */
[----:B------:R-:W-:-:S03]  /*9690*/  LEA R4, R0, UR4, 0x3 ;  /* 0x0000000400047c11 */ /* 0x000fc6000f8e18ff */
[----:B-1----:R-:W-:Y:S01]  /*96a0*/  STG.E desc[UR6][R6.64+0x5a00], R9 ;  /* 0x005a000906007986 */ /* 0x002fe2000c101906 */
        /* <DEDUP_REMOVED lines=8> */
[----:B------:R-:W-:Y:S01]  /*9730*/  NOP ;  /* 0x0000000000007918 */ /* 0x000fe20000000000 */
[----:B------:R-:W-:Y:S05]  /*9740*/  EXIT ;  /* 0x000000000000794d */ /* 0x000fea0003800000 */
.L_x_336:
[----:B------:R-:W-:Y:S01]  /*9750*/  LEA R21, R21, UR4, 0x3 ;  /* 0x0000000415157c11 */ /* 0x000fe2000f8e18ff */
[----:B------:R-:W-:Y:S01]  /*9760*/  IMAD R23, R42, -0x1980, R23 ;  /* 0xffffe6802a177824 */ /* 0x000fe200078e0217 */
[----:B-1----:R-:W-:Y:S01]  /*9770*/  LEA R26, R20, UR4, 0x3 ;  /* 0x00000004141a7c11 */ /* 0x002fe2000f8e18ff */
[C---:B------:R-:W-:Y:S01]  /*9780*/  VIADD R20, R2.reuse, 0x180 ;  /* 0x0000018002147836 */ /* 0x040fe20000000000 */
[----:B------:R-:W-:Y:S01]  /*9790*/  LEA R19, R19, UR4, 0x3 ;  /* 0x0000000413137c11 */ /* 0x000fe2000f8e18ff */
[----:B------:R-:W0:Y:S01]  /*97a0*/  LDS.64 R4, [R21+0x6600] ;  /* 0x0066000015047984 */ /* 0x000e220000000a00 */
[----:B------:R-:W-:Y:S02]  /*97b0*/  ISETP.GE.AND P1, PT, R2, R23, PT ;  /* 0x000000170200720c */ /* 0x000fe40003f26270 */
[----:B------:R-:W-:Y:S02]  /*97c0*/  LEA R17, R17, UR4, 0x3 ;  /* 0x0000000411117c11 */ /* 0x000fe4000f8e18ff */
[----:B------:R-:W-:-:S02]  /*97d0*/  LEA R15, R15, UR4, 0x3 ;  /* 0x000000040f0f7c11 */ /* 0x000fc4000f8e18ff */
[----:B------:R-:W-:Y:S02]  /*97e0*/  LEA R13, R13, UR4, 0x3 ;  /* 0x000000040d0d7c11 */ /* 0x000fe4000f8e18ff */
[----:B------:R-:W-:Y:S02]  /*97f0*/  LEA R11, R11, UR4, 0x3 ;  /* 0x000000040b0b7c11 */ /* 0x000fe4000f8e18ff */
[----:B------:R-:W-:Y:S02]  /*9800*/  LEA R9, R9, UR4, 0x3 ;  /* 0x0000000409097c11 */ /* 0x000fe4000f8e18ff */
[----:B------:R-:W-:Y:S01]  /*9810*/  LEA R7, R7, UR4, 0x3 ;  /* 0x0000000407077c11 */ /* 0x000fe2000f8e18ff */
[----:B------:R-:W1:Y:S01]  /*9820*/  @!P1 LDS R3, [R22] ;  /* 0x0000000016039984 */ /* 0x000e620000000800 */
[----:B------:R-:W2:Y:S01]  /*9830*/  @!P1 LDC.64 R24, c[0x0][0x3b0] ;  /* 0x0000ec00ff189b82 */ /* 0x000ea20000000a00 */
[----:B0-----:R-:W-:-:S05]  /*9840*/  @!P1 IADD3 R4, P0, PT, R4, R2, RZ ;  /* 0x0000000204049210 */ /* 0x001fca0007f1e0ff */
[----:B------:R-:W-:Y:S01]  /*9850*/  @!P1 IMAD.X R5, RZ, RZ, R5, P0 ;  /* 0x000000ffff059224 */ /* 0x000fe200000e0605 */
[----:B--2---:R-:W-:-:S04]  /*9860*/  @!P1 LEA R24, P0, R4, R24, 0x2 ;  /* 0x0000001804189211 */ /* 0x004fc800078010ff */
[----:B------:R-:W-:-:S05]  /*9870*/  @!P1 LEA.HI.X R25, R4, R25, R5, 0x2, P0 ;  /* 0x0000001904199211 */ /* 0x000fca00000f1405 */
[----:B-1----:R0:W-:Y:S01]  /*9880*/  @!P1 STG.E desc[UR6][R24.64], R3 ;  /* 0x0000000318009986 */ /* 0x0021e2000c101906 */
[----:B------:R-:W-:-:S03]  /*9890*/  NOP ;  /* 0x0000000000007918 */ /* 0x000fc60000000000 */
[----:B------:R1:W2:Y:S01]  /*98a0*/  LDS.64 R4, [R26+0x6600] ;  /* 0x006600001a047984 */ /* 0x0002a20000000a00 */
[----:B------:R-:W-:Y:S01]  /*98b0*/  ISETP.GE.AND P1, PT, R20, R23, PT ;  /* 0x000000171400720c */ /* 0x000fe20003f26270 */
[----:B0-----:R-:W-:Y:S01]  /*98c0*/  VIADD R24, R2, 0x300 ;  /* 0x0000030002187836 */ /* 0x001fe20000000000 */
[----:B-1----:R-:W-:Y:S01]  /*98d0*/  LEA R26, R18, UR4, 0x3 ;  /* 0x00000004121a7c11 */ /* 0x002fe2000f8e18ff */
[----:B------:R-:W-:-:S10]  /*98e0*/  VIADD R18, R2, 0x480 ;  /* 0x0000048002127836 */ /* 0x000fd40000000000 */
[----:B------:R-:W0:Y:S01]  /*98f0*/  @!P1 LDS R27, [R22+0x600] ;  /* 0x00060000161b9984 */ /* 0x000e220000000800 */
[----:B------:R-:W1:Y:S01]  /*9900*/  @!P1 LDC.64 R20, c[0x0][0x3b0] ;  /* 0x0000ec00ff149b82 */ /* 0x000e620000000a00 */
[----:B--2---:R-:W-:-:S05]  /*9910*/  @!P1 IADD3 R4, P0, PT, R4, R2, RZ ;  /* 0x0000000204049210 */ /* 0x004fca0007f1e0ff */
[----:B------:R-:W-:Y:S01]  /*9920*/  @!P1 IMAD.X R5, RZ, RZ, R5, P0 ;  /* 0x000000ffff059224 */ /* 0x000fe200000e0605 */
[----:B-1----:R-:W-:-:S04]  /*9930*/  @!P1 LEA R20, P0, R4, R20, 0x2 ;  /* 0x0000001404149211 */ /* 0x002fc800078010ff */
[----:B------:R-:W-:-:S05]  /*9940*/  @!P1 LEA.HI.X R21, R4, R21, R5, 0x2, P0 ;  /* 0x0000001504159211 */ /* 0x000fca00000f1405 */
[----:B0-----:R0:W-:Y:S01]  /*9950*/  @!P1 STG.E desc[UR6][R20.64+0x600], R27 ;  /* 0x0006001b14009986 */ /* 0x0011e2000c101906 */
[----:B------:R-:W-:-:S03]  /*9960*/  NOP ;  /* 0x0000000000007918 */ /* 0x000fc60000000000 */
[----:B------:R-:W1:Y:S01]  /*9970*/  LDS.64 R4, [R19+0x6600] ;  /* 0x0066000013047984 */ /* 0x000e620000000a00 */
[----:B------:R-:W-:Y:S01]  /*9980*/  ISETP.GE.AND P1, PT, R24, R23, PT ;  /* 0x000000171800720c */ /* 0x000fe20003f26270 */
[----:B0-----:R-:W-:-:S12]  /*9990*/  VIADD R20, R2, 0x600 ;  /* 0x0000060002147836 */ /* 0x001fd80000000000 */
[----:B------:R-:W0:Y:S01]  /*99a0*/  @!P1 LDS R3, [R22+0xc00] ;  /* 0x000c000016039984 */ /* 0x000e220000000800 */
[----:B------:R-:W2:Y:S01]  /*99b0*/  @!P1 LDC.64 R24, c[0x0][0x3b0] ;  /* 0x0000ec00ff189b82 */ /* 0x000ea20000000a00 */
[----:B-1----:R-:W-:-:S05]  /*99c0*/  @!P1 IADD3 R4, P0, PT, R4, R2, RZ ;  /* 0x0000000204049210 */ /* 0x002fca0007f1e0ff */
[----:B------:R-:W-:Y:S01]  /*99d0*/  @!P1 IMAD.X R5, RZ, RZ, R5, P0 ;  /* 0x000000ffff059224 */ /* 0x000fe200000e0605 */
[----:B--2---:R-:W-:-:S04]  /*99e0*/  @!P1 LEA R24, P0, R4, R24, 0x2 ;  /* 0x0000001804189211 */ /* 0x004fc800078010ff */
[----:B------:R-:W-:-:S05]  /*99f0*/  @!P1 LEA.HI.X R25, R4, R25, R5, 0x2, P0 ;  /* 0x0000001904199211 */ /* 0x000fca00000f1405 */
[----:B0-----:R0:W-:Y:S01]  /*9a00*/  @!P1 STG.E desc[UR6][R24.64+0xc00], R3 ;  /* 0x000c000318009986 */ /* 0x0011e2000c101906 */
[----:B------:R-:W-:-:S03]  /*9a10*/  NOP ;  /* 0x0000000000007918 */ /* 0x000fc60000000000 */
[----:B------:R-:W1:Y:S01]  /*9a20*/  LDS.64 R4, [R26+0x6600] ;  /* 0x006600001a047984 */ /* 0x000e620000000a00 */
[----:B------:R-:W-:Y:S02]  /*9a30*/  ISETP.GE.AND P1, PT, R18, R23, PT ;  /* 0x000000171200720c */ /* 0x000fe40003f26270 */
[----:B0-----:R-:W-:Y:S01]  /*9a40*/  LEA R24, R16, UR4, 0x3 ;  /* 0x0000000410187c11 */ /* 0x001fe2000f8e18ff */
[----:B------:R-:W-:-:S10]  /*9a50*/  VIADD R16, R2, 0x780 ;  /* 0x0000078002107836 */ /* 0x000fd40000000000 */
        /* <DEDUP_REMOVED lines=33> */
[----:B0-----:R-:W-:-:S11]  /*9c70*/  LOP3.LUT R16, R2, 0xc00, RZ, 0xfc, !PT ;  /* 0x00000c0002107812 */ /* 0x001fd600078efcff */
        /* <DEDUP_REMOVED lines=87> */
[----:B0-----:R-:W-:Y:S01]  /*a1f0*/  @!P1 STG.E desc[UR6][R8.64+0x4e00], R15 ;  /* 0x004e000f08009986 */ /* 0x001fe2000c101906 */
[----:B------:R-:W-:-:S03]  /*a200*/  NOP ;  /* 0x0000000000007918 */ /* 0x000fc60000000000 */
[----:B------:R-:W0:Y:S01]  /*a210*/  LDS.64 R4, [R7+0x6600] ;  /* 0x0066000007047984 */ /* 0x000e220000000a00 */
[----:B------:R-:W-:-:S13]  /*a220*/  ISETP.GE.AND P1, PT, R10, R23, PT ;  /* 0x000000170a00720c */ /* 0x000fda0003f26270 */
[----:B------:R-:W1:Y:S01]  /*a230*/  @!P1 LDS R3, [R22+0x5400] ;  /* 0x0054000016039984 */ /* 0x000e620000000800 */
[----:B------:R-:W2:Y:S01]  /*a240*/  @!P1 LDC.64 R10, c[0x0][0x3b0] ;  /* 0x0000ec00ff0a9b82 */ /* 0x000ea20000000a00 */
[----:B0-----:R-:W-:-:S05]  /*a250*/  @!P1 IADD3 R4, P0, PT, R4, R2, RZ ;  /* 0x0000000204049210 */ /* 0x001fca0007f1e0ff */
[----:B------:R-:W-:Y:S01]  /*a260*/  @!P1 IMAD.X R5, RZ, RZ, R5, P0 ;  /* 0x000000ffff059224 */ /* 0x000fe200000e0605 */
[----:B--2---:R-:W-:-:S04]  /*a270*/  @!P1 LEA R10, P0, R4, R10, 0x2 ;  /* 0x0000000a040a9211 */ /* 0x004fc800078010ff */
[----:B------:R-:W-:-:S05]  /*a280*/  @!P1 LEA.HI.X R11, R4, R11, R5, 0x2, P0 ;  /* 0x0000000b040b9211 */ /* 0x000fca00000f1405 */
[----:B-1----:R-:W-:Y:S01]  /*a290*/  @!P1 STG.E desc[UR6][R10.64+0x5400], R3 ;  /* 0x005400030a009986 */ /* 0x002fe2000c101906 */
        /* <DEDUP_REMOVED lines=8> */
[----:B------:R-:W-:Y:S02]  /*a320*/  @!P1 LEA.HI.X R7, R4, R7, R5, 0x2, P0 ;  /* 0x0000000704079211 */ /* 0x000fe400000f1405 */
[----:B------:R-:W-:Y:S02]  /*a330*/  LEA R5, R0, UR4, 0x3 ;  /* 0x0000000400057c11 */ /* 0x000fe4000f8e18ff */
[----:B------:R-:W-:Y:S01]  /*a340*/  LOP3.LUT R0, R2, 0x1800, RZ, 0xfc, !PT ;  /* 0x0000180002007812 */ /* 0x000fe200078efcff */
[----:B-1----:R-:W-:Y:S01]  /*a350*/  @!P1 STG.E desc[UR6][R6.64+0x5a00], R9 ;  /* 0x005a000906009986 */ /* 0x002fe2000c101906 */
[----:B------:R-:W-:-:S03]  /*a360*/  NOP ;  /* 0x0000000000007918 */ /* 0x000fc60000000000 */
[----:B------:R-:W0:Y:S01]  /*a370*/  LDS.64 R4, [R5+0x6600] ;  /* 0x0066000005047984 */ /* 0x000e220000000a00 */
[----:B------:R-:W-:-:S13]  /*a380*/  ISETP.GE.AND P1, PT, R0, R23, PT ;  /* 0x000000170000720c */ /* 0x000fda0003f26270 */
[----:B------:R-:W1:Y:S01]  /*a390*/  @!P1 LDS R11, [R22+0x6000] ;  /* 0x00600000160b9984 */ /* 0x000e620000000800 */
[----:B------:R-:W2:Y:S01]  /*a3a0*/  @!P1 LDC.64 R12, c[0x0][0x3b0] ;  /* 0x0000ec00ff0c9b82 */ /* 0x000ea20000000a00 */
[----:B0-----:R-:W-:-:S05]  /*a3b0*/  IADD3 R0, P0, PT, R4, R2, RZ ;  /* 0x0000000204007210 */ /* 0x001fca0007f1e0ff */
[----:B------:R-:W-:Y:S01]  /*a3c0*/  IMAD.X R4, RZ, RZ, R5, P0 ;  /* 0x000000ffff047224 */ /* 0x000fe200000e0605 */
[----:B--2---:R-:W-:-:S04]  /*a3d0*/  @!P1 LEA R2, P0, R0, R12, 0x2 ;  /* 0x0000000c00029211 */ /* 0x004fc800078010ff */
[----:B------:R-:W-:-:S05]  /*a3e0*/  @!P1 LEA.HI.X R3, R0, R13, R4, 0x2, P0 ;  /* 0x0000000d00039211 */ /* 0x000fca00000f1404 */
[----:B-1----:R-:W-:Y:S01]  /*a3f0*/  @!P1 STG.E desc[UR6][R2.64+0x6000], R11 ;  /* 0x0060000b02009986 */ /* 0x002fe2000c101906 */
[----:B------:R-:W-:Y:S01]  /*a400*/  NOP ;  /* 0x0000000000007918 */ /* 0x000fe20000000000 */
[----:B------:R-:W-:Y:S05]  /*a410*/  EXIT ;  /* 0x000000000000794d */ /* 0x000fea0003800000 */
.L_x_252:
[----:B------:R-:W-:Y:S02]  /*a420*/  IMAD.MOV.U32 R58, RZ, RZ, R39 ;  /* 0x000000ffff3a7224 */ /* 0x000fe400078e0027 */
[----:B------:R-:W-:Y:S02]  /*a430*/  IMAD.MOV.U32 R49, RZ, RZ, 0x1 ;  /* 0x00000001ff317424 */ /* 0x000fe400078e00ff */
[----:B------:R-:W-:Y:S02]  /*a440*/  IMAD.MOV.U32 R60, RZ, RZ, RZ ;  /* 0x000000ffff3c7224 */ /* 0x000fe400078e00ff */
[----:B------:R-:W-:-:S07]  /*a450*/  IMAD.MOV.U32 R47, RZ, RZ, -0x1 ;  /* 0xffffffffff2f7424 */ /* 0x000fce00078e00ff */
[----:B------:R-:W-:Y:S05]  /*a460*/  WARPSYNC.COLLECTIVE R47, `(.L_x_337) ;  /* 0x000000002f087348 */ /* 0x000fea0003c00000 */
[----:B------:R0:W1:Y:S02]  /*a470*/  SHFL.UP P0, R46, R58, R49, R60 ;  /* 0x040000313a2e7389 */ /* 0x000064000000003c */
[----:B01----:R-:W-:Y:S05]  /*a480*/  ENDCOLLECTIVE ;  /* 0x000000000000791b */ /* 0x003fea0003800000 */
.L_x_337:
[----:B------:R-:W-:Y:S02]  /*a490*/  IMAD.MOV.U32 R49, RZ, RZ, 0x2 ;  /* 0x00000002ff317424 */ /* 0x000fe400078e00ff */
[----:B------:R-:W-:-:S04]  /*a4a0*/  IMAD.MOV.U32 R40, RZ, RZ, R46 ;  /* 0x000000ffff287224 */ /* 0x000fc800078e002e */
[----:B------:R-:W-:-:S04]  /*a4b0*/  @P0 IMAD.IADD R40, R39, 0x1, R40 ;  /* 0x0000000127280824 */ /* 0x000fc800078e0228 */
[----:B------:R-:W-:-:S07]  /*a4c0*/  IMAD.MOV.U32 R58, RZ, RZ, R40 ;  /* 0x000000ffff3a7224 */ /* 0x000fce00078e0028 */
[----:B------:R-:W-:Y:S05]  /*a4d0*/  WARPSYNC.COLLECTIVE R47, `(.L_x_338) ;  /* 0x000000002f087348 */ /* 0x000fea0003c00000 */
[----:B------:R0:W1:Y:S02]  /*a4e0*/  SHFL.UP P0, R46, R58, R49, R60 ;  /* 0x040000313a2e7389 */ /* 0x000064000000003c */
[----:B01----:R-:W-:Y:S05]  /*a4f0*/  ENDCOLLECTIVE ;  /* 0x000000000000791b */ /* 0x003fea0003800000 */
.L_x_338:
[----:B------:R-:W-:Y:S02]  /*a500*/  IMAD.MOV.U32 R49, RZ, RZ, 0x4 ;  /* 0x00000004ff317424 */ /* 0x000fe400078e00ff */
[----:B------:R-:W-:-:S04]  /*a510*/  IMAD.MOV.U32 R43, RZ, RZ, R46 ;  /* 0x000000ffff2b7224 */ /* 0x000fc800078e002e */
[----:B------:R-:W-:-:S04]  /*a520*/  @P0 IMAD.IADD R43, R40, 0x1, R43 ;  /* 0x00000001282b0824 */ /* 0x000fc800078e022b */
[----:B------:R-:W-:-:S07]  /*a530*/  IMAD.MOV.U32 R58, RZ, RZ, R43 ;  /* 0x000000ffff3a7224 */ /* 0x000fce00078e002b */
[----:B------:R-:W-:Y:S05]  /*a540*/  WARPSYNC.COLLECTIVE R47, `(.L_x_339) ;  /* 0x000000002f087348 */ /* 0x000fea0003c00000 */
[----:B------:R0:W1:Y:S02]  /*a550*/  SHFL.UP P0, R46, R58, R49, R60 ;  /* 0x040000313a2e7389 */ /* 0x000064000000003c */
[----:B01----:R-:W-:Y:S05]  /*a560*/  ENDCOLLECTIVE ;  /* 0x000000000000791b */ /* 0x003fea0003800000 */
.L_x_339:
[----:B------:R-:W-:Y:S02]  /*a570*/  IMAD.MOV.U32 R49, RZ, RZ, 0x8 ;  /* 0x00000008ff317424 */ /* 0x000fe400078e00ff */
[----:B------:R-:W-:-:S04]  /*a580*/  IMAD.MOV.U32 R44, RZ, RZ, R46 ;  /* 0x000000ffff2c7224 */ /* 0x000fc800078e002e */
[----:B------:R-:W-:-:S04]  /*a590*/  @P0 IMAD.IADD R44, R43, 0x1, R44 ;  /* 0x000000012b2c0824 */ /* 0x000fc800078e022c */
[----:B------:R-:W-:-:S07]  /*a5a0*/  IMAD.MOV.U32 R58, RZ, RZ, R44 ;  /* 0x000000ffff3a7224 */ /* 0x000fce00078e002c */
[----:B------:R-:W-:Y:S05]  /*a5b0*/  WARPSYNC.COLLECTIVE R47, `(.L_x_340) ;  /* 0x000000002f087348 */ /* 0x000fea0003c00000 */
[----:B------:R0:W1:Y:S02]  /*a5c0*/  SHFL.UP P0, R46, R58, R49, R60 ;  /* 0x040000313a2e7389 */ /* 0x000064000000003c */
[----:B01----:R-:W-:Y:S05]  /*a5d0*/  ENDCOLLECTIVE ;  /* 0x000000000000791b */ /* 0x003fea0003800000 */
.L_x_340:
[----:B------:R-:W-:Y:S02]  /*a5e0*/  IMAD.MOV.U32 R49, RZ, RZ, 0x10 ;  /* 0x00000010ff317424 */ /* 0x000fe400078e00ff */
[----:B------:R-:W-:-:S04]  /*a5f0*/  IMAD.MOV.U32 R45, RZ, RZ, R46 ;  /* 0x000000ffff2d7224 */ /* 0x000fc800078e002e */
[----:B------:R-:W-:-:S04]  /*a600*/  @P0 IMAD.IADD R45, R44, 0x1, R45 ;  /* 0x000000012c2d0824 */ /* 0x000fc800078e022d */
[----:B------:R-:W-:-:S07]  /*a610*/  IMAD.MOV.U32 R58, RZ, RZ, R45 ;  /* 0x000000ffff3a7224 */ /* 0x000fce00078e002d */
[----:B------:R-:W-:Y:S05]  /*a620*/  WARPSYNC.COLLECTIVE R47, `(.L_x_341) ;  /* 0x000000002f087348 */ /* 0x000fea0003c00000 */
[----:B------:R0:W1:Y:S02]  /*a630*/  SHFL.UP P0, R46, R58, R49, R60 ;  /* 0x040000313a2e7389 */ /* 0x000064000000003c */
[----:B01----:R-:W-:Y:S05]  /*a640*/  ENDCOLLECTIVE ;  /* 0x000000000000791b */ /* 0x003fea0003800000 */
.L_x_341:
[----:B------:R-:W-:Y:S05]  /*a650*/  BRA `(.L_x_342) ;  /* 0xffffff8400407947 */ /* 0x000fea000383ffff */
.L_x_343:
        /* <DEDUP_REMOVED lines=10> */
.L_x_2116:


//--------------------- .text._ZN3cub18CUB_300001_SM_10006detail10radix_sort33DeviceRadixSortExclusiveSumKernelINS1_5radix10policy_hubIiiyE10Policy1000EyEEvPT0_ --------------------------
	.section	.text._ZN3cub18CUB_300001_SM_10006detail10radix_sort33DeviceRadixSortExclusiveSumKernelINS1_5radix10policy_hubIiiyE10Policy1000EyEEvPT0_,"ax",@progbits
	.align	128
        .global         _ZN3cub18CUB_300001_SM_10006detail10radix_sort33DeviceRadixSortExclusiveSumKernelINS1_5radix10policy_hubIiiyE10Policy1000EyEEvPT0_
        .type           _ZN3cub18CUB_300001_SM_10006detail10radix_sort33DeviceRadixSortExclusiveSumKernelINS1_5radix10policy_hubIiiyE10Policy1000EyEEvPT0_,@function
        .size           _ZN3cub18CUB_300001_SM_10006detail10radix_sort33DeviceRadixSortExclusiveSumKernelINS1_5radix10policy_hubIiiyE10Policy1000EyEEvPT0_,(.L_x_2117 - _ZN3cub18CUB_300001_SM_10006detail10radix_sort33DeviceRadixSortExclusiveSumKernelINS1_5radix10policy_hubIiiyE10Policy1000EyEEvPT0_)
        .other          _ZN3cub18CUB_300001_SM_10006detail10radix_sort33DeviceRadixSortExclusiveSumKernelINS1_5radix10policy_hubIiiyE10Policy1000EyEEvPT0_,@"STO_CUDA_ENTRY STV_DEFAULT"
_ZN3cub18CUB_300001_SM_10006detail10radix_sort33DeviceRadixSortExclusiveSumKernelINS1_5radix10policy_hubIiiyE10Policy1000EyEEvPT0_:
.text._ZN3cub18CUB_300001_SM_10006detail10radix_sort33DeviceRadixSortExclusiveSumKernelINS1_5radix10policy_hubIiiyE10Policy1000EyEEvPT0_:
        /* <DEDUP_REMOVED lines=63> */
.L_x_356:
        /* <DEDUP_REMOVED lines=28> */
.L_x_344:
[----:B------:R-:W-:Y:S05]  /*05b0*/  WARPSYNC.ALL ;  /* 0x0000000000007948 */ /* 0x000fea0003800000 */
[----:B------:R-:W-:Y:S06]  /*05c0*/  BAR.SYNC.DEFER_BLOCKING 0x0 ;  /* 0x0000000000007b1d */ /* 0x000fec0000010000 */
[----:B------:R-:W-:Y:S05]  /*05d0*/  @P1 EXIT ;  /* 0x000000000000194d */ /* 0x000fea0003800000 */
[----:B01----:R-:W0:Y:S04]  /*05e0*/  LDS.64 R2, [R0+0x10] ;  /* 0x0000100000027984 */ /* 0x003e280000000a00 */
[----:B0-----:R-:W-:Y:S01]  /*05f0*/  STG.E.64 desc[UR4][R16.64], R2 ;  /* 0x0000000210007986 */ /* 0x001fe2000c101b04 */
[----:B------:R-:W-:Y:S05]  /*0600*/  EXIT ;  /* 0x000000000000794d */ /* 0x000fea0003800000 */
.L_x_345:
[----:B------:R-:W-:Y:S02]  /*0610*/  IMAD.MOV.U32 R24, RZ, RZ, R20 ;  /* 0x000000ffff187224 */ /* 0x000fe400078e0014 */
[----:B------:R-:W-:Y:S02]  /*0620*/  IMAD.MOV.U32 R23, RZ, RZ, 0x1 ;  /* 0x00000001ff177424 */ /* 0x000fe400078e00ff */
[----:B------:R-:W-:Y:S02]  /*0630*/  IMAD.MOV.U32 R22, RZ, RZ, RZ ;  /* 0x000000ffff167224 */ /* 0x000fe400078e00ff */
[----:B------:R-:W-:-:S07]  /*0640*/  IMAD.MOV.U32 R21, RZ, RZ, -0x1 ;  /* 0xffffffffff157424 */ /* 0x000fce00078e00ff */
[----:B------:R-:W-:Y:S05]  /*0650*/  WARPSYNC.COLLECTIVE R21, `(.L_x_346) ;  /* 0x0000000015087348 */ /* 0x000fea0003c00000 */
[----:B------:R0:W1:Y:S02]  /*0660*/  SHFL.UP P0, R25, R24, R23, R22 ;  /* 0x0400001718197389 */ /* 0x0000640000000016 */
[----:B01----:R-:W-:Y:S05]  /*0670*/  ENDCOLLECTIVE ;  /* 0x000000000000791b */ /* 0x003fea0003800000 */
.L_x_346:
[----:B------:R-:W-:Y:S02]  /*0680*/  IMAD.MOV.U32 R24, RZ, RZ, R19 ;  /* 0x000000ffff187224 */ /* 0x000fe400078e0013 */
[----:B------:R-:W-:-:S07]  /*0690*/  IMAD.MOV.U32 R27, RZ, RZ, R25 ;  /* 0x000000ffff1b7224 */ /* 0x000fce00078e0019 */
[----:B------:R-:W-:Y:S05]  /*06a0*/  WARPSYNC.COLLECTIVE R21, `(.L_x_347) ;  /* 0x0000000015087348 */ /* 0x000fea0003c00000 */
[----:B------:R0:W1:Y:S02]  /*06b0*/  SHFL.UP P0, R25, R24, R23, R22 ;  /* 0x0400001718197389 */ /* 0x0000640000000016 */
[----:B01----:R-:W-:Y:S05]  /*06c0*/  ENDCOLLECTIVE ;  /* 0x000000000000791b */ /* 0x003fea0003800000 */
.L_x_347:
        /* <DEDUP_REMOVED lines=9> */
.L_x_348:
[----:B------:R-:W-:Y:S02]  /*0760*/  IMAD.MOV.U32 R24, RZ, RZ, R26 ;  /* 0x000000ffff187224 */ /* 0x000fe400078e001a */
[----:B------:R-:W-:-:S07]  /*0770*/  IMAD.MOV.U32 R28, RZ, RZ, R25 ;  /* 0x000000ffff1c7224 */ /* 0x000fce00078e0019 */
[----:B------:R-:W-:Y:S05]  /*0780*/  WARPSYNC.COLLECTIVE R21, `(.L_x_349) ;  /* 0x0000000015087348 */ /* 0x000fea0003c00000 */
[----:B------:R0:W1:Y:S02]  /*0790*/  SHFL.UP P0, R25, R24, R23, R22 ;  /* 0x0400001718197389 */ /* 0x0000640000000016 */
[----:B01----:R-:W-:Y:S05]  /*07a0*/  ENDCOLLECTIVE ;  /* 0x000000000000791b */ /* 0x003fea0003800000 */
.L_x_349:
        /* <DEDUP_REMOVED lines=9> */
.L_x_350:
[----:B------:R-:W-:Y:S02]  /*0840*/  IMAD.MOV.U32 R24, RZ, RZ, R29 ;  /* 0x000000ffff187224 */ /* 0x000fe400078e001d */
[----:B------:R-:W-:-:S07]  /*0850*/  IMAD.MOV.U32 R27, RZ, RZ, R25 ;  /* 0x000000ffff1b7224 */ /* 0x000fce00078e0019 */
[----:B------:R-:W-:Y:S05]  /*0860*/  WARPSYNC.COLLECTIVE R21, `(.L_x_351) ;  /* 0x0000000015087348 */ /* 0x000fea0003c00000 */
[----:B------:R0:W1:Y:S02]  /*0870*/  SHFL.UP P0, R25, R24, R23, R22 ;  /* 0x0400001718197389 */ /* 0x0000640000000016 */
[----:B01----:R-:W-:Y:S05]  /*0880*/  ENDCOLLECTIVE ;  /* 0x000000000000791b */ /* 0x003fea0003800000 */
.L_x_351:
        /* <DEDUP_REMOVED lines=9> */
.L_x_352:
[----:B------:R-:W-:Y:S02]  /*0920*/  IMAD.MOV.U32 R24, RZ, RZ, R29 ;  /* 0x000000ffff187224 */ /* 0x000fe400078e001d */
[----:B------:R-:W-:-:S07]  /*0930*/  IMAD.MOV.U32 R27, RZ, RZ, R25 ;  /* 0x000000ffff1b7224 */ /* 0x000fce00078e0019 */
[----:B------:R-:W-:Y:S05]  /*0940*/  WARPSYNC.COLLECTIVE R21, `(.L_x_353) ;  /* 0x0000000015087348 */ /* 0x000fea0003c00000 */
[----:B------:R0:W1:Y:S02]  /*0950*/  SHFL.UP P0, R25, R24, R23, R22 ;  /* 0x0400001718197389 */ /* 0x0000640000000016 */
[----:B01----:R-:W-:Y:S05]  /*0960*/  ENDCOLLECTIVE ;  /* 0x000000000000791b */ /* 0x003fea0003800000 */
.L_x_353:
        /* <DEDUP_REMOVED lines=9> */
.L_x_354:
[----:B------:R-:W-:Y:S02]  /*0a00*/  IMAD.MOV.U32 R24, RZ, RZ, R26 ;  /* 0x000000ffff187224 */ /* 0x000fe400078e001a */
[----:B------:R-:W-:-:S07]  /*0a10*/  IMAD.MOV.U32 R28, RZ, RZ, R25 ;  /* 0x000000ffff1c7224 */ /* 0x000fce00078e0019 */
[----:B------:R-:W-:Y:S05]  /*0a20*/  WARPSYNC.COLLECTIVE R21, `(.L_x_355) ;  /* 0x0000000015087348 */ /* 0x000fea0003c00000 */
[----:B------:R0:W1:Y:S02]  /*0a30*/  SHFL.UP P0, R25, R24, R23, R22 ;  /* 0x0400001718197389 */ /* 0x0000640000000016 */
[----:B01----:R-:W-:Y:S05]  /*0a40*/  ENDCOLLECTIVE ;  /* 0x000000000000791b */ /* 0x003fea0003800000 */
.L_x_355:
[----:B------:R-:W-:Y:S05]  /*0a50*/  BRA `(.L_x_356) ;  /* 0xfffffff800647947 */ /* 0x000fea000383ffff */
.L_x_357:
        /* <DEDUP_REMOVED lines=10> */
.L_x_2117:


//--------------------- .text._ZN3cub18CUB_300001_SM_10006detail10radix_sort30DeviceRadixSortHistogramKernelINS1_5radix10policy_hubIiiyE10Policy1000ELNS0_9SortOrderE0EiyNS1_21identity_decomposer_tEEEvPT2_PKT1_SA_iiT3_ --------------------------
	.section	.text._ZN3cub18CUB_300001_SM_10006detail10radix_sort30DeviceRadixSortHistogramKernelINS1_5radix10policy_hubIiiyE10Policy1000ELNS0_9SortOrderE0EiyNS1_21identity_decomposer_tEEEvPT2_PKT1_SA_iiT3_,"ax",@progbits
	.align	128
        .global         _ZN3cub18CUB_300001_SM_10006detail10radix_sort30DeviceRadixSortHistogramKernelINS1_5radix10policy_hubIiiyE10Policy1000ELNS0_9SortOrderE0EiyNS1_21identity_decomposer_tEEEvPT2_PKT1_SA_iiT3_
        .type           _ZN3cub18CUB_300001_SM_10006detail10radix_sort30DeviceRadixSortHistogramKernelINS1_5radix10policy_hubIiiyE10Policy1000ELNS0_9SortOrderE0EiyNS1_21identity_decomposer_tEEEvPT2_PKT1_SA_iiT3_,@function
        .size           _ZN3cub18CUB_300001_SM_10006detail10radix_sort30DeviceRadixSortHistogramKernelINS1_5radix10policy_hubIiiyE10Policy1000ELNS0_9SortOrderE0EiyNS1_21identity_decomposer_tEEEvPT2_PKT1_SA_iiT3_,(.L_x_2118 - _ZN3cub18CUB_300001_SM_10006detail10radix_sort30DeviceRadixSortHistogramKernelINS1_5radix10policy_hubIiiyE10Policy1000ELNS0_9SortOrderE0EiyNS1_21identity_decomposer_tEEEvPT2_PKT1_SA_iiT3_)
        .other          _ZN3cub18CUB_300001_SM_10006detail10radix_sort30DeviceRadixSortHistogramKernelINS1_5radix10policy_hubIiiyE10Policy1000ELNS0_9SortOrderE0EiyNS1_21identity_decomposer_tEEEvPT2_PKT1_SA_iiT3_,@"STO_CUDA_ENTRY STV_DEFAULT"
_ZN3cub18CUB_300001_SM_10006detail10radix_sort30DeviceRadixSortHistogramKernelINS1_5radix10policy_hubIiiyE10Policy1000ELNS0_9SortOrderE0EiyNS1_21identity_decomposer_tEEEvPT2_PKT1_SA_iiT3_:
.text._ZN3cub18CUB_300001_SM_10006detail10radix_sort30DeviceRadixSortHistogramKernelINS1_5radix10policy_hubIiiyE10Policy1000ELNS0_9SortOrderE0EiyNS1_21identity_decomposer_tEEEvPT2_PKT1_SA_iiT3_:
        /* <DEDUP_REMOVED lines=42> */
.L_x_441:
        /* <DEDUP_REMOVED lines=9> */
.L_x_361:
        /* <DEDUP_REMOVED lines=21> */
.L_x_360:
        /* <DEDUP_REMOVED lines=19> */
.L_x_363:
        /* <DEDUP_REMOVED lines=18> */
.L_x_362:
[----:B------:R-:W-:-:S13]  /*06d0*/  ISETP.GT.U32.AND P2, PT, R4, 0x7f, PT ;  /* 0x0000007f0400780c */ /* 0x000fda0003f44070 */
[----:B------:R-:W-:Y:S05]  /*06e0*/  @P2 BRA `(.L_x_359) ;  /* 0x0000000000e02947 */ /* 0x000fea0003800000 */
[----:B--23--:R-:W-:Y:S01]  /*06f0*/  HFMA2 R3, -RZ, RZ, 0, 0 ;  /* 0x00000000ff037431 */ /* 0x00cfe200000001ff */
[----:B------:R-:W-:Y:S06]  /*0700*/  @!P1 BRA `(.L_x_364) ;  /* 0x0000000000589947 */ /* 0x000fec0003800000 */
[----:B------:R-:W-:-:S07]  /*0710*/  IMAD.MOV.U32 R3, RZ, RZ, RZ ;  /* 0x000000ffff037224 */ /* 0x000fce00078e00ff */
.L_x_365:
        /* <DEDUP_REMOVED lines=21> */
.L_x_364:
        /* <DEDUP_REMOVED lines=14> */
.L_x_366:
        /* <DEDUP_REMOVED lines=18> */
.L_x_359:
[----:B------:R-:W-:Y:S05]  /*0a70*/  BSYNC.RECONVERGENT B0 ;  /* 0x0000000000007941 */ /* 0x000fea0003800200 */
.L_x_358:
        /* <DEDUP_REMOVED lines=16> */
.L_x_372:
        /* <DEDUP_REMOVED lines=36> */
.L_x_368:
        /* <DEDUP_REMOVED lines=67> */
.L_x_369:
        /* <DEDUP_REMOVED lines=24> */
.L_x_371:
        /* <DEDUP_REMOVED lines=73> */
.L_x_370:
[----:B------:R-:W-:Y:S05]  /*1800*/  BRA.U !UP0, `(.L_x_372) ;  /* 0xfffffff108dc7547 */ /* 0x000fea000b83ffff */
.L_x_367:
        /* <DEDUP_REMOVED lines=9> */
.L_x_392:
        /* <DEDUP_REMOVED lines=16> */
.L_x_377:
[----:B------:R-:W-:Y:S05]  /*19a0*/  BSYNC.RECONVERGENT B1 ;  /* 0x0000000000017941 */ /* 0x000fea0003800200 */
.L_x_376:
        /* <DEDUP_REMOVED lines=15> */
.L_x_379:
[----:B------:R-:W-:Y:S05]  /*1aa0*/  BSYNC.RECONVERGENT B1 ;  /* 0x0000000000017941 */ /* 0x000fea0003800200 */
.L_x_378:
[----:B------:R-:W-:Y:S04]  /*1ab0*/  BSSY.RECONVERGENT B1, `(.L_x_380) ;  /* 0x0000007000017945 */ /* 0x000fe80003800200 */
[----:B------:R-:W-:Y:S05]  /*1ac0*/  @!P0 BRA `(.L_x_381) ;  /* 0x0000000000148947 */ /* 0x000fea0003800000 */
[----:B01----:R-:W-:Y:S02]  /*1ad0*/  IMAD R17, R5, 0x100, R4 ;  /* 0x0000010005117824 */ /* 0x003fe400078e0204 */
[----:B------:R-:W-:-:S03]  /*1ae0*/  IMAD.MOV.U32 R23, RZ, RZ, RZ ;  /* 0x000000ffff177224 */ /* 0x000fc600078e00ff */
[----:B------:R-:W-:-:S05]  /*1af0*/  IADD3 R17, PT, PT, R17, 0x200, RZ ;  /* 0x0000020011117810 */ /* 0x000fca0007ffe0ff */
[----:B------:R-:W-:-:S05]  /*1b00*/  IMAD.WIDE.U32 R16, R17, 0x8, R2 ;  /* 0x0000000811107825 */ /* 0x000fca00078e0002 */
[----:B------:R2:W-:Y:S02]  /*1b10*/  REDG.E.ADD.64.STRONG.GPU desc[UR20][R16.64], R22 ;  /* 0x000000161000798e */ /* 0x0005e4000c12e514 */
.L_x_381:
[----:B------:R-:W-:Y:S05]  /*1b20*/  BSYNC.RECONVERGENT B1 ;  /* 0x0000000000017941 */ /* 0x000fea0003800200 */
.L_x_380:
[----:B------:R-:W-:Y:S04]  /*1b30*/  BSSY.RECONVERGENT B1, `(.L_x_382) ;  /* 0x0000007000017945 */ /* 0x000fe80003800200 */
[----:B------:R-:W-:Y:S05]  /*1b40*/  @!P1 BRA `(.L_x_383) ;  /* 0x0000000000149947 */ /* 0x000fea0003800000 */
[----:B012---:R-:W-:Y:S02]  /*1b50*/  IMAD R17, R5, 0x100, R4 ;  /* 0x0000010005117824 */ /* 0x007fe400078e0204 */
[----:B------:R-:W-:Y:S02]  /*1b60*/  IMAD.MOV.U32 R15, RZ, RZ, RZ ;  /* 0x000000ffff0f7224 */ /* 0x000fe400078e00ff */
[----:B------:R-:W-:-:S04]  /*1b70*/  VIADD R17, R17, 0x300 ;  /* 0x0000030011117836 */ /* 0x000fc80000000000 */
[----:B------:R-:W-:-:S05]  /*1b80*/  IMAD.WIDE.U32 R16, R17, 0x8, R2 ;  /* 0x0000000811107825 */ /* 0x000fca00078e0002 */
[----:B------:R3:W-:Y:S02]  /*1b90*/  REDG.E.ADD.64.STRONG.GPU desc[UR20][R16.64], R14 ;  /* 0x0000000e1000798e */ /* 0x0007e4000c12e514 */
.L_x_383:
[----:B------:R-:W-:Y:S05]  /*1ba0*/  BSYNC.RECONVERGENT B1 ;  /* 0x0000000000017941 */ /* 0x000fea0003800200 */
.L_x_382:
[----:B------:R-:W-:Y:S04]  /*1bb0*/  BSSY.RECONVERGENT B1, `(.L_x_384) ;  /* 0x0000007000017945 */ /* 0x000fe80003800200 */
[----:B------:R-:W-:Y:S05]  /*1bc0*/  @!P2 BRA `(.L_x_385) ;  /* 0x000000000014a947 */ /* 0x000fea0003800000 */
[----:B---3--:R-:W-:Y:S02]  /*1bd0*/  IMAD R15, R5, 0x100, R4 ;  /* 0x00000100050f7824 */ /* 0x008fe400078e0204 */
[----:B------:R-:W-:Y:S02]  /*1be0*/  HFMA2 R13, -RZ, RZ, 0, 0 ;  /* 0x00000000ff0d7431 */ /* 0x000fe400000001ff */
[----:B------:R-:W-:-:S04]  /*1bf0*/  VIADD R15, R15, 0x400 ;  /* 0x000004000f0f7836 */ /* 0x000fc80000000000 */
[----:B------:R-:W-:-:S05]  /*1c00*/  IMAD.WIDE.U32 R14, R15, 0x8, R2 ;  /* 0x000000080f0e7825 */ /* 0x000fca00078e0002 */
[----:B------:R4:W-:Y:S02]  /*1c10*/  REDG.E.ADD.64.STRONG.GPU desc[UR20][R14.64], R12 ;  /* 0x0000000c0e00798e */ /* 0x0009e4000c12e514 */
.L_x_385:
[----:B------:R-:W-:Y:S05]  /*1c20*/  BSYNC.RECONVERGENT B1 ;  /* 0x0000000000017941 */ /* 0x000fea0003800200 */
.L_x_384:
[----:B------:R-:W-:Y:S04]  /*1c30*/  BSSY.RECONVERGENT B1, `(.L_x_386) ;  /* 0x0000007000017945 */ /* 0x000fe80003800200 */
[----:B------:R-:W-:Y:S05]  /*1c40*/  @!P3 BRA `(.L_x_387) ;  /* 0x000000000014b947 */ /* 0x000fea0003800000 */
[----:B----4-:R-:W-:Y:S02]  /*1c50*/  IMAD R13, R5, 0x100, R4 ;  /* 0x00000100050d7824 */ /* 0x010fe400078e0204 */
[----:B------:R-:W-:Y:S02]  /*1c60*/  IMAD.MOV.U32 R7, RZ, RZ, RZ ;  /* 0x000000ffff077224 */ /* 0x000fe400078e00ff */
[----:B------:R-:W-:-:S04]  /*1c70*/  VIADD R13, R13, 0x500 ;  /* 0x000005000d0d7836 */ /* 0x000fc80000000000 */
[----:B------:R-:W-:-:S05]  /*1c80*/  IMAD.WIDE.U32 R12, R13, 0x8, R2 ;  /* 0x000000080d0c7825 */ /* 0x000fca00078e0002 */
[----:B------:R4:W-:Y:S02]  /*1c90*/  REDG.E.ADD.64.STRONG.GPU desc[UR20][R12.64], R6 ;  /* 0x000000060c00798e */ /* 0x0009e4000c12e514 */
.L_x_387:
[----:B------:R-:W-:Y:S05]  /*1ca0*/  BSYNC.RECONVERGENT B1 ;  /* 0x0000000000017941 */ /* 0x000fea0003800200 */
.L_x_386:
[----:B------:R-:W-:Y:S04]  /*1cb0*/  BSSY.RECONVERGENT B1, `(.L_x_388) ;  /* 0x0000007000017945 */ /* 0x000fe80003800200 */
[----:B------:R-:W-:Y:S05]  /*1cc0*/  @!P4 BRA `(.L_x_389) ;  /* 0x000000000014c947 */ /* 0x000fea0003800000 */
[----:B----4-:R-:W-:Y:S02]  /*1cd0*/  IMAD R7, R5, 0x100, R4 ;  /* 0x0000010005077824 */ /* 0x010fe400078e0204 */
[----:B------:R-:W-:Y:S02]  /*1ce0*/  IMAD.MOV.U32 R9, RZ, RZ, RZ ;  /* 0x000000ffff097224 */ /* 0x000fe400078e00ff */
[----:B------:R-:W-:-:S04]  /*1cf0*/  VIADD R7, R7, 0x600 ;  /* 0x0000060007077836 */ /* 0x000fc80000000000 */
[----:B------:R-:W-:-:S05]  /*1d00*/  IMAD.WIDE.U32 R6, R7, 0x8, R2 ;  /* 0x0000000807067825 */ /* 0x000fca00078e0002 */
[----:B------:R4:W-:Y:S02]  /*1d10*/  REDG.E.ADD.64.STRONG.GPU desc[UR20][R6.64], R8 ;  /* 0x000000080600798e */ /* 0x0009e4000c12e514 */
.L_x_389:
[----:B------:R-:W-:Y:S05]  /*1d20*/  BSYNC.RECONVERGENT B1 ;  /* 0x0000000000017941 */ /* 0x000fea0003800200 */
.L_x_388:
[----:B------:R-:W-:Y:S04]  /*1d30*/  BSSY.RECONVERGENT B1, `(.L_x_390) ;  /* 0x0000007000017945 */ /* 0x000fe80003800200 */
[----:B------:R-:W-:Y:S05]  /*1d40*/  @!P5 BRA `(.L_x_391) ;  /* 0x000000000014d947 */ /* 0x000fea0003800000 */
[----:B----4-:R-:W-:Y:S01]  /*1d50*/  LEA R7, R5, R4, 0x8 ;  /* 0x0000000405077211 */ /* 0x010fe200078e40ff */
[----:B------:R-:W-:-:S04]  /*1d60*/  IMAD.MOV.U32 R11, RZ, RZ, RZ ;  /* 0x000000ffff0b7224 */ /* 0x000fc800078e00ff */
[----:B------:R-:W-:-:S04]  /*1d70*/  VIADD R7, R7, 0x700 ;  /* 0x0000070007077836 */ /* 0x000fc80000000000 */
[----:B------:R-:W-:-:S05]  /*1d80*/  IMAD.WIDE.U32 R6, R7, 0x8, R2 ;  /* 0x0000000807067825 */ /* 0x000fca00078e0002 */
[----:B------:R4:W-:Y:S02]  /*1d90*/  REDG.E.ADD.64.STRONG.GPU desc[UR20][R6.64], R10 ;  /* 0x0000000a0600798e */ /* 0x0009e4000c12e514 */
.L_x_391:
[----:B------:R-:W-:Y:S05]  /*1da0*/  BSYNC.RECONVERGENT B1 ;  /* 0x0000000000017941 */ /* 0x000fea0003800200 */
.L_x_390:
[----:B------:R-:W-:-:S05]  /*1db0*/  VIADD R5, R5, 0x8 ;  /* 0x0000000805057836 */ /* 0x000fca0000000000 */
[----:B------:R-:W-:-:S13]  /*1dc0*/  ISETP.NE.AND P0, PT, R5, UR27, PT ;  /* 0x0000001b05007c0c */ /* 0x000fda000bf05270 */
[----:B------:R-:W-:Y:S05]  /*1dd0*/  @P0 BRA `(.L_x_392) ;  /* 0xfffffff800b00947 */ /* 0x000fea000383ffff */
[----:B------:R-:W-:-:S07]  /*1de0*/  IMAD.U32 R3, RZ, RZ, UR27 ;  /* 0x0000001bff037e24 */ /* 0x000fce000f8e00ff */
.L_x_375:
        /* <DEDUP_REMOVED lines=24> */
.L_x_396:
[----:B------:R-:W-:Y:S05]  /*1f70*/  BSYNC.RECONVERGENT B1 ;  /* 0x0000000000017941 */ /* 0x000fea0003800200 */
.L_x_395:
        /* <DEDUP_REMOVED lines=9> */
.L_x_398:
[----:B------:R-:W-:Y:S05]  /*2010*/  BSYNC.RECONVERGENT B1 ;  /* 0x0000000000017941 */ /* 0x000fea0003800200 */
.L_x_397:
        /* <DEDUP_REMOVED lines=8> */
.L_x_400:
[----:B------:R-:W-:Y:S05]  /*20a0*/  BSYNC.RECONVERGENT B1 ;  /* 0x0000000000017941 */ /* 0x000fea0003800200 */
.L_x_399:
        /* <DEDUP_REMOVED lines=9> */
.L_x_402:
[----:B------:R-:W-:Y:S05]  /*2140*/  BSYNC.RECONVERGENT B1 ;  /* 0x0000000000017941 */ /* 0x000fea0003800200 */
.L_x_401:
[----:B------:R-:W-:-:S07]  /*2150*/  VIADD R3, R3, 0x4 ;  /* 0x0000000403037836 */ /* 0x000fce0000000000 */
.L_x_394:
        /* <DEDUP_REMOVED lines=18> */
.L_x_406:
[----:B------:R-:W-:Y:S05]  /*2280*/  BSYNC.RECONVERGENT B2 ;  /* 0x0000000000027941 */ /* 0x000fea0003800200 */
.L_x_405:
        /* <DEDUP_REMOVED lines=9> */
.L_x_408:
[----:B------:R-:W-:Y:S05]  /*2320*/  BSYNC.RECONVERGENT B2 ;  /* 0x0000000000027941 */ /* 0x000fea0003800200 */
.L_x_407:
[----:B------:R-:W-:-:S07]  /*2330*/  VIADD R3, R3, 0x2 ;  /* 0x0000000203037836 */ /* 0x000fce0000000000 */
.L_x_404:
        /* <DEDUP_REMOVED lines=12> */
.L_x_403:
[----:B------:R-:W-:Y:S05]  /*2400*/  BSYNC.RECONVERGENT B1 ;  /* 0x0000000000017941 */ /* 0x000fea0003800200 */
.L_x_393:
[----:B------:R-:W-:-:S13]  /*2410*/  ISETP.GT.U32.AND P0, PT, R4, 0x7f, PT ;  /* 0x0000007f0400780c */ /* 0x000fda0003f04070 */
[----:B------:R-:W-:Y:S05]  /*2420*/  @P0 BRA `(.L_x_374) ;  /* 0x0000000800900947 */ /* 0x000fea0003800000 */
[----:B------:R-:W-:Y:S01]  /*2430*/  UISETP.GE.U32.AND UP0, UPT, UR22, 0x7, UPT ;  /* 0x000000071600788c */ /* 0x000fe2000bf06070 */
[----:B0-----:R-:W-:-:S08]  /*2440*/  IMAD.MOV.U32 R3, RZ, RZ, RZ ;  /* 0x000000ffff037224 */ /* 0x001fd000078e00ff */
[----:B------:R-:W-:Y:S05]  /*2450*/  BRA.U !UP0, `(.L_x_409) ;  /* 0x0000000508147547 */ /* 0x000fea000b800000 */
[----:B------:R-:W0:Y:S01]  /*2460*/  LDC.64 R2, c[0x0][0x380] ;  /* 0x0000e000ff027b82 */ /* 0x000e220000000a00 */
[----:B------:R-:W-:-:S07]  /*2470*/  IMAD.MOV.U32 R9, RZ, RZ, RZ ;  /* 0x000000ffff097224 */ /* 0x000fce00078e00ff */
.L_x_426:
        /* <DEDUP_REMOVED lines=18> */
.L_x_411:
[----:B------:R-:W-:Y:S05]  /*25a0*/  BSYNC.RECONVERGENT B1 ;  /* 0x0000000000017941 */ /* 0x000fea0003800200 */
.L_x_410:
[----:B------:R-:W-:Y:S04]  /*25b0*/  BSSY.RECONVERGENT B1, `(.L_x_412) ;  /* 0x0000005000017945 */ /* 0x000fe80003800200 */
[----:B------:R-:W-:Y:S05]  /*25c0*/  @!P1 BRA `(.L_x_413) ;  /* 0x00000000000c9947 */ /* 0x000fea0003800000 */
[----:B0-----:R-:W-:Y:S02]  /*25d0*/  IMAD.MOV.U32 R14, RZ, RZ, R13 ;  /* 0x000000ffff0e7224 */ /* 0x001fe400078e000d */
[----:B------:R-:W-:-:S05]  /*25e0*/  IMAD.MOV.U32 R15, RZ, RZ, RZ ;  /* 0x000000ffff0f7224 */ /* 0x000fca00078e00ff */
[----:B------:R1:W-:Y:S02]  /*25f0*/  REDG.E.ADD.64.STRONG.GPU desc[UR20][R6.64+0xc00], R14 ;  /* 0x000c000e0600798e */ /* 0x0003e4000c12e514 */
.L_x_413:
[----:B------:R-:W-:Y:S05]  /*2600*/  BSYNC.RECONVERGENT B1 ;  /* 0x0000000000017941 */ /* 0x000fea0003800200 */
.L_x_412:
        /* <DEDUP_REMOVED lines=12> */
.L_x_415:
[----:B------:R-:W-:Y:S05]  /*26d0*/  BSYNC.RECONVERGENT B1 ;  /* 0x0000000000017941 */ /* 0x000fea0003800200 */
.L_x_414:
[----:B------:R-:W-:Y:S04]  /*26e0*/  BSSY.RECONVERGENT B1, `(.L_x_416) ;  /* 0x0000005000017945 */ /* 0x000fe80003800200 */
[----:B------:R-:W-:Y:S05]  /*26f0*/  @!P1 BRA `(.L_x_417) ;  /* 0x00000000000c9947 */ /* 0x000fea0003800000 */
[----:B012---:R-:W-:Y:S02]  /*2700*/  IMAD.MOV.U32 R14, RZ, RZ, R18 ;  /* 0x000000ffff0e7224 */ /* 0x007fe400078e0012 */
[----:B------:R-:W-:-:S05]  /*2710*/  IMAD.MOV.U32 R15, RZ, RZ, RZ ;  /* 0x000000ffff0f7224 */ /* 0x000fca00078e00ff */
[----:B------:R3:W-:Y:S02]  /*2720*/  REDG.E.ADD.64.STRONG.GPU desc[UR20][R6.64+0x1c00], R14 ;  /* 0x001c000e0600798e */ /* 0x0007e4000c12e514 */
.L_x_417:
[----:B------:R-:W-:Y:S05]  /*2730*/  BSYNC.RECONVERGENT B1 ;  /* 0x0000000000017941 */ /* 0x000fea0003800200 */
.L_x_416:
[----:B------:R-:W-:Y:S04]  /*2740*/  BSSY.RECONVERGENT B1, `(.L_x_418) ;  /* 0x0000005000017945 */ /* 0x000fe80003800200 */
[----:B------:R-:W-:Y:S05]  /*2750*/  @!P2 BRA `(.L_x_419) ;  /* 0x00000000000ca947 */ /* 0x000fea0003800000 */
[----:B0123--:R-:W-:Y:S01]  /*2760*/  MOV R14, R19 ;  /* 0x00000013000e7202 */ /* 0x00ffe20000000f00 */
[----:B------:R-:W-:-:S05]  /*2770*/  IMAD.MOV.U32 R15, RZ, RZ, RZ ;  /* 0x000000ffff0f7224 */ /* 0x000fca00078e00ff */
[----:B------:R4:W-:Y:S02]  /*2780*/  REDG.E.ADD.64.STRONG.GPU desc[UR20][R6.64+0x2400], R14 ;  /* 0x0024000e0600798e */ /* 0x0009e4000c12e514 */
.L_x_419:
[----:B------:R-:W-:Y:S05]  /*2790*/  BSYNC.RECONVERGENT B1 ;  /* 0x0000000000017941 */ /* 0x000fea0003800200 */
.L_x_418:
[----:B------:R-:W-:Y:S04]  /*27a0*/  BSSY.RECONVERGENT B1, `(.L_x_420) ;  /* 0x0000004000017945 */ /* 0x000fe80003800200 */
[----:B------:R-:W-:Y:S05]  /*27b0*/  @!P3 BRA `(.L_x_421) ;  /* 0x000000000008b947 */ /* 0x000fea0003800000 */
[----:B------:R-:W-:-:S05]  /*27c0*/  IMAD.MOV.U32 R17, RZ, RZ, RZ ;  /* 0x000000ffff117224 */ /* 0x000fca00078e00ff */
[----:B------:R0:W-:Y:S02]  /*27d0*/  REDG.E.ADD.64.STRONG.GPU desc[UR20][R6.64+0x2c00], R16 ;  /* 0x002c00100600798e */ /* 0x0001e4000c12e514 */
.L_x_421:
[----:B------:R-:W-:Y:S05]  /*27e0*/  BSYNC.RECONVERGENT B1 ;  /* 0x0000000000017941 */ /* 0x000fea0003800200 */
.L_x_420:
[----:B------:R-:W-:Y:S04]  /*27f0*/  BSSY.RECONVERGENT B1, `(.L_x_422) ;  /* 0x0000004000017945 */ /* 0x000fe80003800200 */
[----:B------:R-:W-:Y:S05]  /*2800*/  @!P4 BRA `(.L_x_423) ;  /* 0x000000000008c947 */ /* 0x000fea0003800000 */
[----:B------:R-:W-:-:S05]  /*2810*/  IMAD.MOV.U32 R13, RZ, RZ, RZ ;  /* 0x000000ffff0d7224 */ /* 0x000fca00078e00ff */
[----:B------:R0:W-:Y:S02]  /*2820*/  REDG.E.ADD.64.STRONG.GPU desc[UR20][R6.64+0x3400], R12 ;  /* 0x0034000c0600798e */ /* 0x0001e4000c12e514 */
.L_x_423:
[----:B------:R-:W-:Y:S05]  /*2830*/  BSYNC.RECONVERGENT B1 ;  /* 0x0000000000017941 */ /* 0x000fea0003800200 */
.L_x_422:
[----:B------:R-:W-:Y:S04]  /*2840*/  BSSY.RECONVERGENT B1, `(.L_x_424) ;  /* 0x0000004000017945 */ /* 0x000fe80003800200 */
[----:B------:R-:W-:Y:S05]  /*2850*/  @!P5 BRA `(.L_x_425) ;  /* 0x000000000008d947 */ /* 0x000fea0003800000 */
[----:B------:R-:W-:-:S05]  /*2860*/  IMAD.MOV.U32 R11, RZ, RZ, RZ ;  /* 0x000000ffff0b7224 */ /* 0x000fca00078e00ff */
[----:B------:R0:W-:Y:S02]  /*2870*/  REDG.E.ADD.64.STRONG.GPU desc[UR20][R6.64+0x3c00], R10 ;  /* 0x003c000a0600798e */ /* 0x0001e4000c12e514 */
.L_x_425:
[----:B------:R-:W-:Y:S05]  /*2880*/  BSYNC.RECONVERGENT B1 ;  /* 0x0000000000017941 */ /* 0x000fea0003800200 */
.L_x_424:
[----:B------:R-:W-:Y:S05]  /*2890*/  @P0 BRA `(.L_x_426) ;  /* 0xfffffff800f80947 */ /* 0x000fea000383ffff */
[----:B------:R-:W-:-:S07]  /*28a0*/  IMAD.U32 R3, RZ, RZ, UR27 ;  /* 0x0000001bff037e24 */ /* 0x000fce000f8e00ff */
.L_x_409:
        /* <DEDUP_REMOVED lines=20> */
.L_x_429:
[----:B------:R-:W-:Y:S05]  /*29f0*/  BSYNC.RECONVERGENT B1 ;  /* 0x0000000000017941 */ /* 0x000fea0003800200 */
.L_x_428:
        /* <DEDUP_REMOVED lines=9> */
.L_x_431:
[----:B------:R-:W-:Y:S05]  /*2a90*/  BSYNC.RECONVERGENT B1 ;  /* 0x0000000000017941 */ /* 0x000fea0003800200 */
.L_x_430:
        /* <DEDUP_REMOVED lines=8> */
.L_x_433:
[----:B------:R-:W-:Y:S05]  /*2b20*/  BSYNC.RECONVERGENT B1 ;  /* 0x0000000000017941 */ /* 0x000fea0003800200 */
.L_x_432:
        /* <DEDUP_REMOVED lines=9> */
.L_x_435:
[----:B------:R-:W-:Y:S05]  /*2bc0*/  BSYNC.RECONVERGENT B1 ;  /* 0x0000000000017941 */ /* 0x000fea0003800200 */
.L_x_434:
[----:B------:R-:W-:-:S07]  /*2bd0*/  VIADD R3, R3, 0x4 ;  /* 0x0000000403037836 */ /* 0x000fce0000000000 */
.L_x_427:
        /* <DEDUP_REMOVED lines=17> */
.L_x_438:
[----:B------:R-:W-:Y:S05]  /*2cf0*/  BSYNC.RECONVERGENT B1 ;  /* 0x0000000000017941 */ /* 0x000fea0003800200 */
.L_x_437:
        /* <DEDUP_REMOVED lines=9> */
.L_x_440:
[----:B------:R-:W-:Y:S05]  /*2d90*/  BSYNC.RECONVERGENT B1 ;  /* 0x0000000000017941 */ /* 0x000fea0003800200 */
.L_x_439:
[----:B------:R-:W-:-:S07]  /*2da0*/  VIADD R3, R3, 0x2 ;  /* 0x0000000203037836 */ /* 0x000fce0000000000 */
.L_x_436:
        /* <DEDUP_REMOVED lines=12> */
.L_x_374:
[----:B------:R-:W-:Y:S05]  /*2e70*/  BSYNC.RECONVERGENT B0 ;  /* 0x0000000000007941 */ /* 0x000fea0003800200 */
.L_x_373:
[----:B------:R-:W-:Y:S01]  /*2e80*/  BAR.SYNC.DEFER_BLOCKING 0x0 ;  /* 0x0000000000007b1d */ /* 0x000fe20000010000 */
[----:B------:R-:W-:-:S04]  /*2e90*/  UIADD3 UR6, UP0, UPT, UR6, 0x1, URZ ;  /* 0x0000000106067890 */ /* 0x000fc8000ff1e0ff */
[----:B------:R-:W-:Y:S02]  /*2ea0*/  UIADD3.X UR7, UPT, UPT, URZ, UR7, URZ, UP0, !UPT ;  /* 0x00000007ff077290 */ /* 0x000fe400087fe4ff */
[----:B------:R-:W-:-:S04]  /*2eb0*/  UISETP.NE.U32.AND UP0, UPT, UR6, UR11, UPT ;  /* 0x0000000b0600728c */ /* 0x000fc8000bf05070 */
[----:B------:R-:W-:-:S09]  /*2ec0*/  UISETP.NE.AND.EX UP0, UPT, UR7, UR12, UPT, UP0 ;  /* 0x0000000c0700728c */ /* 0x000fd2000bf05300 */
[----:B------:R-:W-:Y:S05]  /*2ed0*/  BRA.U UP0, `(.L_x_441) ;  /* 0xffffffd100f07547 */ /* 0x000fea000b83ffff */
[----:B------:R-:W-:Y:S05]  /*2ee0*/  EXIT ;  /* 0x000000000000794d */ /* 0x000fea0003800000 */
.L_x_442:
        /* <DEDUP_REMOVED lines=9> */
.L_x_2118:


//--------------------- .text._ZN3cub18CUB_300001_SM_10006detail10radix_sort31DeviceRadixSortSingleTileKernelINS1_5radix10policy_hubIiiyE10Policy1000ELNS0_9SortOrderE0EiiyNS1_21identity_decomposer_tEEEvPKT1_PSA_PKT2_PSE_T3_iiT4_ --------------------------
	.section	.text._ZN3cub18CUB_300001_SM_10006detail10radix_sort31DeviceRadixSortSingleTileKernelINS1_5radix10policy_hubIiiyE10Policy1000ELNS0_9SortOrderE0EiiyNS1_21identity_decomposer_tEEEvPKT1_PSA_PKT2_PSE_T3_iiT4_,"ax",@progbits
	.align	128
        .global         _ZN3cub18CUB_300001_SM_10006detail10radix_sort31DeviceRadixSortSingleTileKernelINS1_5radix10policy_hubIiiyE10Policy1000ELNS0_9SortOrderE0EiiyNS1_21identity_decomposer_tEEEvPKT1_PSA_PKT2_PSE_T3_iiT4_
        .type           _ZN3cub18CUB_300001_SM_10006detail10radix_sort31DeviceRadixSortSingleTileKernelINS1_5radix10policy_hubIiiyE10Policy1000ELNS0_9SortOrderE0EiiyNS1_21identity_decomposer_tEEEvPKT1_PSA_PKT2_PSE_T3_iiT4_,@function
        .size           _ZN3cub18CUB_300001_SM_10006detail10radix_sort31DeviceRadixSortSingleTileKernelINS1_5radix10policy_hubIiiyE10Policy1000ELNS0_9SortOrderE0EiiyNS1_21identity_decomposer_tEEEvPKT1_PSA_PKT2_PSE_T3_iiT4_,(.L_x_2119 - _ZN3cub18CUB_300001_SM_10006detail10radix_sort31DeviceRadixSortSingleTileKernelINS1_5radix10policy_hubIiiyE10Policy1000ELNS0_9SortOrderE0EiiyNS1_21identity_decomposer_tEEEvPKT1_PSA_PKT2_PSE_T3_iiT4_)
        .other          _ZN3cub18CUB_300001_SM_10006detail10radix_sort31DeviceRadixSortSingleTileKernelINS1_5radix10policy_hubIiiyE10Policy1000ELNS0_9SortOrderE0EiiyNS1_21identity_decomposer_tEEEvPKT1_PSA_PKT2_PSE_T3_iiT4_,@"STO_CUDA_ENTRY STV_DEFAULT"
_ZN3cub18CUB_300001_SM_10006detail10radix_sort31DeviceRadixSortSingleTileKernelINS1_5radix10policy_hubIiiyE10Policy1000ELNS0_9SortOrderE0EiiyNS1_21identity_decomposer_tEEEvPKT1_PSA_PKT2_PSE_T3_iiT4_:
.text._ZN3cub18CUB_300001_SM_10006detail10radix_sort31DeviceRadixSortSingleTileKernelINS1_5radix10policy_hubIiiyE10Policy1000ELNS0_9SortOrderE0EiiyNS1_21identity_decomposer_tEEEvPKT1_PSA_PKT2_PSE_T3_iiT4_:
[----:B------:R-:W-:Y:S01]  /*0000*/  LDC R1, c[0x0][0x37c] ;  /* 0x0000df00ff017b82 */ /* 0x000fe20000000800 */
[----:B------:R-:W0:Y:S01]  /*0010*/  S2R R0, SR_TID.X ;  /* 0x0000000000007919 */ /* 0x000e220000002100 */
[----:B------:R-:W1:Y:S06]  /*0020*/  LDCU UR4, c[0x0][0x3a0] ;  /* 0x00007400ff0477ac */ /* 0x000e6c0008000800 */
[----:B------:R-:W2:Y:S01]  /*0030*/  LDC.64 R6, c[0x0][0x380] ;  /* 0x0000e000ff067b82 */ /* 0x000ea20000000a00 */
[----:B------:R-:W3:Y:S01]  /*0040*/  LDCU.64 UR8, c[0x0][0x358] ;  /* 0x00006b00ff0877ac */ /* 0x000ee20008000a00 */
[----:B------:R-:W4:Y:S01]  /*0050*/  LDCU UR10, c[0x0][0x3ac] ;  /* 0x00007580ff0a77ac */ /* 0x000f220008000800 */
[----:B0-----:R-:W-:-:S04]  /*0060*/  IMAD R9, R0, 0x13, RZ ;  /* 0x0000001300097824 */ /* 0x001fc800078e02ff */
[C---:B------:R-:W-:Y:S01]  /*0070*/  VIADD R4, R9.reuse, 0x1 ;  /* 0x0000000109047836 */ /* 0x040fe20000000000 */
[C---:B-1----:R-:W-:Y:S01]  /*0080*/  ISETP.GE.AND P6, PT, R9.reuse, UR4, PT ;  /* 0x0000000409007c0c */ /* 0x042fe2000bfc6270 */
[C---:B------:R-:W-:Y:S02]  /*0090*/  VIADD R8, R9.reuse, 0x5 ;  /* 0x0000000509087836 */ /* 0x040fe40000000000 */
[C---:B--2---:R-:W-:Y:S01]  /*00a0*/  IMAD.WIDE.U32 R6, R9.reuse, 0x4, R6 ;  /* 0x0000000409067825 */ /* 0x044fe200078e0006 */
[----:B------:R-:W-:Y:S02]  /*00b0*/  ISETP.GE.AND P5, PT, R4, UR4, PT ;  /* 0x0000000404007c0c */ /* 0x000fe4000bfa6270 */
[----:B------:R-:W-:Y:S01]  /*00c0*/  ISETP.GE.AND P1, PT, R8, UR4, PT ;  /* 0x0000000408007c0c */ /* 0x000fe2000bf26270 */
[C---:B------:R-:W-:Y:S01]  /*00d0*/  VIADD R5, R9.reuse, 0x2 ;  /* 0x0000000209057836 */ /* 0x040fe20000000000 */
[----:B------:R-:W-:Y:S01]  /*00e0*/  P2R R46, PR, RZ, 0x20 ;  /* 0x00000020ff2e7803 */ /* 0x000fe20000000000 */
[C---:B------:R-:W-:Y:S01]  /*00f0*/  VIADD R10, R9.reuse, 0x6 ;  /* 0x00000006090a7836 */ /* 0x040fe20000000000 */
[----:B------:R-:W-:Y:S01]  /*0100*/  P2R R49, PR, RZ, 0x2 ;  /* 0x00000002ff317803 */ /* 0x000fe20000000000 */
[----:B------:R-:W-:Y:S01]  /*0110*/  VIADD R4, R9, 0x3 ;  /* 0x0000000309047836 */ /* 0x000fe20000000000 */
[----:B------:R-:W-:Y:S01]  /*0120*/  ISETP.GE.AND P4, PT, R5, UR4, PT ;  /* 0x0000000405007c0c */ /* 0x000fe2000bf86270 */
[C---:B------:R-:W-:Y:S01]  /*0130*/  VIADD R5, R9.reuse, 0x4 ;  /* 0x0000000409057836 */ /* 0x040fe20000000000 */
[----:B------:R-:W-:Y:S01]  /*0140*/  ISETP.GE.AND P0, PT, R10, UR4, PT ;  /* 0x000000040a007c0c */ /* 0x000fe2000bf06270 */
[----:B------:R-:W-:Y:S01]  /*0150*/  VIADD R29, R9, 0x9 ;  /* 0x00000009091d7836 */ /* 0x000fe20000000000 */
[----:B------:R-:W-:Y:S01]  /*0160*/  ISETP.GE.AND P3, PT, R4, UR4, PT ;  /* 0x0000000404007c0c */ /* 0x000fe2000bf66270 */
[----:B---3--:R-:W2:Y:S01]  /*0170*/  @!P5 LDG.E R8, desc[UR8][R6.64+0x4] ;  /* 0x000004080608d981 */ /* 0x008ea2000c1e1900 */
[----:B------:R-:W-:Y:S01]  /*0180*/  ISETP.GE.AND P2, PT, R5, UR4, PT ;  /* 0x0000000405007c0c */ /* 0x000fe2000bf46270 */
[C---:B------:R-:W-:Y:S01]  /*0190*/  VIADD R4, R9.reuse, 0x7 ;  /* 0x0000000709047836 */ /* 0x040fe20000000000 */
[----:B------:R-:W-:Y:S01]  /*01a0*/  P2R R50, PR, RZ, 0x1 ;  /* 0x00000001ff327803 */ /* 0x000fe20000000000 */
[----:B------:R-:W3:Y:S01]  /*01b0*/  @!P1 LDG.E R35, desc[UR8][R6.64+0x14] ;  /* 0x0000140806239981 */ /* 0x000ee2000c1e1900 */
[C---:B------:R-:W-:Y:S01]  /*01c0*/  VIADD R5, R9.reuse, 0x8 ;  /* 0x0000000809057836 */ /* 0x040fe20000000000 */
[----:B------:R-:W-:Y:S01]  /*01d0*/  P2R R47, PR, RZ, 0x8 ;  /* 0x00000008ff2f7803 */ /* 0x000fe20000000000 */
[C---:B------:R-:W-:Y:S01]  /*01e0*/  VIADD R30, R9.reuse, 0xa ;  /* 0x0000000a091e7836 */ /* 0x040fe20000000000 */
[----:B------:R-:W4:Y:S01]  /*01f0*/  @!P4 LDG.E R10, desc[UR8][R6.64+0x8] ;  /* 0x00000808060ac981 */ /* 0x000f22000c1e1900 */
[C---:B------:R-:W-:Y:S01]  /*0200*/  VIADD R31, R9.reuse, 0xb ;  /* 0x0000000b091f7836 */ /* 0x040fe20000000000 */
[----:B------:R-:W-:Y:S01]  /*0210*/  P2R R48, PR, RZ, 0x4 ;  /* 0x00000004ff307803 */ /* 0x000fe20000000000 */
[C---:B------:R-:W-:Y:S01]  /*0220*/  VIADD R32, R9.reuse, 0xc ;  /* 0x0000000c09207836 */ /* 0x040fe20000000000 */
[----:B------:R-:W3:Y:S01]  /*0230*/  @!P3 LDG.E R11, desc[UR8][R6.64+0xc] ;  /* 0x00000c08060bb981 */ /* 0x000ee2000c1e1900 */
[----:B------:R-:W-:Y:S01]  /*0240*/  VIADD R33, R9, 0x10 ;  /* 0x0000001009217836 */ /* 0x000fe20000000000 */
[----:B------:R-:W-:-:S02]  /*0250*/  P2R R45, PR, RZ, 0x10 ;  /* 0x00000010ff2d7803 */ /* 0x000fc40000000000 */
[----:B------:R-:W3:Y:S04]  /*0260*/  @!P2 LDG.E R34, desc[UR8][R6.64+0x10] ;  /* 0x000010080622a981 */ /* 0x000ee8000c1e1900 */
[----:B------:R-:W3:Y:S01]  /*0270*/  @!P0 LDG.E R36, desc[UR8][R6.64+0x18] ;  /* 0x0000180806248981 */ /* 0x000ee2000c1e1900 */
[----:B------:R-:W-:-:S03]  /*0280*/  ISETP.GE.AND P0, PT, R4, UR4, PT ;  /* 0x0000000404007c0c */ /* 0x000fc6000bf06270 */
[----:B------:R-:W3:Y:S01]  /*0290*/  @!P6 LDG.E R61, desc[UR8][R6.64] ;  /* 0x00000008063de981 */ /* 0x000ee2000c1e1900 */
[----:B------:R-:W-:-:S09]  /*02a0*/  P2R R51, PR, RZ, 0x1 ;  /* 0x00000001ff337803 */ /* 0x000fd20000000000 */
[----:B------:R-:W3:Y:S01]  /*02b0*/  @!P0 LDG.E R37, desc[UR8][R6.64+0x1c] ;  /* 0x00001c0806258981 */ /* 0x000ee2000c1e1900 */
[----:B------:R-:W-:Y:S02]  /*02c0*/  ISETP.GE.AND P0, PT, R5, UR4, PT ;  /* 0x0000000405007c0c */ /* 0x000fe4000bf06270 */
[----:B------:R-:W0:Y:S02]  /*02d0*/  LDC.64 R4, c[0x0][0x390] ;  /* 0x0000e400ff047b82 */ /* 0x000e240000000a00 */
[----:B------:R-:W-:-:S09]  /*02e0*/  P2R R52, PR, RZ, 0x1 ;  /* 0x00000001ff347803 */ /* 0x000fd20000000000 */
[----:B------:R-:W3:Y:S01]  /*02f0*/  @!P0 LDG.E R38, desc[UR8][R6.64+0x20] ;  /* 0x0000200806268981 */ /* 0x000ee2000c1e1900 */
[----:B------:R-:W-:-:S04]  /*0300*/  ISETP.GE.AND P0, PT, R29, UR4, PT ;  /* 0x000000041d007c0c */ /* 0x000fc8000bf06270 */
[----:B------:R-:W-:-:S09]  /*0310*/  P2R R53, PR, RZ, 0x1 ;  /* 0x00000001ff357803 */ /* 0x000fd20000000000 */
[----:B------:R-:W3:Y:S01]  /*0320*/  @!P0 LDG.E R39, desc[UR8][R6.64+0x24] ;  /* 0x0000240806278981 */ /* 0x000ee2000c1e1900 */
[----:B------:R-:W-:Y:S01]  /*0330*/  ISETP.GE.AND P0, PT, R30, UR4, PT ;  /* 0x000000041e007c0c */ /* 0x000fe2000bf06270 */
[----:B------:R-:W-:-:S05]  /*0340*/  VIADD R30, R9, 0xd ;  /* 0x0000000d091e7836 */ /* 0x000fca0000000000 */
[----:B------:R-:W-:Y:S02]  /*0350*/  ISETP.GE.AND P1, PT, R30, UR4, PT ;  /* 0x000000041e007c0c */ /* 0x000fe4000bf26270 */
[----:B------:R-:W-:Y:S02]  /*0360*/  P2R R54, PR, RZ, 0x1 ;  /* 0x00000001ff367803 */ /* 0x000fe40000000000 */
[----:B------:R-:W-:-:S03]  /*0370*/  P2R R58, PR, RZ, 0x2 ;  /* 0x00000002ff3a7803 */ /* 0x000fc60000000000 */
[----:B------:R-:W3:Y:S01]  /*0380*/  @!P0 LDG.E R40, desc[UR8][R6.64+0x28] ;  /* 0x0000280806288981 */ /* 0x000ee2000c1e1900 */
[----:B------:R-:W-:-:S05]  /*0390*/  ISETP.GE.AND P0, PT, R31, UR4, PT ;  /* 0x000000041f007c0c */ /* 0x000fca000bf06270 */
[----:B------:R-:W3:Y:S01]  /*03a0*/  @!P1 LDG.E R62, desc[UR8][R6.64+0x34] ;  /* 0x00003408063e9981 */ /* 0x000ee2000c1e1900 */
[----:B------:R-:W-:-:S04]  /*03b0*/  ISETP.NE.AND P1, PT, R54, RZ, PT ;  /* 0x000000ff3600720c */ /* 0x000fc80003f25270 */
[----:B------:R-:W-:Y:S02]  /*03c0*/  P2R R57, PR, RZ, 0x2 ;  /* 0x00000002ff397803 */ /* 0x000fe40000000000 */
[----:B------:R-:W-:Y:S01]  /*03d0*/  ISETP.NE.AND P1, PT, R53, RZ, PT ;  /* 0x000000ff3500720c */ /* 0x000fe20003f25270 */
[----:B------:R-:W3:Y:S03]  /*03e0*/  @!P0 LDG.E R41, desc[UR8][R6.64+0x2c] ;  /* 0x00002c0806298981 */ /* 0x000ee6000c1e1900 */
[----:B------:R-:W-:Y:S02]  /*03f0*/  P2R R56, PR, RZ, 0x2 ;  /* 0x00000002ff387803 */ /* 0x000fe40000000000 */
[----:B------:R-:W-:Y:S02]  /*0400*/  ISETP.NE.AND P1, PT, R52, RZ, PT ;  /* 0x000000ff3400720c */ /* 0x000fe40003f25270 */
[----:B------:R-:W-:-:S02]  /*0410*/  P2R R60, PR, RZ, 0x1 ;  /* 0x00000001ff3c7803 */ /* 0x000fc40000000000 */
[----:B------:R-:W-:Y:S02]  /*0420*/  P2R R55, PR, RZ, 0x2 ;  /* 0x00000002ff377803 */ /* 0x000fe40000000000 */
[----:B------:R-:W-:Y:S02]  /*0430*/  ISETP.GE.AND P0, PT, R32, UR4, PT ;  /* 0x0000000420007c0c */ /* 0x000fe4000bf06270 */
[----:B------:R-:W-:Y:S01]  /*0440*/  ISETP.NE.AND P1, PT, R51, RZ, PT ;  /* 0x000000ff3300720c */ /* 0x000fe20003f25270 */
[----:B------:R-:W-:-:S03]  /*0450*/  VIADD R32, R9, 0xf ;  /* 0x0000000f09207836 */ /* 0x000fc60000000000 */
[----:B------:R-:W-:Y:S02]  /*0460*/  P2R R54, PR, RZ, 0x2 ;  /* 0x00000002ff367803 */ /* 0x000fe40000000000 */
[----:B------:R-:W-:Y:S02]  /*0470*/  ISETP.NE.AND P1, PT, R50, RZ, PT ;  /* 0x000000ff3200720c */ /* 0x000fe40003f25270 */
[----:B------:R-:W-:Y:S02]  /*0480*/  ISETP.GE.AND P3, PT, R32, UR4, PT ;  /* 0x0000000420007c0c */ /* 0x000fe4000bf66270 */
[----:B------:R-:W-:Y:S01]  /*0490*/  P2R R53, PR, RZ, 0x2 ;  /* 0x00000002ff357803 */ /* 0x000fe20000000000 */
[----:B------:R-:W3:Y:S01]  /*04a0*/  @!P0 LDG.E R42, desc[UR8][R6.64+0x30] ;  /* 0x00003008062a8981 */ /* 0x000ee2000c1e1900 */
[----:B------:R-:W-:Y:S01]  /*04b0*/  ISETP.NE.AND P1, PT, R49, RZ, PT ;  /* 0x000000ff3100720c */ /* 0x000fe20003f25270 */
[----:B------:R-:W-:-:S03]  /*04c0*/  VIADD R31, R9, 0xe ;  /* 0x0000000e091f7836 */ /* 0x000fc60000000000 */
[----:B------:R-:W-:Y:S01]  /*04d0*/  P2R R51, PR, RZ, 0x2 ;  /* 0x00000002ff337803 */ /* 0x000fe20000000000 */
[C---:B------:R-:W-:Y:S01]  /*04e0*/  VIADD R43, R9.reuse, 0x11 ;  /* 0x00000011092b7836 */ /* 0x040fe20000000000 */
[----:B------:R-:W-:Y:S01]  /*04f0*/  ISETP.NE.AND P1, PT, R48, RZ, PT ;  /* 0x000000ff3000720c */ /* 0x000fe20003f25270 */
[----:B------:R-:W-:Y:S01]  /*0500*/  VIADD R44, R9, 0x12 ;  /* 0x00000012092c7836 */ /* 0x000fe20000000000 */
[----:B------:R-:W-:Y:S02]  /*0510*/  ISETP.GE.AND P2, PT, R31, UR4, PT ;  /* 0x000000041f007c0c */ /* 0x000fe4000bf46270 */
[----:B------:R-:W-:Y:S02]  /*0520*/  P2R R49, PR, RZ, 0x2 ;  /* 0x00000002ff317803 */ /* 0x000fe40000000000 */
[----:B------:R-:W-:Y:S02]  /*0530*/  ISETP.NE.AND P1, PT, R47, RZ, PT ;  /* 0x000000ff2f00720c */ /* 0x000fe40003f25270 */
[----:B------:R-:W-:Y:S01]  /*0540*/  ISETP.GE.AND P4, PT, R33, UR4, PT ;  /* 0x0000000421007c0c */ /* 0x000fe2000bf86270 */
[----:B------:R-:W3:Y:S01]  /*0550*/  @!P3 LDG.E R47, desc[UR8][R6.64+0x3c] ;  /* 0x00003c08062fb981 */ /* 0x000ee2000c1e1900 */
[----:B------:R-:W-:-:S02]  /*0560*/  ISETP.GE.AND P5, PT, R43, UR4, PT ;  /* 0x000000042b007c0c */ /* 0x000fc4000bfa6270 */
[----:B------:R-:W-:Y:S02]  /*0570*/  ISETP.GE.AND P6, PT, R44, UR4, PT ;  /* 0x000000042c007c0c */ /* 0x000fe4000bfc6270 */
[----:B------:R-:W-:Y:S02]  /*0580*/  P2R R48, PR, RZ, 0x2 ;  /* 0x00000002ff307803 */ /* 0x000fe40000000000 */
[----:B------:R-:W-:-:S04]  /*0590*/  ISETP.NE.AND P1, PT, R45, RZ, PT ;  /* 0x000000ff2d00720c */ /* 0x000fc80003f25270 */
[----:B------:R-:W-:Y:S01]  /*05a0*/  P2R R45, PR, RZ, 0x2 ;  /* 0x00000002ff2d7803 */ /* 0x000fe20000000000 */
[----:B0-----:R-:W-:Y:S01]  /*05b0*/  IMAD.WIDE.U32 R4, R9, 0x4, R4 ;  /* 0x0000000409047825 */ /* 0x001fe200078e0004 */
[----:B------:R-:W-:Y:S01]  /*05c0*/  ISETP.NE.AND P1, PT, R46, RZ, PT ;  /* 0x000000ff2e00720c */ /* 0x000fe20003f25270 */
[----:B------:R-:W3:Y:S01]  /*05d0*/  @!P4 LDG.E R50, desc[UR8][R6.64+0x40] ;  /* 0x000040080632c981 */ /* 0x000ee2000c1e1900 */
[----:B------:R-:W-:-:S03]  /*05e0*/  P2R R59, PR, RZ, 0x1 ;  /* 0x00000001ff3b7803 */ /* 0x000fc60000000000 */
[----:B------:R-:W3:Y:S01]  /*05f0*/  @!P2 LDG.E R46, desc[UR8][R6.64+0x38] ;  /* 0x00003808062ea981 */ /* 0x000ee2000c1e1900 */
[----:B------:R-:W-:Y:S01]  /*0600*/  ISETP.GE.AND P0, PT, R9, UR4, PT ;  /* 0x0000000409007c0c */ /* 0x000fe2000bf06270 */
[----:B------:R-:W-:Y:S01]  /*0610*/  IMAD.MOV.U32 R30, RZ, RZ, -0x1 ;  /* 0xffffffffff1e7424 */ /* 0x000fe200078e00ff */
[----:B------:R-:W0:Y:S01]  /*0620*/  S2UR UR6, SR_CgaCtaId ;  /* 0x00000000000679c3 */ /* 0x000e220000008800 */
[----:B------:R-:W3:Y:S01]  /*0630*/  @!P5 LDG.E R9, desc[UR8][R6.64+0x44] ;  /* 0x000044080609d981 */ /* 0x000ee2000c1e1900 */
[----:B------:R-:W-:Y:S01]  /*0640*/  IMAD.MOV.U32 R31, RZ, RZ, -0x1 ;  /* 0xffffffffff1f7424 */ /* 0x000fe200078e00ff */
[----:B------:R-:W1:Y:S02]  /*0650*/  LDCU.64 UR4, c[0x0][0x3a8] ;  /* 0x00007500ff0477ac */ /* 0x000e640008000a00 */
[----:B------:R-:W3:Y:S03]  /*0660*/  @!P6 LDG.E R52, desc[UR8][R6.64+0x48] ;  /* 0x000048080634e981 */ /* 0x000ee6000c1e1900 */
[----:B------:R-:W-:Y:S06]  /*0670*/  BAR.SYNC.DEFER_BLOCKING 0x0 ;  /* 0x0000000000007b1d */ /* 0x000fec0000010000 */
[----:B------:R0:W5:Y:S01]  /*0680*/  @!P1 LDG.E R3, desc[UR8][R4.64+0x4] ;  /* 0x0000040804039981 */ /* 0x000162000c1e1900 */
[----:B------:R-:W-:-:S02]  /*0690*/  IMAD.MOV.U32 R32, RZ, RZ, -0x1 ;  /* 0xffffffffff207424 */ /* 0x000fc400078e00ff */
[----:B------:R-:W-:Y:S01]  /*06a0*/  IMAD.MOV.U32 R33, RZ, RZ, -0x1 ;  /* 0xffffffffff217424 */ /* 0x000fe200078e00ff */
[----:B------:R0:W5:Y:S01]  /*06b0*/  @!P0 LDG.E R2, desc[UR8][R4.64] ;  /* 0x0000000804028981 */ /* 0x000162000c1e1900 */
[----:B--2---:R-:W-:Y:S01]  /*06c0*/  @!P1 LOP3.LUT R30, R8, 0x80000000, RZ, 0x3c, !PT ;  /* 0x80000000081e9812 */ /* 0x004fe200078e3cff */
[----:B------:R-:W-:Y:S01]  /*06d0*/  IMAD.MOV.U32 R29, RZ, RZ, -0x1 ;  /* 0xffffffffff1d7424 */ /* 0x000fe200078e00ff */
[----:B------:R-:W-:Y:S01]  /*06e0*/  ISETP.NE.AND P1, PT, R45, RZ, PT ;  /* 0x000000ff2d00720c */ /* 0x000fe20003f25270 */
[----:B------:R2:W5:Y:S01]  /*06f0*/  @!P2 LDG.E R24, desc[UR8][R4.64+0x38] ;  /* 0x000038080418a981 */ /* 0x000562000c1e1900 */
[----:B-1----:R-:W-:-:S03]  /*0700*/  UIADD3 UR7, UPT, UPT, UR4, 0x6, URZ ;  /* 0x0000000604077890 */ /* 0x002fc6000fffe0ff */
[----:B------:R2:W5:Y:S01]  /*0710*/  @!P3 LDG.E R25, desc[UR8][R4.64+0x3c] ;  /* 0x00003c080419b981 */ /* 0x000562000c1e1900 */
[----:B------:R-:W-:-:S03]  /*0720*/  UIADD3 UR5, UPT, UPT, -UR4, UR5, URZ ;  /* 0x0000000504057290 */ /* 0x000fc6000fffe1ff */
[----:B------:R2:W5:Y:S04]  /*0730*/  @!P4 LDG.E R26, desc[UR8][R4.64+0x40] ;  /* 0x00004008041ac981 */ /* 0x000568000c1e1900 */
[----:B----4-:R-:W-:Y:S01]  /*0740*/  @!P1 LOP3.LUT R31, R10, 0x80000000, RZ, 0x3c, !PT ;  /* 0x800000000a1f9812 */ /* 0x010fe200078e3cff */
[----:B------:R2:W5:Y:S01]  /*0750*/  @!P1 LDG.E R12, desc[UR8][R4.64+0x8] ;  /* 0x00000808040c9981 */ /* 0x000562000c1e1900 */
[----:B------:R-:W-:-:S03]  /*0760*/  ISETP.NE.AND P1, PT, R48, RZ, PT ;  /* 0x000000ff3000720c */ /* 0x000fc60003f25270 */
[----:B------:R2:W5:Y:S04]  /*0770*/  @!P5 LDG.E R27, desc[UR8][R4.64+0x44] ;  /* 0x00004408041bd981 */ /* 0x000568000c1e1900 */
[----:B------:R2:W5:Y:S06]  /*0780*/  @!P6 LDG.E R28, desc[UR8][R4.64+0x48] ;  /* 0x00004808041ce981 */ /* 0x00056c000c1e1900 */
[----:B---3--:R-:W-:Y:S01]  /*0790*/  @!P1 LOP3.LUT R32, R11, 0x80000000, RZ, 0x3c, !PT ;  /* 0x800000000b209812 */ /* 0x008fe200078e3cff */
[----:B------:R2:W5:Y:S01]  /*07a0*/  @!P1 LDG.E R13, desc[UR8][R4.64+0xc] ;  /* 0x00000c08040d9981 */ /* 0x000562000c1e1900 */
[----:B------:R-:W-:-:S13]  /*07b0*/  ISETP.NE.AND P1, PT, R49, RZ, PT ;  /* 0x000000ff3100720c */ /* 0x000fda0003f25270 */
[----:B------:R-:W-:Y:S01]  /*07c0*/  @!P1 LOP3.LUT R33, R34, 0x80000000, RZ, 0x3c, !PT ;  /* 0x8000000022219812 */ /* 0x000fe200078e3cff */
[----:B------:R2:W5:Y:S01]  /*07d0*/  @!P1 LDG.E R14, desc[UR8][R4.64+0x10] ;  /* 0x00001008040e9981 */ /* 0x000562000c1e1900 */
[----:B------:R-:W-:Y:S01]  /*07e0*/  ISETP.NE.AND P1, PT, R51, RZ, PT ;  /* 0x000000ff3300720c */ /* 0x000fe20003f25270 */
[----:B------:R-:W-:-:S12]  /*07f0*/  IMAD.MOV.U32 R34, RZ, RZ, -0x1 ;  /* 0xffffffffff227424 */ /* 0x000fd800078e00ff */
        /* <DEDUP_REMOVED lines=15> */
[----:B------:R-:W-:Y:S01]  /*08f0*/  IMAD.MOV.U32 R38, RZ, RZ, -0x1 ;  /* 0xffffffffff267424 */ /* 0x000fe200078e00ff */
[----:B------:R-:W-:Y:S02]  /*0900*/  @!P0 LOP3.LUT R29, R61, 0x80000000, RZ, 0x3c, !PT ;  /* 0x800000003d1d8812 */ /* 0x000fe400078e3cff */
[----:B------:R-:W-:-:S09]  /*0910*/  ISETP.NE.AND P0, PT, R60, RZ, PT ;  /* 0x000000ff3c00720c */ /* 0x000fd20003f05270 */
[----:B------:R-:W-:Y:S01]  /*0920*/  @!P1 LOP3.LUT R38, R39, 0x80000000, RZ, 0x3c, !PT ;  /* 0x8000000027269812 */ /* 0x000fe200078e3cff */
[----:B------:R2:W5:Y:S01]  /*0930*/  @!P1 LDG.E R19, desc[UR8][R4.64+0x24] ;  /* 0x0000240804139981 */ /* 0x000562000c1e1900 */
[----:B------:R-:W-:Y:S01]  /*0940*/  ISETP.NE.AND P1, PT, R57, RZ, PT ;  /* 0x000000ff3900720c */ /* 0x000fe20003f25270 */
[----:B------:R-:W-:Y:S02]  /*0950*/  IMAD.MOV.U32 R39, RZ, RZ, -0x1 ;  /* 0xffffffffff277424 */ /* 0x000fe400078e00ff */
[----:B------:R2:W5:Y:S10]  /*0960*/  @!P0 LDG.E R21, desc[UR8][R4.64+0x2c] ;  /* 0x00002c0804158981 */ /* 0x000574000c1e1900 */
[----:B------:R-:W-:Y:S01]  /*0970*/  @!P1 LOP3.LUT R39, R40, 0x80000000, RZ, 0x3c, !PT ;  /* 0x8000000028279812 */ /* 0x000fe200078e3cff */
[----:B------:R-:W-:Y:S01]  /*0980*/  IMAD.MOV.U32 R40, RZ, RZ, -0x1 ;  /* 0xffffffffff287424 */ /* 0x000fe200078e00ff */
[----:B------:R2:W5:Y:S01]  /*0990*/  @!P1 LDG.E R20, desc[UR8][R4.64+0x28] ;  /* 0x0000280804149981 */ /* 0x000562000c1e1900 */
[----:B------:R-:W-:-:S02]  /*09a0*/  @!P0 LOP3.LUT R40, R41, 0x80000000, RZ, 0x3c, !PT ;  /* 0x8000000029288812 */ /* 0x000fc400078e3cff */
[----:B------:R-:W-:Y:S02]  /*09b0*/  ISETP.NE.AND P1, PT, R58, RZ, PT ;  /* 0x000000ff3a00720c */ /* 0x000fe40003f25270 */
[----:B------:R-:W-:Y:S01]  /*09c0*/  ISETP.NE.AND P0, PT, R59, RZ, PT ;  /* 0x000000ff3b00720c */ /* 0x000fe20003f05270 */
[----:B------:R-:W-:Y:S01]  /*09d0*/  IMAD.MOV.U32 R41, RZ, RZ, -0x1 ;  /* 0xffffffffff297424 */ /* 0x000fe200078e00ff */
[----:B------:R-:W-:Y:S02]  /*09e0*/  UMOV UR4, 0x400 ;  /* 0x0000040000047882 */ /* 0x000fe40000000000 */
[----:B0-----:R-:W-:-:S07]  /*09f0*/  ULEA UR4, UR6, UR4, 0x18 ;  /* 0x0000000406047291 */ /* 0x001fce000f8ec0ff */
[----:B------:R2:W5:Y:S02]  /*0a00*/  @!P1 LDG.E R23, desc[UR8][R4.64+0x34] ;  /* 0x0000340804179981 */ /* 0x000564000c1e1900 */
[----:B------:R-:W-:Y:S02]  /*0a10*/  @!P0 LOP3.LUT R41, R42, 0x80000000, RZ, 0x3c, !PT ;  /* 0x800000002a298812 */ /* 0x000fe400078e3cff */
[----:B------:R2:W5:Y:S01]  /*0a20*/  @!P0 LDG.E R22, desc[UR8][R4.64+0x30] ;  /* 0x0000300804168981 */ /* 0x000562000c1e1900 */
[----:B------:R-:W0:Y:S01]  /*0a30*/  S2R R42, SR_LANEID ;  /* 0x00000000002a7919 */ /* 0x000e220000000000 */
[----:B------:R-:W-:Y:S01]  /*0a40*/  IMAD.MOV.U32 R45, RZ, RZ, -0x1 ;  /* 0xffffffffff2d7424 */ /* 0x000fe200078e00ff */
[----:B------:R-:W-:Y:S02]  /*0a50*/  @!P3 LOP3.LUT R45, R47, 0x80000000, RZ, 0x3c, !PT ;  /* 0x800000002f2db812 */ /* 0x000fe400078e3cff */
[----:B------:R-:W-:Y:S01]  /*0a60*/  LEA R47, R0, UR4, 0x2 ;  /* 0x00000004002f7c11 */ /* 0x000fe2000f8e10ff */
[----:B------:R-:W-:Y:S01]  /*0a70*/  IMAD.MOV.U32 R44, RZ, RZ, -0x1 ;  /* 0xffffffffff2c7424 */ /* 0x000fe200078e00ff */
[----:B------:R-:W-:-:S02]  /*0a80*/  SHF.R.U32.HI R124, RZ, 0x5, R0 ;  /* 0x00000005ff7c7819 */ /* 0x000fc40000011600 */
[----:B------:R-:W-:Y:S01]  /*0a90*/  @!P2 LOP3.LUT R44, R46, 0x80000000, RZ, 0x3c, !PT ;  /* 0x800000002e2ca812 */ /* 0x000fe200078e3cff */
[----:B------:R-:W-:Y:S02]  /*0aa0*/  IMAD R51, R0, 0x80, R47 ;  /* 0x0000008000337824 */ /* 0x000fe400078e022f */
[----:B------:R-:W-:Y:S01]  /*0ab0*/  IMAD.MOV.U32 R46, RZ, RZ, -0x1 ;  /* 0xffffffffff2e7424 */ /* 0x000fe200078e00ff */
[----:B------:R-:W-:Y:S01]  /*0ac0*/  @!P4 LOP3.LUT R46, R50, 0x80000000, RZ, 0x3c, !PT ;  /* 0x80000000322ec812 */ /* 0x000fe200078e3cff */
[----:B------:R-:W-:Y:S01]  /*0ad0*/  IMAD.MOV.U32 R43, RZ, RZ, -0x1 ;  /* 0xffffffffff2b7424 */ /* 0x000fe200078e00ff */
[----:B------:R-:W-:Y:S01]  /*0ae0*/  @!P1 LOP3.LUT R43, R62, 0x80000000, RZ, 0x3c, !PT ;  /* 0x800000003e2b9812 */ /* 0x000fe200078e3cff */
[----:B------:R-:W-:Y:S01]  /*0af0*/  IMAD.MOV.U32 R48, RZ, RZ, -0x1 ;  /* 0xffffffffff307424 */ /* 0x000fe200078e00ff */
[----:B------:R-:W-:Y:S01]  /*0b00*/  @!P5 LOP3.LUT R48, R9, 0x80000000, RZ, 0x3c, !PT ;  /* 0x800000000930d812 */ /* 0x000fe200078e3cff */
[----:B------:R-:W-:Y:S01]  /*0b10*/  IMAD.MOV.U32 R49, RZ, RZ, -0x1 ;  /* 0xffffffffff317424 */ /* 0x000fe200078e00ff */
[----:B------:R-:W-:Y:S01]  /*0b20*/  @!P6 LOP3.LUT R49, R52, 0x80000000, RZ, 0x3c, !PT ;  /* 0x800000003431e812 */ /* 0x000fe200078e3cff */
[----:B------:R-:W-:Y:S01]  /*0b30*/  IMAD R53, R0, -0x38, R51 ;  /* 0xffffffc800357824 */ /* 0x000fe200078e0233 */
[----:B------:R-:W-:Y:S01]  /*0b40*/  LEA R50, R124, UR4, 0x2 ;  /* 0x000000047c327c11 */ /* 0x000fe2000f8e10ff */
[----:B--2---:R-:W-:Y:S06]  /*0b50*/  BAR.SYNC.DEFER_BLOCKING 0x0 ;  /* 0x0000000000007b1d */ /* 0x004fec0000010000 */
.L_x_444:
[----:B------:R-:W-:Y:S01]  /*0b60*/  UISETP.LT.AND UP0, UPT, UR5, 0x6, UPT ;  /* 0x000000060500788c */ /* 0x000fe2000bf01270 */
[----:B------:R-:W-:Y:S01]  /*0b70*/  STS [R47], RZ ;  /* 0x000000ff2f007388 */ /* 0x000fe20000000800 */
[----:B------:R-:W-:Y:S01]  /*0b80*/  UIADD3 UR6, UPT, UPT, UR7, -0x6, URZ ;  /* 0xfffffffa07067890 */ /* 0x000fe2000fffe0ff */
[----:B0-----:R-:W-:Y:S01]  /*0b90*/  ISETP.NE.AND P1, PT, R42, 0x1f, PT ;  /* 0x0000001f2a00780c */ /* 0x001fe20003f25270 */
[----:B------:R-:W-:Y:S01]  /*0ba0*/  USEL UR4, UR5, 0x6, UP0 ;  /* 0x0000000605047887 */ /* 0x000fe20008000000 */
[----:B------:R-:W-:Y:S01]  /*0bb0*/  STS [R47+0x400], RZ ;  /* 0x000400ff2f007388 */ /* 0x000fe20000000800 */
[C---:B------:R-:W-:Y:S01]  /*0bc0*/  ISETP.NE.AND P2, PT, R124.reuse, 0x6, PT ;  /* 0x000000067c00780c */ /* 0x040fe20003f45270 */
[----:B------:R-:W-:Y:S01]  /*0bd0*/  UISETP.GE.AND UP0, UPT, UR7, UR10, UPT ;  /* 0x0000000a0700728c */ /* 0x000fe2000bf06270 */
[----:B-1----:R-:W-:Y:S01]  /*0be0*/  SHF.R.U32.HI R4, RZ, UR6, R29 ;  /* 0x00000006ff047c19 */ /* 0x002fe2000801161d */
        /* <DEDUP_REMOVED lines=17> */
[----:B------:R-:W-:Y:S04]  /*0d00*/  STS [R47+0x2400], RZ ;  /* 0x002400ff2f007388 */ /* 0x000fe80000000800 */
[----:B------:R-:W-:Y:S01]  /*0d10*/  STS [R47+0x2800], RZ ;  /* 0x002800ff2f007388 */ /* 0x000fe20000000800 */
[----:B------:R-:W-:Y:S01]  /*0d20*/  IMAD.SHL.U32 R5, R4, 0x400, RZ ;  /* 0x0000040004057824 */ /* 0x000fe200078e00ff */
[----:B------:R-:W-:-:S02]  /*0d30*/  SHF.R.U32.HI R4, RZ, 0x4, R4 ;  /* 0x00000004ff047819 */ /* 0x000fc40000011604 */
[----:B------:R-:W-:Y:S02]  /*0d40*/  STS [R47+0x2c00], RZ ;  /* 0x002c00ff2f007388 */ /* 0x000fe40000000800 */
[----:B------:R-:W-:Y:S02]  /*0d50*/  LOP3.LUT R56, R5, 0x7c00, RZ, 0xc0, !PT ;  /* 0x00007c0005387812 */ /* 0x000fe400078ec0ff */
        /* <DEDUP_REMOVED lines=36> */
[----:B0-----:R-:W-:Y:S01]  /*0fa0*/  IMAD.SHL.U32 R5, R4, 0x400, RZ ;  /* 0x0000040004057824 */ /* 0x001fe200078e00ff */
[----:B------:R-:W-:-:S04]  /*0fb0*/  SHF.R.U32.HI R4, RZ, 0x4, R4 ;  /* 0x00000004ff047819 */ /* 0x000fc80000011604 */
[----:B------:R-:W-:Y:S02]  /*0fc0*/  LOP3.LUT R60, R5, 0x7c00, RZ, 0xc0, !PT ;  /* 0x00007c00053c7812 */ /* 0x000fe400078ec0ff */
[----:B------:R-:W-:-:S04]  /*0fd0*/  LOP3.LUT R4, R4, 0xffffffe, RZ, 0xc0, !PT ;  /* 0x0ffffffe04047812 */ /* 0x000fc800078ec0ff */
[----:B------:R-:W-:Y:S02]  /*0fe0*/  IADD3 R60, PT, PT, R4, R47, R60 ;  /* 0x0000002f043c7210 */ /* 0x000fe40007ffe03c */
[----:B------:R-:W-:-:S04]  /*0ff0*/  SHF.R.U32.HI R4, RZ, UR6, R33 ;  /* 0x00000006ff047c19 */ /* 0x000fc80008011621 */
[----:B------:R-:W-:-:S05]  /*1000*/  LOP3.LUT R4, R4, UR4, RZ, 0xc0, !PT ;  /* 0x0000000404047c12 */ /* 0x000fca000f8ec0ff */
[----:B------:R-:W-:Y:S01]  /*1010*/  IMAD.SHL.U32 R6, R4, 0x400, RZ ;  /* 0x0000040004067824 */ /* 0x000fe200078e00ff */
[----:B------:R-:W-:-:S04]  /*1020*/  SHF.R.U32.HI R4, RZ, 0x4, R4 ;  /* 0x00000004ff047819 */ /* 0x000fc80000011604 */
[----:B------:R-:W-:Y:S02]  /*1030*/  LOP3.LUT R6, R6, 0x7c00, RZ, 0xc0, !PT ;  /* 0x00007c0006067812 */ /* 0x000fe400078ec0ff */
[----:B------:R-:W-:-:S04]  /*1040*/  LOP3.LUT R4, R4, 0xffffffe, RZ, 0xc0, !PT ;  /* 0x0ffffffe04047812 */ /* 0x000fc800078ec0ff */
[----:B------:R-:W-:Y:S01]  /*1050*/  IADD3 R62, PT, PT, R4, R47, R6 ;  /* 0x0000002f043e7210 */ /* 0x000fe20007ffe006 */
[----:B-1----:R-:W-:Y:S01]  /*1060*/  VIADD R7, R57, 0x1 ;  /* 0x0000000139077836 */ /* 0x002fe20000000000 */
[----:B------:R-:W-:-:S04]  /*1070*/  SHF.R.U32.HI R4, RZ, UR6, R34 ;  /* 0x00000006ff047c19 */ /* 0x000fc80008011622 */
[----:B------:R-:W-:Y:S01]  /*1080*/  STS.U16 [R56], R7 ;  /* 0x0000000738007388 */ /* 0x000fe20000000400 */
[----:B------:R-:W-:-:S03]  /*1090*/  LOP3.LUT R4, R4, UR4, RZ, 0xc0, !PT ;  /* 0x0000000404047c12 */ /* 0x000fc6000f8ec0ff */
        /* <DEDUP_REMOVED lines=129> */
[----:B------:R-:W-:Y:S01]  /*18b0*/  SHF.R.U32.HI R4, RZ, UR6, R49 ;  /* 0x00000006ff047c19 */ /* 0x000fe20008011631 */
        /* <DEDUP_REMOVED lines=8> */
[----:B-1----:R-:W-:Y:S01]  /*1940*/  VIADD R7, R85, 0x1 ;  /* 0x0000000155077836 */ /* 0x002fe20000000000 */
[----:B0-----:R-:W-:-:S04]  /*1950*/  ULEA UR4, UR6, UR4, 0x18 ;  /* 0x0000000406047291 */ /* 0x001fc8000f8ec0ff */
[----:B------:R-:W-:Y:S04]  /*1960*/  STS.U16 [R84], R7 ;  /* 0x0000000754007388 */ /* 0x000fe80000000400 */
[----:B------:R-:W0:Y:S02]  /*1970*/  LDS.U16 R87, [R86] ;  /* 0x0000000056577984 */ /* 0x000e240000000400 */
[----:B0-----:R-:W-:-:S05]  /*1980*/  VIADD R5, R87, 0x1 ;  /* 0x0000000157057836 */ /* 0x001fca0000000000 */
        /* <DEDUP_REMOVED lines=14> */
[----:B------:R-:W4:Y:S04]  /*1a70*/  LDS R98, [R51+0x18] ;  /* 0x0000180033627984 */ /* 0x000f280000000800 */
[----:B------:R-:W4:Y:S04]  /*1a80*/  LDS R99, [R51+0x1c] ;  /* 0x00001c0033637984 */ /* 0x000f280000000800 */
[----:B------:R-:W4:Y:S04]  /*1a90*/  LDS R100, [R51+0x20] ;  /* 0x0000200033647984 */ /* 0x000f280000000800 */
[----:B------:R-:W4:Y:S04]  /*1aa0*/  LDS R101, [R51+0x24] ;  /* 0x0000240033657984 */ /* 0x000f280000000800 */
[----:B------:R-:W4:Y:S04]  /*1ab0*/  LDS R102, [R51+0x28] ;  /* 0x0000280033667984 */ /* 0x000f280000000800 */
[----:B------:R-:W4:Y:S01]  /*1ac0*/  LDS R103, [R51+0x2c] ;  /* 0x00002c0033677984 */ /* 0x000f220000000800 */
        /* <DEDUP_REMOVED lines=10> */
[----:B------:R-:W-:-:S03]  /*1b70*/  IMAD.IADD R98, R98, 0x1, R97 ;  /* 0x0000000162627824 */ /* 0x000fc600078e0261 */
        /* <DEDUP_REMOVED lines=31> */
[----:B------:R-:W-:-:S04]  /*1d70*/  IMAD.IADD R114, R114, 0x1, R113 ;  /* 0x0000000172727824 */ /* 0x000fc800078e0271 */
[----:B0-----:R-:W-:-:S04]  /*1d80*/  IMAD.IADD R115, R115, 0x1, R114 ;  /* 0x0000000173737824 */ /* 0x001fc800078e0272 */
[----:B-1----:R-:W-:-:S04]  /*1d90*/  IMAD.IADD R116, R116, 0x1, R115 ;  /* 0x0000000174747824 */ /* 0x002fc800078e0273 */
[----:B--2---:R-:W-:-:S04]  /*1da0*/  IMAD.IADD R117, R117, 0x1, R116 ;  /* 0x0000000175757824 */ /* 0x004fc800078e0274 */
[----:B---3--:R-:W-:-:S04]  /*1db0*/  IMAD.IADD R118, R118, 0x1, R117 ;  /* 0x0000000176767824 */ /* 0x008fc800078e0275 */
[----:B----4-:R-:W-:-:S04]  /*1dc0*/  IMAD.IADD R119, R119, 0x1, R118 ;  /* 0x0000000177777824 */ /* 0x010fc800078e0276 */
[----:B------:R-:W-:-:S04]  /*1dd0*/  IMAD.IADD R120, R120, 0x1, R119 ;  /* 0x0000000178787824 */ /* 0x000fc800078e0277 */
        /* <DEDUP_REMOVED lines=29> */
[C---:B-1----:R-:W-:Y:S01]  /*1fb0*/  IMAD.IADD R8, R7.reuse, 0x1, R8 ;  /* 0x0000000107087824 */ /* 0x042fe200078e0208 */
        /* <DEDUP_REMOVED lines=91> */
[----:B------:R-:W4:Y:S04]  /*2570*/  LDS.U16 R64, [R64] ;  /* 0x0000000040407984 */ /* 0x000f280000000400 */
[----:B------:R-:W4:Y:S04]  /*2580*/  LDS.U16 R66, [R66] ;  /* 0x0000000042427984 */ /* 0x000f280000000400 */
[----:B------:R-:W4:Y:S04]  /*2590*/  LDS.U16 R68, [R68] ;  /* 0x0000000044447984 */ /* 0x000f280000000400 */
[----:B------:R-:W4:Y:S04]  /*25a0*/  LDS.U16 R70, [R70] ;  /* 0x0000000046467984 */ /* 0x000f280000000400 */
[----:B------:R-:W4:Y:S04]  /*25b0*/  LDS.U16 R72, [R72] ;  /* 0x0000000048487984 */ /* 0x000f280000000400 */
[----:B------:R-:W4:Y:S01]  /*25c0*/  LDS.U16 R74, [R74] ;  /* 0x000000004a4a7984 */ /* 0x000f220000000400 */
        /* <DEDUP_REMOVED lines=10> */
[----:B------:R-:W-:-:S03]  /*2670*/  IMAD.IADD R64, R65, 0x1, R64 ;  /* 0x0000000141407824 */ /* 0x000fc600078e0240 */
[----:B------:R-:W4:Y:S01]  /*2680*/  LDS.U16 R86, [R86] ;  /* 0x0000000056567984 */ /* 0x000f220000000400 */
[----:B------:R-:W-:-:S03]  /*2690*/  IMAD.IADD R66, R67, 0x1, R66 ;  /* 0x0000000143427824 */ /* 0x000fc600078e0242 */
[----:B------:R-:W4:Y:S01]  /*26a0*/  LDS.U16 R88, [R88] ;  /* 0x0000000058587984 */ /* 0x000f220000000400 */
[----:B------:R-:W-:-:S03]  /*26b0*/  IMAD.IADD R68, R69, 0x1, R68 ;  /* 0x0000000145447824 */ /* 0x000fc600078e0244 */
[----:B------:R-:W4:Y:S01]  /*26c0*/  LDS.U16 R90, [R90] ;  /* 0x000000005a5a7984 */ /* 0x000f220000000400 */
        /* <DEDUP_REMOVED lines=8> */
[----:B------:R-:W-:Y:S02]  /*2750*/  IMAD.IADD R86, R87, 0x1, R86 ;  /* 0x0000000157567824 */ /* 0x000fe400078e0256 */
        /* <DEDUP_REMOVED lines=33> */
[----:B------:R1:W-:Y:S04]  /*2970*/  STS [R52], R37 ;  /* 0x0000002534007388 */ /* 0x0003e80000000800 */
        /* <DEDUP_REMOVED lines=11> */
[----:B------:R1:W2:Y:S04]  /*2a30*/  LDS R29, [R53] ;  /* 0x00000000351d7984 */ /* 0x0002a80000000800 */
        /* <DEDUP_REMOVED lines=19> */
[----:B-----5:R1:W-:Y:S04]  /*2b70*/  STS [R4], R2 ;  /* 0x0000000204007388 */ /* 0x0203e80000000800 */
        /* <DEDUP_REMOVED lines=39> */
[----:B--234-:R-:W-:Y:S05]  /*2df0*/  BRA `(.L_x_444) ;  /* 0xffffffdc00587947 */ /* 0x01cfea000383ffff */
.L_x_443:
[----:B------:R-:W-:Y:S01]  /*2e00*/  LEA R5, R5, UR4, 0x2 ;  /* 0x0000000405057c11 */ /* 0x000fe2000f8e10ff */
[----:B------:R-:W-:Y:S01]  /*2e10*/  IMAD R53, R0, -0x48, R53 ;  /* 0xffffffb800357824 */ /* 0x000fe200078e0235 */
[----:B------:R-:W-:Y:S01]  /*2e20*/  LEA R56, R56, UR4, 0x2 ;  /* 0x0000000438387c11 */ /* 0x000fe2000f8e10ff */
[----:B------:R-:W0:Y:S01]  /*2e30*/  LDCU.64 UR6, c[0x0][0x3a0] ;  /* 0x00007400ff0677ac */ /* 0x000e220008000a00 */
[----:B------:R-:W-:Y:S01]  /*2e40*/  LEA R58, R58, UR4, 0x2 ;  /* 0x000000043a3a7c11 */ /* 0x000fe2000f8e10ff */
[----:B------:R-:W-:Y:S01]  /*2e50*/  STS [R5], R29 ;  /* 0x0000001d05007388 */ /* 0x000fe20000000800 */
[----:B------:R-:W-:Y:S02]  /*2e60*/  LEA R60, R60, UR4, 0x2 ;  /* 0x000000043c3c7c11 */ /* 0x000fe4000f8e10ff */
[----:B------:R-:W-:Y:S01]  /*2e70*/  LEA R62, R62, UR4, 0x2 ;  /* 0x000000043e3e7c11 */ /* 0x000fe2000f8e10ff */
[----:B------:R-:W-:Y:S01]  /*2e80*/  STS [R56], R30 ;  /* 0x0000001e38007388 */ /* 0x000fe20000000800 */
[----:B------:R-:W-:-:S02]  /*2e90*/  LEA R64, R64, UR4, 0x2 ;  /* 0x0000000440407c11 */ /* 0x000fc4000f8e10ff */
[----:B------:R-:W-:Y:S01]  /*2ea0*/  LEA R66, R66, UR4, 0x2 ;  /* 0x0000000442427c11 */ /* 0x000fe2000f8e10ff */
[----:B------:R-:W-:Y:S01]  /*2eb0*/  STS [R58], R31 ;  /* 0x0000001f3a007388 */ /* 0x000fe20000000800 */
[----:B------:R-:W-:Y:S02]  /*2ec0*/  LEA R68, R68, UR4, 0x2 ;  /* 0x0000000444447c11 */ /* 0x000fe4000f8e10ff */
[----:B------:R-:W-:Y:S01]  /*2ed0*/  LEA R70, R70, UR4, 0x2 ;  /* 0x0000000446467c11 */ /* 0x000fe2000f8e10ff */
[----:B------:R-:W-:Y:S01]  /*2ee0*/  STS [R60], R32 ;  /* 0x000000203c007388 */ /* 0x000fe20000000800 */
[----:B------:R-:W-:Y:S02]  /*2ef0*/  LEA R72, R72, UR4, 0x2 ;  /* 0x0000000448487c11 */ /* 0x000fe4000f8e10ff */
[----:B------:R-:W-:Y:S01]  /*2f00*/  LEA R74, R74, UR4, 0x2 ;  /* 0x000000044a4a7c11 */ /* 0x000fe2000f8e10ff */
[----:B------:R-:W-:Y:S01]  /*2f10*/  STS [R62], R33 ;  /* 0x000000213e007388 */ /* 0x000fe20000000800 */
[----:B------:R-:W-:Y:S01]  /*2f20*/  LEA R76, R76, UR4, 0x2 ;  /* 0x000000044c4c7c11 */ /* 0x000fe2000f8e10ff */
[----:B0-----:R-:W-:Y:S01]  /*2f30*/  IMAD.U32 R4, RZ, RZ, UR7 ;  /* 0x00000007ff047e24 */ /* 0x001fe2000f8e00ff */
        /* <DEDUP_REMOVED lines=11> */
[----:B------:R-:W-:-:S03]  /*2ff0*/  ISETP.LT.U32.AND P2, PT, R0, UR6, PT ;  /* 0x0000000600007c0c */ /* 0x000fc6000bf41070 */
[----:B------:R-:W-:Y:S01]  /*3000*/  STS [R72], R38 ;  /* 0x0000002648007388 */ /* 0x000fe20000000800 */
[----:B------:R-:W-:-:S03]  /*3010*/  ISETP.GT.U32.AND.EX P2, PT, R4, RZ, PT, P2 ;  /* 0x000000ff0400720c */ /* 0x000fc60003f44120 */
[----:B------:R-:W-:Y:S04]  /*3020*/  STS [R74], R39 ;  /* 0x000000274a007388 */ /* 0x000fe80000000800 */
[----:B------:R-:W-:Y:S04]  /*3030*/  STS [R76], R40 ;  /* 0x000000284c007388 */ /* 0x000fe80000000800 */
[----:B------:R-:W-:Y:S04]  /*3040*/  STS [R78], R41 ;  /* 0x000000294e007388 */ /* 0x000fe80000000800 */
[----:B------:R-:W-:Y:S04]  /*3050*/  STS [R80], R43 ;  /* 0x0000002b50007388 */ /* 0x000fe80000000800 */
[----:B------:R-:W-:Y:S04]  /*3060*/  STS [R47], R44 ;  /* 0x0000002c2f007388 */ /* 0x000fe80000000800 */
[----:B------:R-:W-:Y:S04]  /*3070*/  STS [R84], R45 ;  /* 0x0000002d54007388 */ /* 0x000fe80000000800 */
[----:B------:R-:W-:Y:S04]  /*3080*/  STS [R51], R46 ;  /* 0x0000002e33007388 */ /* 0x000fe80000000800 */
[----:B------:R-:W-:Y:S04]  /*3090*/  STS [R88], R48 ;  /* 0x0000003058007388 */ /* 0x000fe80000000800 */
[----:B------:R-:W-:Y:S01]  /*30a0*/  STS [R90], R49 ;  /* 0x000000315a007388 */ /* 0x000fe20000000800 */
[----:B------:R-:W-:Y:S06]  /*30b0*/  BAR.SYNC.DEFER_BLOCKING 0x0 ;  /* 0x0000000000007b1d */ /* 0x000fec0000010000 */
[----:B------:R-:W0:Y:S04]  /*30c0*/  LDS R6, [R53] ;  /* 0x0000000035067984 */ /* 0x000e280000000800 */
[----:B------:R-:W1:Y:S04]  /*30d0*/  LDS R7, [R53+0x400] ;  /* 0x0004000035077984 */ /* 0x000e680000000800 */
[----:B------:R-:W2:Y:S04]  /*30e0*/  LDS R8, [R53+0x800] ;  /* 0x0008000035087984 */ /* 0x000ea80000000800 */
[----:B------:R-:W-:Y:S04]  /*30f0*/  LDS R9, [R53+0xc00] ;  /* 0x000c000035097984 */ /* 0x000fe80000000800 */
[----:B------:R-:W-:Y:S04]  /*3100*/  LDS R10, [R53+0x1000] ;  /* 0x00100000350a7984 */ /* 0x000fe80000000800 */
[----:B------:R-:W-:Y:S04]  /*3110*/  LDS R11, [R53+0x1400] ;  /* 0x00140000350b7984 */ /* 0x000fe80000000800 */
[----:B------:R-:W3:Y:S04]  /*3120*/  LDS R29, [R53+0x1800] ;  /* 0x00180000351d7984 */ /* 0x000ee80000000800 */
[----:B------:R-:W-:Y:S04]  /*3130*/  LDS R30, [R53+0x1c00] ;  /* 0x001c0000351e7984 */ /* 0x000fe80000000800 */
        /* <DEDUP_REMOVED lines=10> */
[----:B------:R-:W-:Y:S01]  /*31e0*/  LDS R41, [R53+0x4800] ;  /* 0x0048000035297984 */ /* 0x000fe20000000800 */
[----:B------:R-:W-:Y:S06]  /*31f0*/  BAR.SYNC.DEFER_BLOCKING 0x0 ;  /* 0x0000000000007b1d */ /* 0x000fec0000010000 */
[----:B-----5:R4:W-:Y:S04]  /*3200*/  STS [R5], R2 ;  /* 0x0000000205007388 */ /* 0x0209e80000000800 */
[----:B------:R0:W-:Y:S04]  /*3210*/  STS [R56], R3 ;  /* 0x0000000338007388 */ /* 0x0001e80000000800 */
[----:B------:R1:W-:Y:S01]  /*3220*/  STS [R58], R12 ;  /* 0x0000000c3a007388 */ /* 0x0003e20000000800 */
[----:B----4-:R-:W4:Y:S03]  /*3230*/  LDC.64 R4, c[0x0][0x398] ;  /* 0x0000e600ff047b82 */ /* 0x010f260000000a00 */
[----:B------:R-:W-:Y:S04]  /*3240*/  STS [R60], R13 ;  /* 0x0000000d3c007388 */ /* 0x000fe80000000800 */
[----:B------:R2:W-:Y:S01]  /*3250*/  STS [R62], R14 ;  /* 0x0000000e3e007388 */ /* 0x0005e20000000800 */
[----:B0-----:R-:W0:Y:S01]  /*3260*/  LDC.64 R2, c[0x0][0x388] ;  /* 0x0000e200ff027b82 */ /* 0x001e220000000a00 */
[----:B-1----:R-:W-:-:S02]  /*3270*/  VIADD R12, R0, 0x100 ;  /* 0x00000100000c7836 */ /* 0x002fc40000000000 */
[----:B------:R-:W-:Y:S04]  /*3280*/  STS [R64], R15 ;  /* 0x0000000f40007388 */ /* 0x000fe80000000800 */
[----:B------:R1:W-:Y:S01]  /*3290*/  STS [R66], R16 ;  /* 0x0000001042007388 */ /* 0x0003e20000000800 */
[----:B------:R-:W-:Y:S01]  /*32a0*/  ISETP.LT.U32.AND P4, PT, R12, UR6, PT ;  /* 0x000000060c007c0c */ /* 0x000fe2000bf81070 */
[C---:B--2---:R-:W-:Y:S01]  /*32b0*/  VIADD R14, R0.reuse, 0x200 ;  /* 0x00000200000e7836 */ /* 0x044fe20000000000 */
[----:B------:R-:W-:Y:S01]  /*32c0*/  LOP3.LUT R12, R0, 0x400, RZ, 0xfc, !PT ;  /* 0x00000400000c7812 */ /* 0x000fe200078efcff */
[----:B------:R-:W-:Y:S03]  /*32d0*/  STS [R68], R17 ;  /* 0x0000001144007388 */ /* 0x000fe60000000800 */
[----:B------:R-:W-:Y:S01]  /*32e0*/  ISETP.LT.U32.AND P3, PT, R14, UR6, PT ;  /* 0x000000060e007c0c */ /* 0x000fe2000bf61070 */
[----:B------:R-:W-:Y:S01]  /*32f0*/  STS [R70], R18 ;  /* 0x0000001246007388 */ /* 0x000fe20000000800 */
[----:B------:R-:W-:Y:S01]  /*3300*/  VIADD R14, R0, 0x500 ;  /* 0x00000500000e7836 */ /* 0x000fe20000000000 */
[----:B------:R-:W-:Y:S01]  /*3310*/  ISETP.LT.U32.AND P0, PT, R12, UR6, PT ;  /* 0x000000060c007c0c */ /* 0x000fe2000bf01070 */
[C---:B-1----:R-:W-:Y:S01]  /*3320*/  VIADD R16, R0.reuse, 0x300 ;  /* 0x0000030000107836 */ /* 0x042fe20000000000 */
[----:B------:R-:W-:Y:S01]  /*3330*/  STS [R72], R19 ;  /* 0x0000001348007388 */ /* 0x000fe20000000800 */
[----:B------:R-:W-:Y:S01]  /*3340*/  VIADD R12, R0, 0x600 ;  /* 0x00000600000c7836 */ /* 0x000fe20000000000 */
[----:B------:R-:W-:Y:S01]  /*3350*/  ISETP.LT.U32.AND P1, PT, R14, UR6, PT ;  /* 0x000000060e007c0c */ /* 0x000fe2000bf21070 */
[----:B------:R-:W-:Y:S01]  /*3360*/  IMAD.U32 R14, RZ, RZ, UR7 ;  /* 0x00000007ff0e7e24 */ /* 0x000fe2000f8e00ff */
[----:B------:R-:W-:Y:S01]  /*3370*/  STS [R74], R20 ;  /* 0x000000144a007388 */ /* 0x000fe20000000800 */
[----:B------:R-:W-:Y:S01]  /*3380*/  ISETP.LT.U32.AND P5, PT, R16, UR6, PT ;  /* 0x0000000610007c0c */ /* 0x000fe2000bfa1070 */
[----:B------:R-:W-:Y:S01]  /*3390*/  IMAD.U32 R16, RZ, RZ, UR7 ;  /* 0x00000007ff107e24 */ /* 0x000fe2000f8e00ff */
[----:B------:R-:W-:Y:S01]  /*33a0*/  ISETP.LT.U32.AND P6, PT, R12, UR6, PT ;  /* 0x000000060c007c0c */ /* 0x000fe2000bfc1070 */
[----:B------:R-:W-:Y:S01]  /*33b0*/  STS [R76], R21 ;  /* 0x000000154c007388 */ /* 0x000fe20000000800 */
[----:B0-----:R-:W-:Y:S01]  /*33c0*/  IMAD.WIDE.U32 R2, R0, 0x4, R2 ;  /* 0x0000000400027825 */ /* 0x001fe200078e0002 */
[----:B------:R-:W-:-:S02]  /*33d0*/  ISETP.GT.U32.AND.EX P3, PT, R14, RZ, PT, P3 ;  /* 0x000000ff0e00720c */ /* 0x000fc40003f64130 */
[----:B------:R-:W-:Y:S01]  /*33e0*/  STS [R78], R22 ;  /* 0x000000164e007388 */ /* 0x000fe20000000800 */
[----:B------:R-:W-:Y:S01]  /*33f0*/  ISETP.GT.U32.AND.EX P4, PT, R16, RZ, PT, P4 ;  /* 0x000000ff1000720c */ /* 0x000fe20003f84140 */
[----:B----4-:R-:W-:Y:S02]  /*3400*/  IMAD.WIDE.U32 R4, R0, 0x4, R4 ;  /* 0x0000000400047825 */ /* 0x010fe400078e0004 */
[----:B------:R0:W-:Y:S02]  /*3410*/  STS [R80], R23 ;  /* 0x0000001750007388 */ /* 0x0001e40000000800 */
[----:B------:R-:W-:Y:S02]  /*3420*/  IMAD.U32 R12, RZ, RZ, UR7 ;  /* 0x00000007ff0c7e24 */ /* 0x000fe4000f8e00ff */
[----:B------:R-:W-:Y:S03]  /*3430*/  STS [R47], R24 ;  /* 0x000000182f007388 */ /* 0x000fe60000000800 */
[----:B------:R-:W-:Y:S01]  /*3440*/  ISETP.GT.U32.AND.EX P5, PT, R12, RZ, PT, P5 ;  /* 0x000000ff0c00720c */ /* 0x000fe20003fa4150 */
[----:B------:R1:W-:Y:S01]  /*3450*/  STS [R84], R25 ;  /* 0x0000001954007388 */ /* 0x0003e20000000800 */
[----:B0-----:R-:W-:Y:S01]  /*3460*/  @P2 LOP3.LUT R23, R6, 0x80000000, RZ, 0x3c, !PT ;  /* 0x8000000006172812 */ /* 0x001fe200078e3cff */
[----:B------:R-:W-:-:S02]  /*3470*/  VIADD R6, R0, 0x700 ;  /* 0x0000070000067836 */ /* 0x000fc40000000000 */
[----:B------:R-:W-:Y:S04]  /*3480*/  STS [R51], R26 ;  /* 0x0000001a33007388 */ /* 0x000fe80000000800 */
[----:B------:R0:W-:Y:S01]  /*3490*/  STS [R88], R27 ;  /* 0x0000001b58007388 */ /* 0x0001e20000000800 */
[----:B-1----:R-:W-:-:S03]  /*34a0*/  @P4 LOP3.LUT R25, R7, 0x80000000, RZ, 0x3c, !PT ;  /* 0x8000000007194812 */ /* 0x002fc600078e3cff */
[----:B------:R-:W-:Y:S01]  /*34b0*/  STS [R90], R28 ;  /* 0x0000001c5a007388 */ /* 0x000fe20000000800 */
[----:B------:R-:W-:Y:S01]  /*34c0*/  BAR.SYNC.DEFER_BLOCKING 0x0 ;  /* 0x0000000000007b1d */ /* 0x000fe20000010000 */
[----:B0-----:R-:W-:Y:S01]  /*34d0*/  @P3 LOP3.LUT R27, R8, 0x80000000, RZ, 0x3c, !PT ;  /* 0x80000000081b3812 */ /* 0x001fe200078e3cff */
[----:B------:R-:W-:-:S05]  /*34e0*/  IMAD.U32 R8, RZ, RZ, UR7 ;  /* 0x00000007ff087e24 */ /* 0x000fca000f8e00ff */
[C---:B------:R-:W-:Y:S02]  /*34f0*/  ISETP.GT.U32.AND.EX P1, PT, R8.reuse, RZ, PT, P1 ;  /* 0x000000ff0800720c */ /* 0x040fe40003f24110 */
[----:B------:R-:W-:-:S13]  /*3500*/  ISETP.GT.U32.AND.EX P6, PT, R8, RZ, PT, P6 ;  /* 0x000000ff0800720c */ /* 0x000fda0003fc4160 */
[----:B---3--:R-:W-:Y:S01]  /*3510*/  @P6 LOP3.LUT R29, R29, 0x80000000, RZ, 0x3c, !PT ;  /* 0x800000001d1d6812 */ /* 0x008fe200078e3cff */
[----:B------:R-:W0:Y:S04]  /*3520*/  @P2 LDS R43, [R53] ;  /* 0x00000000352b2984 */ /* 0x000e280000000800 */
[----:B------:R-:W1:Y:S04]  /*3530*/  LDS R13, [R53+0x400] ;  /* 0x00040000350d7984 */ /* 0x000e680000000800 */
[----:B------:R-:W2:Y:S04]  /*3540*/  LDS R15, [R53+0x800] ;  /* 0x00080000350f7984 */ /* 0x000ea80000000800 */
[----:B------:R-:W3:Y:S04]  /*3550*/  LDS R17, [R53+0xc00] ;  /* 0x000c000035117984 */ /* 0x000ee80000000800 */
[----:B------:R-:W4:Y:S04]  /*3560*/  LDS R19, [R53+0x1000] ;  /* 0x0010000035137984 */ /* 0x000f280000000800 */
[----:B------:R-:W-:Y:S04]  /*3570*/  @P2 STG.E desc[UR8][R2.64], R23 ;  /* 0x0000001702002986 */ /* 0x000fe8000c101908 */
[----:B------:R-:W4:Y:S04]  /*3580*/  LDS R21, [R53+0x1400] ;  /* 0x0014000035157984 */ /* 0x000f280000000800 */
[----:B------:R-:W4:Y:S04]  /*3590*/  LDS R7, [R53+0x1800] ;  /* 0x0018000035077984 */ /* 0x000f280000000800 */
[----:B------:R-:W4:Y:S04]  /*35a0*/  LDS R23, [R53+0x1c00] ;  /* 0x001c000035177984 */ /* 0x000f280000000800 */
[----:B0-----:R0:W-:Y:S01]  /*35b0*/  @P2 STG.E desc[UR8][R4.64], R43 ;  /* 0x0000002b04002986 */ /* 0x0011e2000c101908 */
[----:B------:R-:W-:Y:S01]  /*35c0*/  ISETP.LT.U32.AND P2, PT, R6, UR6, PT ;  /* 0x0000000606007c0c */ /* 0x000fe2000bf41070 */
[----:B------:R-:W-:-:S02]  /*35d0*/  IMAD.U32 R6, RZ, RZ, UR7 ;  /* 0x00000007ff067e24 */ /* 0x000fc4000f8e00ff */
[----:B------:R2:W-:Y:S01]  /*35e0*/  @P4 STG.E desc[UR8][R2.64+0x400], R25 ;  /* 0x0004001902004986 */ /* 0x0005e2000c101908 */
[----:B------:R-:W-:Y:S02]  /*35f0*/  ISETP.GT.U32.AND.EX P2, PT, R8, RZ, PT, P2 ;  /* 0x000000ff0800720c */ /* 0x000fe40003f44120 */
[----:B------:R-:W-:Y:S01]  /*3600*/  ISETP.GT.U32.AND.EX P0, PT, R6, RZ, PT, P0 ;  /* 0x000000ff0600720c */ /* 0x000fe20003f04100 */
[----:B-1----:R-:W-:Y:S01]  /*3610*/  @P4 STG.E desc[UR8][R4.64+0x400], R13 ;  /* 0x0004000d04004986 */ /* 0x002fe2000c101908 */
[----:B------:R-:W-:Y:S02]  /*3620*/  LOP3.LUT R6, R0, 0x800, RZ, 0xfc, !PT ;  /* 0x0000080000067812 */ /* 0x000fe400078efcff */
[----:B0-----:R-:W-:Y:S01]  /*3630*/  @P5 LOP3.LUT R43, R9, 0x80000000, RZ, 0x3c, !PT ;  /* 0x80000000092b5812 */ /* 0x001fe200078e3cff */
[----:B------:R-:W-:Y:S01]  /*3640*/  @P3 STG.E desc[UR8][R2.64+0x800], R27 ;  /* 0x0008001b02003986 */ /* 0x000fe2000c101908 */
[----:B------:R-:W-:Y:S01]  /*3650*/  ISETP.LT.U32.AND P4, PT, R6, UR6, PT ;  /* 0x0000000606007c0c */ /* 0x000fe2000bf81070 */
[----:B------:R-:W-:-:S02]  /*3660*/  VIADD R6, R0, 0x900 ;  /* 0x0000090000067836 */ /* 0x000fc40000000000 */
[----:B------:R-:W0:Y:S04]  /*3670*/  LDS R9, [R53+0x2000] ;  /* 0x0020000035097984 */ /* 0x000e280000000800 */
[----:B--2---:R-:W-:Y:S01]  /*3680*/  @P0 LOP3.LUT R25, R10, 0x80000000, RZ, 0x3c, !PT ;  /* 0x800000000a190812 */ /* 0x004fe200078e3cff */
[----:B------:R-:W-:Y:S01]  /*3690*/  @P3 STG.E desc[UR8][R4.64+0x800], R15 ;  /* 0x0008000f04003986 */ /* 0x000fe2000c101908 */
[----:B------:R-:W-:Y:S01]  /*36a0*/  ISETP.LT.U32.AND P3, PT, R6, UR6, PT ;  /* 0x0000000606007c0c */ /* 0x000fe2000bf61070 */
[----:B------:R-:W-:Y:S02]  /*36b0*/  VIADD R6, R0, 0xa00 ;  /* 0x00000a0000067836 */ /* 0x000fe40000000000 */
[----:B------:R-:W-:Y:S01]  /*36c0*/  @P5 STG.E desc[UR8][R2.64+0xc00], R43 ;  /* 0x000c002b02005986 */ /* 0x000fe2000c101908 */
[----:B------:R-:W-:Y:S01]  /*36d0*/  ISETP.GT.U32.AND.EX P3, PT, R8, RZ, PT, P3 ;  /* 0x000000ff0800720c */ /* 0x000fe20003f64130 */
[----:B------:R-:W-:-:S02]  /*36e0*/  IMAD.U32 R10, RZ, RZ, UR7 ;  /* 0x00000007ff0a7e24 */ /* 0x000fc4000f8e00ff */
[----:B---3--:R1:W-:Y:S01]  /*36f0*/  @P5 STG.E desc[UR8][R4.64+0xc00], R17 ;  /* 0x000c001104005986 */ /* 0x0083e2000c101908 */
[----:B------:R-:W-:Y:S01]  /*3700*/  ISETP.LT.U32.AND P5, PT, R6, UR6, PT ;  /* 0x0000000606007c0c */ /* 0x000fe2000bfa1070 */
[----:B------:R-:W-:Y:S02]  /*3710*/  VIADD R6, R0, 0xb00 ;  /* 0x00000b0000067836 */ /* 0x000fe40000000000 */
[----:B------:R-:W2:Y:S01]  /*3720*/  LDS R13, [R53+0x2400] ;  /* 0x00240000350d7984 */ /* 0x000ea20000000800 */
[----:B------:R-:W-:-:S03]  /*3730*/  ISETP.GT.U32.AND.EX P5, PT, R8, RZ, PT, P5 ;  /* 0x000000ff0800720c */ /* 0x000fc60003fa4150 */
[----:B------:R-:W-:Y:S04]  /*3740*/  @P0 STG.E desc[UR8][R2.64+0x1000], R25 ;  /* 0x0010001902000986 */ /* 0x000fe8000c101908 */
[----:B----4-:R3:W-:Y:S01]  /*3750*/  @P0 STG.E desc[UR8][R4.64+0x1000], R19 ;  /* 0x0010001304000986 */ /* 0x0107e2000c101908 */
[----:B-1----:R-:W-:Y:S02]  /*3760*/  @P1 LOP3.LUT R17, R11, 0x80000000, RZ, 0x3c, !PT ;  /* 0x800000000b111812 */ /* 0x002fe400078e3cff */
[----:B------:R-:W-:Y:S01]  /*3770*/  ISETP.LT.U32.AND P0, PT, R6, UR6, PT ;  /* 0x0000000606007c0c */ /* 0x000fe2000bf01070 */
[----:B------:R-:W1:Y:S01]  /*3780*/  LDS R11, [R53+0x2800] ;  /* 0x00280000350b7984 */ /* 0x000e620000000800 */
[----:B------:R-:W-:Y:S01]  /*3790*/  IMAD.U32 R6, RZ, RZ, UR7 ;  /* 0x00000007ff067e24 */ /* 0x000fe2000f8e00ff */
[----:B------:R-:W-:-:S02]  /*37a0*/  @P5 LOP3.LUT R33, R33, 0x80000000, RZ, 0x3c, !PT ;  /* 0x8000000021215812 */ /* 0x000fc400078e3cff */
[----:B------:R-:W4:Y:S01]  /*37b0*/  LDS R15, [R53+0x2c00] ;  /* 0x002c0000350f7984 */ /* 0x000f220000000800 */
[----:B------:R-:W-:Y:S02]  /*37c0*/  ISETP.GT.U32.AND.EX P0, PT, R8, RZ, PT, P0 ;  /* 0x000000ff0800720c */ /* 0x000fe40003f04100 */
[----:B------:R-:W-:Y:S01]  /*37d0*/  ISETP.GT.U32.AND.EX P4, PT, R6, RZ, PT, P4 ;  /* 0x000000ff0600720c */ /* 0x000fe20003f84140 */
[----:B------:R-:W-:Y:S01]  /*37e0*/  @P1 STG.E desc[UR8][R2.64+0x1400], R17 ;  /* 0x0014001102001986 */ /* 0x000fe2000c101908 */
[----:B------:R-:W-:Y:S02]  /*37f0*/  LOP3.LUT R6, R0, 0xc00, RZ, 0xfc, !PT ;  /* 0x00000c0000067812 */ /* 0x000fe400078efcff */
[----:B---3--:R-:W-:Y:S01]  /*3800*/  @P2 LOP3.LUT R19, R30, 0x80000000, RZ, 0x3c, !PT ;  /* 0x800000001e132812 */ /* 0x008fe200078e3cff */
[----:B------:R-:W-:Y:S01]  /*3810*/  @P1 STG.E desc[UR8][R4.64+0x1400], R21 ;  /* 0x0014001504001986 */ /* 0x000fe2000c101908 */
[----:B------:R-:W-:Y:S01]  /*3820*/  ISETP.LT.U32.AND P1, PT, R6, UR6, PT ;  /* 0x0000000606007c0c */ /* 0x000fe2000bf21070 */
[----:B------:R-:W-:Y:S01]  /*3830*/  VIADD R6, R0, 0xd00 ;  /* 0x00000d0000067836 */ /* 0x000fe20000000000 */
[----:B------:R-:W-:Y:S01]  /*3840*/  @P3 LOP3.LUT R25, R32, 0x80000000, RZ, 0x3c, !PT ;  /* 0x8000000020193812 */ /* 0x000fe200078e3cff */
[----:B------:R-:W-:Y:S01]  /*3850*/  @P6 STG.E desc[UR8][R2.64+0x1800], R29 ;  /* 0x0018001d02006986 */ /* 0x000fe2000c101908 */
[----:B------:R-:W-:-:S03]  /*3860*/  ISETP.GT.U32.AND.EX P1, PT, R8, RZ, PT, P1 ;  /* 0x000000ff0800720c */ /* 0x000fc60003f24110 */
[----:B------:R-:W-:Y:S01]  /*3870*/  @P6 STG.E desc[UR8][R4.64+0x1800], R7 ;  /* 0x0018000704006986 */ /* 0x000fe2000c101908 */
[----:B------:R-:W-:Y:S01]  /*3880*/  ISETP.LT.U32.AND P6, PT, R6, UR6, PT ;  /* 0x0000000606007c0c */ /* 0x000fe2000bfc1070 */
[----:B------:R-:W-:Y:S01]  /*3890*/  VIADD R6, R0, 0xe00 ;  /* 0x00000e0000067836 */ /* 0x000fe20000000000 */
[----:B------:R-:W-:Y:S01]  /*38a0*/  @P4 LOP3.LUT R31, R31, 0x80000000, RZ, 0x3c, !PT ;  /* 0x800000001f1f4812 */ /* 0x000fe200078e3cff */
[----:B------:R-:W3:Y:S01]  /*38b0*/  LDS R7, [R53+0x3000] ;  /* 0x0030000035077984 */ /* 0x000ee20000000800 */
[----:B------:R-:W-:-:S03]  /*38c0*/  ISETP.GT.U32.AND.EX P6, PT, R10, RZ, PT, P6 ;  /* 0x000000ff0a00720c */ /* 0x000fc60003fc4160 */
[----:B------:R-:W-:Y:S02]  /*38d0*/  @P2 STG.E desc[UR8][R2.64+0x1c00], R19 ;  /* 0x001c001302002986 */ /* 0x000fe4000c101908 */
[----:B------:R-:W-:Y:S02]  /*38e0*/  @P1 LOP3.LUT R35, R35, 0x80000000, RZ, 0x3c, !PT ;  /* 0x8000000023231812 */ /* 0x000fe400078e3cff */
[----:B------:R-:W3:Y:S04]  /*38f0*/  LDS R17, [R53+0x3400] ;  /* 0x0034000035117984 */ /* 0x000ee80000000800 */
[----:B------:R-:W-:Y:S01]  /*3900*/  @P2 STG.E desc[UR8][R4.64+0x1c00], R23 ;  /* 0x001c001704002986 */ /* 0x000fe2000c101908 */
[----:B------:R-:W-:Y:S01]  /*3910*/  ISETP.LT.U32.AND P2, PT, R6, UR6, PT ;  /* 0x0000000606007c0c */ /* 0x000fe2000bf41070 */
[----:B------:R-:W-:-:S02]  /*3920*/  VIADD R6, R0, 0xf00 ;  /* 0x00000f0000067836 */ /* 0x000fc40000000000 */
[----:B------:R-:W-:Y:S01]  /*3930*/  @P4 STG.E desc[UR8][R2.64+0x2000], R31 ;  /* 0x0020001f02004986 */ /* 0x000fe2000c101908 */
[----:B------:R-:W-:-:S03]  /*3940*/  ISETP.GT.U32.AND.EX P2, PT, R12, RZ, PT, P2 ;  /* 0x000000ff0c00720c */ /* 0x000fc60003f44120 */
[----:B------:R-:W3:Y:S04]  /*3950*/  LDS R19, [R53+0x3800] ;  /* 0x0038000035137984 */ /* 0x000ee80000000800 */
[----:B0-----:R-:W-:Y:S01]  /*3960*/  @P4 STG.E desc[UR8][R4.64+0x2000], R9 ;  /* 0x0020000904004986 */ /* 0x001fe2000c101908 */
[----:B------:R-:W-:Y:S02]  /*3970*/  ISETP.LT.U32.AND P4, PT, R6, UR6, PT ;  /* 0x0000000606007c0c */ /* 0x000fe4000bf81070 */
[----:B------:R-:W-:Y:S01]  /*3980*/  LOP3.LUT R6, R0, 0x1000, RZ, 0xfc, !PT ;  /* 0x0000100000067812 */ /* 0x000fe200078efcff */
[----:B------:R-:W0:Y:S02]  /*3990*/  LDS R9, [R53+0x3c00] ;  /* 0x003c000035097984 */ /* 0x000e240000000800 */
[----:B------:R-:W-:-:S02]  /*39a0*/  @P2 LOP3.LUT R37, R37, 0x80000000, RZ, 0x3c, !PT ;  /* 0x8000000025252812 */ /* 0x000fc400078e3cff */
[----:B------:R-:W0:Y:S04]  /*39b0*/  LDS R21, [R53+0x4000] ;  /* 0x0040000035157984 */ /* 0x000e280000000800 */
[----:B------:R-:W0:Y:S04]  /*39c0*/  LDS R23, [R53+0x4400] ;  /* 0x0044000035177984 */ /* 0x000e280000000800 */
[----:B------:R-:W-:Y:S04]  /*39d0*/  @P3 STG.E desc[UR8][R2.64+0x2400], R25 ;  /* 0x0024001902003986 */ /* 0x000fe8000c101908 */
[----:B--2---:R2:W-:Y:S01]  /*39e0*/  @P3 STG.E desc[UR8][R4.64+0x2400], R13 ;  /* 0x0024000d04003986 */ /* 0x0045e2000c101908 */
[----:B------:R-:W-:Y:S01]  /*39f0*/  ISETP.LT.U32.AND P3, PT, R6, UR6, PT ;  /* 0x0000000606007c0c */ /* 0x000fe2000bf61070 */
[----:B------:R-:W-:-:S02]  /*3a00*/  VIADD R6, R0, 0x1100 ;  /* 0x0000110000067836 */ /* 0x000fc40000000000 */
[----:B------:R-:W-:Y:S01]  /*3a10*/  @P5 STG.E desc[UR8][R2.64+0x2800], R33 ;  /* 0x0028002102005986 */ /* 0x000fe2000c101908 */
[----:B------:R-:W-:Y:S01]  /*3a20*/  VIADD R0, R0, 0x1200 ;  /* 0x0000120000007836 */ /* 0x000fe20000000000 */
[----:B------:R-:W-:Y:S02]  /*3a30*/  ISETP.GT.U32.AND.EX P3, PT, R8, RZ, PT, P3 ;  /* 0x000000ff0800720c */ /* 0x000fe40003f64130 */
[----:B-1----:R1:W-:Y:S01]  /*3a40*/  @P5 STG.E desc[UR8][R4.64+0x2800], R11 ;  /* 0x0028000b04005986 */ /* 0x0023e2000c101908 */
[----:B------:R-:W-:Y:S01]  /*3a50*/  ISETP.LT.U32.AND P5, PT, R6, UR6, PT ;  /* 0x0000000606007c0c */ /* 0x000fe2000bfa1070 */
[----:B------:R-:W-:Y:S01]  /*3a60*/  IMAD.U32 R6, RZ, RZ, UR7 ;  /* 0x00000007ff067e24 */ /* 0x000fe2000f8e00ff */
[----:B--2---:R-:W-:-:S04]  /*3a70*/  @P0 LOP3.LUT R13, R34, 0x80000000, RZ, 0x3c, !PT ;  /* 0x80000000220d0812 */ /* 0x004fc800078e3cff */
[----:B------:R-:W-:Y:S01]  /*3a80*/  ISETP.GT.U32.AND.EX P4, PT, R6, RZ, PT, P4 ;  /* 0x000000ff0600720c */ /* 0x000fe20003f84140 */
[----:B------:R2:W-:Y:S03]  /*3a90*/  @P0 STG.E desc[UR8][R2.64+0x2c00], R13 ;  /* 0x002c000d02000986 */ /* 0x0005e6000c101908 */
[----:B------:R-:W-:Y:S01]  /*3aa0*/  @P3 LOP3.LUT R39, R39, 0x80000000, RZ, 0x3c, !PT ;  /* 0x8000000027273812 */ /* 0x000fe200078e3cff */
[----:B----4-:R4:W-:Y:S01]  /*3ab0*/  @P0 STG.E desc[UR8][R4.64+0x2c00], R15 ;  /* 0x002c000f04000986 */ /* 0x0109e2000c101908 */
[----:B------:R-:W-:Y:S01]  /*3ac0*/  ISETP.LT.U32.AND P0, PT, R0, UR6, PT ;  /* 0x0000000600007c0c */ /* 0x000fe2000bf01070 */
[----:B------:R-:W-:Y:S01]  /*3ad0*/  IMAD.U32 R0, RZ, RZ, UR7 ;  /* 0x00000007ff007e24 */ /* 0x000fe2000f8e00ff */
[----:B-1----:R-:W-:Y:S01]  /*3ae0*/  @P6 LOP3.LUT R11, R36, 0x80000000, RZ, 0x3c, !PT ;  /* 0x80000000240b6812 */ /* 0x002fe200078e3cff */
[----:B------:R1:W-:Y:S01]  /*3af0*/  @P1 STG.E desc[UR8][R2.64+0x3000], R35 ;  /* 0x0030002302001986 */ /* 0x0003e2000c101908 */
[----:B------:R-:W-:-:S02]  /*3b00*/  ISETP.GT.U32.AND.EX P0, PT, R6, RZ, PT, P0 ;  /* 0x000000ff0600720c */ /* 0x000fc40003f04100 */
[----:B------:R-:W-:Y:S01]  /*3b10*/  ISETP.GT.U32.AND.EX P5, PT, R0, RZ, PT, P5 ;  /* 0x000000ff0000720c */ /* 0x000fe20003fa4150 */
[----:B---3--:R1:W-:Y:S01]  /*3b20*/  @P1 STG.E desc[UR8][R4.64+0x3000], R7 ;  /* 0x0030000704001986 */ /* 0x0083e2000c101908 */
[----:B--2---:R-:W-:-:S03]  /*3b30*/  @P4 LOP3.LUT R13, R38, 0x80000000, RZ, 0x3c, !PT ;  /* 0x80000000260d4812 */ /* 0x004fc600078e3cff */
[----:B------:R1:W-:Y:S04]  /*3b40*/  @P6 STG.E desc[UR8][R2.64+0x3400], R11 ;  /* 0x0034000b02006986 */ /* 0x0003e8000c101908 */
[----:B------:R1:W-:Y:S04]  /*3b50*/  @P6 STG.E desc[UR8][R4.64+0x3400], R17 ;  /* 0x0034001104006986 */ /* 0x0003e8000c101908 */
[----:B------:R1:W-:Y:S01]  /*3b60*/  @P2 STG.E desc[UR8][R2.64+0x3800], R37 ;  /* 0x0038002502002986 */ /* 0x0003e2000c101908 */
[----:B----4-:R-:W-:-:S03]  /*3b70*/  @P5 LOP3.LUT R15, R40, 0x80000000, RZ, 0x3c, !PT ;  /* 0x80000000280f5812 */ /* 0x010fc600078e3cff */
[----:B------:R1:W-:Y:S04]  /*3b80*/  @P2 STG.E desc[UR8][R4.64+0x3800], R19 ;  /* 0x0038001304002986 */ /* 0x0003e8000c101908 */
[----:B------:R1:W-:Y:S04]  /*3b90*/  @P4 STG.E desc[UR8][R2.64+0x3c00], R13 ;  /* 0x003c000d02004986 */ /* 0x0003e8000c101908 */
[----:B0-----:R1:W-:Y:S04]  /*3ba0*/  @P4 STG.E desc[UR8][R4.64+0x3c00], R9 ;  /* 0x003c000904004986 */ /* 0x0013e8000c101908 */
[----:B------:R1:W-:Y:S04]  /*3bb0*/  @P3 STG.E desc[UR8][R2.64+0x4000], R39 ;  /* 0x0040002702003986 */ /* 0x0003e8000c101908 */
[----:B------:R1:W-:Y:S04]  /*3bc0*/  @P3 STG.E desc[UR8][R4.64+0x4000], R21 ;  /* 0x0040001504003986 */ /* 0x0003e8000c101908 */
[----:B------:R1:W-:Y:S04]  /*3bd0*/  @P5 STG.E desc[UR8][R2.64+0x4400], R15 ;  /* 0x0044000f02005986 */ /* 0x0003e8000c101908 */
[----:B------:R1:W-:Y:S01]  /*3be0*/  @P5 STG.E desc[UR8][R4.64+0x4400], R23 ;  /* 0x0044001704005986 */ /* 0x0003e2000c101908 */
[----:B------:R-:W-:Y:S05]  /*3bf0*/  @!P0 EXIT ;  /* 0x000000000000894d */ /* 0x000fea0003800000 */
[----:B------:R-:W0:Y:S01]  /*3c00*/  LDS R53, [R53+0x4800] ;  /* 0x0048000035357984 */ /* 0x000e220000000800 */
[----:B------:R-:W-:-:S05]  /*3c10*/  LOP3.LUT R41, R41, 0x80000000, RZ, 0x3c, !PT ;  /* 0x8000000029297812 */ /* 0x000fca00078e3cff */
[----:B------:R-:W-:Y:S04]  /*3c20*/  STG.E desc[UR8][R2.64+0x4800], R41 ;  /* 0x0048002902007986 */ /* 0x000fe8000c101908 */
[----:B0-----:R-:W-:Y:S01]  /*3c30*/  STG.E desc[UR8][R4.64+0x4800], R53 ;  /* 0x0048003504007986 */ /* 0x001fe2000c101908 */
[----:B------:R-:W-:Y:S05]  /*3c40*/  EXIT ;  /* 0x000000000000794d */ /* 0x000fea0003800000 */
.L_x_445:
        /* <DEDUP_REMOVED lines=11> */
.L_x_2119:


//--------------------- .text._ZN3cub18CUB_300001_SM_10006detail10radix_sort29DeviceRadixSortOnesweepKernelINS1_5radix10policy_hubIifyE10Policy1000ELNS0_9SortOrderE0EifyiiNS1_21identity_decomposer_tEEEvPT5_SB_PT3_PKSC_PT1_PKSG_PT2_PKSK_T4_iiT6_ --------------------------
	.section	.text._ZN3cub18CUB_300001_SM_10006detail10radix_sort29DeviceRadixSortOnesweepKernelINS1_5radix10policy_hubIifyE10Policy1000ELNS0_9SortOrderE0EifyiiNS1_21identity_decomposer_tEEEvPT5_SB_PT3_PKSC_PT1_PKSG_PT2_PKSK_T4_iiT6_,"ax",@progbits
	.align	128
        .global         _ZN3cub18CUB_300001_SM_10006detail10radix_sort29DeviceRadixSortOnesweepKernelINS1_5radix10policy_hubIifyE10Policy1000ELNS0_9SortOrderE0EifyiiNS1_21identity_decomposer_tEEEvPT5_SB_PT3_PKSC_PT1_PKSG_PT2_PKSK_T4_iiT6_
        .type           _ZN3cub18CUB_300001_SM_10006detail10radix_sort29DeviceRadixSortOnesweepKernelINS1_5radix10policy_hubIifyE10Policy1000ELNS0_9SortOrderE0EifyiiNS1_21identity_decomposer_tEEEvPT5_SB_PT3_PKSC_PT1_PKSG_PT2_PKSK_T4_iiT6_,@function
        .size           _ZN3cub18CUB_300001_SM_10006detail10radix_sort29DeviceRadixSortOnesweepKernelINS1_5radix10policy_hubIifyE10Policy1000ELNS0_9SortOrderE0EifyiiNS1_21identity_decomposer_tEEEvPT5_SB_PT3_PKSC_PT1_PKSG_PT2_PKSK_T4_iiT6_,(.L_x_2120 - _ZN3cub18CUB_300001_SM_10006detail10radix_sort29DeviceRadixSortOnesweepKernelINS1_5radix10policy_hubIifyE10Policy1000ELNS0_9SortOrderE0EifyiiNS1_21identity_decomposer_tEEEvPT5_SB_PT3_PKSC_PT1_PKSG_PT2_PKSK_T4_iiT6_)
        .other          _ZN3cub18CUB_300001_SM_10006detail10radix_sort29DeviceRadixSortOnesweepKernelINS1_5radix10policy_hubIifyE10Policy1000ELNS0_9SortOrderE0EifyiiNS1_21identity_decomposer_tEEEvPT5_SB_PT3_PKSC_PT1_PKSG_PT2_PKSK_T4_iiT6_,@"STO_CUDA_ENTRY STV_DEFAULT"
_ZN3cub18CUB_300001_SM_10006detail10radix_sort29DeviceRadixSortOnesweepKernelINS1_5radix10policy_hubIifyE10Policy1000ELNS0_9SortOrderE0EifyiiNS1_21identity_decomposer_tEEEvPT5_SB_PT3_PKSC_PT1_PKSG_PT2_PKSK_T4_iiT6_:
.text._ZN3cub18CUB_300001_SM_10006detail10radix_sort29DeviceRadixSortOnesweepKernelINS1_5radix10policy_hubIifyE10Policy1000ELNS0_9SortOrderE0EifyiiNS1_21identity_decomposer_tEEEvPT5_SB_PT3_PKSC_PT1_PKSG_PT2_PKSK_T4_iiT6_:
        /* <DEDUP_REMOVED lines=16> */
.L_x_447:
[----:B------:R-:W-:Y:S05]  /*0100*/  BSYNC.RECONVERGENT B0 ;  /* 0x0000000000007941 */ /* 0x000fea0003800200 */
.L_x_446:
        /* <DEDUP_REMOVED lines=35> */
.L_x_448:
        /* <DEDUP_REMOVED lines=76> */
.L_x_449:
        /* <DEDUP_REMOVED lines=19> */
.L_x_452:
        /* <DEDUP_REMOVED lines=21> */
.L_x_451:
[----:B------:R-:W-:Y:S05]  /*0a80*/  BSYNC.RECONVERGENT B0 ;  /* 0x0000000000007941 */ /* 0x000fea0003800200 */
.L_x_450:
        /* <DEDUP_REMOVED lines=18> */
.L_x_456:
[----:B------:R-:W-:Y:S05]  /*0bb0*/  BSYNC.RECONVERGENT B1 ;  /* 0x0000000000017941 */ /* 0x000fea0003800200 */
.L_x_455:
        /* <DEDUP_REMOVED lines=14> */
.L_x_457:
[----:B------:R-:W-:Y:S01]  /*0ca0*/  VIADD R6, R6, 0x1 ;  /* 0x0000000106067836 */ /* 0x000fe20000000000 */
[----:B------:R0:W-:Y:S04]  /*0cb0*/  STS [R0], RZ ;  /* 0x000000ff00007388 */ /* 0x0001e80000000800 */
[----:B------:R-:W-:Y:S01]  /*0cc0*/  ISETP.NE.AND P0, PT, R6, RZ, PT ;  /* 0x000000ff0600720c */ /* 0x000fe20003f05270 */
[----:B0-----:R-:W-:-:S12]  /*0cd0*/  VIADD R0, R0, 0x80 ;  /* 0x0000008000007836 */ /* 0x001fd80000000000 */
[----:B------:R-:W-:Y:S05]  /*0ce0*/  @P0 BRA `(.L_x_457) ;  /* 0xfffffffc00ec0947 */ /* 0x000fea000383ffff */
.L_x_454:
[----:B------:R-:W-:Y:S05]  /*0cf0*/  BSYNC.RECONVERGENT B0 ;  /* 0x0000000000007941 */ /* 0x000fea0003800200 */
.L_x_453:
        /* <DEDUP_REMOVED lines=130> */
.L_x_459:
[----:B------:R-:W-:Y:S05]  /*1520*/  BSYNC.RECONVERGENT B0 ;  /* 0x0000000000007941 */ /* 0x000fea0003800200 */
.L_x_458:
        /* <DEDUP_REMOVED lines=38> */
.L_x_468:
[----:B0-----:R-:W0:Y:S01]  /*1790*/  LDC.64 R4, c[0x0][0x380] ;  /* 0x0000e000ff047b82 */ /* 0x001e220000000a00 */
[----:B------:R-:W-:Y:S01]  /*17a0*/  VIADD R19, R10, 0xffffffff ;  /* 0xffffffff0a137836 */ /* 0x000fe20000000000 */
[----:B------:R-:W-:Y:S03]  /*17b0*/  BSSY B2, `(.L_x_465) ;  /* 0x0000008000027945 */ /* 0x000fe60003800000 */
[----:B------:R-:W-:-:S04]  /*17c0*/  IMAD R11, R19, 0x100, R3 ;  /* 0x00000100130b7824 */ /* 0x000fc800078e0203 */
[----:B0-----:R-:W-:-:S07]  /*17d0*/  IMAD.WIDE R4, R11, 0x4, R4 ;  /* 0x000000040b047825 */ /* 0x001fce00078e0204 */
.L_x_466:
[----:B------:R-:W-:Y:S05]  /*17e0*/  YIELD ;  /* 0x0000000000007946 */ /* 0x000fea0003800000 */
[----:B------:R0:W-:Y:S06]  /*17f0*/  MEMBAR.SC.CTA ;  /* 0x0000000000007992 */ /* 0x0001ec0000000000 */
[----:B0-----:R-:W2:Y:S02]  /*1800*/  LDG.E.STRONG.SYS R11, desc[UR6][R4.64] ;  /* 0x00000006040b7981 */ /* 0x001ea4000c1f5900 */
[----:B--2---:R-:W-:-:S13]  /*1810*/  ISETP.NE.AND P0, PT, R11, RZ, PT ;  /* 0x000000ff0b00720c */ /* 0x004fda0003f05270 */
[----:B------:R-:W-:Y:S05]  /*1820*/  @!P0 BRA `(.L_x_466) ;  /* 0xfffffffc00ec8947 */ /* 0x000fea000383ffff */
[----:B------:R-:W-:Y:S05]  /*1830*/  BSYNC B2 ;  /* 0x0000000000027941 */ /* 0x000fea0003800000 */
.L_x_465:
[----:B------:R-:W-:Y:S01]  /*1840*/  BSSY.RECONVERGENT B2, `(.L_x_467) ;  /* 0x0000006000027945 */ /* 0x000fe20003800200 */
[C---:B------:R-:W-:Y:S02]  /*1850*/  ISETP.GT.AND P0, PT, R11.reuse, -0x1, PT ;  /* 0xffffffff0b00780c */ /* 0x040fe40003f04270 */
[----:B------:R-:W-:Y:S01]  /*1860*/  LOP3.LUT R4, R11, 0x3fffffff, RZ, 0xc0, !PT ;  /* 0x3fffffff0b047812 */ /* 0x000fe200078ec0ff */
[----:B------:R-:W-:Y:S05]  /*1870*/  WARPSYNC.EXCLUSIVE R6 ;  /* 0x0000000006007348 */ /* 0x000fea0003a00000 */
[----:B------:R-:W-:-:S05]  /*1880*/  IMAD.IADD R17, R4, 0x1, R17 ;  /* 0x0000000104117824 */ /* 0x000fca00078e0211 */
[----:B------:R-:W-:-:S07]  /*1890*/  VOTE.ANY R6, PT, P0 ;  /* 0x0000000000067806 */ /* 0x000fce00000e0100 */
[----:B------:R-:W-:Y:S05]  /*18a0*/  BSYNC.RECONVERGENT B2 ;  /* 0x0000000000027941 */ /* 0x000fea0003800200 */
.L_x_467:
[----:B------:R-:W-:Y:S01]  /*18b0*/  ISETP.GT.U32.AND P1, PT, R10, 0x1, PT ;  /* 0x000000010a00780c */ /* 0x000fe20003f24070 */
[----:B------:R-:W-:-:S12]  /*18c0*/  IMAD.MOV.U32 R10, RZ, RZ, R19 ;  /* 0x000000ffff0a7224 */ /* 0x000fd800078e0013 */
[----:B------:R-:W-:Y:S05]  /*18d0*/  @P0 BRA P1, `(.L_x_468) ;  /* 0xfffffffc00ac0947 */ /* 0x000fea000083ffff */
[----:B------:R-:W-:Y:S05]  /*18e0*/  BSYNC B0 ;  /* 0x0000000000007941 */ /* 0x000fea0003800000 */
.L_x_464:
[----:B------:R1:W2:Y:S02]  /*18f0*/  LDS.64 R4, [R13+0x6600] ;  /* 0x006600000d047984 */ /* 0x0002a40000000a00 */
.L_x_463:
[C---:B------:R-:W-:Y:S01]  /*1900*/  IMAD.IADD R19, R17.reuse, 0x1, -R0 ;  /* 0x0000000111137824 */ /* 0x040fe200078e0a00 */
[----:B------:R-:W-:-:S04]  /*1910*/  LOP3.LUT R11, R17, 0x80000000, RZ, 0xfc, !PT ;  /* 0x80000000110b7812 */ /* 0x000fc800078efcff */
[C---:B0-2---:R-:W-:Y:S01]  /*1920*/  IADD3 R4, P0, PT, R19.reuse, R4, RZ ;  /* 0x0000000413047210 */ /* 0x045fe20007f1e0ff */
[----:B------:R0:W-:Y:S03]  /*1930*/  STG.E.STRONG.SYS desc[UR6][R14.64], R11 ;  /* 0x0000000b0e007986 */ /* 0x0001e6000c115906 */
[----:B------:R-:W-:-:S05]  /*1940*/  LEA.HI.X.SX32 R5, R19, R5, 0x1, P0 ;  /* 0x0000000513057211 */ /* 0x000fca00000f0eff */
[----:B------:R0:W-:Y:S04]  /*1950*/  STS.64 [R13+0x6600], R4 ;  /* 0x006600040d007388 */ /* 0x0001e80000000a00 */
.L_x_462:
[----:B------:R-:W-:Y:S05]  /*1960*/  BSYNC B1 ;  /* 0x0000000000017941 */ /* 0x000fea0003800000 */
.L_x_461:
        /* <DEDUP_REMOVED lines=17> */
.L_x_469:
        /* <DEDUP_REMOVED lines=28> */
.L_x_470:
        /* <DEDUP_REMOVED lines=56> */
.L_x_471:
        /* <DEDUP_REMOVED lines=19> */
.L_x_472:
        /* <DEDUP_REMOVED lines=51> */
.L_x_473:
        /* <DEDUP_REMOVED lines=22> */
.L_x_474:
        /* <DEDUP_REMOVED lines=56> */
.L_x_460:
        /* <DEDUP_REMOVED lines=38> */
.L_x_566:
        /* <DEDUP_REMOVED lines=25> */
.L_x_475:
        /* <DEDUP_REMOVED lines=44> */
.L_x_478:
[----:B------:R-:W-:Y:S05]  /*2fb0*/  BSYNC.RECONVERGENT B0 ;  /* 0x0000000000007941 */ /* 0x000fea0003800200 */
.L_x_477:
        /* <DEDUP_REMOVED lines=39> */
.L_x_480:
[----:B------:R-:W-:Y:S05]  /*3230*/  BSYNC.RECONVERGENT B0 ;  /* 0x0000000000007941 */ /* 0x000fea0003800200 */
.L_x_479:
        /* <DEDUP_REMOVED lines=35> */
.L_x_482:
[----:B------:R-:W-:Y:S05]  /*3470*/  BSYNC.RECONVERGENT B0 ;  /* 0x0000000000007941 */ /* 0x000fea0003800200 */
.L_x_481:
        /* <DEDUP_REMOVED lines=35> */
.L_x_484:
[----:B------:R-:W-:Y:S05]  /*36b0*/  BSYNC.RECONVERGENT B0 ;  /* 0x0000000000007941 */ /* 0x000fea0003800200 */
.L_x_483:
        /* <DEDUP_REMOVED lines=37> */
.L_x_486:
[----:B------:R-:W-:Y:S05]  /*3910*/  BSYNC.RECONVERGENT B0 ;  /* 0x0000000000007941 */ /* 0x000fea0003800200 */
.L_x_485:
        /* <DEDUP_REMOVED lines=37> */
.L_x_488:
[----:B------:R-:W-:Y:S05]  /*3b70*/  BSYNC.RECONVERGENT B0 ;  /* 0x0000000000007941 */ /* 0x000fea0003800200 */
.L_x_487:
        /* <DEDUP_REMOVED lines=37> */
.L_x_490:
[----:B------:R-:W-:Y:S05]  /*3dd0*/  BSYNC.RECONVERGENT B0 ;  /* 0x0000000000007941 */ /* 0x000fea0003800200 */
.L_x_489:
        /* <DEDUP_REMOVED lines=37> */
.L_x_492:
[----:B------:R-:W-:Y:S05]  /*4030*/  BSYNC.RECONVERGENT B0 ;  /* 0x0000000000007941 */ /* 0x000fea0003800200 */
.L_x_491:
        /* <DEDUP_REMOVED lines=37> */
.L_x_494:
[----:B------:R-:W-:Y:S05]  /*4290*/  BSYNC.RECONVERGENT B0 ;  /* 0x0000000000007941 */ /* 0x000fea0003800200 */
.L_x_493:
        /* <DEDUP_REMOVED lines=37> */
.L_x_496:
[----:B------:R-:W-:Y:S05]  /*44f0*/  BSYNC.RECONVERGENT B0 ;  /* 0x0000000000007941 */ /* 0x000fea0003800200 */
.L_x_495:
        /* <DEDUP_REMOVED lines=37> */
.L_x_498:
[----:B------:R-:W-:Y:S05]  /*4750*/  BSYNC.RECONVERGENT B0 ;  /* 0x0000000000007941 */ /* 0x000fea0003800200 */
.L_x_497:
        /* <DEDUP_REMOVED lines=37> */
.L_x_500:
[----:B------:R-:W-:Y:S05]  /*49b0*/  BSYNC.RECONVERGENT B0 ;  /* 0x0000000000007941 */ /* 0x000fea0003800200 */
.L_x_499:
        /* <DEDUP_REMOVED lines=37> */
.L_x_502:
[----:B------:R-:W-:Y:S05]  /*4c10*/  BSYNC.RECONVERGENT B0 ;  /* 0x0000000000007941 */ /* 0x000fea0003800200 */
.L_x_501:
        /* <DEDUP_REMOVED lines=39> */
.L_x_504:
[----:B------:R-:W-:Y:S05]  /*4e90*/  BSYNC.RECONVERGENT B0 ;  /* 0x0000000000007941 */ /* 0x000fea0003800200 */
.L_x_503:
        /* <DEDUP_REMOVED lines=39> */
.L_x_506:
[----:B------:R-:W-:Y:S05]  /*5110*/  BSYNC.RECONVERGENT B0 ;  /* 0x0000000000007941 */ /* 0x000fea0003800200 */
.L_x_505:
        /* <DEDUP_REMOVED lines=39> */
.L_x_508:
[----:B------:R-:W-:Y:S05]  /*5390*/  BSYNC.RECONVERGENT B0 ;  /* 0x0000000000007941 */ /* 0x000fea0003800200 */
.L_x_507:
        /* <DEDUP_REMOVED lines=36> */
.L_x_510:
[----:B------:R-:W-:Y:S05]  /*55e0*/  BSYNC.RECONVERGENT B0 ;  /* 0x0000000000007941 */ /* 0x000fea0003800200 */
.L_x_509:
        /* <DEDUP_REMOVED lines=35> */
.L_x_512:
[----:B------:R-:W-:Y:S05]  /*5820*/  BSYNC.RECONVERGENT B0 ;  /* 0x0000000000007941 */ /* 0x000fea0003800200 */
.L_x_511:
        /* <DEDUP_REMOVED lines=65> */
.L_x_520:
[----:B-1----:R-:W1:Y:S01]  /*5c40*/  LDC.64 R8, c[0x0][0x380] ;  /* 0x0000e000ff087b82 */ /* 0x002e620000000a00 */
[----:B------:R-:W-:Y:S01]  /*5c50*/  VIADD R17, R10, 0xffffffff ;  /* 0xffffffff0a117836 */ /* 0x000fe20000000000 */
[----:B------:R-:W-:Y:S03]  /*5c60*/  BSSY B2, `(.L_x_517) ;  /* 0x0000008000027945 */ /* 0x000fe60003800000 */
[----:B------:R-:W-:-:S04]  /*5c70*/  IMAD R11, R17, 0x100, R3 ;  /* 0x00000100110b7824 */ /* 0x000fc800078e0203 */
[----:B-1----:R-:W-:-:S07]  /*5c80*/  IMAD.WIDE R8, R11, 0x4, R8 ;  /* 0x000000040b087825 */ /* 0x002fce00078e0208 */
.L_x_518:
[----:B------:R-:W-:Y:S05]  /*5c90*/  YIELD ;  /* 0x0000000000007946 */ /* 0x000fea0003800000 */
[----:B------:R1:W-:Y:S06]  /*5ca0*/  MEMBAR.SC.CTA ;  /* 0x0000000000007992 */ /* 0x0003ec0000000000 */
[----:B-1----:R-:W2:Y:S02]  /*5cb0*/  LDG.E.STRONG.SYS R11, desc[UR6][R8.64] ;  /* 0x00000006080b7981 */ /* 0x002ea4000c1f5900 */
[----:B--2---:R-:W-:-:S13]  /*5cc0*/  ISETP.NE.AND P0, PT, R11, RZ, PT ;  /* 0x000000ff0b00720c */ /* 0x004fda0003f05270 */
[----:B------:R-:W-:Y:S05]  /*5cd0*/  @!P0 BRA `(.L_x_518) ;  /* 0xfffffffc00ec8947 */ /* 0x000fea000383ffff */
[----:B------:R-:W-:Y:S05]  /*5ce0*/  BSYNC B2 ;  /* 0x0000000000027941 */ /* 0x000fea0003800000 */
.L_x_517:
[----:B------:R-:W-:Y:S01]  /*5cf0*/  BSSY.RECONVERGENT B2, `(.L_x_519) ;  /* 0x0000006000027945 */ /* 0x000fe20003800200 */
[C---:B------:R-:W-:Y:S02]  /*5d00*/  ISETP.GT.AND P0, PT, R11.reuse, -0x1, PT ;  /* 0xffffffff0b00780c */ /* 0x040fe40003f04270 */
[----:B------:R-:W-:Y:S01]  /*5d10*/  LOP3.LUT R8, R11, 0x3fffffff, RZ, 0xc0, !PT ;  /* 0x3fffffff0b087812 */ /* 0x000fe200078ec0ff */
[----:B------:R-:W-:Y:S05]  /*5d20*/  WARPSYNC.EXCLUSIVE R6 ;  /* 0x0000000006007348 */ /* 0x000fea0003a00000 */
[----:B------:R-:W-:-:S05]  /*5d30*/  IMAD.IADD R13, R8, 0x1, R13 ;  /* 0x00000001080d7824 */ /* 0x000fca00078e020d */
[----:B------:R-:W-:-:S07]  /*5d40*/  VOTE.ANY R6, PT, P0 ;  /* 0x0000000000067806 */ /* 0x000fce00000e0100 */
[----:B------:R-:W-:Y:S05]  /*5d50*/  BSYNC.RECONVERGENT B2 ;  /* 0x0000000000027941 */ /* 0x000fea0003800200 */
.L_x_519:
[----:B------:R-:W-:Y:S01]  /*5d60*/  ISETP.GT.U32.AND P1, PT, R10, 0x1, PT ;  /* 0x000000010a00780c */ /* 0x000fe20003f24070 */
[----:B------:R-:W-:-:S12]  /*5d70*/  IMAD.MOV.U32 R10, RZ, RZ, R17 ;  /* 0x000000ffff0a7224 */ /* 0x000fd800078e0011 */
[----:B------:R-:W-:Y:S05]  /*5d80*/  @P0 BRA P1, `(.L_x_520) ;  /* 0xfffffffc00ac0947 */ /* 0x000fea000083ffff */
[----:B------:R-:W-:Y:S05]  /*5d90*/  BSYNC B0 ;  /* 0x0000000000007941 */ /* 0x000fea0003800000 */
.L_x_516:
[----:B------:R2:W3:Y:S02]  /*5da0*/  LDS.64 R8, [R19+0x6600] ;  /* 0x0066000013087984 */ /* 0x0004e40000000a00 */
.L_x_515:
        /* <DEDUP_REMOVED lines=9> */
.L_x_514:
[----:B------:R-:W-:Y:S05]  /*5e40*/  BSYNC B1 ;  /* 0x0000000000017941 */ /* 0x000fea0003800000 */
.L_x_513:
        /* <DEDUP_REMOVED lines=16> */
.L_x_521:
        /* <DEDUP_REMOVED lines=212> */
.L_x_522:
        /* <DEDUP_REMOVED lines=28> */
.L_x_525:
[----:B------:R-:W-:Y:S05]  /*6e50*/  BSYNC.RECONVERGENT B0 ;  /* 0x0000000000007941 */ /* 0x000fea0003800200 */
.L_x_524:
        /* <DEDUP_REMOVED lines=18> */
.L_x_527:
[----:B------:R-:W-:Y:S05]  /*6f80*/  BSYNC.RECONVERGENT B0 ;  /* 0x0000000000007941 */ /* 0x000fea0003800200 */
.L_x_526:
        /* <DEDUP_REMOVED lines=18> */
.L_x_529:
[----:B------:R-:W-:Y:S05]  /*70b0*/  BSYNC.RECONVERGENT B0 ;  /* 0x0000000000007941 */ /* 0x000fea0003800200 */
.L_x_528:
        /* <DEDUP_REMOVED lines=18> */
.L_x_531:
[----:B------:R-:W-:Y:S05]  /*71e0*/  BSYNC.RECONVERGENT B0 ;  /* 0x0000000000007941 */ /* 0x000fea0003800200 */
.L_x_530:
        /* <DEDUP_REMOVED lines=18> */
.L_x_533:
[----:B------:R-:W-:Y:S05]  /*7310*/  BSYNC.RECONVERGENT B0 ;  /* 0x0000000000007941 */ /* 0x000fea0003800200 */
.L_x_532:
        /* <DEDUP_REMOVED lines=18> */
.L_x_535:
[----:B------:R-:W-:Y:S05]  /*7440*/  BSYNC.RECONVERGENT B0 ;  /* 0x0000000000007941 */ /* 0x000fea0003800200 */
.L_x_534:
        /* <DEDUP_REMOVED lines=18> */
.L_x_537:
[----:B------:R-:W-:Y:S05]  /*7570*/  BSYNC.RECONVERGENT B0 ;  /* 0x0000000000007941 */ /* 0x000fea0003800200 */
.L_x_536:
        /* <DEDUP_REMOVED lines=18> */
.L_x_539:
[----:B------:R-:W-:Y:S05]  /*76a0*/  BSYNC.RECONVERGENT B0 ;  /* 0x0000000000007941 */ /* 0x000fea0003800200 */
.L_x_538:
        /* <DEDUP_REMOVED lines=18> */
.L_x_541:
[----:B------:R-:W-:Y:S05]  /*77d0*/  BSYNC.RECONVERGENT B0 ;  /* 0x0000000000007941 */ /* 0x000fea0003800200 */
.L_x_540:
        /* <DEDUP_REMOVED lines=18> */
.L_x_543:
[----:B------:R-:W-:Y:S05]  /*7900*/  BSYNC.RECONVERGENT B0 ;  /* 0x0000000000007941 */ /* 0x000fea0003800200 */
.L_x_542:
        /* <DEDUP_REMOVED lines=18> */
.L_x_545:
[----:B------:R-:W-:Y:S05]  /*7a30*/  BSYNC.RECONVERGENT B0 ;  /* 0x0000000000007941 */ /* 0x000fea0003800200 */
.L_x_544:
        /* <DEDUP_REMOVED lines=17> */
.L_x_547:
[----:B------:R-:W-:Y:S05]  /*7b50*/  BSYNC.RECONVERGENT B0 ;  /* 0x0000000000007941 */ /* 0x000fea0003800200 */
.L_x_546:
        /* <DEDUP_REMOVED lines=16> */
.L_x_549:
[----:B------:R-:W-:Y:S05]  /*7c60*/  BSYNC.RECONVERGENT B0 ;  /* 0x0000000000007941 */ /* 0x000fea0003800200 */
.L_x_548:
        /* <DEDUP_REMOVED lines=16> */
.L_x_551:
[----:B------:R-:W-:Y:S05]  /*7d70*/  BSYNC.RECONVERGENT B0 ;  /* 0x0000000000007941 */ /* 0x000fea0003800200 */
.L_x_550:
        /* <DEDUP_REMOVED lines=16> */
.L_x_553:
[----:B------:R-:W-:Y:S05]  /*7e80*/  BSYNC.RECONVERGENT B0 ;  /* 0x0000000000007941 */ /* 0x000fea0003800200 */
.L_x_552:
        /* <DEDUP_REMOVED lines=16> */
.L_x_555:
[----:B------:R-:W-:Y:S05]  /*7f90*/  BSYNC.RECONVERGENT B0 ;  /* 0x0000000000007941 */ /* 0x000fea0003800200 */
.L_x_554:
        /* <DEDUP_REMOVED lines=16> */
.L_x_557:
[----:B------:R-:W-:Y:S05]  /*80a0*/  BSYNC.RECONVERGENT B0 ;  /* 0x0000000000007941 */ /* 0x000fea0003800200 */
.L_x_556:
[----:B------:R-:W-:Y:S01]  /*80b0*/  NOP ;  /* 0x0000000000007918 */ /* 0x000fe20000000000 */
.L_x_523:
        /* <DEDUP_REMOVED lines=78> */
.L_x_558:
        /* <DEDUP_REMOVED lines=104> */
.L_x_559:
        /* <DEDUP_REMOVED lines=179> */
.L_x_560:
        /* <DEDUP_REMOVED lines=205> */
.L_x_476:
[----:B------:R-:W-:Y:S02]  /*a420*/  IMAD.MOV.U32 R58, RZ, RZ, R39 ;  /* 0x000000ffff3a7224 */ /* 0x000fe400078e0027 */
[----:B------:R-:W-:Y:S02]  /*a430*/  IMAD.MOV.U32 R49, RZ, RZ, 0x1 ;  /* 0x00000001ff317424 */ /* 0x000fe400078e00ff */
[----:B------:R-:W-:Y:S02]  /*a440*/  IMAD.MOV.U32 R60, RZ, RZ, RZ ;  /* 0x000000ffff3c7224 */ /* 0x000fe400078e00ff */
[----:B------:R-:W-:-:S07]  /*a450*/  IMAD.MOV.U32 R47, RZ, RZ, -0x1 ;  /* 0xffffffffff2f7424 */ /* 0x000fce00078e00ff */
[----:B------:R-:W-:Y:S05]  /*a460*/  WARPSYNC.COLLECTIVE R47, `(.L_x_561) ;  /* 0x000000002f087348 */ /* 0x000fea0003c00000 */
[----:B------:R0:W1:Y:S02]  /*a470*/  SHFL.UP P0, R46, R58, R49, R60 ;  /* 0x040000313a2e7389 */ /* 0x000064000000003c */
[----:B01----:R-:W-:Y:S05]  /*a480*/  ENDCOLLECTIVE ;  /* 0x000000000000791b */ /* 0x003fea0003800000 */
.L_x_561:
[----:B------:R-:W-:Y:S02]  /*a490*/  IMAD.MOV.U32 R49, RZ, RZ, 0x2 ;  /* 0x00000002ff317424 */ /* 0x000fe400078e00ff */
[----:B------:R-:W-:-:S04]  /*a4a0*/  IMAD.MOV.U32 R40, RZ, RZ, R46 ;  /* 0x000000ffff287224 */ /* 0x000fc800078e002e */
[----:B------:R-:W-:-:S04]  /*a4b0*/  @P0 IMAD.IADD R40, R39, 0x1, R40 ;  /* 0x0000000127280824 */ /* 0x000fc800078e0228 */
[----:B------:R-:W-:-:S07]  /*a4c0*/  IMAD.MOV.U32 R58, RZ, RZ, R40 ;  /* 0x000000ffff3a7224 */ /* 0x000fce00078e0028 */
[----:B------:R-:W-:Y:S05]  /*a4d0*/  WARPSYNC.COLLECTIVE R47, `(.L_x_562) ;  /* 0x000000002f087348 */ /* 0x000fea0003c00000 */
[----:B------:R0:W1:Y:S02]  /*a4e0*/  SHFL.UP P0, R46, R58, R49, R60 ;  /* 0x040000313a2e7389 */ /* 0x000064000000003c */
[----:B01----:R-:W-:Y:S05]  /*a4f0*/  ENDCOLLECTIVE ;  /* 0x000000000000791b */ /* 0x003fea0003800000 */
.L_x_562:
[----:B------:R-:W-:Y:S02]  /*a500*/  IMAD.MOV.U32 R49, RZ, RZ, 0x4 ;  /* 0x00000004ff317424 */ /* 0x000fe400078e00ff */
[----:B------:R-:W-:-:S04]  /*a510*/  IMAD.MOV.U32 R43, RZ, RZ, R46 ;  /* 0x000000ffff2b7224 */ /* 0x000fc800078e002e */
[----:B------:R-:W-:-:S04]  /*a520*/  @P0 IMAD.IADD R43, R40, 0x1, R43 ;  /* 0x00000001282b0824 */ /* 0x000fc800078e022b */
[----:B------:R-:W-:-:S07]  /*a530*/  IMAD.MOV.U32 R58, RZ, RZ, R43 ;  /* 0x000000ffff3a7224 */ /* 0x000fce00078e002b */
[----:B------:R-:W-:Y:S05]  /*a540*/  WARPSYNC.COLLECTIVE R47, `(.L_x_563) ;  /* 0x000000002f087348 */ /* 0x000fea0003c00000 */
[----:B------:R0:W1:Y:S02]  /*a550*/  SHFL.UP P0, R46, R58, R49, R60 ;  /* 0x040000313a2e7389 */ /* 0x000064000000003c */
[----:B01----:R-:W-:Y:S05]  /*a560*/  ENDCOLLECTIVE ;  /* 0x000000000000791b */ /* 0x003fea0003800000 */
.L_x_563:
[----:B------:R-:W-:Y:S02]  /*a570*/  IMAD.MOV.U32 R49, RZ, RZ, 0x8 ;  /* 0x00000008ff317424 */ /* 0x000fe400078e00ff */
[----:B------:R-:W-:-:S04]  /*a580*/  IMAD.MOV.U32 R44, RZ, RZ, R46 ;  /* 0x000000ffff2c7224 */ /* 0x000fc800078e002e */
[----:B------:R-:W-:-:S04]  /*a590*/  @P0 IMAD.IADD R44, R43, 0x1, R44 ;  /* 0x000000012b2c0824 */ /* 0x000fc800078e022c */
[----:B------:R-:W-:-:S07]  /*a5a0*/  IMAD.MOV.U32 R58, RZ, RZ, R44 ;  /* 0x000000ffff3a7224 */ /* 0x000fce00078e002c */
[----:B------:R-:W-:Y:S05]  /*a5b0*/  WARPSYNC.COLLECTIVE R47, `(.L_x_564) ;  /* 0x000000002f087348 */ /* 0x000fea0003c00000 */
[----:B------:R0:W1:Y:S02]  /*a5c0*/  SHFL.UP P0, R46, R58, R49, R60 ;  /* 0x040000313a2e7389 */ /* 0x000064000000003c */
[----:B01----:R-:W-:Y:S05]  /*a5d0*/  ENDCOLLECTIVE ;  /* 0x000000000000791b */ /* 0x003fea0003800000 */
.L_x_564:
[----:B------:R-:W-:Y:S02]  /*a5e0*/  IMAD.MOV.U32 R49, RZ, RZ, 0x10 ;  /* 0x00000010ff317424 */ /* 0x000fe400078e00ff */
[----:B------:R-:W-:-:S04]  /*a5f0*/  IMAD.MOV.U32 R45, RZ, RZ, R46 ;  /* 0x000000ffff2d7224 */ /* 0x000fc800078e002e */
[----:B------:R-:W-:-:S04]  /*a600*/  @P0 IMAD.IADD R45, R44, 0x1, R45 ;  /* 0x000000012c2d0824 */ /* 0x000fc800078e022d */
[----:B------:R-:W-:-:S07]  /*a610*/  IMAD.MOV.U32 R58, RZ, RZ, R45 ;  /* 0x000000ffff3a7224 */ /* 0x000fce00078e002d */
[----:B------:R-:W-:Y:S05]  /*a620*/  WARPSYNC.COLLECTIVE R47, `(.L_x_565) ;  /* 0x000000002f087348 */ /* 0x000fea0003c00000 */
[----:B------:R0:W1:Y:S02]  /*a630*/  SHFL.UP P0, R46, R58, R49, R60 ;  /* 0x040000313a2e7389 */ /* 0x000064000000003c */
[----:B01----:R-:W-:Y:S05]  /*a640*/  ENDCOLLECTIVE ;  /* 0x000000000000791b */ /* 0x003fea0003800000 */
.L_x_565:
[----:B------:R-:W-:Y:S05]  /*a650*/  BRA `(.L_x_566) ;  /* 0xffffff8400407947 */ /* 0x000fea000383ffff */
.L_x_567:
        /* <DEDUP_REMOVED lines=10> */
.L_x_2120:


//--------------------- .text._ZN3cub18CUB_300001_SM_10006detail10radix_sort33DeviceRadixSortExclusiveSumKernelINS1_5radix10policy_hubIifyE10Policy1000EyEEvPT0_ --------------------------
	.section	.text._ZN3cub18CUB_300001_SM_10006detail10radix_sort33DeviceRadixSortExclusiveSumKernelINS1_5radix10policy_hubIifyE10Policy1000EyEEvPT0_,"ax",@progbits
	.align	128
        .global         _ZN3cub18CUB_300001_SM_10006detail10radix_sort33DeviceRadixSortExclusiveSumKernelINS1_5radix10policy_hubIifyE10Policy1000EyEEvPT0_
        .type           _ZN3cub18CUB_300001_SM_10006detail10radix_sort33DeviceRadixSortExclusiveSumKernelINS1_5radix10policy_hubIifyE10Policy1000EyEEvPT0_,@function
        .size           _ZN3cub18CUB_300001_SM_10006detail10radix_sort33DeviceRadixSortExclusiveSumKernelINS1_5radix10policy_hubIifyE10Policy1000EyEEvPT0_,(.L_x_2121 - _ZN3cub18CUB_300001_SM_10006detail10radix_sort33DeviceRadixSortExclusiveSumKernelINS1_5radix10policy_hubIifyE10Policy1000EyEEvPT0_)
        .other          _ZN3cub18CUB_300001_SM_10006detail10radix_sort33DeviceRadixSortExclusiveSumKernelINS1_5radix10policy_hubIifyE10Policy1000EyEEvPT0_,@"STO_CUDA_ENTRY STV_DEFAULT"
_ZN3cub18CUB_300001_SM_10006detail10radix_sort33DeviceRadixSortExclusiveSumKernelINS1_5radix10policy_hubIifyE10Policy1000EyEEvPT0_:
.text._ZN3cub18CUB_300001_SM_10006detail10radix_sort33DeviceRadixSortExclusiveSumKernelINS1_5radix10policy_hubIifyE10Policy1000EyEEvPT0_:
        /* <DEDUP_REMOVED lines=63> */
.L_x_580:
        /* <DEDUP_REMOVED lines=28> */
.L_x_568:
[----:B------:R-:W-:Y:S05]  /*05b0*/  WARPSYNC.ALL ;  /* 0x0000000000007948 */ /* 0x000fea0003800000 */
[----:B------:R-:W-:Y:S06]  /*05c0*/  BAR.SYNC.DEFER_BLOCKING 0x0 ;  /* 0x0000000000007b1d */ /* 0x000fec0000010000 */
[----:B------:R-:W-:Y:S05]  /*05d0*/  @P1 EXIT ;  /* 0x000000000000194d */ /* 0x000fea0003800000 */
[----:B01----:R-:W0:Y:S04]  /*05e0*/  LDS.64 R2, [R0+0x10] ;  /* 0x0000100000027984 */ /* 0x003e280000000a00 */
[----:B0-----:R-:W-:Y:S01]  /*05f0*/  STG.E.64 desc[UR4][R16.64], R2 ;  /* 0x0000000210007986 */ /* 0x001fe2000c101b04 */
[----:B------:R-:W-:Y:S05]  /*0600*/  EXIT ;  /* 0x000000000000794d */ /* 0x000fea0003800000 */
.L_x_569:
[----:B------:R-:W-:Y:S02]  /*0610*/  IMAD.MOV.U32 R24, RZ, RZ, R20 ;  /* 0x000000ffff187224 */ /* 0x000fe400078e0014 */
[----:B------:R-:W-:Y:S02]  /*0620*/  IMAD.MOV.U32 R23, RZ, RZ, 0x1 ;  /* 0x00000001ff177424 */ /* 0x000fe400078e00ff */
[----:B------:R-:W-:Y:S02]  /*0630*/  IMAD.MOV.U32 R22, RZ, RZ, RZ ;  /* 0x000000ffff167224 */ /* 0x000fe400078e00ff */
[----:B------:R-:W-:-:S07]  /*0640*/  IMAD.MOV.U32 R21, RZ, RZ, -0x1 ;  /* 0xffffffffff157424 */ /* 0x000fce00078e00ff */
[----:B------:R-:W-:Y:S05]  /*0650*/  WARPSYNC.COLLECTIVE R21, `(.L_x_570) ;  /* 0x0000000015087348 */ /* 0x000fea0003c00000 */
[----:B------:R0:W1:Y:S02]  /*0660*/  SHFL.UP P0, R25, R24, R23, R22 ;  /* 0x0400001718197389 */ /* 0x0000640000000016 */
[----:B01----:R-:W-:Y:S05]  /*0670*/  ENDCOLLECTIVE ;  /* 0x000000000000791b */ /* 0x003fea0003800000 */
.L_x_570:
[----:B------:R-:W-:Y:S02]  /*0680*/  IMAD.MOV.U32 R24, RZ, RZ, R19 ;  /* 0x000000ffff187224 */ /* 0x000fe400078e0013 */
[----:B------:R-:W-:-:S07]  /*0690*/  IMAD.MOV.U32 R27, RZ, RZ, R25 ;  /* 0x000000ffff1b7224 */ /* 0x000fce00078e0019 */
[----:B------:R-:W-:Y:S05]  /*06a0*/  WARPSYNC.COLLECTIVE R21, `(.L_x_571) ;  /* 0x0000000015087348 */ /* 0x000fea0003c00000 */
[----:B------:R0:W1:Y:S02]  /*06b0*/  SHFL.UP P0, R25, R24, R23, R22 ;  /* 0x0400001718197389 */ /* 0x0000640000000016 */
[----:B01----:R-:W-:Y:S05]  /*06c0*/  ENDCOLLECTIVE ;  /* 0x000000000000791b */ /* 0x003fea0003800000 */
.L_x_571:
        /* <DEDUP_REMOVED lines=9> */
.L_x_572:
[----:B------:R-:W-:Y:S02]  /*0760*/  IMAD.MOV.U32 R24, RZ, RZ, R26 ;  /* 0x000000ffff187224 */ /* 0x000fe400078e001a */
[----:B------:R-:W-:-:S07]  /*0770*/  IMAD.MOV.U32 R28, RZ, RZ, R25 ;  /* 0x000000ffff1c7224 */ /* 0x000fce00078e0019 */
[----:B------:R-:W-:Y:S05]  /*0780*/  WARPSYNC.COLLECTIVE R21, `(.L_x_573) ;  /* 0x0000000015087348 */ /* 0x000fea0003c00000 */
[----:B------:R0:W1:Y:S02]  /*0790*/  SHFL.UP P0, R25, R24, R23, R22 ;  /* 0x0400001718197389 */ /* 0x0000640000000016 */
[----:B01----:R-:W-:Y:S05]  /*07a0*/  ENDCOLLECTIVE ;  /* 0x000000000000791b */ /* 0x003fea0003800000 */
.L_x_573:
        /* <DEDUP_REMOVED lines=9> */
.L_x_574:
[----:B------:R-:W-:Y:S02]  /*0840*/  IMAD.MOV.U32 R24, RZ, RZ, R29 ;  /* 0x000000ffff187224 */ /* 0x000fe400078e001d */
[----:B------:R-:W-:-:S07]  /*0850*/  IMAD.MOV.U32 R27, RZ, RZ, R25 ;  /* 0x000000ffff1b7224 */ /* 0x000fce00078e0019 */
[----:B------:R-:W-:Y:S05]  /*0860*/  WARPSYNC.COLLECTIVE R21, `(.L_x_575) ;  /* 0x0000000015087348 */ /* 0x000fea0003c00000 */
[----:B------:R0:W1:Y:S02]  /*0870*/  SHFL.UP P0, R25, R24, R23, R22 ;  /* 0x0400001718197389 */ /* 0x0000640000000016 */
[----:B01----:R-:W-:Y:S05]  /*0880*/  ENDCOLLECTIVE ;  /* 0x000000000000791b */ /* 0x003fea0003800000 */
.L_x_575:
        /* <DEDUP_REMOVED lines=9> */
.L_x_576:
[----:B------:R-:W-:Y:S02]  /*0920*/  IMAD.MOV.U32 R24, RZ, RZ, R29 ;  /* 0x000000ffff187224 */ /* 0x000fe400078e001d */
[----:B------:R-:W-:-:S07]  /*0930*/  IMAD.MOV.U32 R27, RZ, RZ, R25 ;  /* 0x000000ffff1b7224 */ /* 0x000fce00078e0019 */
[----:B------:R-:W-:Y:S05]  /*0940*/  WARPSYNC.COLLECTIVE R21, `(.L_x_577) ;  /* 0x0000000015087348 */ /* 0x000fea0003c00000 */
[----:B------:R0:W1:Y:S02]  /*0950*/  SHFL.UP P0, R25, R24, R23, R22 ;  /* 0x0400001718197389 */ /* 0x0000640000000016 */
[----:B01----:R-:W-:Y:S05]  /*0960*/  ENDCOLLECTIVE ;  /* 0x000000000000791b */ /* 0x003fea0003800000 */
.L_x_577:
        /* <DEDUP_REMOVED lines=9> */
.L_x_578:
[----:B------:R-:W-:Y:S02]  /*0a00*/  IMAD.MOV.U32 R24, RZ, RZ, R26 ;  /* 0x000000ffff187224 */ /* 0x000fe400078e001a */
[----:B------:R-:W-:-:S07]  /*0a10*/  IMAD.MOV.U32 R28, RZ, RZ, R25 ;  /* 0x000000ffff1c7224 */ /* 0x000fce00078e0019 */
[----:B------:R-:W-:Y:S05]  /*0a20*/  WARPSYNC.COLLECTIVE R21, `(.L_x_579) ;  /* 0x0000000015087348 */ /* 0x000fea0003c00000 */
[----:B------:R0:W1:Y:S02]  /*0a30*/  SHFL.UP P0, R25, R24, R23, R22 ;  /* 0x0400001718197389 */ /* 0x0000640000000016 */
[----:B01----:R-:W-:Y:S05]  /*0a40*/  ENDCOLLECTIVE ;  /* 0x000000000000791b */ /* 0x003fea0003800000 */
.L_x_579:
[----:B------:R-:W-:Y:S05]  /*0a50*/  BRA `(.L_x_580) ;  /* 0xfffffff800647947 */ /* 0x000fea000383ffff */
.L_x_581:
        /* <DEDUP_REMOVED lines=10> */
.L_x_2121:


//--------------------- .text._ZN3cub18CUB_300001_SM_10006detail10radix_sort30DeviceRadixSortHistogramKernelINS1_5radix10policy_hubIifyE10Policy1000ELNS0_9SortOrderE0EiyNS1_21identity_decomposer_tEEEvPT2_PKT1_SA_iiT3_ --------------------------
	.section	.text._ZN3cub18CUB_300001_SM_10006detail10radix_sort30DeviceRadixSortHistogramKernelINS1_5radix10policy_hubIifyE10Policy1000ELNS0_9SortOrderE0EiyNS1_21identity_decomposer_tEEEvPT2_PKT1_SA_iiT3_,"ax",@progbits
	.align	128
        .global         _ZN3cub18CUB_300001_SM_10006detail10radix_sort30DeviceRadixSortHistogramKernelINS1_5radix10policy_hubIifyE10Policy1000ELNS0_9SortOrderE0EiyNS1_21identity_decomposer_tEEEvPT2_PKT1_SA_iiT3_
        .type           _ZN3cub18CUB_300001_SM_10006detail10radix_sort30DeviceRadixSortHistogramKernelINS1_5radix10policy_hubIifyE10Policy1000ELNS0_9SortOrderE0EiyNS1_21identity_decomposer_tEEEvPT2_PKT1_SA_iiT3_,@function
        .size           _ZN3cub18CUB_300001_SM_10006detail10radix_sort30DeviceRadixSortHistogramKernelINS1_5radix10policy_hubIifyE10Policy1000ELNS0_9SortOrderE0EiyNS1_21identity_decomposer_tEEEvPT2_PKT1_SA_iiT3_,(.L_x_2122 - _ZN3cub18CUB_300001_SM_10006detail10radix_sort30DeviceRadixSortHistogramKernelINS1_5radix10policy_hubIifyE10Policy1000ELNS0_9SortOrderE0EiyNS1_21identity_decomposer_tEEEvPT2_PKT1_SA_iiT3_)
        .other          _ZN3cub18CUB_300001_SM_10006detail10radix_sort30DeviceRadixSortHistogramKernelINS1_5radix10policy_hubIifyE10Policy1000ELNS0_9SortOrderE0EiyNS1_21identity_decomposer_tEEEvPT2_PKT1_SA_iiT3_,@"STO_CUDA_ENTRY STV_DEFAULT"
_ZN3cub18CUB_300001_SM_10006detail10radix_sort30DeviceRadixSortHistogramKernelINS1_5radix10policy_hubIifyE10Policy1000ELNS0_9SortOrderE0EiyNS1_21identity_decomposer_tEEEvPT2_PKT1_SA_iiT3_:
.text._ZN3cub18CUB_300001_SM_10006detail10radix_sort30DeviceRadixSortHistogramKernelINS1_5radix10policy_hubIifyE10Policy1000ELNS0_9SortOrderE0EiyNS1_21identity_decomposer_tEEEvPT2_PKT1_SA_iiT3_:
        /* <DEDUP_REMOVED lines=42> */
.L_x_665:
        /* <DEDUP_REMOVED lines=9> */
.L_x_585:
        /* <DEDUP_REMOVED lines=21> */
.L_x_584:
        /* <DEDUP_REMOVED lines=19> */
.L_x_587:
        /* <DEDUP_REMOVED lines=18> */
.L_x_586:
[----:B------:R-:W-:-:S13]  /*06d0*/  ISETP.GT.U32.AND P2, PT, R4, 0x7f, PT ;  /* 0x0000007f0400780c */ /* 0x000fda0003f44070 */
[----:B------:R-:W-:Y:S05]  /*06e0*/  @P2 BRA `(.L_x_583) ;  /* 0x0000000000e02947 */ /* 0x000fea0003800000 */
[----:B--23--:R-:W-:Y:S01]  /*06f0*/  HFMA2 R3, -RZ, RZ, 0, 0 ;  /* 0x00000000ff037431 */ /* 0x00cfe200000001ff */
[----:B------:R-:W-:Y:S06]  /*0700*/  @!P1 BRA `(.L_x_588) ;  /* 0x0000000000589947 */ /* 0x000fec0003800000 */
[----:B------:R-:W-:-:S07]  /*0710*/  IMAD.MOV.U32 R3, RZ, RZ, RZ ;  /* 0x000000ffff037224 */ /* 0x000fce00078e00ff */
.L_x_589:
        /* <DEDUP_REMOVED lines=21> */
.L_x_588:
        /* <DEDUP_REMOVED lines=14> */
.L_x_590:
        /* <DEDUP_REMOVED lines=18> */
.L_x_583:
[----:B------:R-:W-:Y:S05]  /*0a70*/  BSYNC.RECONVERGENT B0 ;  /* 0x0000000000007941 */ /* 0x000fea0003800200 */
.L_x_582:
        /* <DEDUP_REMOVED lines=16> */
.L_x_596:
        /* <DEDUP_REMOVED lines=36> */
.L_x_592:
        /* <DEDUP_REMOVED lines=67> */
.L_x_593:
        /* <DEDUP_REMOVED lines=24> */
.L_x_595:
        /* <DEDUP_REMOVED lines=73> */
.L_x_594:
[----:B------:R-:W-:Y:S05]  /*1800*/  BRA.U !UP0, `(.L_x_596) ;  /* 0xfffffff108dc7547 */ /* 0x000fea000b83ffff */
.L_x_591:
        /* <DEDUP_REMOVED lines=9> */
.L_x_616:
        /* <DEDUP_REMOVED lines=16> */
.L_x_601:
[----:B------:R-:W-:Y:S05]  /*19a0*/  BSYNC.RECONVERGENT B1 ;  /* 0x0000000000017941 */ /* 0x000fea0003800200 */
.L_x_600:
        /* <DEDUP_REMOVED lines=15> */
.L_x_603:
[----:B------:R-:W-:Y:S05]  /*1aa0*/  BSYNC.RECONVERGENT B1 ;  /* 0x0000000000017941 */ /* 0x000fea0003800200 */
.L_x_602:
[----:B------:R-:W-:Y:S04]  /*1ab0*/  BSSY.RECONVERGENT B1, `(.L_x_604) ;  /* 0x0000007000017945 */ /* 0x000fe80003800200 */
[----:B------:R-:W-:Y:S05]  /*1ac0*/  @!P0 BRA `(.L_x_605) ;  /* 0x0000000000148947 */ /* 0x000fea0003800000 */
[----:B01----:R-:W-:Y:S02]  /*1ad0*/  IMAD R17, R5, 0x100, R4 ;  /* 0x0000010005117824 */ /* 0x003fe400078e0204 */
[----:B------:R-:W-:-:S03]  /*1ae0*/  IMAD.MOV.U32 R23, RZ, RZ, RZ ;  /* 0x000000ffff177224 */ /* 0x000fc600078e00ff */
[----:B------:R-:W-:-:S05]  /*1af0*/  IADD3 R17, PT, PT, R17, 0x200, RZ ;  /* 0x0000020011117810 */ /* 0x000fca0007ffe0ff */
[----:B------:R-:W-:-:S05]  /*1b00*/  IMAD.WIDE.U32 R16, R17, 0x8, R2 ;  /* 0x0000000811107825 */ /* 0x000fca00078e0002 */
[----:B------:R2:W-:Y:S02]  /*1b10*/  REDG.E.ADD.64.STRONG.GPU desc[UR20][R16.64], R22 ;  /* 0x000000161000798e */ /* 0x0005e4000c12e514 */
.L_x_605:
[----:B------:R-:W-:Y:S05]  /*1b20*/  BSYNC.RECONVERGENT B1 ;  /* 0x0000000000017941 */ /* 0x000fea0003800200 */
.L_x_604:
[----:B------:R-:W-:Y:S04]  /*1b30*/  BSSY.RECONVERGENT B1, `(.L_x_606) ;  /* 0x0000007000017945 */ /* 0x000fe80003800200 */
[----:B------:R-:W-:Y:S05]  /*1b40*/  @!P1 BRA `(.L_x_607) ;  /* 0x0000000000149947 */ /* 0x000fea0003800000 */
[----:B012---:R-:W-:Y:S02]  /*1b50*/  IMAD R17, R5, 0x100, R4 ;  /* 0x0000010005117824 */ /* 0x007fe400078e0204 */
[----:B------:R-:W-:Y:S02]  /*1b60*/  IMAD.MOV.U32 R15, RZ, RZ, RZ ;  /* 0x000000ffff0f7224 */ /* 0x000fe400078e00ff */
[----:B------:R-:W-:-:S04]  /*1b70*/  VIADD R17, R17, 0x300 ;  /* 0x0000030011117836 */ /* 0x000fc80000000000 */
[----:B------:R-:W-:-:S05]  /*1b80*/  IMAD.WIDE.U32 R16, R17, 0x8, R2 ;  /* 0x0000000811107825 */ /* 0x000fca00078e0002 */
[----:B------:R3:W-:Y:S02]  /*1b90*/  REDG.E.ADD.64.STRONG.GPU desc[UR20][R16.64], R14 ;  /* 0x0000000e1000798e */ /* 0x0007e4000c12e514 */
.L_x_607:
[----:B------:R-:W-:Y:S05]  /*1ba0*/  BSYNC.RECONVERGENT B1 ;  /* 0x0000000000017941 */ /* 0x000fea0003800200 */
.L_x_606:
[----:B------:R-:W-:Y:S04]  /*1bb0*/  BSSY.RECONVERGENT B1, `(.L_x_608) ;  /* 0x0000007000017945 */ /* 0x000fe80003800200 */
[----:B------:R-:W-:Y:S05]  /*1bc0*/  @!P2 BRA `(.L_x_609) ;  /* 0x000000000014a947 */ /* 0x000fea0003800000 */
[----:B---3--:R-:W-:Y:S02]  /*1bd0*/  IMAD R15, R5, 0x100, R4 ;  /* 0x00000100050f7824 */ /* 0x008fe400078e0204 */
[----:B------:R-:W-:Y:S02]  /*1be0*/  HFMA2 R13, -RZ, RZ, 0, 0 ;  /* 0x00000000ff0d7431 */ /* 0x000fe400000001ff */
[----:B------:R-:W-:-:S04]  /*1bf0*/  VIADD R15, R15, 0x400 ;  /* 0x000004000f0f7836 */ /* 0x000fc80000000000 */
[----:B------:R-:W-:-:S05]  /*1c00*/  IMAD.WIDE.U32 R14, R15, 0x8, R2 ;  /* 0x000000080f0e7825 */ /* 0x000fca00078e0002 */
[----:B------:R4:W-:Y:S02]  /*1c10*/  REDG.E.ADD.64.STRONG.GPU desc[UR20][R14.64], R12 ;  /* 0x0000000c0e00798e */ /* 0x0009e4000c12e514 */
.L_x_609:
[----:B------:R-:W-:Y:S05]  /*1c20*/  BSYNC.RECONVERGENT B1 ;  /* 0x0000000000017941 */ /* 0x000fea0003800200 */
.L_x_608:
[----:B------:R-:W-:Y:S04]  /*1c30*/  BSSY.RECONVERGENT B1, `(.L_x_610) ;  /* 0x0000007000017945 */ /* 0x000fe80003800200 */
[----:B------:R-:W-:Y:S05]  /*1c40*/  @!P3 BRA `(.L_x_611) ;  /* 0x000000000014b947 */ /* 0x000fea0003800000 */
[----:B----4-:R-:W-:Y:S02]  /*1c50*/  IMAD R13, R5, 0x100, R4 ;  /* 0x00000100050d7824 */ /* 0x010fe400078e0204 */
[----:B------:R-:W-:Y:S02]  /*1c60*/  IMAD.MOV.U32 R7, RZ, RZ, RZ ;  /* 0x000000ffff077224 */ /* 0x000fe400078e00ff */
[----:B------:R-:W-:-:S04]  /*1c70*/  VIADD R13, R13, 0x500 ;  /* 0x000005000d0d7836 */ /* 0x000fc80000000000 */
[----:B------:R-:W-:-:S05]  /*1c80*/  IMAD.WIDE.U32 R12, R13, 0x8, R2 ;  /* 0x000000080d0c7825 */ /* 0x000fca00078e0002 */
[----:B------:R4:W-:Y:S02]  /*1c90*/  REDG.E.ADD.64.STRONG.GPU desc[UR20][R12.64], R6 ;  /* 0x000000060c00798e */ /* 0x0009e4000c12e514 */
.L_x_611:
[----:B------:R-:W-:Y:S05]  /*1ca0*/  BSYNC.RECONVERGENT B1 ;  /* 0x0000000000017941 */ /* 0x000fea0003800200 */
.L_x_610:
[----:B------:R-:W-:Y:S04]  /*1cb0*/  BSSY.RECONVERGENT B1, `(.L_x_612) ;  /* 0x0000007000017945 */ /* 0x000fe80003800200 */
[----:B------:R-:W-:Y:S05]  /*1cc0*/  @!P4 BRA `(.L_x_613) ;  /* 0x000000000014c947 */ /* 0x000fea0003800000 */
[----:B----4-:R-:W-:Y:S02]  /*1cd0*/  IMAD R7, R5, 0x100, R4 ;  /* 0x0000010005077824 */ /* 0x010fe400078e0204 */
[----:B------:R-:W-:Y:S02]  /*1ce0*/  IMAD.MOV.U32 R9, RZ, RZ, RZ ;  /* 0x000000ffff097224 */ /* 0x000fe400078e00ff */
[----:B------:R-:W-:-:S04]  /*1cf0*/  VIADD R7, R7, 0x600 ;  /* 0x0000060007077836 */ /* 0x000fc80000000000 */
[----:B------:R-:W-:-:S05]  /*1d00*/  IMAD.WIDE.U32 R6, R7, 0x8, R2 ;  /* 0x0000000807067825 */ /* 0x000fca00078e0002 */
[----:B------:R4:W-:Y:S02]  /*1d10*/  REDG.E.ADD.64.STRONG.GPU desc[UR20][R6.64], R8 ;  /* 0x000000080600798e */ /* 0x0009e4000c12e514 */
.L_x_613:
[----:B------:R-:W-:Y:S05]  /*1d20*/  BSYNC.RECONVERGENT B1 ;  /* 0x0000000000017941 */ /* 0x000fea0003800200 */
.L_x_612:
[----:B------:R-:W-:Y:S04]  /*1d30*/  BSSY.RECONVERGENT B1, `(.L_x_614) ;  /* 0x0000007000017945 */ /* 0x000fe80003800200 */
[----:B------:R-:W-:Y:S05]  /*1d40*/  @!P5 BRA `(.L_x_615) ;  /* 0x000000000014d947 */ /* 0x000fea0003800000 */
[----:B----4-:R-:W-:Y:S01]  /*1d50*/  LEA R7, R5, R4, 0x8 ;  /* 0x0000000405077211 */ /* 0x010fe200078e40ff */
[----:B------:R-:W-:-:S04]  /*1d60*/  IMAD.MOV.U32 R11, RZ, RZ, RZ ;  /* 0x000000ffff0b7224 */ /* 0x000fc800078e00ff */
[----:B------:R-:W-:-:S04]  /*1d70*/  VIADD R7, R7, 0x700 ;  /* 0x0000070007077836 */ /* 0x000fc80000000000 */
[----:B------:R-:W-:-:S05]  /*1d80*/  IMAD.WIDE.U32 R6, R7, 0x8, R2 ;  /* 0x0000000807067825 */ /* 0x000fca00078e0002 */
[----:B------:R4:W-:Y:S02]  /*1d90*/  REDG.E.ADD.64.STRONG.GPU desc[UR20][R6.64], R10 ;  /* 0x0000000a0600798e */ /* 0x0009e4000c12e514 */
.L_x_615:
[----:B------:R-:W-:Y:S05]  /*1da0*/  BSYNC.RECONVERGENT B1 ;  /* 0x0000000000017941 */ /* 0x000fea0003800200 */
.L_x_614:
[----:B------:R-:W-:-:S05]  /*1db0*/  VIADD R5, R5, 0x8 ;  /* 0x0000000805057836 */ /* 0x000fca0000000000 */
[----:B------:R-:W-:-:S13]  /*1dc0*/  ISETP.NE.AND P0, PT, R5, UR27, PT ;  /* 0x0000001b05007c0c */ /* 0x000fda000bf05270 */
[----:B------:R-:W-:Y:S05]  /*1dd0*/  @P0 BRA `(.L_x_616) ;  /* 0xfffffff800b00947 */ /* 0x000fea000383ffff */
[----:B------:R-:W-:-:S07]  /*1de0*/  IMAD.U32 R3, RZ, RZ, UR27 ;  /* 0x0000001bff037e24 */ /* 0x000fce000f8e00ff */
.L_x_599:
        /* <DEDUP_REMOVED lines=24> */
.L_x_620:
[----:B------:R-:W-:Y:S05]  /*1f70*/  BSYNC.RECONVERGENT B1 ;  /* 0x0000000000017941 */ /* 0x000fea0003800200 */
.L_x_619:
        /* <DEDUP_REMOVED lines=9> */
.L_x_622:
[----:B------:R-:W-:Y:S05]  /*2010*/  BSYNC.RECONVERGENT B1 ;  /* 0x0000000000017941 */ /* 0x000fea0003800200 */
.L_x_621:
        /* <DEDUP_REMOVED lines=8> */
.L_x_624:
[----:B------:R-:W-:Y:S05]  /*20a0*/  BSYNC.RECONVERGENT B1 ;  /* 0x0000000000017941 */ /* 0x000fea0003800200 */
.L_x_623:
        /* <DEDUP_REMOVED lines=9> */
.L_x_626:
[----:B------:R-:W-:Y:S05]  /*2140*/  BSYNC.RECONVERGENT B1 ;  /* 0x0000000000017941 */ /* 0x000fea0003800200 */
.L_x_625:
[----:B------:R-:W-:-:S07]  /*2150*/  VIADD R3, R3, 0x4 ;  /* 0x0000000403037836 */ /* 0x000fce0000000000 */
.L_x_618:
        /* <DEDUP_REMOVED lines=18> */
.L_x_630:
[----:B------:R-:W-:Y:S05]  /*2280*/  BSYNC.RECONVERGENT B2 ;  /* 0x0000000000027941 */ /* 0x000fea0003800200 */
.L_x_629:
        /* <DEDUP_REMOVED lines=9> */
.L_x_632:
[----:B------:R-:W-:Y:S05]  /*2320*/  BSYNC.RECONVERGENT B2 ;  /* 0x0000000000027941 */ /* 0x000fea0003800200 */
.L_x_631:
[----:B------:R-:W-:-:S07]  /*2330*/  VIADD R3, R3, 0x2 ;  /* 0x0000000203037836 */ /* 0x000fce0000000000 */
.L_x_628:
        /* <DEDUP_REMOVED lines=12> */
.L_x_627:
[----:B------:R-:W-:Y:S05]  /*2400*/  BSYNC.RECONVERGENT B1 ;  /* 0x0000000000017941 */ /* 0x000fea0003800200 */
.L_x_617:
[----:B------:R-:W-:-:S13]  /*2410*/  ISETP.GT.U32.AND P0, PT, R4, 0x7f, PT ;  /* 0x0000007f0400780c */ /* 0x000fda0003f04070 */
[----:B------:R-:W-:Y:S05]  /*2420*/  @P0 BRA `(.L_x_598) ;  /* 0x0000000800900947 */ /* 0x000fea0003800000 */
[----:B------:R-:W-:Y:S01]  /*2430*/  UISETP.GE.U32.AND UP0, UPT, UR22, 0x7, UPT ;  /* 0x000000071600788c */ /* 0x000fe2000bf06070 */
[----:B0-----:R-:W-:-:S08]  /*2440*/  IMAD.MOV.U32 R3, RZ, RZ, RZ ;  /* 0x000000ffff037224 */ /* 0x001fd000078e00ff */
[----:B------:R-:W-:Y:S05]  /*2450*/  BRA.U !UP0, `(.L_x_633) ;  /* 0x0000000508147547 */ /* 0x000fea000b800000 */
[----:B------:R-:W0:Y:S01]  /*2460*/  LDC.64 R2, c[0x0][0x380] ;  /* 0x0000e000ff027b82 */ /* 0x000e220000000a00 */
[----:B------:R-:W-:-:S07]  /*2470*/  IMAD.MOV.U32 R9, RZ, RZ, RZ ;  /* 0x000000ffff097224 */ /* 0x000fce00078e00ff */
.L_x_650:
        /* <DEDUP_REMOVED lines=18> */
.L_x_635:
[----:B------:R-:W-:Y:S05]  /*25a0*/  BSYNC.RECONVERGENT B1 ;  /* 0x0000000000017941 */ /* 0x000fea0003800200 */
.L_x_634:
[----:B------:R-:W-:Y:S04]  /*25b0*/  BSSY.RECONVERGENT B1, `(.L_x_636) ;  /* 0x0000005000017945 */ /* 0x000fe80003800200 */
[----:B------:R-:W-:Y:S05]  /*25c0*/  @!P1 BRA `(.L_x_637) ;  /* 0x00000000000c9947 */ /* 0x000fea0003800000 */
[----:B0-----:R-:W-:Y:S02]  /*25d0*/  IMAD.MOV.U32 R14, RZ, RZ, R13 ;  /* 0x000000ffff0e7224 */ /* 0x001fe400078e000d */
[----:B------:R-:W-:-:S05]  /*25e0*/  IMAD.MOV.U32 R15, RZ, RZ, RZ ;  /* 0x000000ffff0f7224 */ /* 0x000fca00078e00ff */
[----:B------:R1:W-:Y:S02]  /*25f0*/  REDG.E.ADD.64.STRONG.GPU desc[UR20][R6.64+0xc00], R14 ;  /* 0x000c000e0600798e */ /* 0x0003e4000c12e514 */
.L_x_637:
[----:B------:R-:W-:Y:S05]  /*2600*/  BSYNC.RECONVERGENT B1 ;  /* 0x0000000000017941 */ /* 0x000fea0003800200 */
.L_x_636:
        /* <DEDUP_REMOVED lines=12> */
.L_x_639:
[----:B------:R-:W-:Y:S05]  /*26d0*/  BSYNC.RECONVERGENT B1 ;  /* 0x0000000000017941 */ /* 0x000fea0003800200 */
.L_x_638:
[----:B------:R-:W-:Y:S04]  /*26e0*/  BSSY.RECONVERGENT B1, `(.L_x_640) ;  /* 0x0000005000017945 */ /* 0x000fe80003800200 */
[----:B------:R-:W-:Y:S05]  /*26f0*/  @!P1 BRA `(.L_x_641) ;  /* 0x00000000000c9947 */ /* 0x000fea0003800000 */
[----:B012---:R-:W-:Y:S02]  /*2700*/  IMAD.MOV.U32 R14, RZ, RZ, R18 ;  /* 0x000000ffff0e7224 */ /* 0x007fe400078e0012 */
[----:B------:R-:W-:-:S05]  /*2710*/  IMAD.MOV.U32 R15, RZ, RZ, RZ ;  /* 0x000000ffff0f7224 */ /* 0x000fca00078e00ff */
[----:B------:R3:W-:Y:S02]  /*2720*/  REDG.E.ADD.64.STRONG.GPU desc[UR20][R6.64+0x1c00], R14 ;  /* 0x001c000e0600798e */ /* 0x0007e4000c12e514 */
.L_x_641:
[----:B------:R-:W-:Y:S05]  /*2730*/  BSYNC.RECONVERGENT B1 ;  /* 0x0000000000017941 */ /* 0x000fea0003800200 */
.L_x_640:
[----:B------:R-:W-:Y:S04]  /*2740*/  BSSY.RECONVERGENT B1, `(.L_x_642) ;  /* 0x0000005000017945 */ /* 0x000fe80003800200 */
[----:B------:R-:W-:Y:S05]  /*2750*/  @!P2 BRA `(.L_x_643) ;  /* 0x00000000000ca947 */ /* 0x000fea0003800000 */
[----:B0123--:R-:W-:Y:S01]  /*2760*/  MOV R14, R19 ;  /* 0x00000013000e7202 */ /* 0x00ffe20000000f00 */
[----:B------:R-:W-:-:S05]  /*2770*/  IMAD.MOV.U32 R15, RZ, RZ, RZ ;  /* 0x000000ffff0f7224 */ /* 0x000fca00078e00ff */
[----:B------:R4:W-:Y:S02]  /*2780*/  REDG.E.ADD.64.STRONG.GPU desc[UR20][R6.64+0x2400], R14 ;  /* 0x0024000e0600798e */ /* 0x0009e4000c12e514 */
.L_x_643:
[----:B------:R-:W-:Y:S05]  /*2790*/  BSYNC.RECONVERGENT B1 ;  /* 0x0000000000017941 */ /* 0x000fea0003800200 */
.L_x_642:
[----:B------:R-:W-:Y:S04]  /*27a0*/  BSSY.RECONVERGENT B1, `(.L_x_644) ;  /* 0x0000004000017945 */ /* 0x000fe80003800200 */
[----:B------:R-:W-:Y:S05]  /*27b0*/  @!P3 BRA `(.L_x_645) ;  /* 0x000000000008b947 */ /* 0x000fea0003800000 */
[----:B------:R-:W-:-:S05]  /*27c0*/  IMAD.MOV.U32 R17, RZ, RZ, RZ ;  /* 0x000000ffff117224 */ /* 0x000fca00078e00ff */
[----:B------:R0:W-:Y:S02]  /*27d0*/  REDG.E.ADD.64.STRONG.GPU desc[UR20][R6.64+0x2c00], R16 ;  /* 0x002c00100600798e */ /* 0x0001e4000c12e514 */
.L_x_645:
[----:B------:R-:W-:Y:S05]  /*27e0*/  BSYNC.RECONVERGENT B1 ;  /* 0x0000000000017941 */ /* 0x000fea0003800200 */
.L_x_644:
[----:B------:R-:W-:Y:S04]  /*27f0*/  BSSY.RECONVERGENT B1, `(.L_x_646) ;  /* 0x0000004000017945 */ /* 0x000fe80003800200 */
[----:B------:R-:W-:Y:S05]  /*2800*/  @!P4 BRA `(.L_x_647) ;  /* 0x000000000008c947 */ /* 0x000fea0003800000 */
[----:B------:R-:W-:-:S05]  /*2810*/  IMAD.MOV.U32 R13, RZ, RZ, RZ ;  /* 0x000000ffff0d7224 */ /* 0x000fca00078e00ff */
[----:B------:R0:W-:Y:S02]  /*2820*/  REDG.E.ADD.64.STRONG.GPU desc[UR20][R6.64+0x3400], R12 ;  /* 0x0034000c0600798e */ /* 0x0001e4000c12e514 */
.L_x_647:
[----:B------:R-:W-:Y:S05]  /*2830*/  BSYNC.RECONVERGENT B1 ;  /* 0x0000000000017941 */ /* 0x000fea0003800200 */
.L_x_646:
[----:B------:R-:W-:Y:S04]  /*2840*/  BSSY.RECONVERGENT B1, `(.L_x_648) ;  /* 0x0000004000017945 */ /* 0x000fe80003800200 */
[----:B------:R-:W-:Y:S05]  /*2850*/  @!P5 BRA `(.L_x_649) ;  /* 0x000000000008d947 */ /* 0x000fea0003800000 */
[----:B------:R-:W-:-:S05]  /*2860*/  IMAD.MOV.U32 R11, RZ, RZ, RZ ;  /* 0x000000ffff0b7224 */ /* 0x000fca00078e00ff */
[----:B------:R0:W-:Y:S02]  /*2870*/  REDG.E.ADD.64.STRONG.GPU desc[UR20][R6.64+0x3c00], R10 ;  /* 0x003c000a0600798e */ /* 0x0001e4000c12e514 */
.L_x_649:
[----:B------:R-:W-:Y:S05]  /*2880*/  BSYNC.RECONVERGENT B1 ;  /* 0x0000000000017941 */ /* 0x000fea0003800200 */
.L_x_648:
[----:B------:R-:W-:Y:S05]  /*2890*/  @P0 BRA `(.L_x_650) ;  /* 0xfffffff800f80947 */ /* 0x000fea000383ffff */
[----:B------:R-:W-:-:S07]  /*28a0*/  IMAD.U32 R3, RZ, RZ, UR27 ;  /* 0x0000001bff037e24 */ /* 0x000fce000f8e00ff */
.L_x_633:
        /* <DEDUP_REMOVED lines=20> */
.L_x_653:
[----:B------:R-:W-:Y:S05]  /*29f0*/  BSYNC.RECONVERGENT B1 ;  /* 0x0000000000017941 */ /* 0x000fea0003800200 */
.L_x_652:
        /* <DEDUP_REMOVED lines=9> */
.L_x_655:
[----:B------:R-:W-:Y:S05]  /*2a90*/  BSYNC.RECONVERGENT B1 ;  /* 0x0000000000017941 */ /* 0x000fea0003800200 */
.L_x_654:
        /* <DEDUP_REMOVED lines=8> */
.L_x_657:
[----:B------:R-:W-:Y:S05]  /*2b20*/  BSYNC.RECONVERGENT B1 ;  /* 0x0000000000017941 */ /* 0x000fea0003800200 */
.L_x_656:
        /* <DEDUP_REMOVED lines=9> */
.L_x_659:
[----:B------:R-:W-:Y:S05]  /*2bc0*/  BSYNC.RECONVERGENT B1 ;  /* 0x0000000000017941 */ /* 0x000fea0003800200 */
.L_x_658:
[----:B------:R-:W-:-:S07]  /*2bd0*/  VIADD R3, R3, 0x4 ;  /* 0x0000000403037836 */ /* 0x000fce0000000000 */
.L_x_651:
        /* <DEDUP_REMOVED lines=17> */
.L_x_662:
[----:B------:R-:W-:Y:S05]  /*2cf0*/  BSYNC.RECONVERGENT B1 ;  /* 0x0000000000017941 */ /* 0x000fea0003800200 */
.L_x_661:
        /* <DEDUP_REMOVED lines=9> */
.L_x_664:
[----:B------:R-:W-:Y:S05]  /*2d90*/  BSYNC.RECONVERGENT B1 ;  /* 0x0000000000017941 */ /* 0x000fea0003800200 */
.L_x_663:
[----:B------:R-:W-:-:S07]  /*2da0*/  VIADD R3, R3, 0x2 ;  /* 0x0000000203037836 */ /* 0x000fce0000000000 */
.L_x_660:
        /* <DEDUP_REMOVED lines=12> */
.L_x_598:
[----:B------:R-:W-:Y:S05]  /*2e70*/  BSYNC.RECONVERGENT B0 ;  /* 0x0000000000007941 */ /* 0x000fea0003800200 */
.L_x_597:
[----:B------:R-:W-:Y:S01]  /*2e80*/  BAR.SYNC.DEFER_BLOCKING 0x0 ;  /* 0x0000000000007b1d */ /* 0x000fe20000010000 */
[----:B------:R-:W-:-:S04]  /*2e90*/  UIADD3 UR6, UP0, UPT, UR6, 0x1, URZ ;  /* 0x0000000106067890 */ /* 0x000fc8000ff1e0ff */
[----:B------:R-:W-:Y:S02]  /*2ea0*/  UIADD3.X UR7, UPT, UPT, URZ, UR7, URZ, UP0, !UPT ;  /* 0x00000007ff077290 */ /* 0x000fe400087fe4ff */
[----:B------:R-:W-:-:S04]  /*2eb0*/  UISETP.NE.U32.AND UP0, UPT, UR6, UR11, UPT ;  /* 0x0000000b0600728c */ /* 0x000fc8000bf05070 */
[----:B------:R-:W-:-:S09]  /*2ec0*/  UISETP.NE.AND.EX UP0, UPT, UR7, UR12, UPT, UP0 ;  /* 0x0000000c0700728c */ /* 0x000fd2000bf05300 */
[----:B------:R-:W-:Y:S05]  /*2ed0*/  BRA.U UP0, `(.L_x_665) ;  /* 0xffffffd100f07547 */ /* 0x000fea000b83ffff */
[----:B------:R-:W-:Y:S05]  /*2ee0*/  EXIT ;  /* 0x000000000000794d */ /* 0x000fea0003800000 */
.L_x_666:
        /* <DEDUP_REMOVED lines=9> */
.L_x_2122:


//--------------------- .text._ZN3cub18CUB_300001_SM_10006detail10radix_sort31DeviceRadixSortSingleTileKernelINS1_5radix10policy_hubIifyE10Policy1000ELNS0_9SortOrderE0EifyNS1_21identity_decomposer_tEEEvPKT1_PSA_PKT2_PSE_T3_iiT4_ --------------------------
	.section	.text._ZN3cub18CUB_300001_SM_10006detail10radix_sort31DeviceRadixSortSingleTileKernelINS1_5radix10policy_hubIifyE10Policy1000ELNS0_9SortOrderE0EifyNS1_21identity_decomposer_tEEEvPKT1_PSA_PKT2_PSE_T3_iiT4_,"ax",@progbits
	.align	128
        .global         _ZN3cub18CUB_300001_SM_10006detail10radix_sort31DeviceRadixSortSingleTileKernelINS1_5radix10policy_hubIifyE10Policy1000ELNS0_9SortOrderE0EifyNS1_21identity_decomposer_tEEEvPKT1_PSA_PKT2_PSE_T3_iiT4_
        .type           _ZN3cub18CUB_300001_SM_10006detail10radix_sort31DeviceRadixSortSingleTileKernelINS1_5radix10policy_hubIifyE10Policy1000ELNS0_9SortOrderE0EifyNS1_21identity_decomposer_tEEEvPKT1_PSA_PKT2_PSE_T3_iiT4_,@function
        .size           _ZN3cub18CUB_300001_SM_10006detail10radix_sort31DeviceRadixSortSingleTileKernelINS1_5radix10policy_hubIifyE10Policy1000ELNS0_9SortOrderE0EifyNS1_21identity_decomposer_tEEEvPKT1_PSA_PKT2_PSE_T3_iiT4_,(.L_x_2123 - _ZN3cub18CUB_300001_SM_10006detail10radix_sort31DeviceRadixSortSingleTileKernelINS1_5radix10policy_hubIifyE10Policy1000ELNS0_9SortOrderE0EifyNS1_21identity_decomposer_tEEEvPKT1_PSA_PKT2_PSE_T3_iiT4_)
        .other          _ZN3cub18CUB_300001_SM_10006detail10radix_sort31DeviceRadixSortSingleTileKernelINS1_5radix10policy_hubIifyE10Policy1000ELNS0_9SortOrderE0EifyNS1_21identity_decomposer_tEEEvPKT1_PSA_PKT2_PSE_T3_iiT4_,@"STO_CUDA_ENTRY STV_DEFAULT"
_ZN3cub18CUB_300001_SM_10006detail10radix_sort31DeviceRadixSortSingleTileKernelINS1_5radix10policy_hubIifyE10Policy1000ELNS0_9SortOrderE0EifyNS1_21identity_decomposer_tEEEvPKT1_PSA_PKT2_PSE_T3_iiT4_:
.text._ZN3cub18CUB_300001_SM_10006detail10radix_sort31DeviceRadixSortSingleTileKernelINS1_5radix10policy_hubIifyE10Policy1000ELNS0_9SortOrderE0EifyNS1_21identity_decomposer_tEEEvPKT1_PSA_PKT2_PSE_T3_iiT4_:
        /* <DEDUP_REMOVED lines=182> */
.L_x_668:
        /* <DEDUP_REMOVED lines=554> */
.L_x_667:
        /* <DEDUP_REMOVED lines=229> */
.L_x_669:
        /* <DEDUP_REMOVED lines=11> */
.L_x_2123:


//--------------------- .text._ZN3cub18CUB_300001_SM_10006detail6reduce28DeviceReduceSingleTileKernelINS2_10policy_hubIfyN4cuda3std3__44plusIfEEE10Policy1000EPfSC_iS9_ffNS7_10__identityEEEvT0_T1_T2_T3_T4_T6_ --------------------------
	.section	.text._ZN3cub18CUB_300001_SM_10006detail6reduce28DeviceReduceSingleTileKernelINS2_10policy_hubIfyN4cuda3std3__44plusIfEEE10Policy1000EPfSC_iS9_ffNS7_10__identityEEEvT0_T1_T2_T3_T4_T6_,"ax",@progbits
	.align	128
        .global         _ZN3cub18CUB_300001_SM_10006detail6reduce28DeviceReduceSingleTileKernelINS2_10policy_hubIfyN4cuda3std3__44plusIfEEE10Policy1000EPfSC_iS9_ffNS7_10__identityEEEvT0_T1_T2_T3_T4_T6_
        .type           _ZN3cub18CUB_300001_SM_10006detail6reduce28DeviceReduceSingleTileKernelINS2_10policy_hubIfyN4cuda3std3__44plusIfEEE10Policy1000EPfSC_iS9_ffNS7_10__identityEEEvT0_T1_T2_T3_T4_T6_,@function
        .size           _ZN3cub18CUB_300001_SM_10006detail6reduce28DeviceReduceSingleTileKernelINS2_10policy_hubIfyN4cuda3std3__44plusIfEEE10Policy1000EPfSC_iS9_ffNS7_10__identityEEEvT0_T1_T2_T3_T4_T6_,(.L_x_2124 - _ZN3cub18CUB_300001_SM_10006detail6reduce28DeviceReduceSingleTileKernelINS2_10policy_hubIfyN4cuda3std3__44plusIfEEE10Policy1000EPfSC_iS9_ffNS7_10__identityEEEvT0_T1_T2_T3_T4_T6_)
        .other          _ZN3cub18CUB_300001_SM_10006detail6reduce28DeviceReduceSingleTileKernelINS2_10policy_hubIfyN4cuda3std3__44plusIfEEE10Policy1000EPfSC_iS9_ffNS7_10__identityEEEvT0_T1_T2_T3_T4_T6_,@"STO_CUDA_ENTRY STV_DEFAULT"
_ZN3cub18CUB_300001_SM_10006detail6reduce28DeviceReduceSingleTileKernelINS2_10policy_hubIfyN4cuda3std3__44plusIfEEE10Policy1000EPfSC_iS9_ffNS7_10__identityEEEvT0_T1_T2_T3_T4_T6_:
.text._ZN3cub18CUB_300001_SM_10006detail6reduce28DeviceReduceSingleTileKernelINS2_10policy_hubIfyN4cuda3std3__44plusIfEEE10Policy1000EPfSC_iS9_ffNS7_10__identityEEEvT0_T1_T2_T3_T4_T6_:
[----:B------:R-:W-:Y:S01]  /*0000*/  LDC R1, c[0x0][0x37c] ;  /* 0x0000df00ff017b82 */ /* 0x000fe20000000800 */
[----:B------:R-:W0:Y:S01]  /*0010*/  LDCU UR4, c[0x0][0x390] ;  /* 0x00007200ff0477ac */ /* 0x000e220008000800 */
[----:B------:R-:W1:Y:S01]  /*0020*/  LDCU.64 UR6, c[0x0][0x358] ;  /* 0x00006b00ff0677ac */ /* 0x000e620008000a00 */
[----:B0-----:R-:W-:-:S04]  /*0030*/  MOV R20, UR4 ;  /* 0x0000000400147c02 */ /* 0x001fc80008000f00 */
[----:B------:R-:W-:-:S13]  /*0040*/  ISETP.NE.AND P0, PT, R20, RZ, PT ;  /* 0x000000ff1400720c */ /* 0x000fda0003f05270 */
[----:B-1----:R-:W-:Y:S05]  /*0050*/  @P0 BRA `(.L_x_670) ;  /* 0x00000000001c0947 */ /* 0x002fea0003800000 */
[----:B------:R-:W0:Y:S02]  /*0060*/  S2R R0, SR_TID.X ;  /* 0x0000000000007919 */ /* 0x000e240000002100 */
[----:B0-----:R-:W-:-:S13]  /*0070*/  ISETP.NE.AND P0, PT, R0, RZ, PT ;  /* 0x000000ff0000720c */ /* 0x001fda0003f05270 */
[----:B------:R-:W-:Y:S05]  /*0080*/  @P0 EXIT ;  /* 0x000000000000094d */ /* 0x000fea0003800000 */
[----:B------:R-:W0:Y:S08]  /*0090*/  LDC R5, c[0x0][0x398] ;  /* 0x0000e600ff057b82 */ /* 0x000e300000000800 */
[----:B------:R-:W0:Y:S02]  /*00a0*/  LDC.64 R2, c[0x0][0x388] ;  /* 0x0000e200ff027b82 */ /* 0x000e240000000a00 */
[----:B0-----:R-:W-:Y:S01]  /*00b0*/  STG.E desc[UR6][R2.64], R5 ;  /* 0x0000000502007986 */ /* 0x001fe2000c101906 */
[----:B------:R-:W-:Y:S05]  /*00c0*/  EXIT ;  /* 0x000000000000794d */ /* 0x000fea0003800000 */
.L_x_670:
[----:B------:R-:W0:Y:S01]  /*00d0*/  LDCU UR4, c[0x0][0x380] ;  /* 0x00007000ff0477ac */ /* 0x000e220008000800 */
[----:B------:R-:W-:Y:S01]  /*00e0*/  BSSY.RECONVERGENT B0, `(.L_x_671) ;  /* 0x00003ca000007945 */ /* 0x000fe20003800200 */
[----:B0-----:R-:W-:-:S09]  /*00f0*/  ULOP3.LUT UP0, URZ, UR4, 0xf, URZ, 0xc0, !UPT ;  /* 0x0000000f04ff7892 */ /* 0x001fd2000f80c0ff */
[----:B------:R-:W-:Y:S05]  /*0100*/  BRA.U UP0, `(.L_x_672) ;  /* 0x0000001d00607547 */ /* 0x000fea000b800000 */
[----:B------:R-:W-:-:S13]  /*0110*/  ISETP.GT.AND P0, PT, R20, 0xfff, PT ;  /* 0x00000fff1400780c */ /* 0x000fda0003f04270 */
[----:B------:R-:W-:Y:S05]  /*0120*/  @P0 BRA `(.L_x_673) ;  /* 0x0000000c00a80947 */ /* 0x000fea0003800000 */
[----:B------:R-:W0:Y:S01]  /*0130*/  S2R R9, SR_TID.X ;  /* 0x0000000000097919 */ /* 0x000e220000002100 */
[----:B------:R-:W-:Y:S01]  /*0140*/  BSSY.RECONVERGENT B1, `(.L_x_674) ;  /* 0x0000009000017945 */ /* 0x000fe20003800200 */
[----:B------:R-:W-:Y:S01]  /*0150*/  HFMA2 R0, -RZ, RZ, 0, 0 ;  /* 0x00000000ff007431 */ /* 0x000fe200000001ff */
[----:B0-----:R-:W-:Y:S02]  /*0160*/  ISETP.GE.AND P0, PT, R9, R20, PT ;  /* 0x000000140900720c */ /* 0x001fe40003f06270 */
[----:B------:R-:W-:-:S11]  /*0170*/  MOV R11, R9 ;  /* 0x00000009000b7202 */ /* 0x000fd60000000f00 */
[----:B------:R-:W-:Y:S05]  /*0180*/  @P0 BRA `(.L_x_675) ;  /* 0x0000000000100947 */ /* 0x000fea0003800000 */
[----:B------:R-:W0:Y:S02]  /*0190*/  LDC.64 R2, c[0x0][0x380] ;  /* 0x0000e000ff027b82 */ /* 0x000e240000000a00 */
[----:B0-----:R-:W-:-:S05]  /*01a0*/  IMAD.WIDE.U32 R2, R9, 0x4, R2 ;  /* 0x0000000409027825 */ /* 0x001fca00078e0002 */
[----:B------:R0:W5:Y:S01]  /*01b0*/  LDG.E.CONSTANT R0, desc[UR6][R2.64] ;  /* 0x0000000602007981 */ /* 0x000162000c1e9900 */
[----:B------:R-:W-:-:S07]  /*01c0*/  IADD3 R11, PT, PT, R9, 0x100, RZ ;  /* 0x00000100090b7810 */ /* 0x000fce0007ffe0ff */
.L_x_675:
[----:B------:R-:W-:Y:S05]  /*01d0*/  BSYNC.RECONVERGENT B1 ;  /* 0x0000000000017941 */ /* 0x000fea0003800200 */
.L_x_674:
[----:B------:R-:W-:Y:S01]  /*01e0*/  ISETP.GE.AND P0, PT, R11, R20, PT ;  /* 0x000000140b00720c */ /* 0x000fe20003f06270 */
[----:B------:R-:W-:-:S12]  /*01f0*/  BSSY.RECONVERGENT B1, `(.L_x_676) ;  /* 0x0000074000017945 */ /* 0x000fd80003800200 */
[----:B------:R-:W-:Y:S05]  /*0200*/  @P0 BRA `(.L_x_677) ;  /* 0x0000000400c80947 */ /* 0x000fea0003800000 */
[----:B0-----:R-:W-:Y:S01]  /*0210*/  LOP3.LUT R3, RZ, R11, RZ, 0x33, !PT ;  /* 0x0000000bff037212 */ /* 0x001fe200078e33ff */
[----:B------:R-:W-:Y:S03]  /*0220*/  BSSY.RECONVERGENT B2, `(.L_x_678) ;  /* 0x0000015000027945 */ /* 0x000fe60003800200 */
[----:B------:R-:W-:-:S04]  /*0230*/  IADD3 R4, PT, PT, R3, R20, RZ ;  /* 0x0000001403047210 */ /* 0x000fc80007ffe0ff */
[C---:B------:R-:W-:Y:S02]  /*0240*/  LOP3.LUT R2, R4.reuse, 0x300, RZ, 0xc0, !PT ;  /* 0x0000030004027812 */ /* 0x040fe400078ec0ff */
[----:B------:R-:W-:Y:S02]  /*0250*/  ISETP.GE.U32.AND P1, PT, R4, 0x300, PT ;  /* 0x000003000400780c */ /* 0x000fe40003f26070 */
[----:B------:R-:W-:-:S13]  /*0260*/  ISETP.NE.AND P0, PT, R2, 0x300, PT ;  /* 0x000003000200780c */ /* 0x000fda0003f05270 */
[----:B------:R-:W-:Y:S05]  /*0270*/  @!P0 BRA `(.L_x_679) ;  /* 0x00000000003c8947 */ /* 0x000fea0003800000 */
[----:B------:R-:W0:Y:S01]  /*0280*/  LDC.64 R2, c[0x0][0x380] ;  /* 0x0000e000ff027b82 */ /* 0x000e220000000a00 */
[----:B------:R-:W-:-:S04]  /*0290*/  LEA.HI R4, R4, 0x1, RZ, 0x18 ;  /* 0x0000000104047811 */ /* 0x000fc800078fc0ff */
[----:B------:R-:W-:-:S04]  /*02a0*/  LOP3.LUT R4, R4, 0x3, RZ, 0xc0, !PT ;  /* 0x0000000304047812 */ /* 0x000fc800078ec0ff */
[----:B------:R-:W-:Y:S01]  /*02b0*/  IADD3 R4, PT, PT, -R4, RZ, RZ ;  /* 0x000000ff04047210 */ /* 0x000fe20007ffe1ff */
[----:B0-----:R-:W-:-:S05]  /*02c0*/  IMAD.WIDE.U32 R2, R11, 0x4, R2 ;  /* 0x000000040b027825 */ /* 0x001fca00078e0002 */
[----:B------:R-:W-:-:S07]  /*02d0*/  MOV R5, R3 ;  /* 0x0000000300057202 */ /* 0x000fce0000000f00 */
.L_x_680:
[----:B------:R-:W-:-:S06]  /*02e0*/  MOV R3, R5 ;  /* 0x0000000500037202 */ /* 0x000fcc0000000f00 */
[----:B------:R0:W2:Y:S01]  /*02f0*/  LDG.E.CONSTANT R3, desc[UR6][R2.64] ;  /* 0x0000000602037981 */ /* 0x0000a2000c1e9900 */
[----:B------:R-:W-:Y:S01]  /*0300*/  IADD3 R4, PT, PT, R4, 0x1, RZ ;  /* 0x0000000104047810 */ /* 0x000fe20007ffe0ff */
[----:B------:R-:W-:-:S03]  /*0310*/  VIADD R11, R11, 0x100 ;  /* 0x000001000b0b7836 */ /* 0x000fc60000000000 */
[----:B------:R-:W-:Y:S02]  /*0320*/  ISETP.NE.AND P0, PT, R4, RZ, PT ;  /* 0x000000ff0400720c */ /* 0x000fe40003f05270 */
[----:B0-----:R-:W-:-:S04]  /*0330*/  IADD3 R2, P2, PT, R2, 0x400, RZ ;  /* 0x0000040002027810 */ /* 0x001fc80007f5e0ff */
[----:B------:R-:W-:Y:S01]  /*0340*/  IADD3.X R5, PT, PT, RZ, R5, RZ, P2, !PT ;  /* 0x00000005ff057210 */ /* 0x000fe200017fe4ff */
[----:B--2--5:R-:W-:-:S06]  /*0350*/  FADD R0, R3, R0 ;  /* 0x0000000003007221 */ /* 0x024fcc0000000000 */
[----:B------:R-:W-:Y:S05]  /*0360*/  @P0 BRA `(.L_x_680) ;  /* 0xfffffffc00dc0947 */ /* 0x000fea000383ffff */
.L_x_679:
[----:B------:R-:W-:Y:S05]  /*0370*/  BSYNC.RECONVERGENT B2 ;  /* 0x0000000000027941 */ /* 0x000fea0003800200 */
.L_x_678:
[----:B------:R-:W-:Y:S05]  /*0380*/  @!P1 BRA `(.L_x_677) ;  /* 0x0000000400689947 */ /* 0x000fea0003800000 */
[----:B------:R-:W-:Y:S01]  /*0390*/  IADD3 R2, PT, PT, -R11, R20, RZ ;  /* 0x000000140b027210 */ /* 0x000fe20007ffe1ff */
[----:B------:R-:W-:Y:S01]  /*03a0*/  BSSY.RECONVERGENT B2, `(.L_x_681) ;  /* 0x0000031000027945 */ /* 0x000fe20003800200 */
[----:B------:R-:W-:Y:S02]  /*03b0*/  PLOP3.LUT P0, PT, PT, PT, PT, 0x80, 0x8 ;  /* 0x000000000008781c */ /* 0x000fe40003f0f070 */
[----:B------:R-:W-:-:S13]  /*03c0*/  ISETP.GT.AND P1, PT, R2, 0xc00, PT ;  /* 0x00000c000200780c */ /* 0x000fda0003f24270 */
[----:B------:R-:W-:Y:S05]  /*03d0*/  @!P1 BRA `(.L_x_682) ;  /* 0x0000000000b49947 */ /* 0x000fea0003800000 */
[----:B------:R-:W-:Y:S02]  /*03e0*/  PLOP3.LUT P0, PT, PT, PT, PT, 0x8, 0x80 ;  /* 0x000000000080781c */ /* 0x000fe40003f0e170 */
[----:B------:R-:W-:-:S11]  /*03f0*/  IADD3 R8, PT, PT, R20, -0xc00, RZ ;  /* 0xfffff40014087810 */ /* 0x000fd60007ffe0ff */
.L_x_683:
[----:B------:R-:W0:Y:S01]  /*0400*/  LDC.64 R6, c[0x0][0x380] ;  /* 0x0000e000ff067b82 */ /* 0x000e220000000a00 */
[C---:B------:R-:W-:Y:S01]  /*0410*/  IADD3 R5, PT, PT, R11.reuse, 0x400, RZ ;  /* 0x000004000b057810 */ /* 0x040fe20007ffe0ff */
[----:B0-----:R-:W-:-:S05]  /*0420*/  IMAD.WIDE R24, R11, 0x4, R6 ;  /* 0x000000040b187825 */ /* 0x001fca00078e0206 */
[----:B------:R-:W2:Y:S04]  /*0430*/  LDG.E.CONSTANT R13, desc[UR6][R24.64] ;  /* 0x00000006180d7981 */ /* 0x000ea8000c1e9900 */
[----:B------:R-:W3:Y:S01]  /*0440*/  LDG.E.CONSTANT R10, desc[UR6][R24.64+0x400] ;  /* 0x00040006180a7981 */ /* 0x000ee2000c1e9900 */
[----:B------:R-:W-:-:S03]  /*0450*/  IMAD.WIDE R4, R5, 0x4, R6 ;  /* 0x0000000405047825 */ /* 0x000fc600078e0206 */
[----:B------:R-:W4:Y:S04]  /*0460*/  LDG.E.CONSTANT R12, desc[UR6][R24.64+0x800] ;  /* 0x00080006180c7981 */ /* 0x000f28000c1e9900 */
[----:B------:R-:W4:Y:S04]  /*0470*/  LDG.E.CONSTANT R17, desc[UR6][R24.64+0xc00] ;  /* 0x000c000618117981 */ /* 0x000f28000c1e9900 */
[----:B------:R-:W4:Y:S01]  /*0480*/  LDG.E.CONSTANT R16, desc[UR6][R4.64] ;  /* 0x0000000604107981 */ /* 0x000f22000c1e9900 */
[----:B------:R-:W-:-:S03]  /*0490*/  IADD3 R3, PT, PT, R11, 0x800, RZ ;  /* 0x000008000b037810 */ /* 0x000fc60007ffe0ff */
[----:B------:R-:W4:Y:S04]  /*04a0*/  LDG.E.CONSTANT R15, desc[UR6][R4.64+0x400] ;  /* 0x00040006040f7981 */ /* 0x000f28000c1e9900 */
[----:B------:R-:W4:Y:S01]  /*04b0*/  LDG.E.CONSTANT R14, desc[UR6][R4.64+0x800] ;  /* 0x00080006040e7981 */ /* 0x000f22000c1e9900 */
[----:B------:R-:W-:-:S03]  /*04c0*/  IMAD.WIDE R2, R3, 0x4, R6 ;  /* 0x0000000403027825 */ /* 0x000fc600078e0206 */
[----:B------:R-:W4:Y:S04]  /*04d0*/  LDG.E.CONSTANT R22, desc[UR6][R4.64+0xc00] ;  /* 0x000c000604167981 */ /* 0x000f28000c1e9900 */
[----:B------:R-:W4:Y:S01]  /*04e0*/  LDG.E.CONSTANT R21, desc[UR6][R2.64] ;  /* 0x0000000602157981 */ /* 0x000f22000c1e9900 */
[----:B------:R-:W-:-:S03]  /*04f0*/  IADD3 R23, PT, PT, R11, 0xc00, RZ ;  /* 0x00000c000b177810 */ /* 0x000fc60007ffe0ff */
[----:B------:R-:W4:Y:S04]  /*0500*/  LDG.E.CONSTANT R19, desc[UR6][R2.64+0x400] ;  /* 0x0004000602137981 */ /* 0x000f28000c1e9900 */
[----:B------:R-:W4:Y:S01]  /*0510*/  LDG.E.CONSTANT R18, desc[UR6][R2.64+0x800] ;  /* 0x0008000602127981 */ /* 0x000f22000c1e9900 */
[----:B------:R-:W-:-:S03]  /*0520*/  IMAD.WIDE R6, R23, 0x4, R6 ;  /* 0x0000000417067825 */ /* 0x000fc600078e0206 */
[----:B------:R-:W4:Y:S04]  /*0530*/  LDG.E.CONSTANT R26, desc[UR6][R2.64+0xc00] ;  /* 0x000c0006021a7981 */ /* 0x000f28000c1e9900 */
[----:B------:R-:W4:Y:S04]  /*0540*/  LDG.E.CONSTANT R25, desc[UR6][R6.64] ;  /* 0x0000000606197981 */ /* 0x000f28000c1e9900 */
[----:B------:R-:W4:Y:S04]  /*0550*/  LDG.E.CONSTANT R23, desc[UR6][R6.64+0x400] ;  /* 0x0004000606177981 */ /* 0x000f28000c1e9900 */
[----:B------:R-:W4:Y:S04]  /*0560*/  LDG.E.CONSTANT R24, desc[UR6][R6.64+0x800] ;  /* 0x0008000606187981 */ /* 0x000f28000c1e9900 */
[----:B------:R-:W4:Y:S01]  /*0570*/  LDG.E.CONSTANT R27, desc[UR6][R6.64+0xc00] ;  /* 0x000c0006061b7981 */ /* 0x000f22000c1e9900 */
[----:B------:R-:W-:-:S04]  /*0580*/  IADD3 R11, PT, PT, R11, 0x1000, RZ ;  /* 0x000010000b0b7810 */ /* 0x000fc80007ffe0ff */
[----:B------:R-:W-:Y:S01]  /*0590*/  ISETP.GE.AND P1, PT, R11, R8, PT ;  /* 0x000000080b00720c */ /* 0x000fe20003f26270 */
[----:B--2--5:R-:W-:-:S04]  /*05a0*/  FADD R13, R13, R0 ;  /* 0x000000000d0d7221 */ /* 0x024fc80000000000 */
[----:B---3--:R-:W-:-:S04]  /*05b0*/  FADD R13, R13, R10 ;  /* 0x0000000a0d0d7221 */ /* 0x008fc80000000000 */
[----:B----4-:R-:W-:-:S04]  /*05c0*/  FADD R12, R13, R12 ;  /* 0x0000000c0d0c7221 */ /* 0x010fc80000000000 */
[----:B------:R-:W-:-:S04]  /*05d0*/  FADD R17, R12, R17 ;  /* 0x000000110c117221 */ /* 0x000fc80000000000 */
        /* <DEDUP_REMOVED lines=11> */
[----:B------:R-:W-:Y:S01]  /*0690*/  FADD R0, R24, R27 ;  /* 0x0000001b18007221 */ /* 0x000fe20000000000 */
[----:B------:R-:W-:Y:S06]  /*06a0*/  @!P1 BRA `(.L_x_683) ;  /* 0xfffffffc00549947 */ /* 0x000fec000383ffff */
.L_x_682:
[----:B------:R-:W-:Y:S05]  /*06b0*/  BSYNC.RECONVERGENT B2 ;  /* 0x0000000000027941 */ /* 0x000fea0003800200 */
.L_x_681:
[----:B------:R-:W-:Y:S01]  /*06c0*/  IADD3 R2, PT, PT, -R11, R20, RZ ;  /* 0x000000140b027210 */ /* 0x000fe20007ffe1ff */
[----:B------:R-:W-:Y:S03]  /*06d0*/  BSSY.RECONVERGENT B2, `(.L_x_684) ;  /* 0x0000019000027945 */ /* 0x000fe60003800200 */
[----:B------:R-:W-:-:S13]  /*06e0*/  ISETP.GT.AND P1, PT, R2, 0x400, PT ;  /* 0x000004000200780c */ /* 0x000fda0003f24270 */
[----:B------:R-:W-:Y:S05]  /*06f0*/  @!P1 BRA `(.L_x_685) ;  /* 0x0000000000589947 */ /* 0x000fea0003800000 */
[----:B------:R-:W0:Y:S01]  /*0700*/  LDC.64 R4, c[0x0][0x380] ;  /* 0x0000e000ff047b82 */ /* 0x000e220000000a00 */
[C---:B------:R-:W-:Y:S02]  /*0710*/  VIADD R15, R11.reuse, 0x400 ;  /* 0x000004000b0f7836 */ /* 0x040fe40000000000 */
[----:B0-----:R-:W-:-:S05]  /*0720*/  IMAD.WIDE R2, R11, 0x4, R4 ;  /* 0x000000040b027825 */ /* 0x001fca00078e0204 */
[----:B------:R-:W2:Y:S04]  /*0730*/  LDG.E.CONSTANT R7, desc[UR6][R2.64] ;  /* 0x0000000602077981 */ /* 0x000ea8000c1e9900 */
[----:B------:R-:W3:Y:S01]  /*0740*/  LDG.E.CONSTANT R6, desc[UR6][R2.64+0x400] ;  /* 0x0004000602067981 */ /* 0x000ee2000c1e9900 */
[----:B------:R-:W-:-:S03]  /*0750*/  IMAD.WIDE R4, R15, 0x4, R4 ;  /* 0x000000040f047825 */ /* 0x000fc600078e0204 */
[----:B------:R-:W4:Y:S04]  /*0760*/  LDG.E.CONSTANT R13, desc[UR6][R2.64+0x800] ;  /* 0x00080006020d7981 */ /* 0x000f28000c1e9900 */
[----:B------:R-:W4:Y:S04]  /*0770*/  LDG.E.CONSTANT R15, desc[UR6][R2.64+0xc00] ;  /* 0x000c0006020f7981 */ /* 0x000f28000c1e9900 */
[----:B------:R-:W4:Y:S04]  /*0780*/  LDG.E.CONSTANT R17, desc[UR6][R4.64] ;  /* 0x0000000604117981 */ /* 0x000f28000c1e9900 */
[----:B------:R-:W4:Y:S04]  /*0790*/  LDG.E.CONSTANT R19, desc[UR6][R4.64+0x400] ;  /* 0x0004000604137981 */ /* 0x000f28000c1e9900 */
[----:B------:R-:W4:Y:S04]  /*07a0*/  LDG.E.CONSTANT R21, desc[UR6][R4.64+0x800] ;  /* 0x0008000604157981 */ /* 0x000f28000c1e9900 */
[----:B------:R-:W4:Y:S01]  /*07b0*/  LDG.E.CONSTANT R23, desc[UR6][R4.64+0xc00] ;  /* 0x000c000604177981 */ /* 0x000f22000c1e9900 */
[----:B------:R-:W-:-:S02]  /*07c0*/  PLOP3.LUT P0, PT, PT, PT, PT, 0x8, 0x80 ;  /* 0x000000000080781c */ /* 0x000fc40003f0e170 */
[----:B------:R-:W-:Y:S01]  /*07d0*/  IADD3 R11, PT, PT, R11, 0x800, RZ ;  /* 0x000008000b0b7810 */ /* 0x000fe20007ffe0ff */
[----:B--2--5:R-:W-:-:S04]  /*07e0*/  FADD R7, R0, R7 ;  /* 0x0000000700077221 */ /* 0x024fc80000000000 */
[----:B---3--:R-:W-:-:S04]  /*07f0*/  FADD R6, R7, R6 ;  /* 0x0000000607067221 */ /* 0x008fc80000000000 */
[----:B----4-:R-:W-:-:S04]  /*0800*/  FADD R6, R6, R13 ;  /* 0x0000000d06067221 */ /* 0x010fc80000000000 */
[----:B------:R-:W-:-:S04]  /*0810*/  FADD R6, R6, R15 ;  /* 0x0000000f06067221 */ /* 0x000fc80000000000 */
[----:B------:R-:W-:-:S04]  /*0820*/  FADD R6, R6, R17 ;  /* 0x0000001106067221 */ /* 0x000fc80000000000 */
[----:B------:R-:W-:-:S04]  /*0830*/  FADD R6, R6, R19 ;  /* 0x0000001306067221 */ /* 0x000fc80000000000 */
[----:B------:R-:W-:-:S04]  /*0840*/  FADD R6, R6, R21 ;  /* 0x0000001506067221 */ /* 0x000fc80000000000 */
[----:B------:R-:W-:-:S07]  /*0850*/  FADD R0, R6, R23 ;  /* 0x0000001706007221 */ /* 0x000fce0000000000 */
.L_x_685:
[----:B------:R-:W-:Y:S05]  /*0860*/  BSYNC.RECONVERGENT B2 ;  /* 0x0000000000027941 */ /* 0x000fea0003800200 */
.L_x_684:
[----:B------:R-:W-:-:S13]  /*0870*/  ISETP.LT.OR P0, PT, R11, R20, P0 ;  /* 0x000000140b00720c */ /* 0x000fda0000701670 */
[----:B------:R-:W-:Y:S05]  /*0880*/  @!P0 BRA `(.L_x_677) ;  /* 0x0000000000288947 */ /* 0x000fea0003800000 */
[----:B------:R-:W0:Y:S02]  /*0890*/  LDC.64 R2, c[0x0][0x380] ;  /* 0x0000e000ff027b82 */ /* 0x000e240000000a00 */
[----:B0-----:R-:W-:-:S05]  /*08a0*/  IMAD.WIDE R2, R11, 0x4, R2 ;  /* 0x000000040b027825 */ /* 0x001fca00078e0202 */
[----:B------:R-:W2:Y:S04]  /*08b0*/  LDG.E.CONSTANT R5, desc[UR6][R2.64] ;  /* 0x0000000602057981 */ /* 0x000ea8000c1e9900 */
[----:B------:R-:W3:Y:S04]  /*08c0*/  LDG.E.CONSTANT R4, desc[UR6][R2.64+0x400] ;  /* 0x0004000602047981 */ /* 0x000ee8000c1e9900 */
[----:B------:R-:W4:Y:S04]  /*08d0*/  LDG.E.CONSTANT R7, desc[UR6][R2.64+0x800] ;  /* 0x0008000602077981 */ /* 0x000f28000c1e9900 */
[----:B------:R-:W4:Y:S01]  /*08e0*/  LDG.E.CONSTANT R11, desc[UR6][R2.64+0xc00] ;  /* 0x000c0006020b7981 */ /* 0x000f22000c1e9900 */
[----:B--2--5:R-:W-:-:S04]  /*08f0*/  FADD R5, R0, R5 ;  /* 0x0000000500057221 */ /* 0x024fc80000000000 */
[----:B---3--:R-:W-:-:S04]  /*0900*/  FADD R4, R5, R4 ;  /* 0x0000000405047221 */ /* 0x008fc80000000000 */
[----:B----4-:R-:W-:-:S04]  /*0910*/  FADD R4, R4, R7 ;  /* 0x0000000704047221 */ /* 0x010fc80000000000 */
[----:B------:R-:W-:-:S07]  /*0920*/  FADD R0, R4, R11 ;  /* 0x0000000b04007221 */ /* 0x000fce0000000000 */
.L_x_677:
[----:B------:R-:W-:Y:S05]  /*0930*/  BSYNC.RECONVERGENT B1 ;  /* 0x0000000000017941 */ /* 0x000fea0003800200 */
.L_x_676:
[----:B------:R-:W-:Y:S02]  /*0940*/  ISETP.GE.AND P0, PT, R20, 0x100, PT ;  /* 0x000001001400780c */ /* 0x000fe40003f06270 */
[----:B-----5:R-:W-:-:S11]  /*0950*/  MOV R7, R0 ;  /* 0x0000000000077202 */ /* 0x020fd60000000f00 */
[----:B------:R-:W-:Y:S05]  /*0960*/  @!P0 BRA `(.L_x_686) ;  /* 0x0000000000ac8947 */ /* 0x000fea0003800000 */
[----:B------:R-:W1:Y:S01]  /*0970*/  S2R R6, SR_LANEID ;  /* 0x0000000000067919 */ /* 0x000e620000000000 */
[----:B------:R-:W2:Y:S02]  /*0980*/  SHFL.DOWN PT, R0, R7, 0x1, 0x1f ;  /* 0x08201f0007007f89 */ /* 0x000ea400000e0000 */
[----:B--2---:R-:W-:Y:S01]  /*0990*/  FADD R0, R0, R7 ;  /* 0x0000000700007221 */ /* 0x004fe20000000000 */
[C---:B-1----:R-:W-:Y:S02]  /*09a0*/  ISETP.GT.AND P0, PT, R6.reuse, 0x1e, PT ;  /* 0x0000001e0600780c */ /* 0x042fe40003f04270 */
[C---:B------:R-:W-:Y:S02]  /*09b0*/  ISETP.NE.AND P1, PT, R6.reuse, RZ, PT ;  /* 0x000000ff0600720c */ /* 0x040fe40003f25270 */
[----:B------:R-:W-:Y:S02]  /*09c0*/  FSEL R0, R7, R0, P0 ;  /* 0x0000000007007208 */ /* 0x000fe40000000000 */
[----:B------:R-:W-:-:S03]  /*09d0*/  ISETP.GT.AND P0, PT, R6, 0x1d, PT ;  /* 0x0000001d0600780c */ /* 0x000fc60003f04270 */
[----:B0-----:R-:W0:Y:S06]  /*09e0*/  SHFL.DOWN PT, R3, R0, 0x2, 0x1f ;  /* 0x08401f0000037f89 */ /* 0x001e2c00000e0000 */
[----:B------:R-:W1:Y:S01]  /*09f0*/  @!P1 S2R R5, SR_CgaCtaId ;  /* 0x0000000000059919 */ /* 0x000e620000008800 */
[----:B------:R-:W-:Y:S02]  /*0a00*/  @!P1 MOV R4, 0x400 ;  /* 0x0000040000049802 */ /* 0x000fe40000000f00 */
[----:B------:R-:W-:-:S04]  /*0a10*/  @!P1 SHF.R.U32.HI R2, RZ, 0x3, R9 ;  /* 0x00000003ff029819 */ /* 0x000fc80000011609 */
[----:B------:R-:W-:Y:S01]  /*0a20*/  @!P1 LOP3.LUT R2, R2, 0x7c, RZ, 0xc0, !PT ;  /* 0x0000007c02029812 */ /* 0x000fe200078ec0ff */
[----:B0-----:R-:W-:Y:S01]  /*0a30*/  @!P0 FADD R0, R0, R3 ;  /* 0x0000000300008221 */ /* 0x001fe20000000000 */
[----:B------:R-:W-:-:S04]  /*0a40*/  ISETP.GT.AND P0, PT, R6, 0x1b, PT ;  /* 0x0000001b0600780c */ /* 0x000fc80003f04270 */
[----:B------:R-:W0:Y:S01]  /*0a50*/  SHFL.DOWN PT, R3, R0, 0x4, 0x1f ;  /* 0x08801f0000037f89 */ /* 0x000e2200000e0000 */
[----:B-1----:R-:W-:-:S04]  /*0a60*/  @!P1 LEA R5, R5, R4, 0x18 ;  /* 0x0000000405059211 */ /* 0x002fc800078ec0ff */
[----:B------:R-:W-:-:S04]  /*0a70*/  @!P1 IADD3 R2, PT, PT, R2, R5, RZ ;  /* 0x0000000502029210 */ /* 0x000fc80007ffe0ff */
[----:B0-----:R-:W-:Y:S01]  /*0a80*/  @!P0 FADD R0, R0, R3 ;  /* 0x0000000300008221 */ /* 0x001fe20000000000 */
[----:B------:R-:W-:-:S04]  /*0a90*/  ISETP.GT.AND P0, PT, R6, 0x17, PT ;  /* 0x000000170600780c */ /* 0x000fc80003f04270 */
[----:B------:R-:W0:Y:S09]  /*0aa0*/  SHFL.DOWN PT, R3, R0, 0x8, 0x1f ;  /* 0x09001f0000037f89 */ /* 0x000e3200000e0000 */
[----:B0-----:R-:W-:Y:S01]  /*0ab0*/  @!P0 FADD R0, R0, R3 ;  /* 0x0000000300008221 */ /* 0x001fe20000000000 */
[----:B------:R-:W-:-:S04]  /*0ac0*/  ISETP.NE.AND P0, PT, R9, RZ, PT ;  /* 0x000000ff0900720c */ /* 0x000fc80003f05270 */
[----:B------:R-:W0:Y:S02]  /*0ad0*/  SHFL.DOWN PT, R3, R0, 0x10, 0x1f ;  /* 0x0a001f0000037f89 */ /* 0x000e2400000e0000 */
[----:B0-----:R-:W-:-:S05]  /*0ae0*/  FADD R3, R0, R3 ;  /* 0x0000000300037221 */ /* 0x001fca0000000000 */
[----:B------:R0:W-:Y:S01]  /*0af0*/  @!P1 STS [R2+0x8], R3 ;  /* 0x0000080302009388 */ /* 0x0001e20000000800 */
[----:B------:R-:W-:Y:S01]  /*0b00*/  BAR.SYNC.DEFER_BLOCKING 0x0 ;  /* 0x0000000000007b1d */ /* 0x000fe20000010000 */
[----:B------:R-:W-:-:S04]  /*0b10*/  ISETP.GT.AND P1, PT, R6, 0xf, PT ;  /* 0x0000000f0600780c */ /* 0x000fc80003f24270 */
[----:B------:R-:W-:Y:S01]  /*0b20*/  FSEL R0, R0, R3, P1 ;  /* 0x0000000300007208 */ /* 0x000fe20000800000 */
[----:B------:R-:W-:Y:S08]  /*0b30*/  @P0 BRA `(.L_x_687) ;  /* 0x0000003000900947 */ /* 0x000ff00003800000 */
[----:B------:R-:W1:Y:S01]  /*0b40*/  S2UR UR5, SR_CgaCtaId ;  /* 0x00000000000579c3 */ /* 0x000e620000008800 */
[----:B------:R-:W-:Y:S02]  /*0b50*/  UMOV UR4, 0x400 ;  /* 0x0000040000047882 */ /* 0x000fe40000000000 */
[----:B-1----:R-:W-:-:S09]  /*0b60*/  ULEA UR4, UR5, UR4, 0x18 ;  /* 0x0000000405047291 */ /* 0x002fd2000f8ec0ff */
[----:B0-----:R-:W0:Y:S04]  /*0b70*/  LDS R3, [UR4+0xc] ;  /* 0x00000c04ff037984 */ /* 0x001e280008000800 */
[----:B------:R-:W1:Y:S04]  /*0b80*/  LDS.128 R4, [UR4+0x10] ;  /* 0x00001004ff047984 */ /* 0x000e680008000c00 */
[----:B------:R-:W2:Y:S01]  /*0b90*/  LDS.64 R8, [UR4+0x20] ;  /* 0x00002004ff087984 */ /* 0x000ea20008000a00 */
[----:B0-----:R-:W-:-:S04]  /*0ba0*/  FADD R3, R0, R3 ;  /* 0x0000000300037221 */ /* 0x001fc80000000000 */
[----:B-1----:R-:W-:-:S04]  /*0bb0*/  FADD R4, R3, R4 ;  /* 0x0000000403047221 */ /* 0x002fc80000000000 */
[----:B------:R-:W-:-:S04]  /*0bc0*/  FADD R5, R4, R5 ;  /* 0x0000000504057221 */ /* 0x000fc80000000000 */
[----:B------:R-:W-:-:S04]  /*0bd0*/  FADD R6, R5, R6 ;  /* 0x0000000605067221 */ /* 0x000fc80000000000 */
[----:B------:R-:W-:-:S04]  /*0be0*/  FADD R7, R6, R7 ;  /* 0x0000000706077221 */ /* 0x000fc80000000000 */
[----:B--2---:R-:W-:-:S04]  /*0bf0*/  FADD R8, R7, R8 ;  /* 0x0000000807087221 */ /* 0x004fc80000000000 */
[----:B------:R-:W-:Y:S01]  /*0c00*/  FADD R0, R8, R9 ;  /* 0x0000000908007221 */ /* 0x000fe20000000000 */
[----:B------:R-:W-:Y:S06]  /*0c10*/  BRA `(.L_x_687) ;  /* 0x0000003000587947 */ /* 0x000fec0003800000 */
.L_x_686:
[----:B------:R-:W1:Y:S01]  /*0c20*/  S2R R4, SR_LANEID ;  /* 0x0000000000047919 */ /* 0x000e620000000000 */
[----:B------:R-:W-:-:S04]  /*0c30*/  LOP3.LUT R0, R9, 0x3e0, RZ, 0xc0, !PT ;  /* 0x000003e009007812 */ /* 0x000fc800078ec0ff */
[----:B0-----:R-:W-:Y:S02]  /*0c40*/  IADD3 R3, PT, PT, R0, 0x20, RZ ;  /* 0x0000002000037810 */ /* 0x001fe40007ffe0ff */
[----:B------:R-:W-:Y:S02]  /*0c50*/  LOP3.LUT R5, RZ, R0, RZ, 0x33, !PT ;  /* 0x00000000ff057212 */ /* 0x000fe400078e33ff */
[-C--:B------:R-:W-:Y:S02]  /*0c60*/  ISETP.GT.AND P0, PT, R3, R20.reuse, PT ;  /* 0x000000140300720c */ /* 0x080fe40003f04270 */
[----:B------:R-:W-:-:S04]  /*0c70*/  IADD3 R5, PT, PT, R5, R20, RZ ;  /* 0x0000001405057210 */ /* 0x000fc80007ffe0ff */
[----:B------:R-:W-:-:S05]  /*0c80*/  SEL R5, R5, 0x1f, P0 ;  /* 0x0000001f05057807 */ /* 0x000fca0000000000 */
[----:B------:R-:W0:Y:S01]  /*0c90*/  SHFL.DOWN PT, R0, R7, 0x1, R5 ;  /* 0x0820000007007989 */ /* 0x000e2200000e0005 */
[C---:B-1----:R-:W-:Y:S02]  /*0ca0*/  ISETP.GE.AND P0, PT, R4.reuse, R5, PT ;  /* 0x000000050400720c */ /* 0x042fe40003f06270 */
[C---:B------:R-:W-:Y:S02]  /*0cb0*/  IADD3 R2, PT, PT, R4.reuse, 0x2, RZ ;  /* 0x0000000204027810 */ /* 0x040fe40007ffe0ff */
[----:B------:R-:W-:-:S09]  /*0cc0*/  ISETP.NE.AND P1, PT, R4, RZ, PT ;  /* 0x000000ff0400720c */ /* 0x000fd20003f25270 */
[----:B0-----:R-:W-:Y:S01]  /*0cd0*/  @!P0 FADD R7, R0, R7 ;  /* 0x0000000700078221 */ /* 0x001fe20000000000 */
[-C--:B------:R-:W-:Y:S02]  /*0ce0*/  ISETP.GT.AND P0, PT, R2, R5.reuse, PT ;  /* 0x000000050200720c */ /* 0x080fe40003f04270 */
[----:B------:R-:W-:Y:S01]  /*0cf0*/  IADD3 R2, PT, PT, R4, 0x4, RZ ;  /* 0x0000000404027810 */ /* 0x000fe20007ffe0ff */
[----:B------:R-:W0:Y:S01]  /*0d00*/  @!P1 S2R R6, SR_CgaCtaId ;  /* 0x0000000000069919 */ /* 0x000e220000008800 */
[----:B------:R-:W-:Y:S01]  /*0d10*/  @!P1 MOV R3, 0x400 ;  /* 0x0000040000039802 */ /* 0x000fe20000000f00 */
[----:B------:R-:W1:Y:S08]  /*0d20*/  SHFL.DOWN PT, R0, R7, 0x2, R5 ;  /* 0x0840000007007989 */ /* 0x000e7000000e0005 */
[----:B-1----:R-:W-:Y:S01]  /*0d30*/  @!P0 FADD R7, R7, R0 ;  /* 0x0000000007078221 */ /* 0x002fe20000000000 */
[----:B------:R-:W-:-:S02]  /*0d40*/  ISETP.GT.AND P0, PT, R2, R5, PT ;  /* 0x000000050200720c */ /* 0x000fc40003f04270 */
[----:B------:R-:W-:Y:S02]  /*0d50*/  IADD3 R2, PT, PT, R4, 0x8, RZ ;  /* 0x0000000804027810 */ /* 0x000fe40007ffe0ff */
[----:B------:R-:W1:Y:S01]  /*0d60*/  SHFL.DOWN PT, R0, R7, 0x4, R5 ;  /* 0x0880000007007989 */ /* 0x000e6200000e0005 */
[----:B0-----:R-:W-:-:S08]  /*0d70*/  @!P1 LEA R3, R6, R3, 0x18 ;  /* 0x0000000306039211 */ /* 0x001fd000078ec0ff */
[----:B-1----:R-:W-:Y:S01]  /*0d80*/  @!P0 FADD R7, R7, R0 ;  /* 0x0000000007078221 */ /* 0x002fe20000000000 */
[----:B------:R-:W-:Y:S01]  /*0d90*/  ISETP.GT.AND P0, PT, R2, R5, PT ;  /* 0x000000050200720c */ /* 0x000fe20003f04270 */
[----:B------:R-:W-:-:S03]  /*0da0*/  VIADD R2, R4, 0x10 ;  /* 0x0000001004027836 */ /* 0x000fc60000000000 */
[----:B------:R-:W0:Y:S09]  /*0db0*/  SHFL.DOWN PT, R0, R7, 0x8, R5 ;  /* 0x0900000007007989 */ /* 0x000e3200000e0005 */
[----:B0-----:R-:W-:Y:S01]  /*0dc0*/  @!P0 FADD R7, R7, R0 ;  /* 0x0000000007078221 */ /* 0x001fe20000000000 */
[----:B------:R-:W-:-:S02]  /*0dd0*/  ISETP.GT.AND P0, PT, R2, R5, PT ;  /* 0x000000050200720c */ /* 0x000fc40003f04270 */
[----:B------:R-:W-:Y:S02]  /*0de0*/  @!P1 SHF.R.U32.HI R2, RZ, 0x3, R9 ;  /* 0x00000003ff029819 */ /* 0x000fe40000011609 */
[----:B------:R-:W0:Y:S02]  /*0df0*/  SHFL.DOWN PT, R0, R7, 0x10, R5 ;  /* 0x0a00000007007989 */ /* 0x000e2400000e0005 */
[----:B------:R-:W-:-:S04]  /*0e00*/  @!P1 LOP3.LUT R2, R2, 0x7c, RZ, 0xc0, !PT ;  /* 0x0000007c02029812 */ /* 0x000fc800078ec0ff */
[----:B------:R-:W-:-:S03]  /*0e10*/  @!P1 IADD3 R3, PT, PT, R2, R3, RZ ;  /* 0x0000000302039210 */ /* 0x000fc60007ffe0ff */
[----:B0-----:R-:W-:Y:S01]  /*0e20*/  @!P0 FADD R7, R7, R0 ;  /* 0x0000000007078221 */ /* 0x001fe20000000000 */
[----:B------:R-:W-:-:S04]  /*0e30*/  ISETP.NE.AND P0, PT, R9, RZ, PT ;  /* 0x000000ff0900720c */ /* 0x000fc80003f05270 */
[----:B------:R-:W-:-:S05]  /*0e40*/  MOV R0, R7 ;  /* 0x0000000700007202 */ /* 0x000fca0000000f00 */
[----:B------:R4:W-:Y:S01]  /*0e50*/  @!P1 STS [R3+0x8], R0 ;  /* 0x0000080003009388 */ /* 0x0009e20000000800 */
[----:B------:R-:W-:Y:S06]  /*0e60*/  BAR.SYNC.DEFER_BLOCKING 0x0 ;  /* 0x0000000000007b1d */ /* 0x000fec0000010000 */
[----:B------:R-:W-:Y:S05]  /*0e70*/  @P0 BRA `(.L_x_687) ;  /* 0x0000002c00c00947 */ /* 0x000fea0003800000 */
[----:B------:R-:W0:Y:S01]  /*0e80*/  S2UR UR5, SR_CgaCtaId ;  /* 0x00000000000579c3 */ /* 0x000e220000008800 */
[----:B------:R-:W-:Y:S01]  /*0e90*/  UMOV UR4, 0x400 ;  /* 0x0000040000047882 */ /* 0x000fe20000000000 */
[C---:B------:R-:W-:Y:S02]  /*0ea0*/  ISETP.GT.AND P2, PT, R20.reuse, 0x20, PT ;  /* 0x000000201400780c */ /* 0x040fe40003f44270 */
[C---:B------:R-:W-:Y:S02]  /*0eb0*/  ISETP.GT.AND P4, PT, R20.reuse, 0x40, PT ;  /* 0x000000401400780c */ /* 0x040fe40003f84270 */
[C---:B------:R-:W-:Y:S02]  /*0ec0*/  ISETP.GT.AND P3, PT, R20.reuse, 0x60, PT ;  /* 0x000000601400780c */ /* 0x040fe40003f64270 */
[----:B------:R-:W-:Y:S01]  /*0ed0*/  ISETP.GT.AND P1, PT, R20, 0x80, PT ;  /* 0x000000801400780c */ /* 0x000fe20003f24270 */
[----:B0-----:R-:W-:-:S09]  /*0ee0*/  ULEA UR4, UR5, UR4, 0x18 ;  /* 0x0000000405047291 */ /* 0x001fd2000f8ec0ff */
[----:B----4-:R-:W0:Y:S04]  /*0ef0*/  LDS R3, [UR4+0xc] ;  /* 0x00000c04ff037984 */ /* 0x010e280008000800 */
[----:B------:R-:W1:Y:S04]  /*0f00*/  LDS.128 R4, [UR4+0x10] ;  /* 0x00001004ff047984 */ /* 0x000e680008000c00 */
[----:B------:R-:W2:Y:S01]  /*0f10*/  LDS.64 R8, [UR4+0x20] ;  /* 0x00002004ff087984 */ /* 0x000ea20008000a00 */
[----:B0-----:R-:W-:Y:S01]  /*0f20*/  @P2 FADD R0, R0, R3 ;  /* 0x0000000300002221 */ /* 0x001fe20000000000 */
[----:B------:R-:W-:-:S03]  /*0f30*/  ISETP.GT.AND P2, PT, R20, 0xa0, PT ;  /* 0x000000a01400780c */ /* 0x000fc60003f44270 */
[----:B-1----:R-:W-:Y:S01]  /*0f40*/  @P4 FADD R0, R0, R4 ;  /* 0x0000000400004221 */ /* 0x002fe20000000000 */
[----:B------:R-:W-:-:S03]  /*0f50*/  ISETP.GT.AND P4, PT, R20, 0xc0, PT ;  /* 0x000000c01400780c */ /* 0x000fc60003f84270 */
[----:B------:R-:W-:Y:S01]  /*0f60*/  @P3 FADD R0, R0, R5 ;  /* 0x0000000500003221 */ /* 0x000fe20000000000 */
[----:B------:R-:W-:-:S03]  /*0f70*/  ISETP.GT.AND P3, PT, R20, 0xe0, PT ;  /* 0x000000e01400780c */ /* 0x000fc60003f64270 */
[----:B------:R-:W-:-:S04]  /*0f80*/  @P1 FADD R0, R0, R6 ;  /* 0x0000000600001221 */ /* 0x000fc80000000000 */
[----:B------:R-:W-:-:S04]  /*0f90*/  @P2 FADD R0, R0, R7 ;  /* 0x0000000700002221 */ /* 0x000fc80000000000 */
[----:B--2---:R-:W-:-:S04]  /*0fa0*/  @P4 FADD R0, R0, R8 ;  /* 0x0000000800004221 */ /* 0x004fc80000000000 */
[----:B------:R-:W-:Y:S01]  /*0fb0*/  @P3 FADD R0, R0, R9 ;  /* 0x0000000900003221 */ /* 0x000fe20000000000 */
[----:B------:R-:W-:Y:S06]  /*0fc0*/  BRA `(.L_x_687) ;  /* 0x0000002c006c7947 */ /* 0x000fec0003800000 */
.L_x_673:
[----:B------:R-:W0:Y:S01]  /*0fd0*/  S2R R0, SR_TID.X ;  /* 0x0000000000007919 */ /* 0x000e220000002100 */
[----:B------:R-:W1:Y:S01]  /*0fe0*/  LDC.64 R2, c[0x0][0x380] ;  /* 0x0000e000ff027b82 */ /* 0x000e620000000a00 */
[----:B0-----:R-:W-:-:S05]  /*0ff0*/  SHF.L.U32 R5, R0, 0x2, RZ ;  /* 0x0000000200057819 */ /* 0x001fca00000006ff */
[----:B-1----:R-:W-:-:S05]  /*1000*/  IMAD.WIDE.U32 R2, R5, 0x4, R2 ;  /* 0x0000000405027825 */ /* 0x002fca00078e0002 */
[----:B------:R-:W2:Y:S04]  /*1010*/  LDG.E.128.CONSTANT R4, desc[UR6][R2.64] ;  /* 0x0000000602047981 */ /* 0x000ea8000c1e9d00 */
[----:B------:R-:W3:Y:S04]  /*1020*/  LDG.E.128.CONSTANT R8, desc[UR6][R2.64+0x1000] ;  /* 0x0010000602087981 */ /* 0x000ee8000c1e9d00 */
[----:B------:R-:W4:Y:S04]  /*1030*/  LDG.E.128.CONSTANT R12, desc[UR6][R2.64+0x2000] ;  /* 0x00200006020c7981 */ /* 0x000f28000c1e9d00 */
[----:B------:R-:W5:Y:S01]  /*1040*/  LDG.E.128.CONSTANT R16, desc[UR6][R2.64+0x3000] ;  /* 0x0030000602107981 */ /* 0x000f62000c1e9d00 */
[----:B------:R-:W-:Y:S01]  /*1050*/  ISETP.GE.U32.AND P0, PT, R20, 0x2000, PT ;  /* 0x000020001400780c */ /* 0x000fe20003f06070 */
[----:B------:R-:W-:-:S02]  /*1060*/  HFMA2 R23, -RZ, RZ, 0, 0.00048828125 ;  /* 0x00001000ff177431 */ /* 0x000fc400000001ff */
[----:B--2---:R-:W-:Y:S01]  /*1070*/  FADD R4, R4, R5 ;  /* 0x0000000504047221 */ /* 0x004fe20000000000 */
[----:B------:R-:W-:Y:S01]  /*1080*/  FADD R7, R6, R7 ;  /* 0x0000000706077221 */ /* 0x000fe20000000000 */
[----:B---3--:R-:W-:Y:S01]  /*1090*/  FADD R8, R8, R9 ;  /* 0x0000000908087221 */ /* 0x008fe20000000000 */
[----:B------:R-:W-:Y:S02]  /*10a0*/  FADD R11, R10, R11 ;  /* 0x0000000b0a0b7221 */ /* 0x000fe40000000000 */
[----:B------:R-:W-:Y:S01]  /*10b0*/  FADD R4, R4, R7 ;  /* 0x0000000704047221 */ /* 0x000fe20000000000 */
[----:B----4-:R-:W-:Y:S01]  /*10c0*/  FADD R12, R12, R13 ;  /* 0x0000000d0c0c7221 */ /* 0x010fe20000000000 */
[----:B------:R-:W-:Y:S01]  /*10d0*/  FADD R15, R14, R15 ;  /* 0x0000000f0e0f7221 */ /* 0x000fe20000000000 */
[----:B------:R-:W-:Y:S01]  /*10e0*/  FADD R11, R8, R11 ;  /* 0x0000000b080b7221 */ /* 0x000fe20000000000 */
[----:B-----5:R-:W-:Y:S01]  /*10f0*/  FADD R16, R16, R17 ;  /* 0x0000001110107221 */ /* 0x020fe20000000000 */
[----:B------:R-:W-:Y:S01]  /*1100*/  FADD R19, R18, R19 ;  /* 0x0000001312137221 */ /* 0x000fe20000000000 */
[----:B------:R-:W-:Y:S01]  /*1110*/  FADD R12, R12, R15 ;  /* 0x0000000f0c0c7221 */ /* 0x000fe20000000000 */
[----:B------:R-:W-:-:S02]  /*1120*/  FADD R4, R4, R11 ;  /* 0x0000000b04047221 */ /* 0x000fc40000000000 */
[----:B------:R-:W-:-:S04]  /*1130*/  FADD R19, R16, R19 ;  /* 0x0000001310137221 */ /* 0x000fc80000000000 */
[----:B------:R-:W-:-:S04]  /*1140*/  FADD R19, R12, R19 ;  /* 0x000000130c137221 */ /* 0x000fc80000000000 */
[----:B------:R-:W-:Y:S01]  /*1150*/  FADD R21, R4, R19 ;  /* 0x0000001304157221 */ /* 0x000fe20000000000 */
[----:B------:R-:W-:Y:S06]  /*1160*/  @!P0 BRA `(.L_x_688) ;  /* 0x00000000007c8947 */ /* 0x000fec0003800000 */
[----:B------:R-:W0:Y:S01]  /*1170*/  LDC R24, c[0x0][0x390] ;  /* 0x0000e400ff187b82 */ /* 0x000e220000000800 */
[----:B------:R-:W-:Y:S02]  /*1180*/  IADD3 R22, PT, PT, R20, -0x1000, RZ ;  /* 0xfffff00014167810 */ /* 0x000fe40007ffe0ff */
[----:B------:R-:W-:-:S07]  /*1190*/  MOV R23, 0x1000 ;  /* 0x0000100000177802 */ /* 0x000fce0000000f00 */
.L_x_690:
[----:B------:R-:W-:-:S05]  /*11a0*/  IMAD.WIDE R26, R23, 0x4, R2 ;  /* 0x00000004171a7825 */ /* 0x000fca00078e0202 */
[----:B------:R-:W2:Y:S04]  /*11b0*/  LDG.E.128.CONSTANT R16, desc[UR6][R26.64+0x2000] ;  /* 0x002000061a107981 */ /* 0x000ea8000c1e9d00 */
[----:B------:R-:W3:Y:S04]  /*11c0*/  LDG.E.128.CONSTANT R4, desc[UR6][R26.64+0x3000] ;  /* 0x003000061a047981 */ /* 0x000ee8000c1e9d00 */
[----:B------:R-:W4:Y:S04]  /*11d0*/  LDG.E.128.CONSTANT R8, desc[UR6][R26.64] ;  /* 0x000000061a087981 */ /* 0x000f28000c1e9d00 */
[----:B------:R-:W5:Y:S01]  /*11e0*/  LDG.E.128.CONSTANT R12, desc[UR6][R26.64+0x1000] ;  /* 0x001000061a0c7981 */ /* 0x000f62000c1e9d00 */
[----:B0-----:R-:W-:Y:S01]  /*11f0*/  MOV R20, R24 ;  /* 0x0000001800147202 */ /* 0x001fe20000000f00 */
[----:B--2---:R-:W-:Y:S01]  /*1200*/  FADD R17, R17, R18 ;  /* 0x0000001211117221 */ /* 0x004fe20000000000 */
[----:B---3--:R-:W-:-:S02]  /*1210*/  FADD R18, R19, R4 ;  /* 0x0000000413127221 */ /* 0x008fc40000000000 */
[----:B------:R-:W-:Y:S01]  /*1220*/  IADD3 R4, PT, PT, -R23, R20, RZ ;  /* 0x0000001417047210 */ /* 0x000fe20007ffe1ff */
[----:B------:R-:W-:Y:S01]  /*1230*/  FADD R5, R5, R6 ;  /* 0x0000000605057221 */ /* 0x000fe20000000000 */
[----:B----4-:R-:W-:Y:S01]  /*1240*/  FADD R9, R9, R10 ;  /* 0x0000000a09097221 */ /* 0x010fe20000000000 */
[----:B------:R-:W-:Y:S01]  /*1250*/  FADD R8, R8, R21 ;  /* 0x0000001508087221 */ /* 0x000fe20000000000 */
[----:B------:R-:W-:Y:S01]  /*1260*/  ISETP.GE.AND P0, PT, R4, 0x1000, PT ;  /* 0x000010000400780c */ /* 0x000fe20003f06270 */
[----:B-----5:R-:W-:Y:S01]  /*1270*/  FADD R13, R13, R14 ;  /* 0x0000000e0d0d7221 */ /* 0x020fe20000000000 */
[----:B------:R-:W-:Y:S01]  /*1280*/  FADD R10, R11, R12 ;  /* 0x0000000c0b0a7221 */ /* 0x000fe20000000000 */
[----:B------:R-:W-:Y:S01]  /*1290*/  FADD R14, R15, R16 ;  /* 0x000000100f0e7221 */ /* 0x000fe20000000000 */
[----:B------:R-:W-:Y:S01]  /*12a0*/  FADD R8, R8, R9 ;  /* 0x0000000908087221 */ /* 0x000fe20000000000 */
[----:B------:R-:W-:Y:S01]  /*12b0*/  FADD R5, R18, R5 ;  /* 0x0000000512057221 */ /* 0x000fe20000000000 */
[----:B------:R-:W-:Y:S01]  /*12c0*/  FADD R13, R10, R13 ;  /* 0x0000000d0a0d7221 */ /* 0x000fe20000000000 */
[----:B------:R-:W-:-:S03]  /*12d0*/  FADD R14, R14, R17 ;  /* 0x000000110e0e7221 */ /* 0x000fc60000000000 */
[----:B------:R-:W-:Y:S01]  /*12e0*/  FADD R8, R8, R13 ;  /* 0x0000000d08087221 */ /* 0x000fe20000000000 */
[----:B------:R-:W-:-:S04]  /*12f0*/  FADD R5, R14, R5 ;  /* 0x000000050e057221 */ /* 0x000fc80000000000 */
[----:B------:R-:W-:-:S04]  /*1300*/  FADD R5, R8, R5 ;  /* 0x0000000508057221 */ /* 0x000fc80000000000 */
[----:B------:R-:W-:Y:S01]  /*1310*/  FADD R21, R7, R5 ;  /* 0x0000000507157221 */ /* 0x000fe20000000000 */
[----:B------:R-:W-:Y:S06]  /*1320*/  @!P0 BRA `(.L_x_689) ;  /* 0x0000000800308947 */ /* 0x000fec0003800000 */
[----:B------:R-:W-:-:S04]  /*1330*/  IADD3 R23, PT, PT, R23, 0x1000, RZ ;  /* 0x0000100017177810 */ /* 0x000fc80007ffe0ff */
[----:B------:R-:W-:-:S13]  /*1340*/  ISETP.GT.AND P0, PT, R23, R22, PT ;  /* 0x000000161700720c */ /* 0x000fda0003f04270 */
[----:B------:R-:W-:Y:S05]  /*1350*/  @!P0 BRA `(.L_x_690) ;  /* 0xfffffffc00908947 */ /* 0x000fea000383ffff */
.L_x_688:
[----:B------:R-:W-:-:S13]  /*1360*/  ISETP.GE.AND P0, PT, R23, R20, PT ;  /* 0x000000141700720c */ /* 0x000fda0003f06270 */
[----:B------:R-:W-:Y:S05]  /*1370*/  @P0 BRA `(.L_x_689) ;  /* 0x00000008001c0947 */ /* 0x000fea0003800000 */
[----:B------:R-:W-:Y:S01]  /*1380*/  IMAD.IADD R9, R20, 0x1, -R23 ;  /* 0x0000000114097824 */ /* 0x000fe200078e0a17 */
[----:B------:R-:W-:Y:S04]  /*1390*/  BSSY.RECONVERGENT B1, `(.L_x_689) ;  /* 0x0000085000017945 */ /* 0x000fe80003800200 */
[----:B------:R-:W-:-:S13]  /*13a0*/  ISETP.GE.AND P0, PT, R0, R9, PT ;  /* 0x000000090000720c */ /* 0x000fda0003f06270 */
[----:B------:R-:W-:Y:S05]  /*13b0*/  @P0 BRA `(.L_x_691) ;  /* 0x0000000800080947 */ /* 0x000fea0003800000 */
[-C--:B------:R-:W-:Y:S01]  /*13c0*/  LOP3.LUT R2, RZ, R0.reuse, RZ, 0x33, !PT ;  /* 0x00000000ff027212 */ /* 0x080fe200078e33ff */
[----:B------:R-:W-:Y:S01]  /*13d0*/  BSSY.RECONVERGENT B2, `(.L_x_692) ;  /* 0x0000015000027945 */ /* 0x000fe20003800200 */
[----:B------:R-:W-:Y:S02]  /*13e0*/  MOV R8, R0 ;  /* 0x0000000000087202 */ /* 0x000fe40000000f00 */
[----:B------:R-:W-:-:S04]  /*13f0*/  IADD3 R2, PT, PT, -R23, R20, R2 ;  /* 0x0000001417027210 */ /* 0x000fc80007ffe102 */
[C---:B------:R-:W-:Y:S02]  /*1400*/  LOP3.LUT R3, R2.reuse, 0x300, RZ, 0xc0, !PT ;  /* 0x0000030002037812 */ /* 0x040fe400078ec0ff */
[----:B------:R-:W-:Y:S02]  /*1410*/  ISETP.GE.U32.AND P1, PT, R2, 0x300, PT ;  /* 0x000003000200780c */ /* 0x000fe40003f26070 */
[----:B------:R-:W-:-:S13]  /*1420*/  ISETP.NE.AND P0, PT, R3, 0x300, PT ;  /* 0x000003000300780c */ /* 0x000fda0003f05270 */
[----:B------:R-:W-:Y:S05]  /*1430*/  @!P0 BRA `(.L_x_693) ;  /* 0x0000000000388947 */ /* 0x000fea0003800000 */
[----:B------:R-:W0:Y:S01]  /*1440*/  LDC.64 R4, c[0x0][0x380] ;  /* 0x0000e000ff047b82 */ /* 0x000e220000000a00 */
[----:B------:R-:W-:Y:S02]  /*1450*/  LEA.HI R2, R2, 0x1, RZ, 0x18 ;  /* 0x0000000102027811 */ /* 0x000fe400078fc0ff */
[----:B------:R-:W-:Y:S02]  /*1460*/  IADD3 R7, PT, PT, R0, R23, RZ ;  /* 0x0000001700077210 */ /* 0x000fe40007ffe0ff */
[----:B------:R-:W-:Y:S02]  /*1470*/  LOP3.LUT R2, R2, 0x3, RZ, 0xc0, !PT ;  /* 0x0000000302027812 */ /* 0x000fe400078ec0ff */
[----:B------:R-:W-:Y:S02]  /*1480*/  MOV R8, R0 ;  /* 0x0000000000087202 */ /* 0x000fe40000000f00 */
[----:B------:R-:W-:-:S07]  /*1490*/  IADD3 R6, PT, PT, -R2, RZ, RZ ;  /* 0x000000ff02067210 */ /* 0x000fce0007ffe1ff */
.L_x_694:
[----:B0-----:R-:W-:-:S06]  /*14a0*/  IMAD.WIDE.U32 R2, R7, 0x4, R4 ;  /* 0x0000000407027825 */ /* 0x001fcc00078e0004 */
[----:B------:R-:W2:Y:S01]  /*14b0*/  LDG.E.CONSTANT R2, desc[UR6][R2.64] ;  /* 0x0000000602027981 */ /* 0x000ea2000c1e9900 */
[----:B------:R-:W-:Y:S02]  /*14c0*/  IADD3 R6, PT, PT, R6, 0x1, RZ ;  /* 0x0000000106067810 */ /* 0x000fe40007ffe0ff */
[----:B------:R-:W-:Y:S02]  /*14d0*/  IADD3 R8, PT, PT, R8, 0x100, RZ ;  /* 0x0000010008087810 */ /* 0x000fe40007ffe0ff */
[----:B------:R-:W-:Y:S02]  /*14e0*/  ISETP.NE.AND P0, PT, R6, RZ, PT ;  /* 0x000000ff0600720c */ /* 0x000fe40003f05270 */
[----:B------:R-:W-:Y:S01]  /*14f0*/  IADD3 R7, PT, PT, R7, 0x100, RZ ;  /* 0x0000010007077810 */ /* 0x000fe20007ffe0ff */
[----:B--2---:R-:W-:-:S10]  /*1500*/  FADD R21, R2, R21 ;  /* 0x0000001502157221 */ /* 0x004fd40000000000 */
[----:B------:R-:W-:Y:S05]  /*1510*/  @P0 BRA `(.L_x_694) ;  /* 0xfffffffc00e00947 */ /* 0x000fea000383ffff */
.L_x_693:
[----:B------:R-:W-:Y:S05]  /*1520*/  BSYNC.RECONVERGENT B2 ;  /* 0x0000000000027941 */ /* 0x000fea0003800200 */
.L_x_692:
[----:B------:R-:W-:Y:S05]  /*1530*/  @!P1 BRA `(.L_x_691) ;  /* 0x0000000400a89947 */ /* 0x000fea0003800000 */
[----:B------:R-:W0:Y:S01]  /*1540*/  LDCU.64 UR4, c[0x0][0x380] ;  /* 0x00007000ff0477ac */ /* 0x000e220008000a00 */
[----:B------:R-:W-:Y:S01]  /*1550*/  IADD3 R5, PT, PT, R9, -R8, RZ ;  /* 0x8000000809057210 */ /* 0x000fe20007ffe0ff */
[----:B------:R-:W-:Y:S01]  /*1560*/  BSSY.RECONVERGENT B2, `(.L_x_695) ;  /* 0x000003b000027945 */ /* 0x000fe20003800200 */
[CC--:B------:R-:W-:Y:S02]  /*1570*/  IADD3 R3, P0, PT, R8.reuse, R23.reuse, RZ ;  /* 0x0000001708037210 */ /* 0x0c0fe40007f1e0ff */
[----:B------:R-:W-:Y:S02]  /*1580*/  ISETP.GT.AND P1, PT, R5, 0xc00, PT ;  /* 0x00000c000500780c */ /* 0x000fe40003f24270 */
[----:B------:R-:W-:Y:S02]  /*1590*/  IADD3.X R4, PT, PT, RZ, RZ, RZ, P0, !PT ;  /* 0x000000ffff047210 */ /* 0x000fe400007fe4ff */
[----:B------:R-:W-:Y:S02]  /*15a0*/  IADD3 R11, PT, PT, R8, R23, RZ ;  /* 0x00000017080b7210 */ /* 0x000fe40007ffe0ff */
[----:B0-----:R-:W-:-:S04]  /*15b0*/  LEA R2, P0, R3, UR4, 0x2 ;  /* 0x0000000403027c11 */ /* 0x001fc8000f8010ff */
[----:B------:R-:W-:Y:S02]  /*15c0*/  LEA.HI.X R3, R3, UR5, R4, 0x2, P0 ;  /* 0x0000000503037c11 */ /* 0x000fe400080f1404 */
[----:B------:R-:W-:-:S05]  /*15d0*/  IADD3 R2, P0, PT, R2, 0x800, RZ ;  /* 0x0000080002027810 */ /* 0x000fca0007f1e0ff */
[----:B------:R-:W-:Y:S01]  /*15e0*/  IMAD.X R3, RZ, RZ, R3, P0 ;  /* 0x000000ffff037224 */ /* 0x000fe200000e0603 */
[----:B------:R-:W-:Y:S01]  /*15f0*/  PLOP3.LUT P0, PT, PT, PT, PT, 0x80, 0x8 ;  /* 0x000000000008781c */ /* 0x000fe20003f0f070 */
[----:B------:R-:W-:-:S12]  /*1600*/  @!P1 BRA `(.L_x_696) ;  /* 0x0000000000c09947 */ /* 0x000fd80003800000 */
[----:B------:R-:W-:Y:S02]  /*1610*/  PLOP3.LUT P0, PT, PT, PT, PT, 0x8, 0x80 ;  /* 0x000000000080781c */ /* 0x000fe40003f0e170 */
[----:B------:R-:W-:-:S11]  /*1620*/  IADD3 R13, PT, PT, R9, -0xc00, RZ ;  /* 0xfffff400090d7810 */ /* 0x000fd60007ffe0ff */
.L_x_697:
[----:B------:R-:W0:Y:S01]  /*1630*/  LDC.64 R4, c[0x0][0x380] ;  /* 0x0000e000ff047b82 */ /* 0x000e220000000a00 */
[----:B------:R-:W2:Y:S01]  /*1640*/  LDG.E.CONSTANT R10, desc[UR6][R2.64+-0x400] ;  /* 0xfffc0006020a7981 */ /* 0x000ea2000c1e9900 */
[----:B------:R-:W-:-:S03]  /*1650*/  IADD3 R25, PT, PT, R11, 0x400, RZ ;  /* 0x000004000b197810 */ /* 0x000fc60007ffe0ff */
[----:B------:R-:W3:Y:S04]  /*1660*/  LDG.E.CONSTANT R19, desc[UR6][R2.64] ;  /* 0x0000000602137981 */ /* 0x000ee8000c1e9900 */
[----:B------:R-:W4:Y:S01]  /*1670*/  LDG.E.CONSTANT R18, desc[UR6][R2.64+0x400] ;  /* 0x0004000602127981 */ /* 0x000f22000c1e9900 */
[----:B------:R-:W-:-:S03]  /*1680*/  IADD3 R7, PT, PT, R11, 0x800, RZ ;  /* 0x000008000b077810 */ /* 0x000fc60007ffe0ff */
[----:B------:R-:W5:Y:S04]  /*1690*/  LDG.E.CONSTANT R16, desc[UR6][R2.64+0xc00] ;  /* 0x000c000602107981 */ /* 0x000f68000c1e9900 */
[----:B------:R-:W5:Y:S04]  /*16a0*/  LDG.E.CONSTANT R15, desc[UR6][R2.64+0x1000] ;  /* 0x00100006020f7981 */ /* 0x000f68000c1e9900 */
[----:B------:R-:W5:Y:S01]  /*16b0*/  LDG.E.CONSTANT R14, desc[UR6][R2.64+0x1400] ;  /* 0x00140006020e7981 */ /* 0x000f62000c1e9900 */
[----:B0-----:R-:W-:-:S03]  /*16c0*/  IMAD.WIDE.U32 R22, R11, 0x4, R4 ;  /* 0x000000040b167825 */ /* 0x001fc600078e0004 */
[----:B------:R-:W5:Y:S04]  /*16d0*/  LDG.E.CONSTANT R20, desc[UR6][R2.64+0x2000] ;  /* 0x0020000602147981 */ /* 0x000f68000c1e9900 */
[----:B------:R0:W2:Y:S01]  /*16e0*/  LDG.E.CONSTANT R12, desc[UR6][R22.64] ;  /* 0x00000006160c7981 */ /* 0x0000a2000c1e9900 */
[----:B------:R-:W-:-:S03]  /*16f0*/  IMAD.WIDE.U32 R24, R25, 0x4, R4 ;  /* 0x0000000419187825 */ /* 0x000fc600078e0004 */
[----:B------:R-:W5:Y:S04]  /*1700*/  LDG.E.CONSTANT R26, desc[UR6][R2.64+0x3000] ;  /* 0x00300006021a7981 */ /* 0x000f68000c1e9900 */
[----:B------:R-:W5:Y:S01]  /*1710*/  LDG.E.CONSTANT R17, desc[UR6][R24.64] ;  /* 0x0000000618117981 */ /* 0x000f62000c1e9900 */
[--C-:B------:R-:W-:Y:S01]  /*1720*/  IMAD.WIDE.U32 R6, R7, 0x4, R4.reuse ;  /* 0x0000000407067825 */ /* 0x100fe200078e0004 */
[----:B0-----:R-:W-:Y:S02]  /*1730*/  IADD3 R23, PT, PT, R11, 0xc00, RZ ;  /* 0x00000c000b177810 */ /* 0x001fe40007ffe0ff */
[----:B------:R-:W5:Y:S04]  /*1740*/  LDG.E.CONSTANT R22, desc[UR6][R2.64+0x1c00] ;  /* 0x001c000602167981 */ /* 0x000f68000c1e9900 */
[----:B------:R-:W5:Y:S01]  /*1750*/  LDG.E.CONSTANT R6, desc[UR6][R6.64] ;  /* 0x0000000606067981 */ /* 0x000f62000c1e9900 */
[----:B------:R-:W-:-:S03]  /*1760*/  IMAD.WIDE.U32 R4, R23, 0x4, R4 ;  /* 0x0000000417047825 */ /* 0x000fc600078e0004 */
[----:B------:R-:W5:Y:S04]  /*1770*/  LDG.E.CONSTANT R23, desc[UR6][R2.64+0x2400] ;  /* 0x0024000602177981 */ /* 0x000f68000c1e9900 */
[----:B------:R-:W5:Y:S04]  /*1780*/  LDG.E.CONSTANT R4, desc[UR6][R4.64] ;  /* 0x0000000604047981 */ /* 0x000f68000c1e9900 */
[----:B------:R-:W5:Y:S04]  /*1790*/  LDG.E.CONSTANT R24, desc[UR6][R2.64+0x2c00] ;  /* 0x002c000602187981 */ /* 0x000f68000c1e9900 */
[----:B------:R0:W5:Y:S01]  /*17a0*/  LDG.E.CONSTANT R25, desc[UR6][R2.64+0x3400] ;  /* 0x0034000602197981 */ /* 0x000162000c1e9900 */
[----:B------:R-:W-:-:S04]  /*17b0*/  IADD3 R8, PT, PT, R8, 0x1000, RZ ;  /* 0x0000100008087810 */ /* 0x000fc80007ffe0ff */
[----:B------:R-:W-:Y:S02]  /*17c0*/  ISETP.GE.AND P1, PT, R8, R13, PT ;  /* 0x0000000d0800720c */ /* 0x000fe40003f26270 */
[----:B0-----:R-:W-:Y:S02]  /*17d0*/  IADD3 R2, P2, PT, R2, 0x4000, RZ ;  /* 0x0000400002027810 */ /* 0x001fe40007f5e0ff */
[----:B------:R-:W-:Y:S02]  /*17e0*/  IADD3 R11, PT, PT, R11, 0x1000, RZ ;  /* 0x000010000b0b7810 */ /* 0x000fe40007ffe0ff */
[----:B------:R-:W-:Y:S01]  /*17f0*/  IADD3.X R3, PT, PT, RZ, R3, RZ, P2, !PT ;  /* 0x00000003ff037210 */ /* 0x000fe200017fe4ff */
[----:B--2---:R-:W-:-:S04]  /*1800*/  FADD R21, R12, R21 ;  /* 0x000000150c157221 */ /* 0x004fc80000000000 */
[----:B------:R-:W-:-:S04]  /*1810*/  FADD R10, R21, R10 ;  /* 0x0000000a150a7221 */ /* 0x000fc80000000000 */
[----:B---3--:R-:W-:-:S04]  /*1820*/  FADD R19, R10, R19 ;  /* 0x000000130a137221 */ /* 0x008fc80000000000 */
[----:B----4-:R-:W-:-:S04]  /*1830*/  FADD R18, R19, R18 ;  /* 0x0000001213127221 */ /* 0x010fc80000000000 */
[----:B-----5:R-:W-:-:S04]  /*1840*/  FADD R17, R18, R17 ;  /* 0x0000001112117221 */ /* 0x020fc80000000000 */
        /* <DEDUP_REMOVED lines=12> */
.L_x_696:
[----:B------:R-:W-:Y:S05]  /*1910*/  BSYNC.RECONVERGENT B2 ;  /* 0x0000000000027941 */ /* 0x000fea0003800200 */
.L_x_695:
[----:B------:R-:W-:Y:S01]  /*1920*/  IADD3 R4, PT, PT, R9, -R8, RZ ;  /* 0x8000000809047210 */ /* 0x000fe20007ffe0ff */
[----:B------:R-:W-:Y:S03]  /*1930*/  BSSY.RECONVERGENT B2, `(.L_x_698) ;  /* 0x000001e000027945 */ /* 0x000fe60003800200 */
[----:B------:R-:W-:-:S13]  /*1940*/  ISETP.GT.AND P1, PT, R4, 0x400, PT ;  /* 0x000004000400780c */ /* 0x000fda0003f24270 */
[----:B------:R-:W-:Y:S05]  /*1950*/  @!P1 BRA `(.L_x_699) ;  /* 0x00000000006c9947 */ /* 0x000fea0003800000 */
[----:B------:R-:W0:Y:S01]  /*1960*/  LDC.64 R6, c[0x0][0x380] ;  /* 0x0000e000ff067b82 */ /* 0x000e220000000a00 */
[----:B------:R-:W2:Y:S01]  /*1970*/  LDG.E.CONSTANT R10, desc[UR6][R2.64+-0x400] ;  /* 0xfffc0006020a7981 */ /* 0x000ea2000c1e9900 */
[----:B------:R-:W-:-:S03]  /*1980*/  VIADD R15, R11, 0x400 ;  /* 0x000004000b0f7836 */ /* 0x000fc60000000000 */
[----:B------:R-:W3:Y:S04]  /*1990*/  LDG.E.CONSTANT R13, desc[UR6][R2.64] ;  /* 0x00000006020d7981 */ /* 0x000ee8000c1e9900 */
[----:B------:R-:W4:Y:S04]  /*19a0*/  LDG.E.CONSTANT R17, desc[UR6][R2.64+0xc00] ;  /* 0x000c000602117981 */ /* 0x000f28000c1e9900 */
[----:B------:R-:W5:Y:S04]  /*19b0*/  LDG.E.CONSTANT R19, desc[UR6][R2.64+0x1000] ;  /* 0x0010000602137981 */ /* 0x000f68000c1e9900 */
[----:B------:R1:W5:Y:S01]  /*19c0*/  LDG.E.CONSTANT R23, desc[UR6][R2.64+0x1400] ;  /* 0x0014000602177981 */ /* 0x000362000c1e9900 */
[----:B0-----:R-:W-:-:S06]  /*19d0*/  IMAD.WIDE.U32 R4, R11, 0x4, R6 ;  /* 0x000000040b047825 */ /* 0x001fcc00078e0006 */
[----:B------:R-:W2:Y:S01]  /*19e0*/  LDG.E.CONSTANT R4, desc[UR6][R4.64] ;  /* 0x0000000604047981 */ /* 0x000ea2000c1e9900 */
[----:B------:R-:W-:-:S03]  /*19f0*/  IMAD.WIDE.U32 R6, R15, 0x4, R6 ;  /* 0x000000040f067825 */ /* 0x000fc600078e0006 */
[----:B------:R-:W4:Y:S04]  /*1a00*/  LDG.E.CONSTANT R15, desc[UR6][R2.64+0x400] ;  /* 0x00040006020f7981 */ /* 0x000f28000c1e9900 */
[----:B------:R-:W5:Y:S01]  /*1a10*/  LDG.E.CONSTANT R7, desc[UR6][R6.64] ;  /* 0x0000000606077981 */ /* 0x000f62000c1e9900 */
[----:B------:R-:W-:Y:S02]  /*1a20*/  PLOP3.LUT P0, PT, PT, PT, PT, 0x8, 0x80 ;  /* 0x000000000080781c */ /* 0x000fe40003f0e170 */
[----:B------:R-:W-:Y:S02]  /*1a30*/  IADD3 R8, PT, PT, R8, 0x800, RZ ;  /* 0x0000080008087810 */ /* 0x000fe40007ffe0ff */
[----:B------:R-:W-:Y:S01]  /*1a40*/  IADD3 R11, PT, PT, R11, 0x800, RZ ;  /* 0x000008000b0b7810 */ /* 0x000fe20007ffe0ff */
[----:B--2---:R-:W-:-:S04]  /*1a50*/  FADD R21, R21, R4 ;  /* 0x0000000415157221 */ /* 0x004fc80000000000 */
[----:B------:R-:W-:-:S04]  /*1a60*/  FADD R10, R21, R10 ;  /* 0x0000000a150a7221 */ /* 0x000fc80000000000 */
[----:B---3--:R-:W-:-:S04]  /*1a70*/  FADD R10, R10, R13 ;  /* 0x0000000d0a0a7221 */ /* 0x008fc80000000000 */
[----:B----4-:R-:W-:-:S04]  /*1a80*/  FADD R10, R10, R15 ;  /* 0x0000000f0a0a7221 */ /* 0x010fc80000000000 */
[----:B-----5:R-:W-:Y:S01]  /*1a90*/  FADD R10, R10, R7 ;  /* 0x000000070a0a7221 */ /* 0x020fe20000000000 */
[----:B------:R-:W-:-:S03]  /*1aa0*/  IADD3 R4, P1, PT, R2, 0x2000, RZ ;  /* 0x0000200002047810 */ /* 0x000fc60007f3e0ff */
[----:B------:R-:W-:Y:S01]  /*1ab0*/  FADD R10, R10, R17 ;  /* 0x000000110a0a7221 */ /* 0x000fe20000000000 */
[----:B------:R-:W-:-:S03]  /*1ac0*/  IADD3.X R5, PT, PT, RZ, R3, RZ, P1, !PT ;  /* 0x00000003ff057210 */ /* 0x000fc60000ffe4ff */
[----:B------:R-:W-:Y:S01]  /*1ad0*/  FADD R10, R10, R19 ;  /* 0x000000130a0a7221 */ /* 0x000fe20000000000 */
[----:B-1----:R-:W-:Y:S02]  /*1ae0*/  MOV R2, R4 ;  /* 0x0000000400027202 */ /* 0x002fe40000000f00 */
[----:B------:R-:W-:Y:S01]  /*1af0*/  MOV R3, R5 ;  /* 0x0000000500037202 */ /* 0x000fe20000000f00 */
[----:B------:R-:W-:-:S07]  /*1b00*/  FADD R21, R10, R23 ;  /* 0x000000170a157221 */ /* 0x000fce0000000000 */
.L_x_699:
[----:B------:R-:W-:Y:S05]  /*1b10*/  BSYNC.RECONVERGENT B2 ;  /* 0x0000000000027941 */ /* 0x000fea0003800200 */
.L_x_698:
[----:B------:R-:W-:-:S13]  /*1b20*/  ISETP.LT.OR P0, PT, R8, R9, P0 ;  /* 0x000000090800720c */ /* 0x000fda0000701670 */
[----:B------:R-:W-:Y:S05]  /*1b30*/  @!P0 BRA `(.L_x_691) ;  /* 0x0000000000288947 */ /* 0x000fea0003800000 */
[----:B------:R-:W0:Y:S01]  /*1b40*/  LDC.64 R4, c[0x0][0x380] ;  /* 0x0000e000ff047b82 */ /* 0x000e220000000a00 */
[----:B------:R-:W2:Y:S04]  /*1b50*/  LDG.E.CONSTANT R6, desc[UR6][R2.64+-0x400] ;  /* 0xfffc000602067981 */ /* 0x000ea8000c1e9900 */
[----:B------:R-:W3:Y:S04]  /*1b60*/  LDG.E.CONSTANT R7, desc[UR6][R2.64] ;  /* 0x0000000602077981 */ /* 0x000ee8000c1e9900 */
[----:B------:R-:W4:Y:S01]  /*1b70*/  LDG.E.CONSTANT R9, desc[UR6][R2.64+0x400] ;  /* 0x0004000602097981 */ /* 0x000f22000c1e9900 */
[----:B0-----:R-:W-:-:S06]  /*1b80*/  IMAD.WIDE.U32 R4, R11, 0x4, R4 ;  /* 0x000000040b047825 */ /* 0x001fcc00078e0004 */
[----:B------:R-:W5:Y:S02]  /*1b90*/  LDG.E.CONSTANT R4, desc[UR6][R4.64] ;  /* 0x0000000604047981 */ /* 0x000f64000c1e9900 */
[----:B-----5:R-:W-:-:S04]  /*1ba0*/  FADD R21, R21, R4 ;  /* 0x0000000415157221 */ /* 0x020fc80000000000 */
[----:B--2---:R-:W-:-:S04]  /*1bb0*/  FADD R6, R21, R6 ;  /* 0x0000000615067221 */ /* 0x004fc80000000000 */
[----:B---3--:R-:W-:-:S04]  /*1bc0*/  FADD R6, R6, R7 ;  /* 0x0000000706067221 */ /* 0x008fc80000000000 */
[----:B----4-:R-:W-:-:S07]  /*1bd0*/  FADD R21, R6, R9 ;  /* 0x0000000906157221 */ /* 0x010fce0000000000 */
.L_x_691:
[----:B------:R-:W-:Y:S05]  /*1be0*/  BSYNC.RECONVERGENT B1 ;  /* 0x0000000000017941 */ /* 0x000fea0003800200 */
.L_x_689:
[----:B------:R-:W0:Y:S01]  /*1bf0*/  S2R R6, SR_LANEID ;  /* 0x0000000000067919 */ /* 0x000e220000000000 */
[----:B------:R-:W1:Y:S01]  /*1c00*/  SHFL.DOWN PT, R2, R21, 0x1, 0x1f ;  /* 0x08201f0015027f89 */ /* 0x000e6200000e0000 */
[C---:B0-----:R-:W-:Y:S02]  /*1c10*/  ISETP.GT.AND P0, PT, R6.reuse, 0x1e, PT ;  /* 0x0000001e0600780c */ /* 0x041fe40003f04270 */
[----:B------:R-:W-:-:S11]  /*1c20*/  ISETP.NE.AND P1, PT, R6, RZ, PT ;  /* 0x000000ff0600720c */ /* 0x000fd60003f25270 */
[----:B-1----:R-:W-:Y:S01]  /*1c30*/  @!P0 FADD R21, R2, R21 ;  /* 0x0000001502158221 */ /* 0x002fe20000000000 */
[----:B------:R-:W-:Y:S01]  /*1c40*/  ISETP.GT.AND P0, PT, R6, 0x1d, PT ;  /* 0x0000001d0600780c */ /* 0x000fe20003f04270 */
[----:B------:R-:W0:Y:S01]  /*1c50*/  @!P1 S2R R5, SR_CgaCtaId ;  /* 0x0000000000059919 */ /* 0x000e220000008800 */
[----:B------:R-:W-:Y:S02]  /*1c60*/  @!P1 MOV R4, 0x400 ;  /* 0x0000040000049802 */ /* 0x000fe40000000f00 */
[----:B------:R-:W-:Y:S01]  /*1c70*/  @!P1 SHF.R.U32.HI R3, RZ, 0x3, R0 ;  /* 0x00000003ff039819 */ /* 0x000fe20000011600 */
[----:B------:R-:W1:Y:S03]  /*1c80*/  SHFL.DOWN PT, R2, R21, 0x2, 0x1f ;  /* 0x08401f0015027f89 */ /* 0x000e6600000e0000 */
[----:B------:R-:W-:-:S05]  /*1c90*/  @!P1 LOP3.LUT R3, R3, 0x7c, RZ, 0xc0, !PT ;  /* 0x0000007c03039812 */ /* 0x000fca00078ec0ff */
[----:B-1----:R-:W-:Y:S01]  /*1ca0*/  @!P0 FADD R21, R21, R2 ;  /* 0x0000000215158221 */ /* 0x002fe20000000000 */
[----:B------:R-:W-:Y:S02]  /*1cb0*/  ISETP.GT.AND P0, PT, R6, 0x1b, PT ;  /* 0x0000001b0600780c */ /* 0x000fe40003f04270 */
[----:B0-----:R-:W-:Y:S02]  /*1cc0*/  @!P1 LEA R4, R5, R4, 0x18 ;  /* 0x0000000405049211 */ /* 0x001fe400078ec0ff */
[----:B------:R-:W0:Y:S02]  /*1cd0*/  SHFL.DOWN PT, R2, R21, 0x4, 0x1f ;  /* 0x08801f0015027f89 */ /* 0x000e2400000e0000 */
[----:B------:R-:W-:-:S07]  /*1ce0*/  @!P1 IADD3 R3, PT, PT, R3, R4, RZ ;  /* 0x0000000403039210 */ /* 0x000fce0007ffe0ff */
        /* <DEDUP_REMOVED lines=12> */
[----:B------:R-:W0:Y:S01]  /*1db0*/  S2UR UR5, SR_CgaCtaId ;  /* 0x00000000000579c3 */ /* 0x000e220000008800 */
[----:B------:R-:W-:Y:S02]  /*1dc0*/  UMOV UR4, 0x400 ;  /* 0x0000040000047882 */ /* 0x000fe40000000000 */
[----:B0-----:R-:W-:-:S09]  /*1dd0*/  ULEA UR4, UR5, UR4, 0x18 ;  /* 0x0000000405047291 */ /* 0x001fd2000f8ec0ff */
[----:B---3--:R-:W0:Y:S04]  /*1de0*/  LDS R3, [UR4+0xc] ;  /* 0x00000c04ff037984 */ /* 0x008e280008000800 */
        /* <DEDUP_REMOVED lines=10> */
.L_x_672:
        /* <DEDUP_REMOVED lines=12> */
.L_x_702:
[----:B------:R-:W-:Y:S05]  /*1f50*/  BSYNC.RECONVERGENT B1 ;  /* 0x0000000000017941 */ /* 0x000fea0003800200 */
.L_x_701:
[----:B------:R-:W-:Y:S01]  /*1f60*/  ISETP.GE.AND P0, PT, R11, R20, PT ;  /* 0x000000140b00720c */ /* 0x000fe20003f06270 */
[----:B------:R-:W-:-:S12]  /*1f70*/  BSSY.RECONVERGENT B1, `(.L_x_703) ;  /* 0x0000074000017945 */ /* 0x000fd80003800200 */
[----:B------:R-:W-:Y:S05]  /*1f80*/  @P0 BRA `(.L_x_704) ;  /* 0x0000000400c80947 */ /* 0x000fea0003800000 */
[----:B0-----:R-:W-:Y:S01]  /*1f90*/  LOP3.LUT R3, RZ, R11, RZ, 0x33, !PT ;  /* 0x0000000bff037212 */ /* 0x001fe200078e33ff */
[----:B------:R-:W-:Y:S04]  /*1fa0*/  BSSY.RECONVERGENT B2, `(.L_x_705) ;  /* 0x0000015000027945 */ /* 0x000fe80003800200 */
[----:B------:R-:W-:-:S05]  /*1fb0*/  IMAD.IADD R4, R3, 0x1, R20 ;  /* 0x0000000103047824 */ /* 0x000fca00078e0214 */
        /* <DEDUP_REMOVED lines=10> */
.L_x_707:
[----:B------:R-:W-:-:S06]  /*2060*/  MOV R3, R5 ;  /* 0x0000000500037202 */ /* 0x000fcc0000000f00 */
[----:B------:R0:W2:Y:S01]  /*2070*/  LDG.E.CONSTANT R3, desc[UR6][R2.64] ;  /* 0x0000000602037981 */ /* 0x0000a2000c1e9900 */
[----:B------:R-:W-:Y:S02]  /*2080*/  IADD3 R4, PT, PT, R4, 0x1, RZ ;  /* 0x0000000104047810 */ /* 0x000fe40007ffe0ff */
[----:B------:R-:W-:Y:S02]  /*2090*/  IADD3 R11, PT, PT, R11, 0x100, RZ ;  /* 0x000001000b0b7810 */ /* 0x000fe40007ffe0ff */
[----:B------:R-:W-:Y:S02]  /*20a0*/  ISETP.NE.AND P0, PT, R4, RZ, PT ;  /* 0x000000ff0400720c */ /* 0x000fe40003f05270 */
[----:B0-----:R-:W-:-:S04]  /*20b0*/  IADD3 R2, P2, PT, R2, 0x400, RZ ;  /* 0x0000040002027810 */ /* 0x001fc80007f5e0ff */
[----:B------:R-:W-:Y:S01]  /*20c0*/  IADD3.X R5, PT, PT, RZ, R5, RZ, P2, !PT ;  /* 0x00000005ff057210 */ /* 0x000fe200017fe4ff */
[----:B--2--5:R-:W-:-:S06]  /*20d0*/  FADD R0, R3, R0 ;  /* 0x0000000003007221 */ /* 0x024fcc0000000000 */
[----:B------:R-:W-:Y:S05]  /*20e0*/  @P0 BRA `(.L_x_707) ;  /* 0xfffffffc00dc0947 */ /* 0x000fea000383ffff */
.L_x_706:
[----:B------:R-:W-:Y:S05]  /*20f0*/  BSYNC.RECONVERGENT B2 ;  /* 0x0000000000027941 */ /* 0x000fea0003800200 */
.L_x_705:
        /* <DEDUP_REMOVED lines=8> */
.L_x_710:
        /* <DEDUP_REMOVED lines=9> */
[----:B------:R-:W-:-:S03]  /*2210*/  VIADD R3, R11, 0x800 ;  /* 0x000008000b037836 */ /* 0x000fc60000000000 */
[----:B------:R-:W4:Y:S01]  /*2220*/  LDG.E.CONSTANT R15, desc[UR6][R4.64+0x400] ;  /* 0x00040006040f7981 */ /* 0x000f22000c1e9900 */
        /* <DEDUP_REMOVED lines=32> */
.L_x_709:
[----:B------:R-:W-:Y:S05]  /*2430*/  BSYNC.RECONVERGENT B2 ;  /* 0x0000000000027941 */ /* 0x000fea0003800200 */
.L_x_708:
[----:B------:R-:W-:Y:S01]  /*2440*/  IADD3 R2, PT, PT, -R11, R20, RZ ;  /* 0x000000140b027210 */ /* 0x000fe20007ffe1ff */
[----:B------:R-:W-:Y:S03]  /*2450*/  BSSY.RECONVERGENT B2, `(.L_x_711) ;  /* 0x0000019000027945 */ /* 0x000fe60003800200 */
[----:B------:R-:W-:-:S13]  /*2460*/  ISETP.GT.AND P1, PT, R2, 0x400, PT ;  /* 0x000004000200780c */ /* 0x000fda0003f24270 */
[----:B------:R-:W-:Y:S05]  /*2470*/  @!P1 BRA `(.L_x_712) ;  /* 0x0000000000589947 */ /* 0x000fea0003800000 */
        /* <DEDUP_REMOVED lines=22> */
.L_x_712:
[----:B------:R-:W-:Y:S05]  /*25e0*/  BSYNC.RECONVERGENT B2 ;  /* 0x0000000000027941 */ /* 0x000fea0003800200 */
.L_x_711:
        /* <DEDUP_REMOVED lines=12> */
.L_x_704:
[----:B------:R-:W-:Y:S05]  /*26b0*/  BSYNC.RECONVERGENT B1 ;  /* 0x0000000000017941 */ /* 0x000fea0003800200 */
.L_x_703:
        /* <DEDUP_REMOVED lines=35> */
[----:B--2---:R-:W0:Y:S04]  /*28f0*/  LDS R3, [UR4+0xc] ;  /* 0x00000c04ff037984 */ /* 0x004e280008000800 */
        /* <DEDUP_REMOVED lines=10> */
.L_x_713:
[----:B0-----:R-:W0:Y:S01]  /*29a0*/  S2R R2, SR_LANEID ;  /* 0x0000000000027919 */ /* 0x001e220000000000 */
[----:B------:R-:W-:-:S04]  /*29b0*/  LOP3.LUT R0, R9, 0x3e0, RZ, 0xc0, !PT ;  /* 0x000003e009007812 */ /* 0x000fc800078ec0ff */
[----:B------:R-:W-:Y:S02]  /*29c0*/  IADD3 R3, PT, PT, R0, 0x20, RZ ;  /* 0x0000002000037810 */ /* 0x000fe40007ffe0ff */
[----:B------:R-:W-:Y:S02]  /*29d0*/  LOP3.LUT R7, RZ, R0, RZ, 0x33, !PT ;  /* 0x00000000ff077212 */ /* 0x000fe400078e33ff */
[-C--:B------:R-:W-:Y:S02]  /*29e0*/  ISETP.GT.AND P0, PT, R3, R20.reuse, PT ;  /* 0x000000140300720c */ /* 0x080fe40003f04270 */
[----:B------:R-:W-:-:S04]  /*29f0*/  IADD3 R7, PT, PT, R7, R20, RZ ;  /* 0x0000001407077210 */ /* 0x000fc80007ffe0ff */
[----:B------:R-:W-:-:S05]  /*2a00*/  SEL R4, R7, 0x1f, P0 ;  /* 0x0000001f07047807 */ /* 0x000fca0000000000 */
[----:B------:R-:W1:Y:S01]  /*2a10*/  SHFL.DOWN PT, R0, R5, 0x1, R4 ;  /* 0x0820000005007989 */ /* 0x000e6200000e0004 */
[C---:B0-----:R-:W-:Y:S01]  /*2a20*/  ISETP.GE.AND P0, PT, R2.reuse, R4, PT ;  /* 0x000000040200720c */ /* 0x041fe20003f06270 */
[C---:B------:R-:W-:Y:S01]  /*2a30*/  VIADD R3, R2.reuse, 0x2 ;  /* 0x0000000202037836 */ /* 0x040fe20000000000 */
[----:B------:R-:W-:-:S11]  /*2a40*/  ISETP.NE.AND P1, PT, R2, RZ, PT ;  /* 0x000000ff0200720c */ /* 0x000fd60003f25270 */
[----:B-1----:R-:W-:Y:S01]  /*2a50*/  @!P0 FADD R5, R0, R5 ;  /* 0x0000000500058221 */ /* 0x002fe20000000000 */
[-C--:B------:R-:W-:Y:S01]  /*2a60*/  ISETP.GT.AND P0, PT, R3, R4.reuse, PT ;  /* 0x000000040300720c */ /* 0x080fe20003f04270 */
[----:B------:R-:W0:Y:S01]  /*2a70*/  @!P1 S2R R6, SR_CgaCtaId ;  /* 0x0000000000069919 */ /* 0x000e220000008800 */
[----:B------:R-:W-:Y:S02]  /*2a80*/  IADD3 R3, PT, PT, R2, 0x4, RZ ;  /* 0x0000000402037810 */ /* 0x000fe40007ffe0ff */
[----:B------:R-:W1:Y:S09]  /*2a90*/  SHFL.DOWN PT, R0, R5, 0x2, R4 ;  /* 0x0840000005007989 */ /* 0x000e7200000e0004 */
[----:B-1----:R-:W-:Y:S01]  /*2aa0*/  @!P0 FADD R5, R5, R0 ;  /* 0x0000000005058221 */ /* 0x002fe20000000000 */
[----:B------:R-:W-:-:S02]  /*2ab0*/  ISETP.GT.AND P0, PT, R3, R4, PT ;  /* 0x000000040300720c */ /* 0x000fc40003f04270 */
[----:B------:R-:W-:Y:S02]  /*2ac0*/  IADD3 R3, PT, PT, R2, 0x8, RZ ;  /* 0x0000000802037810 */ /* 0x000fe40007ffe0ff */
[----:B------:R-:W1:Y:S09]  /*2ad0*/  SHFL.DOWN PT, R0, R5, 0x4, R4 ;  /* 0x0880000005007989 */ /* 0x000e7200000e0004 */
[----:B-1----:R-:W-:Y:S01]  /*2ae0*/  @!P0 FADD R5, R5, R0 ;  /* 0x0000000005058221 */ /* 0x002fe20000000000 */
[----:B------:R-:W-:-:S02]  /*2af0*/  ISETP.GT.AND P0, PT, R3, R4, PT ;  /* 0x000000040300720c */ /* 0x000fc40003f04270 */
[----:B------:R-:W-:Y:S02]  /*2b00*/  IADD3 R3, PT, PT, R2, 0x10, RZ ;  /* 0x0000001002037810 */ /* 0x000fe40007ffe0ff */
[----:B------:R-:W1:Y:S01]  /*2b10*/  SHFL.DOWN PT, R0, R5, 0x8, R4 ;  /* 0x0900000005007989 */ /* 0x000e6200000e0004 */
[----:B------:R-:W-:-:S04]  /*2b20*/  @!P1 SHF.R.U32.HI R2, RZ, 0x3, R9 ;  /* 0x00000003ff029819 */ /* 0x000fc80000011609 */
[----:B------:R-:W-:-:S04]  /*2b30*/  @!P1 LOP3.LUT R2, R2, 0x7c, RZ, 0xc0, !PT ;  /* 0x0000007c02029812 */ /* 0x000fc800078ec0ff */
[----:B-1----:R-:W-:Y:S01]  /*2b40*/  @!P0 FADD R5, R5, R0 ;  /* 0x0000000005058221 */ /* 0x002fe20000000000 */
[----:B------:R-:W-:Y:S02]  /*2b50*/  ISETP.GT.AND P0, PT, R3, R4, PT ;  /* 0x000000040300720c */ /* 0x000fe40003f04270 */
[----:B------:R-:W-:Y:S02]  /*2b60*/  @!P1 MOV R3, 0x400 ;  /* 0x0000040000039802 */ /* 0x000fe40000000f00 */
[----:B------:R-:W1:Y:S02]  /*2b70*/  SHFL.DOWN PT, R0, R5, 0x10, R4 ;  /* 0x0a00000005007989 */ /* 0x000e6400000e0004 */
[----:B0-----:R-:W-:-:S04]  /*2b80*/  @!P1 LEA R3, R6, R3, 0x18 ;  /* 0x0000000306039211 */ /* 0x001fc800078ec0ff */
[----:B------:R-:W-:-:S03]  /*2b90*/  @!P1 IADD3 R3, PT, PT, R2, R3, RZ ;  /* 0x0000000302039210 */ /* 0x000fc60007ffe0ff */
[----:B-1----:R-:W-:Y:S01]  /*2ba0*/  @!P0 FADD R5, R5, R0 ;  /* 0x0000000005058221 */ /* 0x002fe20000000000 */
        /* <DEDUP_REMOVED lines=12> */
[----:B-1----:R-:W0:Y:S04]  /*2c70*/  LDS R3, [UR4+0xc] ;  /* 0x00000c04ff037984 */ /* 0x002e280008000800 */
        /* <DEDUP_REMOVED lines=13> */
.L_x_700:
[----:B------:R-:W0:Y:S01]  /*2d50*/  S2R R8, SR_TID.X ;  /* 0x0000000000087919 */ /* 0x000e220000002100 */
[----:B------:R-:W0:Y:S02]  /*2d60*/  LDC.64 R2, c[0x0][0x380] ;  /* 0x0000e000ff027b82 */ /* 0x000e240000000a00 */
[----:B0-----:R-:W-:-:S05]  /*2d70*/  IMAD.WIDE.U32 R2, R8, 0x4, R2 ;  /* 0x0000000408027825 */ /* 0x001fca00078e0002 */
[----:B------:R-:W2:Y:S04]  /*2d80*/  LDG.E.CONSTANT R19, desc[UR6][R2.64] ;  /* 0x0000000602137981 */ /* 0x000ea8000c1e9900 */
[----:B------:R-:W2:Y:S04]  /*2d90*/  LDG.E.CONSTANT R0, desc[UR6][R2.64+0x400] ;  /* 0x0004000602007981 */ /* 0x000ea8000c1e9900 */
[----:B------:R-:W3:Y:S04]  /*2da0*/  LDG.E.CONSTANT R4, desc[UR6][R2.64+0x800] ;  /* 0x0008000602047981 */ /* 0x000ee8000c1e9900 */
[----:B------:R-:W3:Y:S04]  /*2db0*/  LDG.E.CONSTANT R5, desc[UR6][R2.64+0xc00] ;  /* 0x000c000602057981 */ /* 0x000ee8000c1e9900 */
[----:B------:R-:W4:Y:S04]  /*2dc0*/  LDG.E.CONSTANT R6, desc[UR6][R2.64+0x1000] ;  /* 0x0010000602067981 */ /* 0x000f28000c1e9900 */
[----:B------:R-:W4:Y:S04]  /*2dd0*/  LDG.E.CONSTANT R7, desc[UR6][R2.64+0x1400] ;  /* 0x0014000602077981 */ /* 0x000f28000c1e9900 */
[----:B------:R-:W5:Y:S04]  /*2de0*/  LDG.E.CONSTANT R9, desc[UR6][R2.64+0x1800] ;  /* 0x0018000602097981 */ /* 0x000f68000c1e9900 */
        /* <DEDUP_REMOVED lines=8> */
[----:B------:R-:W5:Y:S01]  /*2e70*/  LDG.E.CONSTANT R18, desc[UR6][R2.64+0x3c00] ;  /* 0x003c000602127981 */ /* 0x000f62000c1e9900 */
[----:B------:R-:W-:Y:S01]  /*2e80*/  ISETP.GE.U32.AND P0, PT, R20, 0x2000, PT ;  /* 0x000020001400780c */ /* 0x000fe20003f06070 */
[----:B--2---:R-:W-:Y:S01]  /*2e90*/  FADD R0, R19, R0 ;  /* 0x0000000013007221 */ /* 0x004fe20000000000 */
[----:B---3--:R-:W-:-:S04]  /*2ea0*/  FADD R5, R4, R5 ;  /* 0x0000000504057221 */ /* 0x008fc80000000000 */
[----:B------:R-:W-:Y:S01]  /*2eb0*/  FADD R0, R0, R5 ;  /* 0x0000000500007221 */ /* 0x000fe20000000000 */
[----:B----4-:R-:W-:Y:S01]  /*2ec0*/  FADD R6, R6, R7 ;  /* 0x0000000706067221 */ /* 0x010fe20000000000 */
[----:B-----5:R-:W-:-:S04]  /*2ed0*/  FADD R9, R9, R10 ;  /* 0x0000000a09097221 */ /* 0x020fc80000000000 */
[----:B------:R-:W-:Y:S01]  /*2ee0*/  FADD R9, R6, R9 ;  /* 0x0000000906097221 */ /* 0x000fe20000000000 */
[----:B------:R-:W-:-:S03]  /*2ef0*/  FADD R11, R11, R12 ;  /* 0x0000000c0b0b7221 */ /* 0x000fc60000000000 */
[----:B------:R-:W-:Y:S01]  /*2f00*/  FADD R0, R0, R9 ;  /* 0x0000000900007221 */ /* 0x000fe20000000000 */
[----:B------:R-:W-:-:S04]  /*2f10*/  FADD R14, R13, R14 ;  /* 0x0000000e0d0e7221 */ /* 0x000fc80000000000 */
[----:B------:R-:W-:Y:S01]  /*2f20*/  FADD R11, R11, R14 ;  /* 0x0000000e0b0b7221 */ /* 0x000fe20000000000 */
[----:B------:R-:W-:Y:S01]  /*2f30*/  FADD R15, R15, R16 ;  /* 0x000000100f0f7221 */ /* 0x000fe20000000000 */
[----:B------:R-:W-:-:S04]  /*2f40*/  FADD R18, R17, R18 ;  /* 0x0000001211127221 */ /* 0x000fc80000000000 */
[----:B------:R-:W-:-:S04]  /*2f50*/  FADD R18, R15, R18 ;  /* 0x000000120f127221 */ /* 0x000fc80000000000 */
[----:B------:R-:W-:Y:S01]  /*2f60*/  FADD R5, R11, R18 ;  /* 0x000000120b057221 */ /* 0x000fe20000000000 */
[----:B------:R-:W-:-:S03]  /*2f70*/  HFMA2 R11, -RZ, RZ, 0, 0.00048828125 ;  /* 0x00001000ff0b7431 */ /* 0x000fc600000001ff */
[----:B------:R-:W-:Y:S01]  /*2f80*/  FADD R0, R0, R5 ;  /* 0x0000000500007221 */ /* 0x000fe20000000000 */
[----:B------:R-:W-:Y:S06]  /*2f90*/  @!P0 BRA `(.L_x_714) ;  /* 0x0000000000ac8947 */ /* 0x000fec0003800000 */
[----:B------:R-:W0:Y:S01]  /*2fa0*/  LDC R7, c[0x0][0x390] ;  /* 0x0000e400ff077b82 */ /* 0x000e220000000800 */
[----:B------:R-:W-:Y:S02]  /*2fb0*/  IADD3 R6, PT, PT, R20, -0x1000, RZ ;  /* 0xfffff00014067810 */ /* 0x000fe40007ffe0ff */
[----:B------:R-:W-:-:S07]  /*2fc0*/  MOV R11, 0x1000 ;  /* 0x00001000000b7802 */ /* 0x000fce0000000f00 */
.L_x_716:
[----:B------:R-:W-:-:S05]  /*2fd0*/  IMAD.WIDE R4, R11, 0x4, R2 ;  /* 0x000000040b047825 */ /* 0x000fca00078e0202 */
[----:B------:R-:W2:Y:S04]  /*2fe0*/  LDG.E.CONSTANT R20, desc[UR6][R4.64+0x400] ;  /* 0x0004000604147981 */ /* 0x000ea8000c1e9900 */
[----:B------:R-:W2:Y:S04]  /*2ff0*/  LDG.E.CONSTANT R21, desc[UR6][R4.64+0x800] ;  /* 0x0008000604157981 */ /* 0x000ea8000c1e9900 */
        /* <DEDUP_REMOVED lines=13> */
[----:B------:R1:W5:Y:S01]  /*30d0*/  LDG.E.CONSTANT R18, desc[UR6][R4.64+0x3c00] ;  /* 0x003c000604127981 */ /* 0x000362000c1e9900 */
[----:B--2---:R-:W-:Y:S01]  /*30e0*/  FADD R21, R20, R21 ;  /* 0x0000001514157221 */ /* 0x004fe20000000000 */
[----:B0-----:R-:W-:-:S05]  /*30f0*/  MOV R20, R7 ;  /* 0x0000000700147202 */ /* 0x001fca0000000f00 */
[----:B-1----:R-:W-:Y:S02]  /*3100*/  IMAD.IADD R4, R20, 0x1, -R11 ;  /* 0x0000000114047824 */ /* 0x002fe400078e0a0b */
[----:B---3--:R-:W-:-:S03]  /*3110*/  FADD R0, R19, R0 ;  /* 0x0000000013007221 */ /* 0x008fc60000000000 */
[----:B------:R-:W-:Y:S01]  /*3120*/  ISETP.GE.AND P0, PT, R4, 0x1000, PT ;  /* 0x000010000400780c */ /* 0x000fe20003f06270 */
[----:B----4-:R-:W-:Y:S01]  /*3130*/  FADD R22, R22, R23 ;  /* 0x0000001716167221 */ /* 0x010fe20000000000 */
[----:B------:R-:W-:Y:S01]  /*3140*/  FADD R0, R0, R21 ;  /* 0x0000001500007221 */ /* 0x000fe20000000000 */
[----:B-----5:R-:W-:-:S04]  /*3150*/  FADD R25, R24, R25 ;  /* 0x0000001918197221 */ /* 0x020fc80000000000 */
[----:B------:R-:W-:Y:S01]  /*3160*/  FADD R25, R22, R25 ;  /* 0x0000001916197221 */ /* 0x000fe20000000000 */
[----:B------:R-:W-:Y:S01]  /*3170*/  FADD R16, R16, R17 ;  /* 0x0000001110107221 */ /* 0x000fe20000000000 */
[----:B------:R-:W-:-:S04]  /*3180*/  FADD R15, R15, R10 ;  /* 0x0000000a0f0f7221 */ /* 0x000fc80000000000 */
[----:B------:R-:W-:Y:S01]  /*3190*/  FADD R15, R16, R15 ;  /* 0x0000000f100f7221 */ /* 0x000fe20000000000 */
[----:B------:R-:W-:Y:S01]  /*31a0*/  FADD R9, R14, R9 ;  /* 0x000000090e097221 */ /* 0x000fe20000000000 */
[----:B------:R-:W-:-:S04]  /*31b0*/  FADD R12, R13, R12 ;  /* 0x0000000c0d0c7221 */ /* 0x000fc80000000000 */
[----:B------:R-:W-:Y:S01]  /*31c0*/  FADD R12, R9, R12 ;  /* 0x0000000c090c7221 */ /* 0x000fe20000000000 */
[----:B------:R-:W-:-:S03]  /*31d0*/  FADD R0, R0, R25 ;  /* 0x0000001900007221 */ /* 0x000fc60000000000 */
[----:B------:R-:W-:-:S04]  /*31e0*/  FADD R15, R15, R12 ;  /* 0x0000000c0f0f7221 */ /* 0x000fc80000000000 */
[----:B------:R-:W-:-:S04]  /*31f0*/  FADD R15, R0, R15 ;  /* 0x0000000f000f7221 */ /* 0x000fc80000000000 */
[----:B------:R-:W-:Y:S01]  /*3200*/  FADD R0, R18, R15 ;  /* 0x0000000f12007221 */ /* 0x000fe20000000000 */
[----:B------:R-:W-:Y:S06]  /*3210*/  @!P0 BRA `(.L_x_715) ;  /* 0x0000000800308947 */ /* 0x000fec0003800000 */
[----:B------:R-:W-:-:S04]  /*3220*/  IADD3 R11, PT, PT, R11, 0x1000, RZ ;  /* 0x000010000b0b7810 */ /* 0x000fc80007ffe0ff */
[----:B------:R-:W-:-:S13]  /*3230*/  ISETP.GT.AND P0, PT, R11, R6, PT ;  /* 0x000000060b00720c */ /* 0x000fda0003f04270 */
[----:B------:R-:W-:Y:S05]  /*3240*/  @!P0 BRA `(.L_x_716) ;  /* 0xfffffffc00608947 */ /* 0x000fea000383ffff */
.L_x_714:
[----:B------:R-:W-:-:S13]  /*3250*/  ISETP.GE.AND P0, PT, R11, R20, PT ;  /* 0x000000140b00720c */ /* 0x000fda0003f06270 */
[----:B------:R-:W-:Y:S05]  /*3260*/  @P0 BRA `(.L_x_715) ;  /* 0x00000008001c0947 */ /* 0x000fea0003800000 */
[----:B------:R-:W-:Y:S01]  /*3270*/  IADD3 R9, PT, PT, -R11, R20, RZ ;  /* 0x000000140b097210 */ /* 0x000fe20007ffe1ff */
[----:B------:R-:W-:Y:S03]  /*3280*/  BSSY.RECONVERGENT B1, `(.L_x_715) ;  /* 0x0000085000017945 */ /* 0x000fe60003800200 */
        /* <DEDUP_REMOVED lines=16> */
.L_x_720:
        /* <DEDUP_REMOVED lines=8> */
.L_x_719:
[----:B------:R-:W-:Y:S05]  /*3410*/  BSYNC.RECONVERGENT B2 ;  /* 0x0000000000027941 */ /* 0x000fea0003800200 */
.L_x_718:
[----:B------:R-:W-:Y:S05]  /*3420*/  @!P1 BRA `(.L_x_717) ;  /* 0x0000000400a89947 */ /* 0x000fea0003800000 */
[----:B------:R-:W0:Y:S01]  /*3430*/  LDCU.64 UR4, c[0x0][0x380] ;  /* 0x00007000ff0477ac */ /* 0x000e220008000a00 */
[----:B------:R-:W-:Y:S01]  /*3440*/  IADD3 R5, PT, PT, R9, -R10, RZ ;  /* 0x8000000a09057210 */ /* 0x000fe20007ffe0ff */
[----:B------:R-:W-:Y:S01]  /*3450*/  BSSY.RECONVERGENT B2, `(.L_x_721) ;  /* 0x000003b000027945 */ /* 0x000fe20003800200 */
[CC--:B------:R-:W-:Y:S02]  /*3460*/  IADD3 R3, P0, PT, R10.reuse, R11.reuse, RZ ;  /* 0x0000000b0a037210 */ /* 0x0c0fe40007f1e0ff */
[----:B------:R-:W-:Y:S02]  /*3470*/  ISETP.GT.AND P1, PT, R5, 0xc00, PT ;  /* 0x00000c000500780c */ /* 0x000fe40003f24270 */
[----:B------:R-:W-:Y:S01]  /*3480*/  IADD3 R11, PT, PT, R10, R11, RZ ;  /* 0x0000000b0a0b7210 */ /* 0x000fe20007ffe0ff */
[----:B------:R-:W-:Y:S01]  /*3490*/  IMAD.X R4, RZ, RZ, RZ, P0 ;  /* 0x000000ffff047224 */ /* 0x000fe200000e06ff */
[----:B0-----:R-:W-:-:S04]  /*34a0*/  LEA R2, P0, R3, UR4, 0x2 ;  /* 0x0000000403027c11 */ /* 0x001fc8000f8010ff */
[----:B------:R-:W-:Y:S02]  /*34b0*/  LEA.HI.X R3, R3, UR5, R4, 0x2, P0 ;  /* 0x0000000503037c11 */ /* 0x000fe400080f1404 */
[----:B------:R-:W-:-:S04]  /*34c0*/  IADD3 R2, P0, PT, R2, 0x800, RZ ;  /* 0x0000080002027810 */ /* 0x000fc80007f1e0ff */
[----:B------:R-:W-:Y:S02]  /*34d0*/  IADD3.X R3, PT, PT, RZ, R3, RZ, P0, !PT ;  /* 0x00000003ff037210 */ /* 0x000fe400007fe4ff */
[----:B------:R-:W-:Y:S01]  /*34e0*/  PLOP3.LUT P0, PT, PT, PT, PT, 0x80, 0x8 ;  /* 0x000000000008781c */ /* 0x000fe20003f0f070 */
[----:B------:R-:W-:-:S12]  /*34f0*/  @!P1 BRA `(.L_x_722) ;  /* 0x0000000000c09947 */ /* 0x000fd80003800000 */
[----:B------:R-:W-:Y:S02]  /*3500*/  PLOP3.LUT P0, PT, PT, PT, PT, 0x8, 0x80 ;  /* 0x000000000080781c */ /* 0x000fe40003f0e170 */
[----:B------:R-:W-:-:S11]  /*3510*/  IADD3 R13, PT, PT, R9, -0xc00, RZ ;  /* 0xfffff400090d7810 */ /* 0x000fd60007ffe0ff */
.L_x_723:
[----:B------:R-:W0:Y:S01]  /*3520*/  LDC.64 R4, c[0x0][0x380] ;  /* 0x0000e000ff047b82 */ /* 0x000e220000000a00 */
[----:B------:R-:W2:Y:S01]  /*3530*/  LDG.E.CONSTANT R12, desc[UR6][R2.64+-0x400] ;  /* 0xfffc0006020c7981 */ /* 0x000ea2000c1e9900 */
[----:B------:R-:W-:-:S03]  /*3540*/  IADD3 R25, PT, PT, R11, 0x400, RZ ;  /* 0x000004000b197810 */ /* 0x000fc60007ffe0ff */
[----:B------:R-:W3:Y:S04]  /*3550*/  LDG.E.CONSTANT R20, desc[UR6][R2.64] ;  /* 0x0000000602147981 */ /* 0x000ee8000c1e9900 */
[----:B------:R-:W4:Y:S01]  /*3560*/  LDG.E.CONSTANT R19, desc[UR6][R2.64+0x400] ;  /* 0x0004000602137981 */ /* 0x000f22000c1e9900 */
[----:B------:R-:W-:-:S03]  /*3570*/  IADD3 R7, PT, PT, R11, 0x800, RZ ;  /* 0x000008000b077810 */ /* 0x000fc60007ffe0ff */
[----:B------:R-:W5:Y:S04]  /*3580*/  LDG.E.CONSTANT R17, desc[UR6][R2.64+0xc00] ;  /* 0x000c000602117981 */ /* 0x000f68000c1e9900 */
[----:B------:R-:W5:Y:S01]  /*3590*/  LDG.E.CONSTANT R16, desc[UR6][R2.64+0x1000] ;  /* 0x0010000602107981 */ /* 0x000f62000c1e9900 */
[----:B------:R-:W-:-:S03]  /*35a0*/  IADD3 R23, PT, PT, R11, 0xc00, RZ ;  /* 0x00000c000b177810 */ /* 0x000fc60007ffe0ff */
[----:B------:R-:W5:Y:S01]  /*35b0*/  LDG.E.CONSTANT R22, desc[UR6][R2.64+0x1c00] ;  /* 0x001c000602167981 */ /* 0x000f62000c1e9900 */
[----:B0-----:R-:W-:-:S03]  /*35c0*/  IMAD.WIDE.U32 R14, R11, 0x4, R4 ;  /* 0x000000040b0e7825 */ /* 0x001fc600078e0004 */
[----:B------:R-:W5:Y:S04]  /*35d0*/  LDG.E.CONSTANT R21, desc[UR6][R2.64+0x2000] ;  /* 0x0020000602157981 */ /* 0x000f68000c1e9900 */
[----:B------:R-:W5:Y:S04]  /*35e0*/  LDG.E.CONSTANT R26, desc[UR6][R2.64+0x3000] ;  /* 0x00300006021a7981 */ /* 0x000f68000c1e9900 */
[----:B------:R-:W2:Y:S01]  /*35f0*/  LDG.E.CONSTANT R15, desc[UR6][R14.64] ;  /* 0x000000060e0f7981 */ /* 0x000ea2000c1e9900 */
[----:B------:R-:W-:-:S05]  /*3600*/  IMAD.WIDE.U32 R24, R25, 0x4, R4 ;  /* 0x0000000419187825 */ /* 0x000fca00078e0004 */
[----:B------:R-:W5:Y:S01]  /*3610*/  LDG.E.CONSTANT R18, desc[UR6][R24.64] ;  /* 0x0000000618127981 */ /* 0x000f62000c1e9900 */
[----:B------:R-:W-:-:S03]  /*3620*/  IMAD.WIDE.U32 R6, R7, 0x4, R4 ;  /* 0x0000000407067825 */ /* 0x000fc600078e0004 */
        /* <DEDUP_REMOVED lines=8> */
[----:B------:R-:W-:Y:S01]  /*36b0*/  ISETP.GE.AND P1, PT, R10, R13, PT ;  /* 0x0000000d0a00720c */ /* 0x000fe20003f26270 */
[----:B------:R-:W-:Y:S01]  /*36c0*/  VIADD R11, R11, 0x1000 ;  /* 0x000010000b0b7836 */ /* 0x000fe20000000000 */
[----:B0-----:R-:W-:-:S04]  /*36d0*/  IADD3 R2, P2, PT, R2, 0x4000, RZ ;  /* 0x0000400002027810 */ /* 0x001fc80007f5e0ff */
        /* <DEDUP_REMOVED lines=18> */
.L_x_722:
[----:B------:R-:W-:Y:S05]  /*3800*/  BSYNC.RECONVERGENT B2 ;  /* 0x0000000000027941 */ /* 0x000fea0003800200 */
.L_x_721:
[----:B------:R-:W-:Y:S01]  /*3810*/  IADD3 R4, PT, PT, R9, -R10, RZ ;  /* 0x8000000a09047210 */ /* 0x000fe20007ffe0ff */
[----:B------:R-:W-:Y:S03]  /*3820*/  BSSY.RECONVERGENT B2, `(.L_x_724) ;  /* 0x000001e000027945 */ /* 0x000fe60003800200 */
[----:B------:R-:W-:-:S13]  /*3830*/  ISETP.GT.AND P1, PT, R4, 0x400, PT ;  /* 0x000004000400780c */ /* 0x000fda0003f24270 */
[----:B------:R-:W-:Y:S05]  /*3840*/  @!P1 BRA `(.L_x_725) ;  /* 0x00000000006c9947 */ /* 0x000fea0003800000 */
[----:B------:R-:W0:Y:S01]  /*3850*/  LDC.64 R6, c[0x0][0x380] ;  /* 0x0000e000ff067b82 */ /* 0x000e220000000a00 */
[----:B------:R-:W2:Y:S01]  /*3860*/  LDG.E.CONSTANT R13, desc[UR6][R2.64+-0x400] ;  /* 0xfffc0006020d7981 */ /* 0x000ea2000c1e9900 */
[----:B------:R-:W-:-:S03]  /*3870*/  IADD3 R17, PT, PT, R11, 0x400, RZ ;  /* 0x000004000b117810 */ /* 0x000fc60007ffe0ff */
[----:B------:R-:W3:Y:S04]  /*3880*/  LDG.E.CONSTANT R15, desc[UR6][R2.64] ;  /* 0x00000006020f7981 */ /* 0x000ee8000c1e9900 */
[----:B------:R-:W4:Y:S04]  /*3890*/  LDG.E.CONSTANT R19, desc[UR6][R2.64+0xc00] ;  /* 0x000c000602137981 */ /* 0x000f28000c1e9900 */
[----:B------:R-:W5:Y:S04]  /*38a0*/  LDG.E.CONSTANT R21, desc[UR6][R2.64+0x1000] ;  /* 0x0010000602157981 */ /* 0x000f68000c1e9900 */
[----:B------:R-:W5:Y:S01]  /*38b0*/  LDG.E.CONSTANT R23, desc[UR6][R2.64+0x1400] ;  /* 0x0014000602177981 */ /* 0x000f62000c1e9900 */
[----:B0-----:R-:W-:-:S06]  /*38c0*/  IMAD.WIDE.U32 R4, R11, 0x4, R6 ;  /* 0x000000040b047825 */ /* 0x001fcc00078e0006 */
[----:B------:R0:W2:Y:S01]  /*38d0*/  LDG.E.CONSTANT R5, desc[UR6][R4.64] ;  /* 0x0000000604057981 */ /* 0x0000a2000c1e9900 */
[----:B------:R-:W-:-:S03]  /*38e0*/  IMAD.WIDE.U32 R6, R17, 0x4, R6 ;  /* 0x0000000411067825 */ /* 0x000fc600078e0006 */
[----:B------:R1:W4:Y:S04]  /*38f0*/  LDG.E.CONSTANT R17, desc[UR6][R2.64+0x400] ;  /* 0x0004000602117981 */ /* 0x000328000c1e9900 */
[----:B------:R-:W5:Y:S01]  /*3900*/  LDG.E.CONSTANT R7, desc[UR6][R6.64] ;  /* 0x0000000606077981 */ /* 0x000f62000c1e9900 */
[----:B0-----:R-:W-:Y:S02]  /*3910*/  IADD3 R4, P1, PT, R2, 0x2000, RZ ;  /* 0x0000200002047810 */ /* 0x001fe40007f3e0ff */
[----:B------:R-:W-:Y:S02]  /*3920*/  PLOP3.LUT P0, PT, PT, PT, PT, 0x8, 0x80 ;  /* 0x000000000080781c */ /* 0x000fe40003f0e170 */
[----:B------:R-:W-:Y:S02]  /*3930*/  IADD3 R10, PT, PT, R10, 0x800, RZ ;  /* 0x000008000a0a7810 */ /* 0x000fe40007ffe0ff */
[----:B------:R-:W-:-:S02]  /*3940*/  IADD3 R11, PT, PT, R11, 0x800, RZ ;  /* 0x000008000b0b7810 */ /* 0x000fc40007ffe0ff */
[----:B-1----:R-:W-:Y:S01]  /*3950*/  MOV R2, R4 ;  /* 0x0000000400027202 */ /* 0x002fe20000000f00 */
[----:B--2---:R-:W-:-:S04]  /*3960*/  FADD R0, R0, R5 ;  /* 0x0000000500007221 */ /* 0x004fc80000000000 */
[----:B------:R-:W-:-:S04]  /*3970*/  FADD R0, R0, R13 ;  /* 0x0000000d00007221 */ /* 0x000fc80000000000 */
[----:B---3--:R-:W-:-:S04]  /*3980*/  FADD R0, R0, R15 ;  /* 0x0000000f00007221 */ /* 0x008fc80000000000 */
[----:B----4-:R-:W-:-:S04]  /*3990*/  FADD R0, R0, R17 ;  /* 0x0000001100007221 */ /* 0x010fc80000000000 */
[----:B-----5:R-:W-:-:S04]  /*39a0*/  FADD R0, R0, R7 ;  /* 0x0000000700007221 */ /* 0x020fc80000000000 */
[----:B------:R-:W-:Y:S01]  /*39b0*/  FADD R0, R0, R19 ;  /* 0x0000001300007221 */ /* 0x000fe20000000000 */
[----:B------:R-:W-:-:S03]  /*39c0*/  IADD3.X R5, PT, PT, RZ, R3, RZ, P1, !PT ;  /* 0x00000003ff057210 */ /* 0x000fc60000ffe4ff */
[----:B------:R-:W-:Y:S01]  /*39d0*/  FADD R0, R0, R21 ;  /* 0x0000001500007221 */ /* 0x000fe20000000000 */
[----:B------:R-:W-:-:S03]  /*39e0*/  MOV R3, R5 ;  /* 0x0000000500037202 */ /* 0x000fc60000000f00 */
[----:B------:R-:W-:-:S07]  /*39f0*/  FADD R0, R0, R23 ;  /* 0x0000001700007221 */ /* 0x000fce0000000000 */
.L_x_725:
[----:B------:R-:W-:Y:S05]  /*3a00*/  BSYNC.RECONVERGENT B2 ;  /* 0x0000000000027941 */ /* 0x000fea0003800200 */
.L_x_724:
[----:B------:R-:W-:-:S13]  /*3a10*/  ISETP.LT.OR P0, PT, R10, R9, P0 ;  /* 0x000000090a00720c */ /* 0x000fda0000701670 */
[----:B------:R-:W-:Y:S05]  /*3a20*/  @!P0 BRA `(.L_x_717) ;  /* 0x0000000000288947 */ /* 0x000fea0003800000 */
[----:B------:R-:W0:Y:S01]  /*3a30*/  LDC.64 R4, c[0x0][0x380] ;  /* 0x0000e000ff047b82 */ /* 0x000e220000000a00 */
[----:B------:R-:W2:Y:S04]  /*3a40*/  LDG.E.CONSTANT R7, desc[UR6][R2.64+-0x400] ;  /* 0xfffc000602077981 */ /* 0x000ea8000c1e9900 */
[----:B------:R-:W3:Y:S01]  /*3a50*/  LDG.E.CONSTANT R9, desc[UR6][R2.64] ;  /* 0x0000000602097981 */ /* 0x000ee2000c1e9900 */
[----:B0-----:R-:W-:-:S03]  /*3a60*/  IMAD.WIDE.U32 R4, R11, 0x4, R4 ;  /* 0x000000040b047825 */ /* 0x001fc600078e0004 */
[----:B------:R-:W4:Y:S04]  /*3a70*/  LDG.E.CONSTANT R11, desc[UR6][R2.64+0x400] ;  /* 0x00040006020b7981 */ /* 0x000f28000c1e9900 */
[----:B------:R-:W5:Y:S02]  /*3a80*/  LDG.E.CONSTANT R5, desc[UR6][R4.64] ;  /* 0x0000000604057981 */ /* 0x000f64000c1e9900 */
[----:B-----5:R-:W-:-:S04]  /*3a90*/  FADD R0, R0, R5 ;  /* 0x0000000500007221 */ /* 0x020fc80000000000 */
[----:B--2---:R-:W-:-:S04]  /*3aa0*/  FADD R0, R0, R7 ;  /* 0x0000000700007221 */ /* 0x004fc80000000000 */
[----:B---3--:R-:W-:-:S04]  /*3ab0*/  FADD R0, R0, R9 ;  /* 0x0000000900007221 */ /* 0x008fc80000000000 */
[----:B----4-:R-:W-:-:S07]  /*3ac0*/  FADD R0, R0, R11 ;  /* 0x0000000b00007221 */ /* 0x010fce0000000000 */
.L_x_717:
[----:B------:R-:W-:Y:S05]  /*3ad0*/  BSYNC.RECONVERGENT B1 ;  /* 0x0000000000017941 */ /* 0x000fea0003800200 */
.L_x_715:
[----:B------:R-:W0:Y:S01]  /*3ae0*/  S2R R6, SR_LANEID ;  /* 0x0000000000067919 */ /* 0x000e220000000000 */
[----:B------:R-:W-:-:S05]  /*3af0*/  MOV R3, R0 ;  /* 0x0000000000037202 */ /* 0x000fca0000000f00 */
        /* <DEDUP_REMOVED lines=30> */
[----:B------:R-:W1:Y:S04]  /*3ce0*/  LDS R3, [UR4+0xc] ;  /* 0x00000c04ff037984 */ /* 0x000e680008000800 */
[----:B0-----:R-:W0:Y:S04]  /*3cf0*/  LDS.128 R4, [UR4+0x10] ;  /* 0x00001004ff047984 */ /* 0x001e280008000c00 */
[----:B------:R-:W2:Y:S01]  /*3d00*/  LDS.64 R8, [UR4+0x20] ;  /* 0x00002004ff087984 */ /* 0x000ea20008000a00 */
[----:B-1----:R-:W-:-:S04]  /*3d10*/  FADD R3, R0, R3 ;  /* 0x0000000300037221 */ /* 0x002fc80000000000 */
[----:B0-----:R-:W-:-:S04]  /*3d20*/  FADD R4, R3, R4 ;  /* 0x0000000403047221 */ /* 0x001fc80000000000 */
[----:B------:R-:W-:-:S04]  /*3d30*/  FADD R5, R4, R5 ;  /* 0x0000000504057221 */ /* 0x000fc80000000000 */
[----:B------:R-:W-:-:S04]  /*3d40*/  FADD R6, R5, R6 ;  /* 0x0000000605067221 */ /* 0x000fc80000000000 */
[----:B------:R-:W-:-:S04]  /*3d50*/  FADD R7, R6, R7 ;  /* 0x0000000706077221 */ /* 0x000fc80000000000 */
[----:B--2---:R-:W-:-:S04]  /*3d60*/  FADD R8, R7, R8 ;  /* 0x0000000807087221 */ /* 0x004fc80000000000 */
[----:B------:R-:W-:-:S07]  /*3d70*/  FADD R0, R8, R9 ;  /* 0x0000000908007221 */ /* 0x000fce0000000000 */
.L_x_687:
[----:B------:R-:W-:Y:S05]  /*3d80*/  BSYNC.RECONVERGENT B0 ;  /* 0x0000000000007941 */ /* 0x000fea0003800200 */
.L_x_671:
[----:B------:R-:W-:Y:S05]  /*3d90*/  @P0 EXIT ;  /* 0x000000000000094d */ /* 0x000fea0003800000 */
[----:B01234-:R-:W0:Y:S01]  /*3da0*/  LDC.64 R2, c[0x0][0x388] ;  /* 0x0000e200ff027b82 */ /* 0x01fe220000000a00 */
[----:B------:R-:W1:Y:S02]  /*3db0*/  LDCU UR4, c[0x0][0x398] ;  /* 0x00007300ff0477ac */ /* 0x000e640008000800 */
[----:B-1----:R-:W-:-:S05]  /*3dc0*/  FADD R5, R0, UR4 ;  /* 0x0000000400057e21 */ /* 0x002fca0008000000 */
[----:B0-----:R-:W-:Y:S01]  /*3dd0*/  STG.E desc[UR6][R2.64], R5 ;  /* 0x0000000502007986 */ /* 0x001fe2000c101906 */
[----:B------:R-:W-:Y:S05]  /*3de0*/  EXIT ;  /* 0x000000000000794d */ /* 0x000fea0003800000 */
.L_x_726:
        /* <DEDUP_REMOVED lines=9> */
.L_x_2124:


//--------------------- .text._ZN3cub18CUB_300001_SM_10006detail6reduce18DeviceReduceKernelINS2_10policy_hubIfyN4cuda3std3__44plusIfEEE10Policy1000EPiyS9_fNS7_10__identityEEEvT0_PT3_T1_NS0_13GridEvenShareISH_EET2_T4_ --------------------------
	.section	.text._ZN3cub18CUB_300001_SM_10006detail6reduce18DeviceReduceKernelINS2_10policy_hubIfyN4cuda3std3__44plusIfEEE10Policy1000EPiyS9_fNS7_10__identityEEEvT0_PT3_T1_NS0_13GridEvenShareISH_EET2_T4_,"ax",@progbits
	.align	128
        .global         _ZN3cub18CUB_300001_SM_10006detail6reduce18DeviceReduceKernelINS2_10policy_hubIfyN4cuda3std3__44plusIfEEE10Policy1000EPiyS9_fNS7_10__identityEEEvT0_PT3_T1_NS0_13GridEvenShareISH_EET2_T4_
        .type           _ZN3cub18CUB_300001_SM_10006detail6reduce18DeviceReduceKernelINS2_10policy_hubIfyN4cuda3std3__44plusIfEEE10Policy1000EPiyS9_fNS7_10__identityEEEvT0_PT3_T1_NS0_13GridEvenShareISH_EET2_T4_,@function
        .size           _ZN3cub18CUB_300001_SM_10006detail6reduce18DeviceReduceKernelINS2_10policy_hubIfyN4cuda3std3__44plusIfEEE10Policy1000EPiyS9_fNS7_10__identityEEEvT0_PT3_T1_NS0_13GridEvenShareISH_EET2_T4_,(.L_x_2125 - _ZN3cub18CUB_300001_SM_10006detail6reduce18DeviceReduceKernelINS2_10policy_hubIfyN4cuda3std3__44plusIfEEE10Policy1000EPiyS9_fNS7_10__identityEEEvT0_PT3_T1_NS0_13GridEvenShareISH_EET2_T4_)
        .other          _ZN3cub18CUB_300001_SM_10006detail6reduce18DeviceReduceKernelINS2_10policy_hubIfyN4cuda3std3__44plusIfEEE10Policy1000EPiyS9_fNS7_10__identityEEEvT0_PT3_T1_NS0_13GridEvenShareISH_EET2_T4_,@"STO_CUDA_ENTRY STV_DEFAULT"
_ZN3cub18CUB_300001_SM_10006detail6reduce18DeviceReduceKernelINS2_10policy_hubIfyN4cuda3std3__44plusIfEEE10Policy1000EPiyS9_fNS7_10__identityEEEvT0_PT3_T1_NS0_13GridEvenShareISH_EET2_T4_:
.text._ZN3cub18CUB_300001_SM_10006detail6reduce18DeviceReduceKernelINS2_10policy_hubIfyN4cuda3std3__44plusIfEEE10Policy1000EPiyS9_fNS7_10__identityEEEvT0_PT3_T1_NS0_13GridEvenShareISH_EET2_T4_:
[----:B------:R-:W-:Y:S01]  /*0000*/  LDC R1, c[0x0][0x37c] ;  /* 0x0000df00ff017b82 */ /* 0x000fe20000000800 */
[----:B------:R-:W0:Y:S07]  /*0010*/  LDCU UR10, c[0x0][0x380] ;  /* 0x00007000ff0a77ac */ /* 0x000e2e0008000800 */
[----:B------:R-:W1:Y:S01]  /*0020*/  S2UR UR17, SR_CTAID.X ;  /* 0x00000000001179c3 */ /* 0x000e620000002500 */
[----:B------:R-:W-:Y:S01]  /*0030*/  BSSY.RECONVERGENT B0, `(.L_x_727) ;  /* 0x00004fd000007945 */ /* 0x000fe20003800200 */
[----:B------:R-:W2:Y:S01]  /*0040*/  LDCU UR5, c[0x0][0x3c0] ;  /* 0x00007800ff0577ac */ /* 0x000ea20008000800 */
[----:B------:R-:W3:Y:S01]  /*0050*/  LDCU.64 UR14, c[0x0][0x358] ;  /* 0x00006b00ff0e77ac */ /* 0x000ee20008000a00 */
[----:B0-----:R-:W-:-:S02]  /*0060*/  ULOP3.LUT UP0, URZ, UR10, 0xf, URZ, 0xc0, !UPT ;  /* 0x0000000f0aff7892 */ /* 0x001fc4000f80c0ff */
[----:B--2---:R-:W-:Y:S02]  /*0070*/  USHF.L.U32 UR5, UR5, 0xc, URZ ;  /* 0x0000000c05057899 */ /* 0x004fe400080006ff */
[----:B-1----:R-:W-:Y:S02]  /*0080*/  USHF.L.U32 UR4, UR17, 0xc, URZ ;  /* 0x0000000c11047899 */ /* 0x002fe400080006ff */
[----:B------:R-:W-:-:S03]  /*0090*/  USHF.R.S32.HI UR6, URZ, 0x1f, UR5 ;  /* 0x0000001fff067899 */ /* 0x000fc60008011405 */
[----:B---3--:R-:W-:Y:S09]  /*00a0*/  BRA.U UP0, `(.L_x_728) ;  /* 0x0000002500b87547 */ /* 0x008ff2000b800000 */
[----:B------:R-:W0:Y:S02]  /*00b0*/  LDCU.64 UR12, c[0x0][0x3b8] ;  /* 0x00007700ff0c77ac */ /* 0x000e240008000a00 */
[----:B0-----:R-:W-:-:S04]  /*00c0*/  UIADD3 UR7, UP0, UPT, -UR4, UR12, URZ ;  /* 0x0000000c04077290 */ /* 0x001fc8000ff1e1ff */
[----:B------:R-:W-:Y:S02]  /*00d0*/  UIADD3.X UR8, UPT, UPT, UR13, -0x1, URZ, UP0, !UPT ;  /* 0xffffffff0d087890 */ /* 0x000fe400087fe4ff */
[----:B------:R-:W-:-:S04]  /*00e0*/  UISETP.GT.U32.AND UP0, UPT, UR7, 0xfff, UPT ;  /* 0x00000fff0700788c */ /* 0x000fc8000bf04070 */
[----:B------:R-:W-:-:S09]  /*00f0*/  UISETP.GT.U32.AND.EX UP0, UPT, UR8, URZ, UPT, UP0 ;  /* 0x000000ff0800728c */ /* 0x000fd2000bf04100 */
[----:B------:R-:W-:Y:S05]  /*0100*/  BRA.U UP0, `(.L_x_729) ;  /* 0x0000001100a87547 */ /* 0x000fea000b800000 */
[----:B------:R-:W0:Y:S01]  /*0110*/  S2R R0, SR_TID.X ;  /* 0x0000000000007919 */ /* 0x000e220000002100 */
[----:B------:R-:W-:Y:S01]  /*0120*/  UIADD3 UR6, UPT, UPT, -UR4, UR12, URZ ;  /* 0x0000000c04067290 */ /* 0x000fe2000fffe1ff */
[----:B------:R-:W-:Y:S01]  /*0130*/  BSSY.RECONVERGENT B1, `(.L_x_730) ;  /* 0x000000c000017945 */ /* 0x000fe20003800200 */
[----:B------:R-:W1:Y:S01]  /*0140*/  LDCU UR7, c[0x0][0x384] ;  /* 0x00007080ff0777ac */ /* 0x000e620008000800 */
[----:B------:R-:W-:-:S03]  /*0150*/  IMAD.MOV.U32 R6, RZ, RZ, RZ ;  /* 0x000000ffff067224 */ /* 0x000fc600078e00ff */
[----:B0-----:R-:W-:Y:S01]  /*0160*/  ISETP.GE.AND P0, PT, R0, UR6, PT ;  /* 0x0000000600007c0c */ /* 0x001fe2000bf06270 */
[----:B------:R-:W-:-:S12]  /*0170*/  IMAD.MOV.U32 R7, RZ, RZ, R0 ;  /* 0x000000ffff077224 */ /* 0x000fd800078e0000 */
[----:B-1----:R-:W-:Y:S05]  /*0180*/  @P0 BRA `(.L_x_731) ;  /* 0x0000000000180947 */ /* 0x002fea0003800000 */
[----:B------:R-:W0:Y:S01]  /*0190*/  LDC.64 R2, c[0x0][0x380] ;  /* 0x0000e000ff027b82 */ /* 0x000e220000000a00 */
[----:B------:R-:W-:-:S04]  /*01a0*/  VIADD R5, R0, UR4 ;  /* 0x0000000400057c36 */ /* 0x000fc80008000000 */
[----:B0-----:R-:W-:-:S06]  /*01b0*/  IMAD.WIDE.U32 R2, R5, 0x4, R2 ;  /* 0x0000000405027825 */ /* 0x001fcc00078e0002 */
[----:B------:R-:W2:Y:S01]  /*01c0*/  LDG.E.CONSTANT R2, desc[UR14][R2.64] ;  /* 0x0000000e02027981 */ /* 0x000ea2000c1e9900 */
[----:B------:R-:W-:Y:S01]  /*01d0*/  VIADD R7, R0, 0x100 ;  /* 0x0000010000077836 */ /* 0x000fe20000000000 */
[----:B--2---:R-:W-:-:S07]  /*01e0*/  I2FP.F32.S32 R6, R2 ;  /* 0x0000000200067245 */ /* 0x004fce0000201400 */
.L_x_731:
[----:B------:R-:W-:Y:S05]  /*01f0*/  BSYNC.RECONVERGENT B1 ;  /* 0x0000000000017941 */ /* 0x000fea0003800200 */
.L_x_730:
[----:B------:R-:W-:Y:S01]  /*0200*/  ISETP.GE.AND P0, PT, R7, UR6, PT ;  /* 0x0000000607007c0c */ /* 0x000fe2000bf06270 */
[----:B------:R-:W-:-:S12]  /*0210*/  BSSY.RECONVERGENT B1, `(.L_x_732) ;  /* 0x00000aa000017945 */ /* 0x000fd80003800200 */
[----:B------:R-:W-:Y:S05]  /*0220*/  @P0 BRA `(.L_x_733) ;  /* 0x0000000800a00947 */ /* 0x000fea0003800000 */
[----:B------:R-:W-:Y:S01]  /*0230*/  LOP3.LUT R2, RZ, R7, RZ, 0x33, !PT ;  /* 0x00000007ff027212 */ /* 0x000fe200078e33ff */
[----:B------:R-:W-:Y:S04]  /*0240*/  BSSY.RECONVERGENT B2, `(.L_x_734) ;  /* 0x000001a000027945 */ /* 0x000fe80003800200 */
[----:B------:R-:W-:-:S04]  /*0250*/  VIADD R2, R2, UR12 ;  /* 0x0000000c02027c36 */ /* 0x000fc80008000000 */
[C---:B------:R-:W-:Y:S01]  /*0260*/  VIADD R4, R2.reuse, -UR4 ;  /* 0x8000000402047c36 */ /* 0x040fe20008000000 */
[----:B------:R-:W-:-:S04]  /*0270*/  LOP3.LUT R3, R2, 0x300, RZ, 0xc0, !PT ;  /* 0x0000030002037812 */ /* 0x000fc800078ec0ff */
[----:B------:R-:W-:Y:S02]  /*0280*/  ISETP.NE.AND P1, PT, R3, 0x300, PT ;  /* 0x000003000300780c */ /* 0x000fe40003f25270 */
[----:B------:R-:W-:-:S11]  /*0290*/  ISETP.GE.U32.AND P0, PT, R4, 0x300, PT ;  /* 0x000003000400780c */ /* 0x000fd60003f06070 */
[----:B------:R-:W-:Y:S05]  /*02a0*/  @!P1 BRA `(.L_x_735) ;  /* 0x00000000004c9947 */ /* 0x000fea0003800000 */
[----:B------:R-:W0:Y:S01]  /*02b0*/  LDCU UR5, c[0x0][0x384] ;  /* 0x00007080ff0577ac */ /* 0x000e220008000800 */
[----:B------:R-:W-:Y:S02]  /*02c0*/  IADD3 R9, P1, PT, R7, UR4, RZ ;  /* 0x0000000407097c10 */ /* 0x000fe4000ff3e0ff */
[----:B------:R-:W-:Y:S02]  /*02d0*/  LEA.HI R2, R2, 0x1, RZ, 0x18 ;  /* 0x0000000102027811 */ /* 0x000fe400078fc0ff */
[----:B------:R-:W-:Y:S01]  /*02e0*/  LEA R8, P2, R9, UR10, 0x2 ;  /* 0x0000000a09087c11 */ /* 0x000fe2000f8410ff */
[----:B------:R-:W-:Y:S01]  /*02f0*/  IMAD.X R4, RZ, RZ, RZ, P1 ;  /* 0x000000ffff047224 */ /* 0x000fe200008e06ff */
[----:B------:R-:W-:-:S04]  /*0300*/  LOP3.LUT R2, R2, 0x3, RZ, 0xc0, !PT ;  /* 0x0000000302027812 */ /* 0x000fc800078ec0ff */
[----:B0-----:R-:W-:Y:S01]  /*0310*/  LEA.HI.X R9, R9, UR5, R4, 0x2, P2 ;  /* 0x0000000509097c11 */ /* 0x001fe200090f1404 */
[----:B------:R-:W-:-:S07]  /*0320*/  IMAD.MOV R4, RZ, RZ, -R2 ;  /* 0x000000ffff047224 */ /* 0x000fce00078e0a02 */
.L_x_736:
[----:B------:R-:W-:Y:S02]  /*0330*/  IMAD.MOV.U32 R2, RZ, RZ, R8 ;  /* 0x000000ffff027224 */ /* 0x000fe400078e0008 */
[----:B------:R-:W-:-:S05]  /*0340*/  IMAD.MOV.U32 R3, RZ, RZ, R9 ;  /* 0x000000ffff037224 */ /* 0x000fca00078e0009 */
[----:B------:R-:W2:Y:S01]  /*0350*/  LDG.E.CONSTANT R2, desc[UR14][R2.64] ;  /* 0x0000000e02027981 */ /* 0x000ea2000c1e9900 */
[----:B------:R-:W-:Y:S01]  /*0360*/  VIADD R4, R4, 0x1 ;  /* 0x0000000104047836 */ /* 0x000fe20000000000 */
[----:B------:R-:W-:Y:S01]  /*0370*/  IADD3 R8, P2, PT, R8, 0x400, RZ ;  /* 0x0000040008087810 */ /* 0x000fe20007f5e0ff */
[----:B------:R-:W-:-:S03]  /*0380*/  VIADD R7, R7, 0x100 ;  /* 0x0000010007077836 */ /* 0x000fc60000000000 */
[----:B------:R-:W-:Y:S01]  /*0390*/  ISETP.NE.AND P1, PT, R4, RZ, PT ;  /* 0x000000ff0400720c */ /* 0x000fe20003f25270 */
[----:B------:R-:W-:Y:S01]  /*03a0*/  IMAD.X R9, RZ, RZ, R9, P2 ;  /* 0x000000ffff097224 */ /* 0x000fe200010e0609 */
[----:B--2---:R-:W-:-:S05]  /*03b0*/  I2FP.F32.S32 R5, R2 ;  /* 0x0000000200057245 */ /* 0x004fca0000201400 */
[----:B------:R-:W-:-:S06]  /*03c0*/  FADD R6, R5, R6 ;  /* 0x0000000605067221 */ /* 0x000fcc0000000000 */
[----:B------:R-:W-:Y:S05]  /*03d0*/  @P1 BRA `(.L_x_736) ;  /* 0xfffffffc00d41947 */ /* 0x000fea000383ffff */
.L_x_735:
[----:B------:R-:W-:Y:S05]  /*03e0*/  BSYNC.RECONVERGENT B2 ;  /* 0x0000000000027941 */ /* 0x000fea0003800200 */
.L_x_734:
[----:B------:R-:W-:Y:S05]  /*03f0*/  @!P0 BRA `(.L_x_733) ;  /* 0x00000008002c8947 */ /* 0x000fea0003800000 */
[----:B------:R-:W-:Y:S01]  /*0400*/  IADD3 R2, PT, PT, -R7, UR6, RZ ;  /* 0x0000000607027c10 */ /* 0x000fe2000fffe1ff */
[----:B------:R-:W-:Y:S01]  /*0410*/  BSSY.RECONVERGENT B2, `(.L_x_737) ;  /* 0x000004d000027945 */ /* 0x000fe20003800200 */
[----:B------:R-:W-:Y:S02]  /*0420*/  PLOP3.LUT P0, PT, PT, PT, PT, 0x80, 0x8 ;  /* 0x000000000008781c */ /* 0x000fe40003f0f070 */
[----:B------:R-:W-:-:S13]  /*0430*/  ISETP.GT.AND P1, PT, R2, 0xc00, PT ;  /* 0x00000c000200780c */ /* 0x000fda0003f24270 */
[----:B------:R-:W-:Y:S05]  /*0440*/  @!P1 BRA `(.L_x_738) ;  /* 0x0000000400249947 */ /* 0x000fea0003800000 */
[----:B------:R-:W-:Y:S01]  /*0450*/  IMAD.U32 R8, RZ, RZ, UR6 ;  /* 0x00000006ff087e24 */ /* 0x000fe2000f8e00ff */
[----:B------:R-:W-:-:S03]  /*0460*/  PLOP3.LUT P0, PT, PT, PT, PT, 0x8, 0x80 ;  /* 0x000000000080781c */ /* 0x000fc60003f0e170 */
[----:B------:R-:W-:-:S10]  /*0470*/  VIADD R8, R8, 0xfffff400 ;  /* 0xfffff40008087836 */ /* 0x000fd40000000000 */
.L_x_739:
[----:B------:R-:W-:-:S04]  /*0480*/  IADD3 R2, P1, PT, R7, UR4, RZ ;  /* 0x0000000407027c10 */ /* 0x000fc8000ff3e0ff */
[----:B------:R-:W-:Y:S02]  /*0490*/  LEA.HI.X.SX32 R3, R7, RZ, 0x1, P1 ;  /* 0x000000ff07037211 */ /* 0x000fe400008f0eff */
[----:B------:R-:W-:-:S04]  /*04a0*/  LEA R4, P1, R2, UR10, 0x2 ;  /* 0x0000000a02047c11 */ /* 0x000fc8000f8210ff */
[----:B------:R-:W-:Y:S01]  /*04b0*/  LEA.HI.X R5, R2, UR7, R3, 0x2, P1 ;  /* 0x0000000702057c11 */ /* 0x000fe200088f1403 */
[----:B------:R-:W-:-:S04]  /*04c0*/  VIADD R2, R7, 0x400 ;  /* 0x0000040007027836 */ /* 0x000fc80000000000 */
[----:B------:R-:W2:Y:S01]  /*04d0*/  LDG.E.CONSTANT R24, desc[UR14][R4.64] ;  /* 0x0000000e04187981 */ /* 0x000ea2000c1e9900 */
[----:B------:R-:W-:-:S03]  /*04e0*/  IADD3 R3, P1, PT, R2, UR4, RZ ;  /* 0x0000000402037c10 */ /* 0x000fc6000ff3e0ff */
[----:B------:R-:W3:Y:S01]  /*04f0*/  LDG.E.CONSTANT R22, desc[UR14][R4.64+0x400] ;  /* 0x0004000e04167981 */ /* 0x000ee2000c1e9900 */
[----:B------:R-:W-:Y:S02]  /*0500*/  LEA.HI.X.SX32 R2, R2, RZ, 0x1, P1 ;  /* 0x000000ff02027211 */ /* 0x000fe400008f0eff */
[C---:B------:R-:W-:Y:S01]  /*0510*/  LEA R18, P1, R3.reuse, UR10, 0x2 ;  /* 0x0000000a03127c11 */ /* 0x040fe2000f8210ff */
[----:B------:R-:W4:Y:S03]  /*0520*/  LDG.E.CONSTANT R9, desc[UR14][R4.64+0x800] ;  /* 0x0008000e04097981 */ /* 0x000f26000c1e9900 */
[----:B------:R-:W-:Y:S01]  /*0530*/  LEA.HI.X R19, R3, UR7, R2, 0x2, P1 ;  /* 0x0000000703137c11 */ /* 0x000fe200088f1402 */
[----:B------:R0:W5:Y:S01]  /*0540*/  LDG.E.CONSTANT R13, desc[UR14][R4.64+0xc00] ;  /* 0x000c000e040d7981 */ /* 0x000162000c1e9900 */
[----:B------:R-:W-:-:S03]  /*0550*/  VIADD R2, R7, 0x800 ;  /* 0x0000080007027836 */ /* 0x000fc60000000000 */
[----:B------:R-:W5:Y:S02]  /*0560*/  LDG.E.CONSTANT R12, desc[UR14][R18.64] ;  /* 0x0000000e120c7981 */ /* 0x000f64000c1e9900 */
[C---:B------:R-:W-:Y:S02]  /*0570*/  IADD3 R3, P1, PT, R2.reuse, UR4, RZ ;  /* 0x0000000402037c10 */ /* 0x040fe4000ff3e0ff */
[----:B------:R-:W5:Y:S02]  /*0580*/  LDG.E.CONSTANT R11, desc[UR14][R18.64+0x400] ;  /* 0x0004000e120b7981 */ /* 0x000f64000c1e9900 */
[----:B------:R-:W-:Y:S02]  /*0590*/  LEA.HI.X.SX32 R14, R2, RZ, 0x1, P1 ;  /* 0x000000ff020e7211 */ /* 0x000fe400008f0eff */
[C---:B------:R-:W-:Y:S01]  /*05a0*/  LEA R2, P1, R3.reuse, UR10, 0x2 ;  /* 0x0000000a03027c11 */ /* 0x040fe2000f8210ff */
[----:B------:R-:W5:Y:S03]  /*05b0*/  LDG.E.CONSTANT R10, desc[UR14][R18.64+0x800] ;  /* 0x0008000e120a7981 */ /* 0x000f66000c1e9900 */
[----:B------:R-:W-:Y:S01]  /*05c0*/  LEA.HI.X R3, R3, UR7, R14, 0x2, P1 ;  /* 0x0000000703037c11 */ /* 0x000fe200088f140e */
[----:B------:R-:W5:Y:S01]  /*05d0*/  LDG.E.CONSTANT R17, desc[UR14][R18.64+0xc00] ;  /* 0x000c000e12117981 */ /* 0x000f62000c1e9900 */
[----:B------:R-:W-:-:S03]  /*05e0*/  VIADD R14, R7, 0xc00 ;  /* 0x00000c00070e7836 */ /* 0x000fc60000000000 */
[----:B------:R-:W5:Y:S02]  /*05f0*/  LDG.E.CONSTANT R16, desc[UR14][R2.64] ;  /* 0x0000000e02107981 */ /* 0x000f64000c1e9900 */
[C---:B0-----:R-:W-:Y:S02]  /*0600*/  IADD3 R5, P1, PT, R14.reuse, UR4, RZ ;  /* 0x000000040e057c10 */ /* 0x041fe4000ff3e0ff */
[----:B------:R-:W5:Y:S02]  /*0610*/  LDG.E.CONSTANT R15, desc[UR14][R2.64+0x400] ;  /* 0x0004000e020f7981 */ /* 0x000f64000c1e9900 */
[----:B------:R-:W-:Y:S02]  /*0620*/  LEA.HI.X.SX32 R20, R14, RZ, 0x1, P1 ;  /* 0x000000ff0e147211 */ /* 0x000fe400008f0eff */
[C---:B------:R-:W-:Y:S01]  /*0630*/  LEA R4, P1, R5.reuse, UR10, 0x2 ;  /* 0x0000000a05047c11 */ /* 0x040fe2000f8210ff */
[----:B------:R-:W5:Y:S03]  /*0640*/  LDG.E.CONSTANT R14, desc[UR14][R2.64+0x800] ;  /* 0x0008000e020e7981 */ /* 0x000f66000c1e9900 */
[----:B------:R-:W-:Y:S01]  /*0650*/  LEA.HI.X R5, R5, UR7, R20, 0x2, P1 ;  /* 0x0000000705057c11 */ /* 0x000fe200088f1414 */
[----:B------:R0:W5:Y:S04]  /*0660*/  LDG.E.CONSTANT R21, desc[UR14][R2.64+0xc00] ;  /* 0x000c000e02157981 */ /* 0x000168000c1e9900 */
[----:B------:R-:W5:Y:S04]  /*0670*/  LDG.E.CONSTANT R20, desc[UR14][R4.64] ;  /* 0x0000000e04147981 */ /* 0x000f68000c1e9900 */
[----:B------:R-:W5:Y:S04]  /*0680*/  LDG.E.CONSTANT R19, desc[UR14][R4.64+0x400] ;  /* 0x0004000e04137981 */ /* 0x000f68000c1e9900 */
[----:B------:R-:W5:Y:S04]  /*0690*/  LDG.E.CONSTANT R18, desc[UR14][R4.64+0x800] ;  /* 0x0008000e04127981 */ /* 0x000f68000c1e9900 */
[----:B------:R1:W5:Y:S01]  /*06a0*/  LDG.E.CONSTANT R23, desc[UR14][R4.64+0xc00] ;  /* 0x000c000e04177981 */ /* 0x000362000c1e9900 */
[----:B------:R-:W-:-:S05]  /*06b0*/  VIADD R7, R7, 0x1000 ;  /* 0x0000100007077836 */ /* 0x000fca0000000000 */
[----:B------:R-:W-:Y:S02]  /*06c0*/  ISETP.GE.AND P1, PT, R7, R8, PT ;  /* 0x000000080700720c */ /* 0x000fe40003f26270 */
[----:B--2---:R-:W-:Y:S02]  /*06d0*/  I2FP.F32.S32 R25, R24 ;  /* 0x0000001800197245 */ /* 0x004fe40000201400 */
[----:B---3--:R-:W-:-:S03]  /*06e0*/  I2FP.F32.S32 R22, R22 ;  /* 0x0000001600167245 */ /* 0x008fc60000201400 */
[----:B------:R-:W-:Y:S01]  /*06f0*/  FADD R25, R25, R6 ;  /* 0x0000000619197221 */ /* 0x000fe20000000000 */
[----:B----4-:R-:W-:-:S03]  /*0700*/  I2FP.F32.S32 R9, R9 ;  /* 0x0000000900097245 */ /* 0x010fc60000201400 */
[----:B------:R-:W-:Y:S01]  /*0710*/  FADD R22, R25, R22 ;  /* 0x0000001619167221 */ /* 0x000fe20000000000 */
[----:B-----5:R-:W-:-:S03]  /*0720*/  I2FP.F32.S32 R6, R13 ;  /* 0x0000000d00067245 */ /* 0x020fc60000201400 */
[----:B------:R-:W-:Y:S01]  /*0730*/  FADD R9, R22, R9 ;  /* 0x0000000916097221 */ /* 0x000fe20000000000 */
[----:B0-----:R-:W-:-:S03]  /*0740*/  I2FP.F32.S32 R3, R12 ;  /* 0x0000000c00037245 */ /* 0x001fc60000201400 */
[----:B------:R-:W-:Y:S01]  /*0750*/  FADD R6, R9, R6 ;  /* 0x0000000609067221 */ /* 0x000fe20000000000 */
[----:B------:R-:W-:-:S03]  /*0760*/  I2FP.F32.S32 R2, R11 ;  /* 0x0000000b00027245 */ /* 0x000fc60000201400 */
[----:B------:R-:W-:Y:S01]  /*0770*/  FADD R3, R6, R3 ;  /* 0x0000000306037221 */ /* 0x000fe20000000000 */
[----:B-1----:R-:W-:-:S03]  /*0780*/  I2FP.F32.S32 R5, R10 ;  /* 0x0000000a00057245 */ /* 0x002fc60000201400 */
[----:B------:R-:W-:Y:S01]  /*0790*/  FADD R2, R3, R2 ;  /* 0x0000000203027221 */ /* 0x000fe20000000000 */
[----:B------:R-:W-:-:S03]  /*07a0*/  I2FP.F32.S32 R17, R17 ;  /* 0x0000001100117245 */ /* 0x000fc60000201400 */
        /* <DEDUP_REMOVED lines=16> */
[----:B------:R-:W-:-:S04]  /*08b0*/  FADD R2, R2, R3 ;  /* 0x0000000302027221 */ /* 0x000fc80000000000 */
[----:B------:R-:W-:Y:S01]  /*08c0*/  FADD R6, R2, R23 ;  /* 0x0000001702067221 */ /* 0x000fe20000000000 */
[----:B------:R-:W-:Y:S06]  /*08d0*/  @!P1 BRA `(.L_x_739) ;  /* 0xfffffff800e89947 */ /* 0x000fec000383ffff */
.L_x_738:
[----:B------:R-:W-:Y:S05]  /*08e0*/  BSYNC.RECONVERGENT B2 ;  /* 0x0000000000027941 */ /* 0x000fea0003800200 */
.L_x_737:
[----:B------:R-:W-:Y:S01]  /*08f0*/  IADD3 R2, PT, PT, -R7, UR6, RZ ;  /* 0x0000000607027c10 */ /* 0x000fe2000fffe1ff */
[----:B------:R-:W-:Y:S03]  /*0900*/  BSSY.RECONVERGENT B2, `(.L_x_740) ;  /* 0x0000027000027945 */ /* 0x000fe60003800200 */
[----:B------:R-:W-:-:S13]  /*0910*/  ISETP.GT.AND P1, PT, R2, 0x400, PT ;  /* 0x000004000200780c */ /* 0x000fda0003f24270 */
[----:B------:R-:W-:Y:S05]  /*0920*/  @!P1 BRA `(.L_x_741) ;  /* 0x0000000000909947 */ /* 0x000fea0003800000 */
[----:B------:R-:W0:Y:S01]  /*0930*/  LDCU UR5, c[0x0][0x384] ;  /* 0x00007080ff0577ac */ /* 0x000e220008000800 */
[----:B------:R-:W-:-:S04]  /*0940*/  IADD3 R4, P0, PT, R7, UR4, RZ ;  /* 0x0000000407047c10 */ /* 0x000fc8000ff1e0ff */
[----:B------:R-:W-:Y:S02]  /*0950*/  LEA.HI.X.SX32 R3, R7, RZ, 0x1, P0 ;  /* 0x000000ff07037211 */ /* 0x000fe400000f0eff */
[----:B------:R-:W-:-:S04]  /*0960*/  LEA R2, P0, R4, UR10, 0x2 ;  /* 0x0000000a04027c11 */ /* 0x000fc8000f8010ff */
[----:B0-----:R-:W-:Y:S01]  /*0970*/  LEA.HI.X R3, R4, UR5, R3, 0x2, P0 ;  /* 0x0000000504037c11 */ /* 0x001fe200080f1403 */
[----:B------:R-:W-:-:S04]  /*0980*/  VIADD R4, R7, 0x400 ;  /* 0x0000040007047836 */ /* 0x000fc80000000000 */
[----:B------:R-:W2:Y:S01]  /*0990*/  LDG.E.CONSTANT R8, desc[UR14][R2.64] ;  /* 0x0000000e02087981 */ /* 0x000ea2000c1e9900 */
[----:B------:R-:W-:-:S03]  /*09a0*/  IADD3 R5, P0, PT, R4, UR4, RZ ;  /* 0x0000000404057c10 */ /* 0x000fc6000ff1e0ff */
[----:B------:R-:W3:Y:S01]  /*09b0*/  LDG.E.CONSTANT R10, desc[UR14][R2.64+0x400] ;  /* 0x0004000e020a7981 */ /* 0x000ee2000c1e9900 */
[----:B------:R-:W-:Y:S02]  /*09c0*/  LEA.HI.X.SX32 R12, R4, RZ, 0x1, P0 ;  /* 0x000000ff040c7211 */ /* 0x000fe400000f0eff */
[C---:B------:R-:W-:Y:S01]  /*09d0*/  LEA R4, P0, R5.reuse, UR10, 0x2 ;  /* 0x0000000a05047c11 */ /* 0x040fe2000f8010ff */
[----:B------:R-:W4:Y:S03]  /*09e0*/  LDG.E.CONSTANT R11, desc[UR14][R2.64+0x800] ;  /* 0x0008000e020b7981 */ /* 0x000f26000c1e9900 */
[----:B------:R-:W-:Y:S02]  /*09f0*/  LEA.HI.X R5, R5, UR5, R12, 0x2, P0 ;  /* 0x0000000505057c11 */ /* 0x000fe400080f140c */
[----:B------:R-:W5:Y:S04]  /*0a00*/  LDG.E.CONSTANT R12, desc[UR14][R2.64+0xc00] ;  /* 0x000c000e020c7981 */ /* 0x000f68000c1e9900 */
[----:B------:R-:W5:Y:S04]  /*0a10*/  LDG.E.CONSTANT R13, desc[UR14][R4.64] ;  /* 0x0000000e040d7981 */ /* 0x000f68000c1e9900 */
[----:B------:R-:W5:Y:S04]  /*0a20*/  LDG.E.CONSTANT R14, desc[UR14][R4.64+0x400] ;  /* 0x0004000e040e7981 */ /* 0x000f68000c1e9900 */
[----:B------:R-:W5:Y:S04]  /*0a30*/  LDG.E.CONSTANT R15, desc[UR14][R4.64+0x800] ;  /* 0x0008000e040f7981 */ /* 0x000f68000c1e9900 */
[----:B------:R-:W5:Y:S01]  /*0a40*/  LDG.E.CONSTANT R16, desc[UR14][R4.64+0xc00] ;  /* 0x000c000e04107981 */ /* 0x000f62000c1e9900 */
[----:B------:R-:W-:Y:S01]  /*0a50*/  PLOP3.LUT P0, PT, PT, PT, PT, 0x8, 0x80 ;  /* 0x000000000080781c */ /* 0x000fe20003f0e170 */
[----:B------:R-:W-:Y:S01]  /*0a60*/  VIADD R7, R7, 0x800 ;  /* 0x0000080007077836 */ /* 0x000fe20000000000 */
[----:B--2---:R-:W-:-:S02]  /*0a70*/  I2FP.F32.S32 R9, R8 ;  /* 0x0000000800097245 */ /* 0x004fc40000201400 */
[----:B---3--:R-:W-:-:S03]  /*0a80*/  I2FP.F32.S32 R10, R10 ;  /* 0x0000000a000a7245 */ /* 0x008fc60000201400 */
[----:B------:R-:W-:Y:S01]  /*0a90*/  FADD R9, R6, R9 ;  /* 0x0000000906097221 */ /* 0x000fe20000000000 */
[----:B----4-:R-:W-:-:S03]  /*0aa0*/  I2FP.F32.S32 R6, R11 ;  /* 0x0000000b00067245 */ /* 0x010fc60000201400 */
[----:B------:R-:W-:Y:S01]  /*0ab0*/  FADD R9, R9, R10 ;  /* 0x0000000a09097221 */ /* 0x000fe20000000000 */
[----:B-----5:R-:W-:-:S03]  /*0ac0*/  I2FP.F32.S32 R11, R12 ;  /* 0x0000000c000b7245 */ /* 0x020fc60000201400 */
        /* <DEDUP_REMOVED lines=9> */
[----:B------:R-:W-:-:S07]  /*0b60*/  FADD R6, R2, R5 ;  /* 0x0000000502067221 */ /* 0x000fce0000000000 */
.L_x_741:
[----:B------:R-:W-:Y:S05]  /*0b70*/  BSYNC.RECONVERGENT B2 ;  /* 0x0000000000027941 */ /* 0x000fea0003800200 */
.L_x_740:
[----:B------:R-:W-:-:S13]  /*0b80*/  ISETP.LT.OR P0, PT, R7, UR6, P0 ;  /* 0x0000000607007c0c */ /* 0x000fda0008701670 */
[----:B------:R-:W-:Y:S05]  /*0b90*/  @!P0 BRA `(.L_x_733) ;  /* 0x0000000000448947 */ /* 0x000fea0003800000 */
[----:B------:R-:W0:Y:S01]  /*0ba0*/  LDCU UR5, c[0x0][0x384] ;  /* 0x00007080ff0577ac */ /* 0x000e220008000800 */
[----:B------:R-:W-:-:S04]  /*0bb0*/  IADD3 R3, P0, PT, R7, UR4, RZ ;  /* 0x0000000407037c10 */ /* 0x000fc8000ff1e0ff */
[----:B------:R-:W-:Y:S02]  /*0bc0*/  LEA.HI.X.SX32 R4, R7, RZ, 0x1, P0 ;  /* 0x000000ff07047211 */ /* 0x000fe400000f0eff */
[----:B------:R-:W-:-:S04]  /*0bd0*/  LEA R2, P0, R3, UR10, 0x2 ;  /* 0x0000000a03027c11 */ /* 0x000fc8000f8010ff */
[----:B0-----:R-:W-:-:S05]  /*0be0*/  LEA.HI.X R3, R3, UR5, R4, 0x2, P0 ;  /* 0x0000000503037c11 */ /* 0x001fca00080f1404 */
[----:B------:R-:W2:Y:S04]  /*0bf0*/  LDG.E.CONSTANT R4, desc[UR14][R2.64] ;  /* 0x0000000e02047981 */ /* 0x000ea8000c1e9900 */
[----:B------:R-:W3:Y:S04]  /*0c00*/  LDG.E.CONSTANT R7, desc[UR14][R2.64+0x400] ;  /* 0x0004000e02077981 */ /* 0x000ee8000c1e9900 */
[----:B------:R-:W4:Y:S04]  /*0c10*/  LDG.E.CONSTANT R8, desc[UR14][R2.64+0x800] ;  /* 0x0008000e02087981 */ /* 0x000f28000c1e9900 */
[----:B------:R-:W5:Y:S01]  /*0c20*/  LDG.E.CONSTANT R9, desc[UR14][R2.64+0xc00] ;  /* 0x000c000e02097981 */ /* 0x000f62000c1e9900 */
[----:B--2---:R-:W-:-:S02]  /*0c30*/  I2FP.F32.S32 R5, R4 ;  /* 0x0000000400057245 */ /* 0x004fc40000201400 */
[----:B---3--:R-:W-:-:S03]  /*0c40*/  I2FP.F32.S32 R4, R7 ;  /* 0x0000000700047245 */ /* 0x008fc60000201400 */
[----:B------:R-:W-:Y:S01]  /*0c50*/  FADD R5, R6, R5 ;  /* 0x0000000506057221 */ /* 0x000fe20000000000 */
[----:B----4-:R-:W-:-:S03]  /*0c60*/  I2FP.F32.S32 R7, R8 ;  /* 0x0000000800077245 */ /* 0x010fc60000201400 */
[----:B------:R-:W-:Y:S01]  /*0c70*/  FADD R4, R5, R4 ;  /* 0x0000000405047221 */ /* 0x000fe20000000000 */
[----:B-----5:R-:W-:-:S03]  /*0c80*/  I2FP.F32.S32 R9, R9 ;  /* 0x0000000900097245 */ /* 0x020fc60000201400 */
[----:B------:R-:W-:-:S04]  /*0c90*/  FADD R4, R4, R7 ;  /* 0x0000000704047221 */ /* 0x000fc80000000000 */
[----:B------:R-:W-:-:S07]  /*0ca0*/  FADD R6, R4, R9 ;  /* 0x0000000904067221 */ /* 0x000fce0000000000 */
.L_x_733:
[----:B------:R-:W-:Y:S05]  /*0cb0*/  BSYNC.RECONVERGENT B1 ;  /* 0x0000000000017941 */ /* 0x000fea0003800200 */
.L_x_732:
[----:B------:R-:W-:-:S09]  /*0cc0*/  UISETP.GE.AND UP0, UPT, UR6, 0x100, UPT ;  /* 0x000001000600788c */ /* 0x000fd2000bf06270 */
[----:B------:R-:W-:Y:S05]  /*0cd0*/  BRA.U !UP0, `(.L_x_742) ;  /* 0x0000000108ac7547 */ /* 0x000fea000b800000 */
[----:B------:R-:W0:Y:S01]  /*0ce0*/  S2R R7, SR_LANEID ;  /* 0x0000000000077919 */ /* 0x000e220000000000 */
[----:B------:R-:W1:Y:S02]  /*0cf0*/  SHFL.DOWN PT, R2, R6, 0x1, 0x1f ;  /* 0x08201f0006027f89 */ /* 0x000e6400000e0000 */
[----:B-1----:R-:W-:Y:S01]  /*0d00*/  FADD R2, R2, R6 ;  /* 0x0000000602027221 */ /* 0x002fe20000000000 */
[C---:B0-----:R-:W-:Y:S02]  /*0d10*/  ISETP.GT.AND P0, PT, R7.reuse, 0x1e, PT ;  /* 0x0000001e0700780c */ /* 0x041fe40003f04270 */
[C---:B------:R-:W-:Y:S02]  /*0d20*/  ISETP.NE.AND P1, PT, R7.reuse, RZ, PT ;  /* 0x000000ff0700720c */ /* 0x040fe40003f25270 */
[----:B------:R-:W-:Y:S02]  /*0d30*/  FSEL R2, R6, R2, P0 ;  /* 0x0000000206027208 */ /* 0x000fe40000000000 */
[----:B------:R-:W-:-:S03]  /*0d40*/  ISETP.GT.AND P0, PT, R7, 0x1d, PT ;  /* 0x0000001d0700780c */ /* 0x000fc60003f04270 */
[----:B------:R-:W0:Y:S06]  /*0d50*/  SHFL.DOWN PT, R3, R2, 0x2, 0x1f ;  /* 0x08401f0002037f89 */ /* 0x000e2c00000e0000 */
[----:B------:R-:W1:Y:S01]  /*0d60*/  @!P1 S2R R6, SR_CgaCtaId ;  /* 0x0000000000069919 */ /* 0x000e620000008800 */
[----:B------:R-:W-:Y:S02]  /*0d70*/  @!P1 MOV R5, 0x400 ;  /* 0x0000040000059802 */ /* 0x000fe40000000f00 */
[----:B------:R-:W-:-:S04]  /*0d80*/  @!P1 SHF.R.U32.HI R4, RZ, 0x3, R0 ;  /* 0x00000003ff049819 */ /* 0x000fc80000011600 */
[----:B------:R-:W-:Y:S01]  /*0d90*/  @!P1 LOP3.LUT R4, R4, 0x7c, RZ, 0xc0, !PT ;  /* 0x0000007c04049812 */ /* 0x000fe200078ec0ff */
[----:B0-----:R-:W-:Y:S01]  /*0da0*/  @!P0 FADD R2, R2, R3 ;  /* 0x0000000302028221 */ /* 0x001fe20000000000 */
[----:B------:R-:W-:-:S04]  /*0db0*/  ISETP.GT.AND P0, PT, R7, 0x1b, PT ;  /* 0x0000001b0700780c */ /* 0x000fc80003f04270 */
[----:B------:R-:W0:Y:S01]  /*0dc0*/  SHFL.DOWN PT, R3, R2, 0x4, 0x1f ;  /* 0x08801f0002037f89 */ /* 0x000e2200000e0000 */
[----:B-1----:R-:W-:-:S05]  /*0dd0*/  @!P1 LEA R5, R6, R5, 0x18 ;  /* 0x0000000506059211 */ /* 0x002fca00078ec0ff */
[----:B------:R-:W-:-:S03]  /*0de0*/  @!P1 IMAD.IADD R4, R4, 0x1, R5 ;  /* 0x0000000104049824 */ /* 0x000fc600078e0205 */
        /* <DEDUP_REMOVED lines=26> */
.L_x_742:
[----:B------:R-:W0:Y:S01]  /*0f90*/  S2R R8, SR_LANEID ;  /* 0x0000000000087919 */ /* 0x000e220000000000 */
[----:B------:R-:W-:-:S05]  /*0fa0*/  LOP3.LUT R2, R0, 0x3e0, RZ, 0xc0, !PT ;  /* 0x000003e000027812 */ /* 0x000fca00078ec0ff */
[----:B------:R-:W-:Y:S01]  /*0fb0*/  VIADD R3, R2, 0x20 ;  /* 0x0000002002037836 */ /* 0x000fe20000000000 */
[----:B------:R-:W-:-:S04]  /*0fc0*/  LOP3.LUT R2, RZ, R2, RZ, 0x33, !PT ;  /* 0x00000002ff027212 */ /* 0x000fc800078e33ff */
[----:B------:R-:W-:Y:S01]  /*0fd0*/  ISETP.GT.AND P0, PT, R3, UR6, PT ;  /* 0x0000000603007c0c */ /* 0x000fe2000bf04270 */
[----:B------:R-:W-:-:S05]  /*0fe0*/  VIADD R2, R2, UR6 ;  /* 0x0000000602027c36 */ /* 0x000fca0008000000 */
[----:B------:R-:W-:-:S05]  /*0ff0*/  SEL R3, R2, 0x1f, P0 ;  /* 0x0000001f02037807 */ /* 0x000fca0000000000 */
[----:B------:R-:W1:Y:S01]  /*1000*/  SHFL.DOWN PT, R2, R6, 0x1, R3 ;  /* 0x0820000006027989 */ /* 0x000e6200000e0003 */
[C---:B0-----:R-:W-:Y:S01]  /*1010*/  ISETP.GE.AND P0, PT, R8.reuse, R3, PT ;  /* 0x000000030800720c */ /* 0x041fe20003f06270 */
[C---:B------:R-:W-:Y:S01]  /*1020*/  VIADD R4, R8.reuse, 0x2 ;  /* 0x0000000208047836 */ /* 0x040fe20000000000 */
[----:B------:R-:W-:-:S11]  /*1030*/  ISETP.NE.AND P1, PT, R8, RZ, PT ;  /* 0x000000ff0800720c */ /* 0x000fd60003f25270 */
[----:B-1----:R-:W-:Y:S01]  /*1040*/  @!P0 FADD R6, R2, R6 ;  /* 0x0000000602068221 */ /* 0x002fe20000000000 */
[-C--:B------:R-:W-:Y:S01]  /*1050*/  ISETP.GT.AND P0, PT, R4, R3.reuse, PT ;  /* 0x000000030400720c */ /* 0x080fe20003f04270 */
[----:B------:R-:W-:Y:S01]  /*1060*/  VIADD R4, R8, 0x4 ;  /* 0x0000000408047836 */ /* 0x000fe20000000000 */
[----:B------:R-:W0:Y:S01]  /*1070*/  @!P1 S2R R10, SR_CgaCtaId ;  /* 0x00000000000a9919 */ /* 0x000e220000008800 */
[----:B------:R-:W-:Y:S01]  /*1080*/  @!P1 MOV R5, 0x400 ;  /* 0x0000040000059802 */ /* 0x000fe20000000f00 */
[----:B------:R-:W1:Y:S09]  /*1090*/  SHFL.DOWN PT, R2, R6, 0x2, R3 ;  /* 0x0840000006027989 */ /* 0x000e7200000e0003 */
[----:B-1----:R-:W-:Y:S01]  /*10a0*/  @!P0 FADD R6, R6, R2 ;  /* 0x0000000206068221 */ /* 0x002fe20000000000 */
[----:B------:R-:W-:Y:S01]  /*10b0*/  ISETP.GT.AND P0, PT, R4, R3, PT ;  /* 0x000000030400720c */ /* 0x000fe20003f04270 */
[----:B------:R-:W-:Y:S01]  /*10c0*/  VIADD R4, R8, 0x8 ;  /* 0x0000000808047836 */ /* 0x000fe20000000000 */
[----:B0-----:R-:W-:-:S02]  /*10d0*/  @!P1 LEA R5, R10, R5, 0x18 ;  /* 0x000000050a059211 */ /* 0x001fc400078ec0ff */
[----:B------:R-:W0:Y:S09]  /*10e0*/  SHFL.DOWN PT, R2, R6, 0x4, R3 ;  /* 0x0880000006027989 */ /* 0x000e3200000e0003 */
[----:B0-----:R-:W-:Y:S01]  /*10f0*/  @!P0 FADD R6, R6, R2 ;  /* 0x0000000206068221 */ /* 0x001fe20000000000 */
[----:B------:R-:W-:Y:S01]  /*1100*/  ISETP.GT.AND P0, PT, R4, R3, PT ;  /* 0x000000030400720c */ /* 0x000fe20003f04270 */
[----:B------:R-:W-:-:S03]  /*1110*/  VIADD R4, R8, 0x10 ;  /* 0x0000001008047836 */ /* 0x000fc60000000000 */
[----:B------:R-:W0:Y:S09]  /*1120*/  SHFL.DOWN PT, R2, R6, 0x8, R3 ;  /* 0x0900000006027989 */ /* 0x000e3200000e0003 */
[----:B0-----:R-:W-:Y:S01]  /*1130*/  @!P0 FADD R6, R6, R2 ;  /* 0x0000000206068221 */ /* 0x001fe20000000000 */
[----:B------:R-:W-:-:S02]  /*1140*/  ISETP.GT.AND P0, PT, R4, R3, PT ;  /* 0x000000030400720c */ /* 0x000fc40003f04270 */
[----:B------:R-:W-:Y:S02]  /*1150*/  @!P1 SHF.R.U32.HI R4, RZ, 0x3, R0 ;  /* 0x00000003ff049819 */ /* 0x000fe40000011600 */
[----:B------:R-:W0:Y:S02]  /*1160*/  SHFL.DOWN PT, R2, R6, 0x10, R3 ;  /* 0x0a00000006027989 */ /* 0x000e2400000e0003 */
[----:B------:R-:W-:-:S05]  /*1170*/  @!P1 LOP3.LUT R4, R4, 0x7c, RZ, 0xc0, !PT ;  /* 0x0000007c04049812 */ /* 0x000fca00078ec0ff */
[----:B------:R-:W-:Y:S02]  /*1180*/  @!P1 IMAD.IADD R5, R4, 0x1, R5 ;  /* 0x0000000104059824 */ /* 0x000fe400078e0205 */
[----:B0-----:R-:W-:Y:S01]  /*1190*/  @!P0 FADD R6, R6, R2 ;  /* 0x0000000206068221 */ /* 0x001fe20000000000 */
[----:B------:R-:W-:-:S03]  /*11a0*/  ISETP.NE.AND P0, PT, R0, RZ, PT ;  /* 0x000000ff0000720c */ /* 0x000fc60003f05270 */
[----:B------:R-:W-:-:S05]  /*11b0*/  IMAD.MOV.U32 R2, RZ, RZ, R6 ;  /* 0x000000ffff027224 */ /* 0x000fca00078e0006 */
[----:B------:R4:W-:Y:S01]  /*11c0*/  @!P1 STS [R5+0x8], R2 ;  /* 0x0000080205009388 */ /* 0x0009e20000000800 */
[----:B------:R-:W-:Y:S06]  /*11d0*/  BAR.SYNC.DEFER_BLOCKING 0x0 ;  /* 0x0000000000007b1d */ /* 0x000fec0000010000 */
[----:B------:R-:W-:Y:S05]  /*11e0*/  @P0 BRA `(.L_x_743) ;  /* 0x0000003c00840947 */ /* 0x000fea0003800000 */
[----:B------:R-:W0:Y:S01]  /*11f0*/  S2UR UR5, SR_CgaCtaId ;  /* 0x00000000000579c3 */ /* 0x000e220000008800 */
[----:B------:R-:W-:Y:S01]  /*1200*/  UMOV UR4, 0x400 ;  /* 0x0000040000047882 */ /* 0x000fe20000000000 */
[----:B------:R-:W-:Y:S02]  /*1210*/  UISETP.GT.AND UP1, UPT, UR6, 0x20, UPT ;  /* 0x000000200600788c */ /* 0x000fe4000bf24270 */
[----:B------:R-:W-:-:S04]  /*1220*/  UISETP.GT.AND UP0, UPT, UR6, 0x40, UPT ;  /* 0x000000400600788c */ /* 0x000fc8000bf04270 */
[----:B------:R-:W-:Y:S01]  /*1230*/  PLOP3.LUT P2, PT, PT, PT, UP1, 0x80, 0x8 ;  /* 0x000000000008781c */ /* 0x000fe20003f4f018 */
[----:B------:R-:W-:Y:S01]  /*1240*/  UISETP.GT.AND UP1, UPT, UR6, 0x60, UPT ;  /* 0x000000600600788c */ /* 0x000fe2000bf24270 */
[----:B------:R-:W-:Y:S01]  /*1250*/  PLOP3.LUT P4, PT, PT, PT, UP0, 0x80, 0x8 ;  /* 0x000000000008781c */ /* 0x000fe20003f8f008 */
[----:B------:R-:W-:-:S04]  /*1260*/  UISETP.GT.AND UP0, UPT, UR6, 0x80, UPT ;  /* 0x000000800600788c */ /* 0x000fc8000bf04270 */
[----:B------:R-:W-:Y:S01]  /*1270*/  PLOP3.LUT P3, PT, PT, PT, UP1, 0x80, 0x8 ;  /* 0x000000000008781c */ /* 0x000fe20003f6f018 */
[----:B------:R-:W-:Y:S01]  /*1280*/  UISETP.GT.AND UP1, UPT, UR6, 0xa0, UPT ;  /* 0x000000a00600788c */ /* 0x000fe2000bf24270 */
[----:B------:R-:W-:Y:S01]  /*1290*/  PLOP3.LUT P1, PT, PT, PT, UP0, 0x80, 0x8 ;  /* 0x000000000008781c */ /* 0x000fe20003f2f008 */
[----:B------:R-:W-:Y:S02]  /*12a0*/  UISETP.GT.AND UP0, UPT, UR6, 0xc0, UPT ;  /* 0x000000c00600788c */ /* 0x000fe4000bf04270 */
[----:B0-----:R-:W-:-:S09]  /*12b0*/  ULEA UR4, UR5, UR4, 0x18 ;  /* 0x0000000405047291 */ /* 0x001fd2000f8ec0ff */
[----:B------:R-:W0:Y:S04]  /*12c0*/  LDS R3, [UR4+0xc] ;  /* 0x00000c04ff037984 */ /* 0x000e280008000800 */
[----:B----4-:R-:W1:Y:S04]  /*12d0*/  LDS.128 R4, [UR4+0x10] ;  /* 0x00001004ff047984 */ /* 0x010e680008000c00 */
[----:B------:R-:W2:Y:S01]  /*12e0*/  LDS.64 R8, [UR4+0x20] ;  /* 0x00002004ff087984 */ /* 0x000ea20008000a00 */
[----:B0-----:R-:W-:Y:S01]  /*12f0*/  @P2 FADD R2, R2, R3 ;  /* 0x0000000302022221 */ /* 0x001fe20000000000 */
[----:B------:R-:W-:Y:S01]  /*1300*/  PLOP3.LUT P2, PT, PT, PT, UP1, 0x80, 0x8 ;  /* 0x000000000008781c */ /* 0x000fe20003f4f018 */
[----:B------:R-:W-:-:S02]  /*1310*/  UISETP.GT.AND UP1, UPT, UR6, 0xe0, UPT ;  /* 0x000000e00600788c */ /* 0x000fc4000bf24270 */
[----:B-1----:R-:W-:Y:S01]  /*1320*/  @P4 FADD R2, R2, R4 ;  /* 0x0000000402024221 */ /* 0x002fe20000000000 */
[----:B------:R-:W-:-:S03]  /*1330*/  PLOP3.LUT P4, PT, PT, PT, UP0, 0x80, 0x8 ;  /* 0x000000000008781c */ /* 0x000fc60003f8f008 */
[----:B------:R-:W-:Y:S01]  /*1340*/  @P3 FADD R2, R2, R5 ;  /* 0x0000000502023221 */ /* 0x000fe20000000000 */
[----:B------:R-:W-:-:S03]  /*1350*/  PLOP3.LUT P3, PT, PT, PT, UP1, 0x80, 0x8 ;  /* 0x000000000008781c */ /* 0x000fc60003f6f018 */
[----:B------:R-:W-:-:S04]  /*1360*/  @P1 FADD R2, R2, R6 ;  /* 0x0000000602021221 */ /* 0x000fc80000000000 */
[----:B------:R-:W-:-:S04]  /*1370*/  @P2 FADD R2, R2, R7 ;  /* 0x0000000702022221 */ /* 0x000fc80000000000 */
[----:B--2---:R-:W-:-:S04]  /*1380*/  @P4 FADD R2, R2, R8 ;  /* 0x0000000802024221 */ /* 0x004fc80000000000 */
[----:B------:R-:W-:Y:S01]  /*1390*/  @P3 FADD R2, R2, R9 ;  /* 0x0000000902023221 */ /* 0x000fe20000000000 */
[----:B------:R-:W-:Y:S06]  /*13a0*/  BRA `(.L_x_743) ;  /* 0x0000003c00147947 */ /* 0x000fec0003800000 */
.L_x_729:
[----:B------:R-:W0:Y:S01]  /*13b0*/  S2R R2, SR_TID.X ;  /* 0x0000000000027919 */ /* 0x000e220000002100 */
[----:B------:R-:W1:Y:S01]  /*13c0*/  LDC.64 R20, c[0x0][0x380] ;  /* 0x0000e000ff147b82 */ /* 0x000e620000000a00 */
[----:B0-----:R-:W-:-:S04]  /*13d0*/  IMAD.SHL.U32 R0, R2, 0x4, RZ ;  /* 0x0000000402007824 */ /* 0x001fc800078e00ff */
[----:B------:R-:W-:-:S04]  /*13e0*/  VIADD R3, R0, UR4 ;  /* 0x0000000400037c36 */ /* 0x000fc80008000000 */
[----:B-1----:R-:W-:-:S05]  /*13f0*/  IMAD.WIDE.U32 R20, R3, 0x4, R20 ;  /* 0x0000000403147825 */ /* 0x002fca00078e0014 */
[----:B------:R-:W2:Y:S04]  /*1400*/  LDG.E.128.CONSTANT R16, desc[UR14][R20.64] ;  /* 0x0000000e14107981 */ /* 0x000ea8000c1e9d00 */
[----:B------:R-:W3:Y:S04]  /*1410*/  LDG.E.128.CONSTANT R4, desc[UR14][R20.64+0x1000] ;  /* 0x0010000e14047981 */ /* 0x000ee8000c1e9d00 */
[----:B------:R-:W4:Y:S04]  /*1420*/  LDG.E.128.CONSTANT R8, desc[UR14][R20.64+0x2000] ;  /* 0x0020000e14087981 */ /* 0x000f28000c1e9d00 */
[----:B------:R-:W5:Y:S01]  /*1430*/  LDG.E.128.CONSTANT R12, desc[UR14][R20.64+0x3000] ;  /* 0x0030000e140c7981 */ /* 0x000f62000c1e9d00 */
[----:B------:R-:W-:-:S04]  /*1440*/  UISETP.GE.U32.AND UP0, UPT, UR7, UR5, UPT ;  /* 0x000000050700728c */ /* 0x000fc8000bf06070 */
[----:B------:R-:W-:Y:S01]  /*1450*/  UISETP.GE.U32.AND.EX UP0, UPT, UR8, UR6, UPT, UP0 ;  /* 0x000000060800728c */ /* 0x000fe2000bf06100 */
[----:B--2---:R-:W-:Y:S02]  /*1460*/  I2FP.F32.S32 R0, R16 ;  /* 0x0000001000007245 */ /* 0x004fe40000201400 */
[----:B------:R-:W-:Y:S02]  /*1470*/  I2FP.F32.S32 R17, R17 ;  /* 0x0000001100117245 */ /* 0x000fe40000201400 */
[----:B------:R-:W-:Y:S02]  /*1480*/  I2FP.F32.S32 R3, R18 ;  /* 0x0000001200037245 */ /* 0x000fe40000201400 */
[----:B------:R-:W-:Y:S01]  /*1490*/  I2FP.F32.S32 R18, R19 ;  /* 0x0000001300127245 */ /* 0x000fe20000201400 */
[----:B------:R-:W-:Y:S01]  /*14a0*/  FADD R0, R0, R17 ;  /* 0x0000001100007221 */ /* 0x000fe20000000000 */
[----:B----4-:R-:W-:-:S03]  /*14b0*/  I2FP.F32.S32 R11, R11 ;  /* 0x0000000b000b7245 */ /* 0x010fc60000201400 */
[----:B------:R-:W-:Y:S01]  /*14c0*/  FADD R17, R3, R18 ;  /* 0x0000001203117221 */ /* 0x000fe20000000000 */
[----:B---3--:R-:W-:Y:S02]  /*14d0*/  I2FP.F32.S32 R3, R4 ;  /* 0x0000000400037245 */ /* 0x008fe40000201400 */
[----:B------:R-:W-:Y:S01]  /*14e0*/  I2FP.F32.S32 R4, R5 ;  /* 0x0000000500047245 */ /* 0x000fe20000201400 */
[----:B------:R-:W-:Y:S01]  /*14f0*/  FADD R0, R0, R17 ;  /* 0x0000001100007221 */ /* 0x000fe20000000000 */
[----:B------:R-:W-:Y:S02]  /*1500*/  I2FP.F32.S32 R5, R6 ;  /* 0x0000000600057245 */ /* 0x000fe40000201400 */
[----:B------:R-:W-:Y:S01]  /*1510*/  I2FP.F32.S32 R6, R7 ;  /* 0x0000000700067245 */ /* 0x000fe20000201400 */
[----:B------:R-:W-:Y:S01]  /*1520*/  FADD R16, R3, R4 ;  /* 0x0000000403107221 */ /* 0x000fe20000000000 */
[----:B------:R-:W-:Y:S02]  /*1530*/  I2FP.F32.S32 R3, R8 ;  /* 0x0000000800037245 */ /* 0x000fe40000201400 */
[----:B------:R-:W-:Y:S01]  /*1540*/  I2FP.F32.S32 R8, R9 ;  /* 0x0000000900087245 */ /* 0x000fe20000201400 */
[----:B------:R-:W-:Y:S01]  /*1550*/  FADD R5, R5, R6 ;  /* 0x0000000605057221 */ /* 0x000fe20000000000 */
[----:B-----5:R-:W-:-:S02]  /*1560*/  I2FP.F32.S32 R7, R12 ;  /* 0x0000000c00077245 */ /* 0x020fc40000201400 */
[----:B------:R-:W-:Y:S01]  /*1570*/  I2FP.F32.S32 R9, R14 ;  /* 0x0000000e00097245 */ /* 0x000fe20000201400 */
[----:B------:R-:W-:Y:S01]  /*1580*/  FADD R3, R3, R8 ;  /* 0x0000000803037221 */ /* 0x000fe20000000000 */
[----:B------:R-:W-:Y:S01]  /*1590*/  I2FP.F32.S32 R4, R10 ;  /* 0x0000000a00047245 */ /* 0x000fe20000201400 */
[----:B------:R-:W-:Y:S01]  /*15a0*/  FADD R5, R16, R5 ;  /* 0x0000000510057221 */ /* 0x000fe20000000000 */
[----:B------:R-:W-:Y:S02]  /*15b0*/  I2FP.F32.S32 R12, R13 ;  /* 0x0000000d000c7245 */ /* 0x000fe40000201400 */
[----:B------:R-:W-:Y:S01]  /*15c0*/  I2FP.F32.S32 R14, R15 ;  /* 0x0000000f000e7245 */ /* 0x000fe20000201400 */
[----:B------:R-:W-:Y:S01]  /*15d0*/  FADD R4, R4, R11 ;  /* 0x0000000b04047221 */ /* 0x000fe20000000000 */
[----:B------:R-:W-:Y:S01]  /*15e0*/  FADD R0, R0, R5 ;  /* 0x0000000500007221 */ /* 0x000fe20000000000 */
[----:B------:R-:W-:Y:S02]  /*15f0*/  FADD R7, R7, R12 ;  /* 0x0000000c07077221 */ /* 0x000fe40000000000 */
[----:B------:R-:W-:Y:S01]  /*1600*/  FADD R14, R9, R14 ;  /* 0x0000000e090e7221 */ /* 0x000fe20000000000 */
[----:B------:R-:W-:-:S03]  /*1610*/  FADD R3, R3, R4 ;  /* 0x0000000403037221 */ /* 0x000fc60000000000 */
[----:B------:R-:W-:-:S04]  /*1620*/  FADD R14, R7, R14 ;  /* 0x0000000e070e7221 */ /* 0x000fc80000000000 */
[----:B------:R-:W-:-:S04]  /*1630*/  FADD R3, R3, R14 ;  /* 0x0000000e03037221 */ /* 0x000fc80000000000 */
[----:B------:R-:W-:Y:S01]  /*1640*/  FADD R0, R0, R3 ;  /* 0x0000000300007221 */ /* 0x000fe20000000000 */
[----:B------:R-:W-:Y:S06]  /*1650*/  BRA.U !UP0, `(.L_x_744) ;  /* 0x0000000d089c7547 */ /* 0x000fec000b800000 */
[----:B------:R-:W-:Y:S02]  /*1660*/  UIADD3 UR7, UP0, UPT, UR5, UR4, URZ ;  /* 0x0000000405077290 */ /* 0x000fe4000ff1e0ff */
[----:B------:R-:W-:Y:S01]  /*1670*/  UIADD3 UR11, UP1, UPT, UR12, -0x1000, URZ ;  /* 0xfffff0000c0b7890 */ /* 0x000fe2000ff3e0ff */
[----:B------:R-:W0:Y:S03]  /*1680*/  LDCU UR9, c[0x0][0x384] ;  /* 0x00007080ff0977ac */ /* 0x000e260008000800 */
[----:B------:R-:W-:Y:S01]  /*1690*/  IADD3 R3, P0, PT, R2, UR7, RZ ;  /* 0x0000000702037c10 */ /* 0x000fe2000ff1e0ff */
[----:B------:R-:W-:Y:S01]  /*16a0*/  IMAD.U32 R20, RZ, RZ, UR7 ;  /* 0x00000007ff147e24 */ /* 0x000fe2000f8e00ff */
[----:B------:R-:W-:Y:S02]  /*16b0*/  UIADD3.X UR8, UPT, UPT, URZ, UR6, URZ, UP0, !UPT ;  /* 0x00000006ff087290 */ /* 0x000fe400087fe4ff */
[----:B------:R-:W-:-:S02]  /*16c0*/  UIADD3.X UR16, UPT, UPT, UR13, -0x1, URZ, UP1, !UPT ;  /* 0xffffffff0d107890 */ /* 0x000fc40008ffe4ff */
[----:B------:R-:W-:Y:S02]  /*16d0*/  UISETP.GT.U32.AND UP0, UPT, UR7, UR11, UPT ;  /* 0x0000000b0700728c */ /* 0x000fe4000bf04070 */
[----:B------:R-:W-:Y:S01]  /*16e0*/  IMAD.X R4, RZ, RZ, UR8, P0 ;  /* 0x00000008ff047e24 */ /* 0x000fe200080e06ff */
[C---:B------:R-:W-:Y:S01]  /*16f0*/  LEA R2, P0, R3.reuse, UR10, 0x2 ;  /* 0x0000000a03027c11 */ /* 0x040fe2000f8010ff */
[----:B------:R-:W-:Y:S02]  /*1700*/  UISETP.GT.U32.AND.EX UP0, UPT, UR8, UR16, UPT, UP0 ;  /* 0x000000100800728c */ /* 0x000fe4000bf04100 */
[----:B------:R-:W-:Y:S01]  /*1710*/  IMAD.U32 R24, RZ, RZ, UR8 ;  /* 0x00000008ff187e24 */ /* 0x000fe2000f8e00ff */
[----:B------:R-:W-:Y:S01]  /*1720*/  UMOV UR6, UR7 ;  /* 0x0000000700067c82 */ /* 0x000fe20008000000 */
[----:B------:R-:W-:Y:S01]  /*1730*/  UMOV UR4, URZ ;  /* 0x000000ff00047c82 */ /* 0x000fe20008000000 */
[----:B------:R-:W-:Y:S01]  /*1740*/  UMOV UR7, UR8 ;  /* 0x0000000800077c82 */ /* 0x000fe20008000000 */
[----:B0-----:R-:W-:-:S03]  /*1750*/  LEA.HI.X R3, R3, UR9, R4, 0x2, P0 ;  /* 0x0000000903037c11 */ /* 0x001fc600080f1404 */
[----:B------:R-:W-:Y:S05]  /*1760*/  BRA.U UP0, `(.L_x_745) ;  /* 0x0000000500007547 */ /* 0x000fea000b800000 */
[----:B------:R-:W0:Y:S01]  /*1770*/  LDCU.64 UR8, c[0x0][0x380] ;  /* 0x00007000ff0877ac */ /* 0x000e220008000a00 */
[----:B------:R-:W1:Y:S01]  /*1780*/  LDCU.64 UR12, c[0x0][0x3b8] ;  /* 0x00007700ff0c77ac */ /* 0x000e620008000a00 */
[----:B------:R-:W-:Y:S01]  /*1790*/  NOP ;  /* 0x0000000000007918 */ /* 0x000fe20000000000 */
.L_x_746:
[----:B------:R-:W2:Y:S01]  /*17a0*/  S2R R4, SR_TID.X ;  /* 0x0000000000047919 */ /* 0x000ea20000002100 */
[----:B0-----:R-:W-:Y:S01]  /*17b0*/  UMOV UR10, UR8 ;  /* 0x00000008000a7c82 */ /* 0x001fe20008000000 */
[----:B--2---:R-:W-:-:S05]  /*17c0*/  IMAD.SHL.U32 R5, R4, 0x4, RZ ;  /* 0x0000000404057824 */ /* 0x004fca00078e00ff */
[----:B------:R-:W-:-:S05]  /*17d0*/  IADD3 R4, P0, PT, R5, R20, RZ ;  /* 0x0000001405047210 */ /* 0x000fca0007f1e0ff */
[----:B------:R-:W-:Y:S01]  /*17e0*/  IMAD.X R5, RZ, RZ, R24, P0 ;  /* 0x000000ffff057224 */ /* 0x000fe200000e0618 */
[----:B------:R-:W-:-:S04]  /*17f0*/  LEA R22, P0, R4, UR10, 0x2 ;  /* 0x0000000a04167c11 */ /* 0x000fc8000f8010ff */
[----:B------:R-:W-:-:S05]  /*1800*/  LEA.HI.X R23, R4, UR9, R5, 0x2, P0 ;  /* 0x0000000904177c11 */ /* 0x000fca00080f1405 */
[----:B------:R-:W2:Y:S04]  /*1810*/  LDG.E.128.CONSTANT R4, desc[UR14][R22.64] ;  /* 0x0000000e16047981 */ /* 0x000ea8000c1e9d00 */
[----:B------:R-:W3:Y:S04]  /*1820*/  LDG.E.128.CONSTANT R8, desc[UR14][R22.64+0x1000] ;  /* 0x0010000e16087981 */ /* 0x000ee8000c1e9d00 */
[----:B------:R-:W4:Y:S04]  /*1830*/  LDG.E.128.CONSTANT R12, desc[UR14][R22.64+0x2000] ;  /* 0x0020000e160c7981 */ /* 0x000f28000c1e9d00 */
[----:B------:R-:W5:Y:S01]  /*1840*/  LDG.E.128.CONSTANT R16, desc[UR14][R22.64+0x3000] ;  /* 0x0030000e16107981 */ /* 0x000f62000c1e9d00 */
[----:B------:R-:W-:-:S02]  /*1850*/  USHF.R.S32.HI UR18, URZ, 0x1f, UR5 ;  /* 0x0000001fff127899 */ /* 0x000fc40008011405 */
[----:B------:R-:W-:Y:S02]  /*1860*/  UIADD3 UR6, UP0, UPT, UR5, UR6, URZ ;  /* 0x0000000605067290 */ /* 0x000fe4000ff1e0ff */
[----:B------:R-:W-:Y:S02]  /*1870*/  USHF.L.U64.HI UR19, UR5, 0x2, UR18 ;  /* 0x0000000205137899 */ /* 0x000fe40008010212 */
[----:B------:R-:W-:Y:S01]  /*1880*/  UIADD3.X UR7, UPT, UPT, UR18, UR7, URZ, UP0, !UPT ;  /* 0x0000000712077290 */ /* 0x000fe200087fe4ff */
[----:B--2---:R-:W-:Y:S02]  /*1890*/  I2FP.F32.S32 R21, R4 ;  /* 0x0000000400157245 */ /* 0x004fe40000201400 */
[----:B------:R-:W-:Y:S02]  /*18a0*/  I2FP.F32.S32 R4, R5 ;  /* 0x0000000500047245 */ /* 0x000fe40000201400 */
[----:B------:R-:W-:Y:S01]  /*18b0*/  I2FP.F32.S32 R5, R6 ;  /* 0x0000000600057245 */ /* 0x000fe20000201400 */
[----:B------:R-:W-:Y:S01]  /*18c0*/  FADD R0, R21, R0 ;  /* 0x0000000015007221 */ /* 0x000fe20000000000 */
[----:B------:R-:W-:-:S02]  /*18d0*/  I2FP.F32.S32 R6, R7 ;  /* 0x0000000700067245 */ /* 0x000fc40000201400 */
[----:B---3--:R-:W-:Y:S01]  /*18e0*/  I2FP.F32.S32 R7, R10 ;  /* 0x0000000a00077245 */ /* 0x008fe20000201400 */
[----:B------:R-:W-:Y:S01]  /*18f0*/  FADD R21, R4, R5 ;  /* 0x0000000504157221 */ /* 0x000fe20000000000 */
[----:B------:R-:W-:Y:S02]  /*1900*/  I2FP.F32.S32 R5, R8 ;  /* 0x0000000800057245 */ /* 0x000fe40000201400 */
[----:B------:R-:W-:Y:S01]  /*1910*/  I2FP.F32.S32 R8, R9 ;  /* 0x0000000900087245 */ /* 0x000fe20000201400 */
[----:B------:R-:W-:Y:S01]  /*1920*/  FADD R0, R0, R21 ;  /* 0x0000001500007221 */ /* 0x000fe20000000000 */
[----:B-1----:R-:W-:Y:S01]  /*1930*/  IADD3 R4, P1, PT, -R20, UR12, RZ ;  /* 0x0000000c14047c10 */ /* 0x002fe2000ff3e1ff */
[----:B------:R-:W-:Y:S01]  /*1940*/  FADD R6, R6, R5 ;  /* 0x0000000506067221 */ /* 0x000fe20000000000 */
[----:B------:R-:W-:Y:S01]  /*1950*/  I2FP.F32.S32 R10, R11 ;  /* 0x0000000b000a7245 */ /* 0x000fe20000201400 */
[----:B------:R-:W-:Y:S01]  /*1960*/  FADD R21, R8, R7 ;  /* 0x0000000708157221 */ /* 0x000fe20000000000 */
[----:B----4-:R-:W-:-:S02]  /*1970*/  I2FP.F32.S32 R5, R12 ;  /* 0x0000000c00057245 */ /* 0x010fc40000201400 */
[----:B------:R-:W-:Y:S01]  /*1980*/  I2FP.F32.S32 R7, R14 ;  /* 0x0000000e00077245 */ /* 0x000fe20000201400 */
[----:B------:R-:W-:Y:S01]  /*1990*/  FADD R21, R6, R21 ;  /* 0x0000001506157221 */ /* 0x000fe20000000000 */
[----:B-----5:R-:W-:Y:S01]  /*19a0*/  I2FP.F32.S32 R9, R16 ;  /* 0x0000001000097245 */ /* 0x020fe20000201400 */
[----:B------:R-:W-:Y:S01]  /*19b0*/  FADD R5, R10, R5 ;  /* 0x000000050a057221 */ /* 0x000fe20000000000 */
[----:B------:R-:W-:Y:S01]  /*19c0*/  I2FP.F32.S32 R12, R13 ;  /* 0x0000000d000c7245 */ /* 0x000fe20000201400 */
[----:B------:R-:W-:Y:S01]  /*19d0*/  FADD R21, R0, R21 ;  /* 0x0000001500157221 */ /* 0x000fe20000000000 */
[----:B------:R-:W-:Y:S02]  /*19e0*/  I2FP.F32.S32 R14, R15 ;  /* 0x0000000f000e7245 */ /* 0x000fe40000201400 */
[----:B------:R-:W-:Y:S01]  /*19f0*/  I2FP.F32.S32 R16, R17 ;  /* 0x0000001100107245 */ /* 0x000fe20000201400 */
[----:B------:R-:W-:Y:S01]  /*1a00*/  FADD R12, R12, R7 ;  /* 0x000000070c0c7221 */ /* 0x000fe20000000000 */
[----:B------:R-:W-:Y:S01]  /*1a10*/  I2FP.F32.S32 R11, R18 ;  /* 0x00000012000b7245 */ /* 0x000fe20000201400 */
[----:B------:R-:W-:Y:S01]  /*1a20*/  FADD R9, R14, R9 ;  /* 0x000000090e097221 */ /* 0x000fe20000000000 */
[----:B------:R-:W-:Y:S01]  /*1a30*/  ISETP.GE.U32.AND P0, PT, R4, UR5, PT ;  /* 0x0000000504007c0c */ /* 0x000fe2000bf06070 */
[----:B------:R-:W-:Y:S01]  /*1a40*/  IMAD.U32 R7, RZ, RZ, UR5 ;  /* 0x00000005ff077e24 */ /* 0x000fe2000f8e00ff */
[----:B------:R-:W-:Y:S01]  /*1a50*/  IADD3.X R4, PT, PT, ~R24, UR13, RZ, P1, !PT ;  /* 0x0000000d18047c10 */ /* 0x000fe20008ffe5ff */
[----:B------:R-:W-:Y:S01]  /*1a60*/  FADD R16, R16, R11 ;  /* 0x0000000b10107221 */ /* 0x000fe20000000000 */
[----:B------:R-:W-:Y:S01]  /*1a70*/  FADD R5, R5, R12 ;  /* 0x0000000c05057221 */ /* 0x000fe20000000000 */
[----:B------:R-:W-:-:S02]  /*1a80*/  I2FP.F32.S32 R0, R19 ;  /* 0x0000001300007245 */ /* 0x000fc40000201400 */
[----:B------:R-:W-:Y:S01]  /*1a90*/  ISETP.GE.U32.AND.EX P0, PT, R4, UR18, PT, P0 ;  /* 0x0000001204007c0c */ /* 0x000fe2000bf06100 */
[----:B------:R-:W-:Y:S01]  /*1aa0*/  FADD R16, R9, R16 ;  /* 0x0000001009107221 */ /* 0x000fe20000000000 */
[----:B------:R-:W-:-:S03]  /*1ab0*/  LEA R2, P1, R7, R2, 0x2 ;  /* 0x0000000207027211 */ /* 0x000fc600078210ff */
[----:B------:R-:W-:Y:S01]  /*1ac0*/  FADD R16, R5, R16 ;  /* 0x0000001005107221 */ /* 0x000fe20000000000 */
[----:B------:R-:W-:-:S03]  /*1ad0*/  IADD3.X R3, PT, PT, R3, UR19, RZ, P1, !PT ;  /* 0x0000001303037c10 */ /* 0x000fc60008ffe4ff */
[----:B------:R-:W-:-:S04]  /*1ae0*/  FADD R21, R21, R16 ;  /* 0x0000001015157221 */ /* 0x000fc80000000000 */
[----:B------:R-:W-:Y:S01]  /*1af0*/  FADD R0, R0, R21 ;  /* 0x0000001500007221 */ /* 0x000fe20000000000 */
[----:B------:R-:W-:Y:S06]  /*1b00*/  @!P0 BRA `(.L_x_744) ;  /* 0x0000000800708947 */ /* 0x000fec0003800000 */
[----:B------:R-:W-:Y:S01]  /*1b10*/  IADD3 R20, P0, PT, R20, UR5, RZ ;  /* 0x0000000514147c10 */ /* 0x000fe2000ff1e0ff */
[----:B------:R-:W-:-:S03]  /*1b20*/  UIADD3 UR4, UPT, UPT, UR4, 0x1, URZ ;  /* 0x0000000104047890 */ /* 0x000fc6000fffe0ff */
[----:B------:R-:W-:Y:S02]  /*1b30*/  IADD3.X R24, PT, PT, R24, UR18, RZ, P0, !PT ;  /* 0x0000001218187c10 */ /* 0x000fe400087fe4ff */
[----:B------:R-:W-:-:S04]  /*1b40*/  ISETP.GT.U32.AND P0, PT, R20, UR11, PT ;  /* 0x0000000b14007c0c */ /* 0x000fc8000bf04070 */
[----:B------:R-:W-:-:S13]  /*1b50*/  ISETP.GT.U32.AND.EX P0, PT, R24, UR16, PT, P0 ;  /* 0x0000001018007c0c */ /* 0x000fda000bf04100 */
[----:B------:R-:W-:Y:S05]  /*1b60*/  @!P0 BRA `(.L_x_746) ;  /* 0xfffffffc000c8947 */ /* 0x000fea000383ffff */
.L_x_745:
[----:B------:R-:W-:-:S04]  /*1b70*/  ISETP.GE.U32.AND P0, PT, R20, UR12, PT ;  /* 0x0000000c14007c0c */ /* 0x000fc8000bf06070 */
[----:B------:R-:W-:-:S13]  /*1b80*/  ISETP.GE.U32.AND.EX P0, PT, R24, UR13, PT, P0 ;  /* 0x0000000d18007c0c */ /* 0x000fda000bf06100 */
[----:B------:R-:W-:Y:S05]  /*1b90*/  @P0 BRA `(.L_x_744) ;  /* 0x00000008004c0947 */ /* 0x000fea0003800000 */
[----:B------:R-:W0:Y:S01]  /*1ba0*/  S2R R7, SR_TID.X ;  /* 0x0000000000077919 */ /* 0x000e220000002100 */
[----:B------:R-:W-:Y:S01]  /*1bb0*/  IADD3 R20, PT, PT, -R20, UR12, RZ ;  /* 0x0000000c14147c10 */ /* 0x000fe2000fffe1ff */
[----:B------:R-:W-:Y:S03]  /*1bc0*/  BSSY.RECONVERGENT B1, `(.L_x_744) ;  /* 0x0000090000017945 */ /* 0x000fe60003800200 */
[----:B0-----:R-:W-:-:S13]  /*1bd0*/  ISETP.GE.AND P0, PT, R7, R20, PT ;  /* 0x000000140700720c */ /* 0x001fda0003f06270 */
[----:B------:R-:W-:Y:S05]  /*1be0*/  @P0 BRA `(.L_x_747) ;  /* 0x0000000800340947 */ /* 0x000fea0003800000 */
[----:B------:R-:W0:Y:S01]  /*1bf0*/  LDC R6, c[0x0][0x3c0] ;  /* 0x0000f000ff067b82 */ /* 0x000e220000000800 */
[----:B------:R-:W-:Y:S01]  /*1c00*/  LOP3.LUT R4, RZ, R7, RZ, 0x33, !PT ;  /* 0x00000007ff047212 */ /* 0x000fe200078e33ff */
[----:B------:R-:W-:Y:S01]  /*1c10*/  USHF.L.U32 UR8, UR17, 0xc, URZ ;  /* 0x0000000c11087899 */ /* 0x000fe200080006ff */
[----:B------:R-:W-:Y:S03]  /*1c20*/  BSSY.RECONVERGENT B2, `(.L_x_748) ;  /* 0x0000018000027945 */ /* 0x000fe60003800200 */
[----:B------:R-:W-:Y:S02]  /*1c30*/  VIADD R4, R4, UR12 ;  /* 0x0000000c04047c36 */ /* 0x000fe40008000000 */
[----:B------:R-:W-:-:S03]  /*1c40*/  IMAD.U32 R5, RZ, RZ, UR8 ;  /* 0x00000008ff057e24 */ /* 0x000fc6000f8e00ff */
[C---:B------:R-:W-:Y:S02]  /*1c50*/  LOP3.LUT R8, R4.reuse, 0x300, RZ, 0xc0, !PT ;  /* 0x0000030004087812 */ /* 0x040fe400078ec0ff */
[----:B------:R-:W-:Y:S02]  /*1c60*/  IADD3 R5, PT, PT, R4, -UR5, -R5 ;  /* 0x8000000504057c10 */ /* 0x000fe4000fffe805 */
[----:B------:R-:W-:Y:S02]  /*1c70*/  ISETP.NE.AND P0, PT, R8, 0x300, PT ;  /* 0x000003000800780c */ /* 0x000fe40003f05270 */
[----:B------:R-:W-:Y:S01]  /*1c80*/  LEA.HI R4, R4, 0x1, RZ, 0x18 ;  /* 0x0000000104047811 */ /* 0x000fe200078fc0ff */
[----:B0-----:R-:W-:-:S04]  /*1c90*/  IMAD R6, R6, UR4, RZ ;  /* 0x0000000406067c24 */ /* 0x001fc8000f8e02ff */
[----:B------:R-:W-:-:S05]  /*1ca0*/  IMAD R5, R6, -0x1000, R5 ;  /* 0xfffff00006057824 */ /* 0x000fca00078e0205 */
[----:B------:R-:W-:Y:S01]  /*1cb0*/  ISETP.GE.U32.AND P1, PT, R5, 0x300, PT ;  /* 0x000003000500780c */ /* 0x000fe20003f26070 */
[----:B------:R-:W-:Y:S01]  /*1cc0*/  IMAD.MOV.U32 R5, RZ, RZ, R7 ;  /* 0x000000ffff057224 */ /* 0x000fe200078e0007 */
[----:B------:R-:W-:Y:S11]  /*1cd0*/  @!P0 BRA `(.L_x_749) ;  /* 0x0000000000308947 */ /* 0x000ff60003800000 */
[----:B------:R-:W-:Y:S01]  /*1ce0*/  LOP3.LUT R4, R4, 0x3, RZ, 0xc0, !PT ;  /* 0x0000000304047812 */ /* 0x000fe200078ec0ff */
[----:B------:R-:W-:-:S04]  /*1cf0*/  IMAD.MOV.U32 R5, RZ, RZ, R7 ;  /* 0x000000ffff057224 */ /* 0x000fc800078e0007 */
[----:B------:R-:W-:-:S07]  /*1d00*/  IMAD.MOV R4, RZ, RZ, -R4 ;  /* 0x000000ffff047224 */ /* 0x000fce00078e0a04 */
.L_x_750:
[----:B------:R0:W2:Y:S01]  /*1d10*/  LDG.E.CONSTANT R6, desc[UR14][R2.64] ;  /* 0x0000000e02067981 */ /* 0x0000a2000c1e9900 */
[----:B------:R-:W-:Y:S02]  /*1d20*/  VIADD R4, R4, 0x1 ;  /* 0x0000000104047836 */ /* 0x000fe40000000000 */
[----:B------:R-:W-:-:S03]  /*1d30*/  VIADD R5, R5, 0x100 ;  /* 0x0000010005057836 */ /* 0x000fc60000000000 */
[----:B------:R-:W-:Y:S02]  /*1d40*/  ISETP.NE.AND P0, PT, R4, RZ, PT ;  /* 0x000000ff0400720c */ /* 0x000fe40003f05270 */
[----:B0-----:R-:W-:-:S05]  /*1d50*/  IADD3 R2, P2, PT, R2, 0x400, RZ ;  /* 0x0000040002027810 */ /* 0x001fca0007f5e0ff */
[----:B------:R-:W-:Y:S01]  /*1d60*/  IMAD.X R3, RZ, RZ, R3, P2 ;  /* 0x000000ffff037224 */ /* 0x000fe200010e0603 */
[----:B--2---:R-:W-:-:S05]  /*1d70*/  I2FP.F32.S32 R7, R6 ;  /* 0x0000000600077245 */ /* 0x004fca0000201400 */
[----:B------:R-:W-:Y:S01]  /*1d80*/  FADD R0, R7, R0 ;  /* 0x0000000007007221 */ /* 0x000fe20000000000 */
[----:B------:R-:W-:Y:S06]  /*1d90*/  @P0 BRA `(.L_x_750) ;  /* 0xfffffffc00dc0947 */ /* 0x000fec000383ffff */
.L_x_749:
[----:B------:R-:W-:Y:S05]  /*1da0*/  BSYNC.RECONVERGENT B2 ;  /* 0x0000000000027941 */ /* 0x000fea0003800200 */
.L_x_748:
[----:B------:R-:W-:Y:S05]  /*1db0*/  @!P1 BRA `(.L_x_747) ;  /* 0x0000000400c09947 */ /* 0x000fea0003800000 */
[----:B------:R-:W-:Y:S01]  /*1dc0*/  IMAD.IADD R6, R20, 0x1, -R5 ;  /* 0x0000000114067824 */ /* 0x000fe200078e0a05 */
[----:B------:R-:W-:Y:S01]  /*1dd0*/  IADD3 R3, P0, PT, R5, UR6, RZ ;  /* 0x0000000605037c10 */ /* 0x000fe2000ff1e0ff */
[----:B------:R-:W-:Y:S03]  /*1de0*/  BSSY.RECONVERGENT B2, `(.L_x_751) ;  /* 0x000003e000027945 */ /* 0x000fe60003800200 */
[----:B------:R-:W-:Y:S01]  /*1df0*/  ISETP.GT.AND P1, PT, R6, 0xc00, PT ;  /* 0x00000c000600780c */ /* 0x000fe20003f24270 */
[----:B------:R-:W-:Y:S01]  /*1e00*/  IMAD.X R4, RZ, RZ, UR7, P0 ;  /* 0x00000007ff047e24 */ /* 0x000fe200080e06ff */
[----:B------:R-:W-:-:S04]  /*1e10*/  LEA R2, P0, R3, UR10, 0x2 ;  /* 0x0000000a03027c11 */ /* 0x000fc8000f8010ff */
[----:B------:R-:W-:Y:S02]  /*1e20*/  LEA.HI.X R3, R3, UR9, R4, 0x2, P0 ;  /* 0x0000000903037c11 */ /* 0x000fe400080f1404 */
[----:B------:R-:W-:-:S05]  /*1e30*/  PLOP3.LUT P0, PT, PT, PT, PT, 0x80, 0x8 ;  /* 0x000000000008781c */ /* 0x000fca0003f0f070 */
[----:B------:R-:W-:Y:S08]  /*1e40*/  @!P1 BRA `(.L_x_752) ;  /* 0x0000000000dc9947 */ /* 0x000ff00003800000 */
[----:B------:R-:W-:Y:S01]  /*1e50*/  PLOP3.LUT P0, PT, PT, PT, PT, 0x8, 0x80 ;  /* 0x000000000080781c */ /* 0x000fe20003f0e170 */
[----:B------:R-:W-:-:S12]  /*1e60*/  VIADD R4, R20, 0xfffff400 ;  /* 0xfffff40014047836 */ /* 0x000fd80000000000 */
.L_x_753:
[----:B------:R-:W2:Y:S04]  /*1e70*/  LDG.E.CONSTANT R17, desc[UR14][R2.64] ;  /* 0x0000000e02117981 */ /* 0x000ea8000c1e9900 */
[----:B------:R-:W3:Y:S04]  /*1e80*/  LDG.E.CONSTANT R18, desc[UR14][R2.64+0x400] ;  /* 0x0004000e02127981 */ /* 0x000ee8000c1e9900 */
        /* <DEDUP_REMOVED lines=14> */
[----:B------:R-:W-:-:S05]  /*1f70*/  VIADD R5, R5, 0x1000 ;  /* 0x0000100005057836 */ /* 0x000fca0000000000 */
[----:B------:R-:W-:Y:S02]  /*1f80*/  ISETP.GE.AND P1, PT, R5, R4, PT ;  /* 0x000000040500720c */ /* 0x000fe40003f26270 */
[----:B0-----:R-:W-:-:S05]  /*1f90*/  IADD3 R2, P2, PT, R2, 0x4000, RZ ;  /* 0x0000400002027810 */ /* 0x001fca0007f5e0ff */
[----:B------:R-:W-:Y:S01]  /*1fa0*/  IMAD.X R3, RZ, RZ, R3, P2 ;  /* 0x000000ffff037224 */ /* 0x000fe200010e0603 */
[----:B--2---:R-:W-:Y:S02]  /*1fb0*/  I2FP.F32.S32 R17, R17 ;  /* 0x0000001100117245 */ /* 0x004fe40000201400 */
        /* <DEDUP_REMOVED lines=32> */
.L_x_752:
[----:B------:R-:W-:Y:S05]  /*21c0*/  BSYNC.RECONVERGENT B2 ;  /* 0x0000000000027941 */ /* 0x000fea0003800200 */
.L_x_751:
[----:B------:R-:W-:Y:S01]  /*21d0*/  IMAD.IADD R4, R20, 0x1, -R5 ;  /* 0x0000000114047824 */ /* 0x000fe200078e0a05 */
[----:B------:R-:W-:Y:S04]  /*21e0*/  BSSY.RECONVERGENT B2, `(.L_x_754) ;  /* 0x000001f000027945 */ /* 0x000fe80003800200 */
[----:B------:R-:W-:-:S13]  /*21f0*/  ISETP.GT.AND P1, PT, R4, 0x400, PT ;  /* 0x000004000400780c */ /* 0x000fda0003f24270 */
[----:B------:R-:W-:Y:S05]  /*2200*/  @!P1 BRA `(.L_x_755) ;  /* 0x0000000000709947 */ /* 0x000fea0003800000 */
[----:B------:R-:W2:Y:S04]  /*2210*/  LDG.E.CONSTANT R4, desc[UR14][R2.64] ;  /* 0x0000000e02047981 */ /* 0x000ea8000c1e9900 */
[----:B------:R-:W3:Y:S04]  /*2220*/  LDG.E.CONSTANT R6, desc[UR14][R2.64+0x400] ;  /* 0x0004000e02067981 */ /* 0x000ee8000c1e9900 */
[----:B------:R-:W4:Y:S04]  /*2230*/  LDG.E.CONSTANT R8, desc[UR14][R2.64+0x800] ;  /* 0x0008000e02087981 */ /* 0x000f28000c1e9900 */
[----:B------:R-:W5:Y:S04]  /*2240*/  LDG.E.CONSTANT R10, desc[UR14][R2.64+0xc00] ;  /* 0x000c000e020a7981 */ /* 0x000f68000c1e9900 */
[----:B------:R-:W5:Y:S04]  /*2250*/  LDG.E.CONSTANT R11, desc[UR14][R2.64+0x1000] ;  /* 0x0010000e020b7981 */ /* 0x000f68000c1e9900 */
[----:B------:R-:W5:Y:S04]  /*2260*/  LDG.E.CONSTANT R12, desc[UR14][R2.64+0x1400] ;  /* 0x0014000e020c7981 */ /* 0x000f68000c1e9900 */
[----:B------:R-:W5:Y:S04]  /*2270*/  LDG.E.CONSTANT R13, desc[UR14][R2.64+0x1800] ;  /* 0x0018000e020d7981 */ /* 0x000f68000c1e9900 */
[----:B------:R0:W5:Y:S01]  /*2280*/  LDG.E.CONSTANT R14, desc[UR14][R2.64+0x1c00] ;  /* 0x001c000e020e7981 */ /* 0x000162000c1e9900 */
[----:B------:R-:W-:Y:S01]  /*2290*/  PLOP3.LUT P0, PT, PT, PT, PT, 0x8, 0x80 ;  /* 0x000000000080781c */ /* 0x000fe20003f0e170 */
[----:B------:R-:W-:Y:S01]  /*22a0*/  VIADD R5, R5, 0x800 ;  /* 0x0000080005057836 */ /* 0x000fe20000000000 */
        /* <DEDUP_REMOVED lines=18> */
.L_x_755:
[----:B------:R-:W-:Y:S05]  /*23d0*/  BSYNC.RECONVERGENT B2 ;  /* 0x0000000000027941 */ /* 0x000fea0003800200 */
.L_x_754:
[----:B------:R-:W-:-:S13]  /*23e0*/  ISETP.LT.OR P0, PT, R5, R20, P0 ;  /* 0x000000140500720c */ /* 0x000fda0000701670 */
[----:B------:R-:W-:Y:S05]  /*23f0*/  @!P0 BRA `(.L_x_747) ;  /* 0x0000000000308947 */ /* 0x000fea0003800000 */
        /* <DEDUP_REMOVED lines=12> */
.L_x_747:
[----:B------:R-:W-:Y:S05]  /*24c0*/  BSYNC.RECONVERGENT B1 ;  /* 0x0000000000017941 */ /* 0x000fea0003800200 */
.L_x_744:
[----:B------:R-:W0:Y:S01]  /*24d0*/  S2R R7, SR_LANEID ;  /* 0x0000000000077919 */ /* 0x000e220000000000 */
[----:B------:R-:W-:Y:S01]  /*24e0*/  IMAD.MOV.U32 R3, RZ, RZ, R0 ;  /* 0x000000ffff037224 */ /* 0x000fe200078e0000 */
[----:B------:R-:W1:Y:S04]  /*24f0*/  S2R R6, SR_TID.X ;  /* 0x0000000000067919 */ /* 0x000e680000002100 */
[----:B------:R-:W2:Y:S01]  /*2500*/  SHFL.DOWN PT, R0, R3, 0x1, 0x1f ;  /* 0x08201f0003007f89 */ /* 0x000ea200000e0000 */
[C---:B0-----:R-:W-:Y:S02]  /*2510*/  ISETP.GT.AND P0, PT, R7.reuse, 0x1e, PT ;  /* 0x0000001e0700780c */ /* 0x041fe40003f04270 */
[----:B------:R-:W-:-:S11]  /*2520*/  ISETP.NE.AND P1, PT, R7, RZ, PT ;  /* 0x000000ff0700720c */ /* 0x000fd60003f25270 */
[----:B--2---:R-:W-:Y:S01]  /*2530*/  @!P0 FADD R3, R0, R3 ;  /* 0x0000000300038221 */ /* 0x004fe20000000000 */
[----:B------:R-:W-:Y:S01]  /*2540*/  ISETP.GT.AND P0, PT, R7, 0x1d, PT ;  /* 0x0000001d0700780c */ /* 0x000fe20003f04270 */
[----:B------:R-:W0:Y:S01]  /*2550*/  @!P1 S2R R5, SR_CgaCtaId ;  /* 0x0000000000059919 */ /* 0x000e220000008800 */
[----:B------:R-:W-:Y:S02]  /*2560*/  @!P1 MOV R4, 0x400 ;  /* 0x0000040000049802 */ /* 0x000fe40000000f00 */
[----:B-1----:R-:W-:Y:S01]  /*2570*/  @!P1 SHF.R.U32.HI R2, RZ, 0x3, R6 ;  /* 0x00000003ff029819 */ /* 0x002fe20000011606 */
[----:B------:R-:W1:Y:S03]  /*2580*/  SHFL.DOWN PT, R0, R3, 0x2, 0x1f ;  /* 0x08401f0003007f89 */ /* 0x000e6600000e0000 */
[----:B------:R-:W-:-:S05]  /*2590*/  @!P1 LOP3.LUT R2, R2, 0x7c, RZ, 0xc0, !PT ;  /* 0x0000007c02029812 */ /* 0x000fca00078ec0ff */
[----:B-1----:R-:W-:Y:S01]  /*25a0*/  @!P0 FADD R3, R3, R0 ;  /* 0x0000000003038221 */ /* 0x002fe20000000000 */
[----:B------:R-:W-:Y:S02]  /*25b0*/  ISETP.GT.AND P0, PT, R7, 0x1b, PT ;  /* 0x0000001b0700780c */ /* 0x000fe40003f04270 */
[----:B0-----:R-:W-:Y:S02]  /*25c0*/  @!P1 LEA R5, R5, R4, 0x18 ;  /* 0x0000000405059211 */ /* 0x001fe400078ec0ff */
[----:B------:R-:W0:Y:S03]  /*25d0*/  SHFL.DOWN PT, R0, R3, 0x4, 0x1f ;  /* 0x08801f0003007f89 */ /* 0x000e2600000e0000 */
[----:B------:R-:W-:-:S06]  /*25e0*/  @!P1 IMAD.IADD R5, R2, 0x1, R5 ;  /* 0x0000000102059824 */ /* 0x000fcc00078e0205 */
        /* <DEDUP_REMOVED lines=15> */
[----:B------:R-:W0:Y:S04]  /*26e0*/  LDS R3, [UR4+0xc] ;  /* 0x00000c04ff037984 */ /* 0x000e280008000800 */
[----:B---3--:R-:W1:Y:S04]  /*26f0*/  LDS.128 R4, [UR4+0x10] ;  /* 0x00001004ff047984 */ /* 0x008e680008000c00 */
        /* <DEDUP_REMOVED lines=9> */
.L_x_728:
[----:B------:R-:W0:Y:S01]  /*2790*/  LDCU.64 UR12, c[0x0][0x3b8] ;  /* 0x00007700ff0c77ac */ /* 0x000e220008000a00 */
[----:B------:R-:W-:-:S04]  /*27a0*/  USHF.L.U32 UR6, UR17, 0xc, URZ ;  /* 0x0000000c11067899 */ /* 0x000fc800080006ff */
        /* <DEDUP_REMOVED lines=19> */
.L_x_758:
[----:B------:R-:W-:Y:S05]  /*28e0*/  BSYNC.RECONVERGENT B1 ;  /* 0x0000000000017941 */ /* 0x000fea0003800200 */
.L_x_757:
        /* <DEDUP_REMOVED lines=19> */
.L_x_763:
        /* <DEDUP_REMOVED lines=11> */
.L_x_762:
[----:B------:R-:W-:Y:S05]  /*2ad0*/  BSYNC.RECONVERGENT B2 ;  /* 0x0000000000027941 */ /* 0x000fea0003800200 */
.L_x_761:
        /* <DEDUP_REMOVED lines=9> */
.L_x_766:
        /* <DEDUP_REMOVED lines=70> */
.L_x_765:
[----:B------:R-:W-:Y:S05]  /*2fd0*/  BSYNC.RECONVERGENT B2 ;  /* 0x0000000000027941 */ /* 0x000fea0003800200 */
.L_x_764:
        /* <DEDUP_REMOVED lines=40> */
.L_x_768:
[----:B------:R-:W-:Y:S05]  /*3260*/  BSYNC.RECONVERGENT B2 ;  /* 0x0000000000027941 */ /* 0x000fea0003800200 */
.L_x_767:
        /* <DEDUP_REMOVED lines=19> */
.L_x_760:
[----:B------:R-:W-:Y:S05]  /*33a0*/  BSYNC.RECONVERGENT B1 ;  /* 0x0000000000017941 */ /* 0x000fea0003800200 */
.L_x_759:
[----:B------:R-:W-:Y:S01]  /*33b0*/  UISETP.GE.AND UP0, UPT, UR7, 0x100, UPT ;  /* 0x000001000700788c */ /* 0x000fe2000bf06270 */
[----:B------:R-:W-:-:S08]  /*33c0*/  IMAD.MOV.U32 R5, RZ, RZ, R6 ;  /* 0x000000ffff057224 */ /* 0x000fd000078e0006 */
[----:B------:R-:W-:Y:S05]  /*33d0*/  BRA.U !UP0, `(.L_x_769) ;  /* 0x0000000108ac7547 */ /* 0x000fea000b800000 */
[----:B------:R-:W0:Y:S01]  /*33e0*/  S2R R7, SR_LANEID ;  /* 0x0000000000077919 */ /* 0x000e220000000000 */
[----:B------:R-:W1:Y:S02]  /*33f0*/  SHFL.DOWN PT, R2, R5, 0x1, 0x1f ;  /* 0x08201f0005027f89 */ /* 0x000e6400000e0000 */
[----:B-1----:R-:W-:Y:S01]  /*3400*/  FADD R2, R2, R5 ;  /* 0x0000000502027221 */ /* 0x002fe20000000000 */
[C---:B0-----:R-:W-:Y:S02]  /*3410*/  ISETP.GT.AND P0, PT, R7.reuse, 0x1e, PT ;  /* 0x0000001e0700780c */ /* 0x041fe40003f04270 */
[----:B------:R-:W-:Y:S02]  /*3420*/  ISETP.NE.AND P1, PT, R7, RZ, PT ;  /* 0x000000ff0700720c */ /* 0x000fe40003f25270 */
        /* <DEDUP_REMOVED lines=38> */
.L_x_769:
        /* <DEDUP_REMOVED lines=14> */
[----:B------:R-:W-:Y:S02]  /*3770*/  @!P1 MOV R6, 0x400 ;  /* 0x0000040000069802 */ /* 0x000fe40000000f00 */
[----:B------:R-:W0:Y:S09]  /*3780*/  SHFL.DOWN PT, R2, R5, 0x2, R4 ;  /* 0x0840000005027989 */ /* 0x000e3200000e0004 */
[----:B0-----:R-:W-:Y:S01]  /*3790*/  @!P0 FADD R5, R5, R2 ;  /* 0x0000000205058221 */ /* 0x001fe20000000000 */
[----:B------:R-:W-:Y:S01]  /*37a0*/  ISETP.GT.AND P0, PT, R7, R4, PT ;  /* 0x000000040700720c */ /* 0x000fe20003f04270 */
[----:B------:R-:W-:-:S02]  /*37b0*/  VIADD R7, R3, 0x8 ;  /* 0x0000000803077836 */ /* 0x000fc40000000000 */
[----:B------:R-:W-:Y:S01]  /*37c0*/  VIADD R3, R3, 0x10 ;  /* 0x0000001003037836 */ /* 0x000fe20000000000 */
[----:B------:R-:W0:Y:S09]  /*37d0*/  SHFL.DOWN PT, R2, R5, 0x4, R4 ;  /* 0x0880000005027989 */ /* 0x000e3200000e0004 */
[----:B0-----:R-:W-:Y:S01]  /*37e0*/  @!P0 FADD R5, R5, R2 ;  /* 0x0000000205058221 */ /* 0x001fe20000000000 */
[----:B------:R-:W-:-:S02]  /*37f0*/  ISETP.GT.AND P0, PT, R7, R4, PT ;  /* 0x000000040700720c */ /* 0x000fc40003f04270 */
[----:B------:R-:W0:Y:S02]  /*3800*/  @!P1 S2R R7, SR_CgaCtaId ;  /* 0x0000000000079919 */ /* 0x000e240000008800 */
[----:B------:R-:W1:Y:S09]  /*3810*/  SHFL.DOWN PT, R2, R5, 0x8, R4 ;  /* 0x0900000005027989 */ /* 0x000e7200000e0004 */
[----:B-1----:R-:W-:Y:S01]  /*3820*/  @!P0 FADD R5, R5, R2 ;  /* 0x0000000205058221 */ /* 0x002fe20000000000 */
[----:B------:R-:W-:-:S02]  /*3830*/  ISETP.GT.AND P0, PT, R3, R4, PT ;  /* 0x000000040300720c */ /* 0x000fc40003f04270 */
[----:B------:R-:W-:Y:S02]  /*3840*/  @!P1 SHF.R.U32.HI R3, RZ, 0x3, R0 ;  /* 0x00000003ff039819 */ /* 0x000fe40000011600 */
[----:B------:R-:W1:Y:S01]  /*3850*/  SHFL.DOWN PT, R2, R5, 0x10, R4 ;  /* 0x0a00000005027989 */ /* 0x000e6200000e0004 */
[----:B0-----:R-:W-:Y:S02]  /*3860*/  @!P1 LEA R6, R7, R6, 0x18 ;  /* 0x0000000607069211 */ /* 0x001fe400078ec0ff */
[----:B------:R-:W-:-:S05]  /*3870*/  @!P1 LOP3.LUT R3, R3, 0x7c, RZ, 0xc0, !PT ;  /* 0x0000007c03039812 */ /* 0x000fca00078ec0ff */
[----:B------:R-:W-:Y:S02]  /*3880*/  @!P1 IMAD.IADD R3, R3, 0x1, R6 ;  /* 0x0000000103039824 */ /* 0x000fe400078e0206 */
[----:B-1----:R-:W-:Y:S01]  /*3890*/  @!P0 FADD R5, R5, R2 ;  /* 0x0000000205058221 */ /* 0x002fe20000000000 */
        /* <DEDUP_REMOVED lines=18> */
[----:B-1----:R-:W0:Y:S04]  /*39c0*/  LDS R3, [UR4+0xc] ;  /* 0x00000c04ff037984 */ /* 0x002e280008000800 */
[----:B------:R-:W1:Y:S04]  /*39d0*/  LDS.128 R4, [UR4+0x10] ;  /* 0x00001004ff047984 */ /* 0x000e680008000c00 */
        /* <DEDUP_REMOVED lines=13> */
.L_x_756:
[----:B------:R-:W0:Y:S01]  /*3ab0*/  S2R R4, SR_TID.X ;  /* 0x0000000000047919 */ /* 0x000e220000002100 */
[----:B------:R-:W1:Y:S01]  /*3ac0*/  LDC.64 R2, c[0x0][0x380] ;  /* 0x0000e000ff027b82 */ /* 0x000e620000000a00 */
[----:B0-----:R-:W-:-:S04]  /*3ad0*/  VIADD R5, R4, UR6 ;  /* 0x0000000604057c36 */ /* 0x001fc80008000000 */
[----:B-1----:R-:W-:-:S05]  /*3ae0*/  IMAD.WIDE.U32 R2, R5, 0x4, R2 ;  /* 0x0000000405027825 */ /* 0x002fca00078e0002 */
        /* <DEDUP_REMOVED lines=16> */
[----:B------:R-:W-:-:S02]  /*3bf0*/  USHF.R.S32.HI UR7, URZ, 0x1f, UR5 ;  /* 0x0000001fff077899 */ /* 0x000fc40008011405 */
[----:B------:R-:W-:-:S04]  /*3c00*/  UISETP.GE.U32.AND UP0, UPT, UR4, UR5, UPT ;  /* 0x000000050400728c */ /* 0x000fc8000bf06070 */
[----:B------:R-:W-:Y:S01]  /*3c10*/  UISETP.GE.U32.AND.EX UP0, UPT, UR8, UR7, UPT, UP0 ;  /* 0x000000070800728c */ /* 0x000fe2000bf06100 */
[----:B--2---:R-:W-:Y:S02]  /*3c20*/  I2FP.F32.S32 R19, R19 ;  /* 0x0000001300137245 */ /* 0x004fe40000201400 */
[----:B---3--:R-:W-:Y:S02]  /*3c30*/  I2FP.F32.S32 R12, R12 ;  /* 0x0000000c000c7245 */ /* 0x008fe40000201400 */
[----:B----4-:R-:W-:-:S03]  /*3c40*/  I2FP.F32.S32 R13, R13 ;  /* 0x0000000d000d7245 */ /* 0x010fc60000201400 */
[----:B------:R-:W-:Y:S01]  /*3c50*/  FADD R12, R19, R12 ;  /* 0x0000000c130c7221 */ /* 0x000fe20000000000 */
[----:B-----5:R-:W-:Y:S02]  /*3c60*/  I2FP.F32.S32 R14, R14 ;  /* 0x0000000e000e7245 */ /* 0x020fe40000201400 */
[----:B------:R-:W-:-:S03]  /*3c70*/  I2FP.F32.S32 R15, R15 ;  /* 0x0000000f000f7245 */ /* 0x000fc60000201400 */
[----:B------:R-:W-:Y:S01]  /*3c80*/  FADD R13, R13, R14 ;  /* 0x0000000e0d0d7221 */ /* 0x000fe20000000000 */
[----:B------:R-:W-:-:S03]  /*3c90*/  I2FP.F32.S32 R16, R16 ;  /* 0x0000001000107245 */ /* 0x000fc60000201400 */
[----:B0-----:R-:W-:Y:S01]  /*3ca0*/  FADD R2, R12, R13 ;  /* 0x0000000d0c027221 */ /* 0x001fe20000000000 */
[----:B------:R-:W-:Y:S01]  /*3cb0*/  I2FP.F32.S32 R17, R17 ;  /* 0x0000001100117245 */ /* 0x000fe20000201400 */
[----:B------:R-:W-:Y:S01]  /*3cc0*/  FADD R15, R15, R16 ;  /* 0x000000100f0f7221 */ /* 0x000fe20000000000 */
[----:B------:R-:W-:Y:S02]  /*3cd0*/  I2FP.F32.S32 R18, R18 ;  /* 0x0000001200127245 */ /* 0x000fe40000201400 */
[----:B------:R-:W-:-:S03]  /*3ce0*/  I2FP.F32.S32 R11, R11 ;  /* 0x0000000b000b7245 */ /* 0x000fc60000201400 */
[----:B------:R-:W-:Y:S01]  /*3cf0*/  FADD R18, R17, R18 ;  /* 0x0000001211127221 */ /* 0x000fe20000000000 */
[----:B------:R-:W-:-:S03]  /*3d00*/  I2FP.F32.S32 R10, R10 ;  /* 0x0000000a000a7245 */ /* 0x000fc60000201400 */
[----:B------:R-:W-:Y:S01]  /*3d10*/  FADD R15, R15, R18 ;  /* 0x000000120f0f7221 */ /* 0x000fe20000000000 */
[----:B------:R-:W-:Y:S01]  /*3d20*/  I2FP.F32.S32 R9, R9 ;  /* 0x0000000900097245 */ /* 0x000fe20000201400 */
[----:B------:R-:W-:Y:S02]  /*3d30*/  FADD R10, R11, R10 ;  /* 0x0000000a0b0a7221 */ /* 0x000fe40000000000 */
[----:B------:R-:W-:Y:S01]  /*3d40*/  FADD R2, R2, R15 ;  /* 0x0000000f02027221 */ /* 0x000fe20000000000 */
[----:B------:R-:W-:Y:S02]  /*3d50*/  I2FP.F32.S32 R8, R8 ;  /* 0x0000000800087245 */ /* 0x000fe40000201400 */
[----:B------:R-:W-:-:S03]  /*3d60*/  I2FP.F32.S32 R6, R6 ;  /* 0x0000000600067245 */ /* 0x000fc60000201400 */
[----:B------:R-:W-:Y:S01]  /*3d70*/  FADD R9, R9, R8 ;  /* 0x0000000809097221 */ /* 0x000fe20000000000 */
[----:B------:R-:W-:-:S03]  /*3d80*/  I2FP.F32.S32 R5, R5 ;  /* 0x0000000500057245 */ /* 0x000fc60000201400 */
[----:B------:R-:W-:Y:S01]  /*3d90*/  FADD R9, R10, R9 ;  /* 0x000000090a097221 */ /* 0x000fe20000000000 */
[----:B------:R-:W-:Y:S01]  /*3da0*/  I2FP.F32.S32 R0, R0 ;  /* 0x0000000000007245 */ /* 0x000fe20000201400 */
[----:B------:R-:W-:Y:S01]  /*3db0*/  FADD R5, R6, R5 ;  /* 0x0000000506057221 */ /* 0x000fe20000000000 */
[----:B------:R-:W-:-:S05]  /*3dc0*/  I2FP.F32.S32 R7, R7 ;  /* 0x0000000700077245 */ /* 0x000fca0000201400 */
[----:B------:R-:W-:-:S04]  /*3dd0*/  FADD R0, R0, R7 ;  /* 0x0000000700007221 */ /* 0x000fc80000000000 */
        /* <DEDUP_REMOVED lines=8> */
[----:B------:R-:W-:Y:S02]  /*3e60*/  UIADD3.X UR7, UPT, UPT, URZ, UR7, URZ, UP0, !UPT ;  /* 0x00000007ff077290 */ /* 0x000fe400087fe4ff */
[----:B------:R-:W-:Y:S01]  /*3e70*/  UIADD3.X UR21, UPT, UPT, UR13, -0x1, URZ, UP1, !UPT ;  /* 0xffffffff0d157890 */ /* 0x000fe20008ffe4ff */
[----:B------:R-:W-:Y:S01]  /*3e80*/  LEA R4, P1, R5, UR10, 0x2 ;  /* 0x0000000a05047c11 */ /* 0x000fe2000f8210ff */
[----:B------:R-:W-:-:S02]  /*3e90*/  UISETP.GT.U32.AND UP0, UPT, UR6, UR20, UPT ;  /* 0x000000140600728c */ /* 0x000fc4000bf04070 */
[----:B------:R-:W-:Y:S01]  /*3ea0*/  IMAD.X R2, RZ, RZ, UR7, P0 ;  /* 0x00000007ff027e24 */ /* 0x000fe200080e06ff */
[----:B------:R-:W-:Y:S01]  /*3eb0*/  UMOV UR4, URZ ;  /* 0x000000ff00047c82 */ /* 0x000fe20008000000 */
[----:B------:R-:W-:Y:S01]  /*3ec0*/  UISETP.GT.U32.AND.EX UP0, UPT, UR7, UR21, UPT, UP0 ;  /* 0x000000150700728c */ /* 0x000fe2000bf04100 */
[----:B------:R-:W-:Y:S01]  /*3ed0*/  UMOV UR8, UR6 ;  /* 0x0000000600087c82 */ /* 0x000fe20008000000 */
[----:B------:R-:W-:Y:S01]  /*3ee0*/  UMOV UR9, UR7 ;  /* 0x0000000700097c82 */ /* 0x000fe20008000000 */
[----:B0-----:R-:W-:-:S06]  /*3ef0*/  LEA.HI.X R5, R5, UR11, R2, 0x2, P1 ;  /* 0x0000000b05057c11 */ /* 0x001fcc00088f1402 */
[----:B------:R-:W-:Y:S05]  /*3f00*/  BRA.U UP0, `(.L_x_771) ;  /* 0x00000005002c7547 */ /* 0x000fea000b800000 */
[----:B------:R-:W0:Y:S01]  /*3f10*/  LDCU.64 UR10, c[0x0][0x380] ;  /* 0x00007000ff0a77ac */ /* 0x000e220008000a00 */
[----:B------:R-:W1:Y:S01]  /*3f20*/  LDCU.64 UR12, c[0x0][0x3b8] ;  /* 0x00007700ff0c77ac */ /* 0x000e620008000a00 */
[----:B------:R-:W-:Y:S01]  /*3f30*/  NOP ;  /* 0x0000000000007918 */ /* 0x000fe20000000000 */
.L_x_772:
[----:B------:R-:W2:Y:S02]  /*3f40*/  S2R R3, SR_TID.X ;  /* 0x0000000000037919 */ /* 0x000ea40000002100 */
[----:B--2---:R-:W-:-:S05]  /*3f50*/  IADD3 R3, P0, PT, R3, UR6, RZ ;  /* 0x0000000603037c10 */ /* 0x004fca000ff1e0ff */
[----:B------:R-:W-:Y:S01]  /*3f60*/  IMAD.X R6, RZ, RZ, UR7, P0 ;  /* 0x00000007ff067e24 */ /* 0x000fe200080e06ff */
[----:B0-----:R-:W-:-:S04]  /*3f70*/  LEA R2, P0, R3, UR10, 0x2 ;  /* 0x0000000a03027c11 */ /* 0x001fc8000f8010ff */
[----:B------:R-:W-:-:S05]  /*3f80*/  LEA.HI.X R3, R3, UR11, R6, 0x2, P0 ;  /* 0x0000000b03037c11 */ /* 0x000fca00080f1406 */
        /* <DEDUP_REMOVED lines=16> */
[----:B-1----:R-:W-:-:S02]  /*4090*/  UIADD3 UR18, UP0, UPT, -UR6, UR12, URZ ;  /* 0x0000000c06127290 */ /* 0x002fc4000ff1e1ff */
[----:B------:R-:W-:Y:S02]  /*40a0*/  USHF.R.S32.HI UR16, URZ, 0x1f, UR5 ;  /* 0x0000001fff107899 */ /* 0x000fe40008011405 */
[----:B------:R-:W-:Y:S02]  /*40b0*/  UIADD3.X UR19, UPT, UPT, ~UR7, UR13, URZ, UP0, !UPT ;  /* 0x0000000d07137290 */ /* 0x000fe400087fe5ff */
[----:B------:R-:W-:-:S04]  /*40c0*/  UISETP.GE.U32.AND UP0, UPT, UR18, UR5, UPT ;  /* 0x000000051200728c */ /* 0x000fc8000bf06070 */
[----:B------:R-:W-:Y:S02]  /*40d0*/  UISETP.GE.U32.AND.EX UP0, UPT, UR19, UR16, UPT, UP0 ;  /* 0x000000101300728c */ /* 0x000fe4000bf06100 */
[----:B------:R-:W-:-:S04]  /*40e0*/  UIADD3 UR8, UP1, UPT, UR5, UR8, URZ ;  /* 0x0000000805087290 */ /* 0x000fc8000ff3e0ff */
[----:B------:R-:W-:Y:S01]  /*40f0*/  UIADD3.X UR9, UPT, UPT, UR16, UR9, URZ, UP1, !UPT ;  /* 0x0000000910097290 */ /* 0x000fe20008ffe4ff */
[----:B--2---:R-:W-:Y:S02]  /*4100*/  I2FP.F32.S32 R2, R11 ;  /* 0x0000000b00027245 */ /* 0x004fe40000201400 */
[----:B---3--:R-:W-:Y:S02]  /*4110*/  I2FP.F32.S32 R15, R15 ;  /* 0x0000000f000f7245 */ /* 0x008fe40000201400 */
[----:B----4-:R-:W-:Y:S02]  /*4120*/  I2FP.F32.S32 R16, R16 ;  /* 0x0000001000107245 */ /* 0x010fe40000201400 */
[----:B-----5:R-:W-:Y:S02]  /*4130*/  I2FP.F32.S32 R17, R17 ;  /* 0x0000001100117245 */ /* 0x020fe40000201400 */
[----:B------:R-:W-:Y:S02]  /*4140*/  I2FP.F32.S32 R18, R18 ;  /* 0x0000001200127245 */ /* 0x000fe40000201400 */
[----:B------:R-:W-:-:S02]  /*4150*/  I2FP.F32.S32 R19, R19 ;  /* 0x0000001300137245 */ /* 0x000fc40000201400 */
[----:B------:R-:W-:Y:S02]  /*4160*/  I2FP.F32.S32 R20, R20 ;  /* 0x0000001400147245 */ /* 0x000fe40000201400 */
[----:B------:R-:W-:Y:S02]  /*4170*/  I2FP.F32.S32 R21, R21 ;  /* 0x0000001500157245 */ /* 0x000fe40000201400 */
[----:B------:R-:W-:Y:S02]  /*4180*/  I2FP.F32.S32 R14, R14 ;  /* 0x0000000e000e7245 */ /* 0x000fe40000201400 */
[----:B------:R-:W-:Y:S02]  /*4190*/  I2FP.F32.S32 R3, R12 ;  /* 0x0000000c00037245 */ /* 0x000fe40000201400 */
[----:B------:R-:W-:Y:S02]  /*41a0*/  I2FP.F32.S32 R7, R7 ;  /* 0x0000000700077245 */ /* 0x000fe40000201400 */
[----:B------:R-:W-:-:S02]  /*41b0*/  I2FP.F32.S32 R8, R8 ;  /* 0x0000000800087245 */ /* 0x000fc40000201400 */
[----:B------:R-:W-:Y:S02]  /*41c0*/  I2FP.F32.S32 R11, R10 ;  /* 0x0000000a000b7245 */ /* 0x000fe40000201400 */
[----:B------:R-:W-:Y:S02]  /*41d0*/  I2FP.F32.S32 R6, R6 ;  /* 0x0000000600067245 */ /* 0x000fe40000201400 */
[----:B------:R-:W-:Y:S01]  /*41e0*/  I2FP.F32.S32 R9, R9 ;  /* 0x0000000900097245 */ /* 0x000fe20000201400 */
[----:B------:R-:W-:Y:S01]  /*41f0*/  FADD R0, R15, R0 ;  /* 0x000000000f007221 */ /* 0x000fe20000000000 */
        /* <DEDUP_REMOVED lines=11> */
[----:B------:R-:W-:-:S02]  /*42b0*/  IMAD.U32 R3, RZ, RZ, UR5 ;  /* 0x00000005ff037e24 */ /* 0x000fc4000f8e00ff */
[----:B------:R-:W-:Y:S01]  /*42c0*/  FADD R0, R0, R21 ;  /* 0x0000001500007221 */ /* 0x000fe20000000000 */
[----:B------:R-:W-:Y:S01]  /*42d0*/  FADD R9, R2, R9 ;  /* 0x0000000902097221 */ /* 0x000fe20000000000 */
[----:B------:R-:W-:Y:S01]  /*42e0*/  IMAD.U32 R2, RZ, RZ, UR5 ;  /* 0x00000005ff027e24 */ /* 0x000fe2000f8e00ff */
[----:B------:R-:W-:Y:S01]  /*42f0*/  LEA R4, P0, R3, R4, 0x2 ;  /* 0x0000000403047211 */ /* 0x000fe200078010ff */
[----:B------:R-:W-:Y:S01]  /*4300*/  IMAD.U32 R3, RZ, RZ, UR16 ;  /* 0x00000010ff037e24 */ /* 0x000fe2000f8e00ff */
[----:B------:R-:W-:Y:S01]  /*4310*/  I2FP.F32.S32 R13, R13 ;  /* 0x0000000d000d7245 */ /* 0x000fe20000201400 */
[----:B------:R-:W-:-:S03]  /*4320*/  FADD R0, R0, R9 ;  /* 0x0000000900007221 */ /* 0x000fc60000000000 */
[----:B------:R-:W-:Y:S01]  /*4330*/  LEA.HI.X R5, R2, R5, R3, 0x2, P0 ;  /* 0x0000000502057211 */ /* 0x000fe200000f1403 */
[----:B------:R-:W-:Y:S01]  /*4340*/  FADD R0, R13, R0 ;  /* 0x000000000d007221 */ /* 0x000fe20000000000 */
[----:B------:R-:W-:Y:S06]  /*4350*/  BRA.U !UP0, `(.L_x_770) ;  /* 0x00000009087c7547 */ /* 0x000fec000b800000 */
[----:B------:R-:W-:Y:S02]  /*4360*/  UIADD3 UR6, UP0, UPT, UR5, UR6, URZ ;  /* 0x0000000605067290 */ /* 0x000fe4000ff1e0ff */
[----:B------:R-:W-:Y:S02]  /*4370*/  UIADD3 UR4, UPT, UPT, UR4, 0x1, URZ ;  /* 0x0000000104047890 */ /* 0x000fe4000fffe0ff */
[----:B------:R-:W-:Y:S02]  /*4380*/  UIADD3.X UR7, UPT, UPT, UR16, UR7, URZ, UP0, !UPT ;  /* 0x0000000710077290 */ /* 0x000fe400087fe4ff */
[----:B------:R-:W-:-:S04]  /*4390*/  UISETP.GT.U32.AND UP0, UPT, UR6, UR20, UPT ;  /* 0x000000140600728c */ /* 0x000fc8000bf04070 */
[----:B------:R-:W-:-:S09]  /*43a0*/  UISETP.GT.U32.AND.EX UP0, UPT, UR7, UR21, UPT, UP0 ;  /* 0x000000150700728c */ /* 0x000fd2000bf04100 */
[----:B------:R-:W-:Y:S05]  /*43b0*/  BRA.U !UP0, `(.L_x_772) ;  /* 0xfffffff908e07547 */ /* 0x000fea000b83ffff */
.L_x_771:
[----:B------:R-:W-:-:S04]  /*43c0*/  UISETP.GE.U32.AND UP0, UPT, UR6, UR12, UPT ;  /* 0x0000000c0600728c */ /* 0x000fc8000bf06070 */
[----:B------:R-:W-:-:S09]  /*43d0*/  UISETP.GE.U32.AND.EX UP0, UPT, UR7, UR13, UPT, UP0 ;  /* 0x0000000d0700728c */ /* 0x000fd2000bf06100 */
[----:B------:R-:W-:Y:S05]  /*43e0*/  BRA.U UP0, `(.L_x_770) ;  /* 0x0000000900587547 */ /* 0x000fea000b800000 */
[----:B------:R-:W0:Y:S01]  /*43f0*/  S2R R8, SR_TID.X ;  /* 0x0000000000087919 */ /* 0x000e220000002100 */
[----:B------:R-:W-:Y:S01]  /*4400*/  UIADD3 UR6, UPT, UPT, -UR6, UR12, URZ ;  /* 0x0000000c06067290 */ /* 0x000fe2000fffe1ff */
[----:B------:R-:W-:Y:S05]  /*4410*/  BSSY.RECONVERGENT B1, `(.L_x_770) ;  /* 0x0000093000017945 */ /* 0x000fea0003800200 */
[----:B0-----:R-:W-:-:S13]  /*4420*/  ISETP.GE.AND P0, PT, R8, UR6, PT ;  /* 0x0000000608007c0c */ /* 0x001fda000bf06270 */
[----:B------:R-:W-:Y:S05]  /*4430*/  @P0 BRA `(.L_x_773) ;  /* 0x0000000800400947 */ /* 0x000fea0003800000 */
[----:B------:R-:W0:Y:S01]  /*4440*/  LDC R6, c[0x0][0x3c0] ;  /* 0x0000f000ff067b82 */ /* 0x000e220000000800 */
[----:B------:R-:W-:Y:S01]  /*4450*/  USHF.L.U32 UR7, UR17, 0xc, URZ ;  /* 0x0000000c11077899 */ /* 0x000fe200080006ff */
[----:B------:R-:W-:Y:S01]  /*4460*/  LOP3.LUT R2, RZ, R8, RZ, 0x33, !PT ;  /* 0x00000008ff027212 */ /* 0x000fe200078e33ff */
[----:B------:R-:W-:Y:S04]  /*4470*/  BSSY.RECONVERGENT B2, `(.L_x_774) ;  /* 0x000001a000027945 */ /* 0x000fe80003800200 */
[----:B------:R-:W-:Y:S02]  /*4480*/  VIADD R3, R2, UR12 ;  /* 0x0000000c02037c36 */ /* 0x000fe40008000000 */
[----:B------:R-:W-:-:S05]  /*4490*/  IMAD.U32 R2, RZ, RZ, UR7 ;  /* 0x00000007ff027e24 */ /* 0x000fca000f8e00ff */
[C---:B------:R-:W-:Y:S01]  /*44a0*/  IADD3 R7, PT, PT, R3.reuse, -UR5, -R2 ;  /* 0x8000000503077c10 */ /* 0x040fe2000fffe802 */
[----:B0-----:R-:W-:Y:S01]  /*44b0*/  IMAD R2, R6, UR4, RZ ;  /* 0x0000000406027c24 */ /* 0x001fe2000f8e02ff */
[C---:B------:R-:W-:Y:S02]  /*44c0*/  LOP3.LUT R6, R3.reuse, 0x300, RZ, 0xc0, !PT ;  /* 0x0000030003067812 */ /* 0x040fe400078ec0ff */
[----:B------:R-:W-:Y:S01]  /*44d0*/  LEA.HI R3, R3, 0x1, RZ, 0x18 ;  /* 0x0000000103037811 */ /* 0x000fe200078fc0ff */
[----:B------:R-:W-:Y:S01]  /*44e0*/  IMAD R2, R2, -0x1000, R7 ;  /* 0xfffff00002027824 */ /* 0x000fe200078e0207 */
[----:B------:R-:W-:Y:S01]  /*44f0*/  ISETP.NE.AND P0, PT, R6, 0x300, PT ;  /* 0x000003000600780c */ /* 0x000fe20003f05270 */
[----:B------:R-:W-:-:S03]  /*4500*/  IMAD.MOV.U32 R6, RZ, RZ, R8 ;  /* 0x000000ffff067224 */ /* 0x000fc600078e0008 */
[----:B------:R-:W-:-:S09]  /*4510*/  ISETP.GE.U32.AND P1, PT, R2, 0x300, PT ;  /* 0x000003000200780c */ /* 0x000fd20003f26070 */
[----:B------:R-:W-:Y:S05]  /*4520*/  @!P0 BRA `(.L_x_775) ;  /* 0x0000000000388947 */ /* 0x000fea0003800000 */
[----:B------:R-:W-:Y:S01]  /*4530*/  LOP3.LUT R3, R3, 0x3, RZ, 0xc0, !PT ;  /* 0x0000000303037812 */ /* 0x000fe200078ec0ff */
[----:B------:R-:W-:-:S04]  /*4540*/  IMAD.MOV.U32 R6, RZ, RZ, R8 ;  /* 0x000000ffff067224 */ /* 0x000fc800078e0008 */
[----:B------:R-:W-:-:S07]  /*4550*/  IMAD.MOV R7, RZ, RZ, -R3 ;  /* 0x000000ffff077224 */ /* 0x000fce00078e0a03 */
.L_x_776:
        /* <DEDUP_REMOVED lines=11> */
.L_x_775:
[----:B------:R-:W-:Y:S05]  /*4610*/  BSYNC.RECONVERGENT B2 ;  /* 0x0000000000027941 */ /* 0x000fea0003800200 */
.L_x_774:
[----:B------:R-:W-:Y:S05]  /*4620*/  @!P1 BRA `(.L_x_773) ;  /* 0x0000000400c49947 */ /* 0x000fea0003800000 */
[C---:B------:R-:W-:Y:S01]  /*4630*/  IADD3 R5, PT, PT, -R6.reuse, UR6, RZ ;  /* 0x0000000606057c10 */ /* 0x040fe2000fffe1ff */
[----:B------:R-:W-:Y:S01]  /*4640*/  BSSY.RECONVERGENT B2, `(.L_x_777) ;  /* 0x0000040000027945 */ /* 0x000fe20003800200 */
[----:B------:R-:W-:Y:S02]  /*4650*/  IADD3 R3, P0, PT, R6, UR8, RZ ;  /* 0x0000000806037c10 */ /* 0x000fe4000ff1e0ff */
[----:B------:R-:W-:-:S03]  /*4660*/  ISETP.GT.AND P1, PT, R5, 0xc00, PT ;  /* 0x00000c000500780c */ /* 0x000fc60003f24270 */
[----:B------:R-:W-:Y:S01]  /*4670*/  IMAD.X R4, RZ, RZ, UR9, P0 ;  /* 0x00000009ff047e24 */ /* 0x000fe200080e06ff */
[----:B------:R-:W-:-:S04]  /*4680*/  LEA R2, P0, R3, UR10, 0x2 ;  /* 0x0000000a03027c11 */ /* 0x000fc8000f8010ff */
[----:B------:R-:W-:Y:S02]  /*4690*/  LEA.HI.X R3, R3, UR11, R4, 0x2, P0 ;  /* 0x0000000b03037c11 */ /* 0x000fe400080f1404 */
[----:B------:R-:W-:-:S03]  /*46a0*/  PLOP3.LUT P0, PT, PT, PT, PT, 0x80, 0x8 ;  /* 0x000000000008781c */ /* 0x000fc60003f0f070 */
[----:B------:R-:W-:Y:S10]  /*46b0*/  @!P1 BRA `(.L_x_778) ;  /* 0x0000000000e09947 */ /* 0x000ff40003800000 */
[----:B------:R-:W-:Y:S01]  /*46c0*/  IMAD.U32 R5, RZ, RZ, UR6 ;  /* 0x00000006ff057e24 */ /* 0x000fe2000f8e00ff */
[----:B------:R-:W-:-:S03]  /*46d0*/  PLOP3.LUT P0, PT, PT, PT, PT, 0x8, 0x80 ;  /* 0x000000000080781c */ /* 0x000fc60003f0e170 */
[----:B------:R-:W-:-:S10]  /*46e0*/  VIADD R5, R5, 0xfffff400 ;  /* 0xfffff40005057836 */ /* 0x000fd40000000000 */
.L_x_779:
        /* <DEDUP_REMOVED lines=53> */
.L_x_778:
[----:B------:R-:W-:Y:S05]  /*4a40*/  BSYNC.RECONVERGENT B2 ;  /* 0x0000000000027941 */ /* 0x000fea0003800200 */
.L_x_777:
[----:B------:R-:W-:Y:S01]  /*4a50*/  IADD3 R4, PT, PT, -R6, UR6, RZ ;  /* 0x0000000606047c10 */ /* 0x000fe2000fffe1ff */
[----:B------:R-:W-:Y:S03]  /*4a60*/  BSSY.RECONVERGENT B2, `(.L_x_780) ;  /* 0x000001f000027945 */ /* 0x000fe60003800200 */
        /* <DEDUP_REMOVED lines=30> */
.L_x_781:
[----:B------:R-:W-:Y:S05]  /*4c50*/  BSYNC.RECONVERGENT B2 ;  /* 0x0000000000027941 */ /* 0x000fea0003800200 */
.L_x_780:
[----:B------:R-:W-:-:S13]  /*4c60*/  ISETP.LT.OR P0, PT, R6, UR6, P0 ;  /* 0x0000000606007c0c */ /* 0x000fda0008701670 */
        /* <DEDUP_REMOVED lines=13> */
.L_x_773:
[----:B------:R-:W-:Y:S05]  /*4d40*/  BSYNC.RECONVERGENT B1 ;  /* 0x0000000000017941 */ /* 0x000fea0003800200 */
.L_x_770:
        /* <DEDUP_REMOVED lines=43> */
.L_x_743:
[----:B------:R-:W-:Y:S05]  /*5000*/  BSYNC.RECONVERGENT B0 ;  /* 0x0000000000007941 */ /* 0x000fea0003800200 */
.L_x_727:
[----:B------:R-:W-:Y:S05]  /*5010*/  @P0 EXIT ;  /* 0x000000000000094d */ /* 0x000fea0003800000 */
[----:B------:R-:W5:Y:S02]  /*5020*/  LDCU.64 UR4, c[0x0][0x388] ;  /* 0x00007100ff0477ac */ /* 0x000f640008000a00 */
[----:B-----5:R-:W-:-:S06]  /*5030*/  UIMAD.WIDE.U32 UR4, UR17, 0x4, UR4 ;  /* 0x00000004110478a5 */ /* 0x020fcc000f8e0004 */
[----:B0-2---:R-:W-:Y:S02]  /*5040*/  IMAD.U32 R4, RZ, RZ, UR4 ;  /* 0x00000004ff047e24 */ /* 0x005fe4000f8e00ff */
[----:B---34-:R-:W-:-:S05]  /*5050*/  IMAD.U32 R5, RZ, RZ, UR5 ;  /* 0x00000005ff057e24 */ /* 0x018fca000f8e00ff */
[----:B------:R-:W-:Y:S01]  /*5060*/  STG.E desc[UR14][R4.64], R2 ;  /* 0x0000000204007986 */ /* 0x000fe2000c10190e */
[----:B------:R-:W-:Y:S05]  /*5070*/  EXIT ;  /* 0x000000000000794d */ /* 0x000fea0003800000 */
.L_x_782:
        /* <DEDUP_REMOVED lines=16> */
.L_x_2125:


//--------------------- .text._ZN3cub18CUB_300001_SM_10006detail6reduce28DeviceReduceSingleTileKernelINS2_10policy_hubIfyN4cuda3std3__44plusIfEEE10Policy1000EPiPfyS9_ffNS7_10__identityEEEvT0_T1_T2_T3_T4_T6_ --------------------------
	.section	.text._ZN3cub18CUB_300001_SM_10006detail6reduce28DeviceReduceSingleTileKernelINS2_10policy_hubIfyN4cuda3std3__44plusIfEEE10Policy1000EPiPfyS9_ffNS7_10__identityEEEvT0_T1_T2_T3_T4_T6_,"ax",@progbits
	.align	128
        .global         _ZN3cub18CUB_300001_SM_10006detail6reduce28DeviceReduceSingleTileKernelINS2_10policy_hubIfyN4cuda3std3__44plusIfEEE10Policy1000EPiPfyS9_ffNS7_10__identityEEEvT0_T1_T2_T3_T4_T6_
        .type           _ZN3cub18CUB_300001_SM_10006detail6reduce28DeviceReduceSingleTileKernelINS2_10policy_hubIfyN4cuda3std3__44plusIfEEE10Policy1000EPiPfyS9_ffNS7_10__identityEEEvT0_T1_T2_T3_T4_T6_,@function
        .size           _ZN3cub18CUB_300001_SM_10006detail6reduce28DeviceReduceSingleTileKernelINS2_10policy_hubIfyN4cuda3std3__44plusIfEEE10Policy1000EPiPfyS9_ffNS7_10__identityEEEvT0_T1_T2_T3_T4_T6_,(.L_x_2126 - _ZN3cub18CUB_300001_SM_10006detail6reduce28DeviceReduceSingleTileKernelINS2_10policy_hubIfyN4cuda3std3__44plusIfEEE10Policy1000EPiPfyS9_ffNS7_10__identityEEEvT0_T1_T2_T3_T4_T6_)
        .other          _ZN3cub18CUB_300001_SM_10006detail6reduce28DeviceReduceSingleTileKernelINS2_10policy_hubIfyN4cuda3std3__44plusIfEEE10Policy1000EPiPfyS9_ffNS7_10__identityEEEvT0_T1_T2_T3_T4_T6_,@"STO_CUDA_ENTRY STV_DEFAULT"
_ZN3cub18CUB_300001_SM_10006detail6reduce28DeviceReduceSingleTileKernelINS2_10policy_hubIfyN4cuda3std3__44plusIfEEE10Policy1000EPiPfyS9_ffNS7_10__identityEEEvT0_T1_T2_T3_T4_T6_:
.text._ZN3cub18CUB_300001_SM_10006detail6reduce28DeviceReduceSingleTileKernelINS2_10policy_hubIfyN4cuda3std3__44plusIfEEE10Policy1000EPiPfyS9_ffNS7_10__identityEEEvT0_T1_T2_T3_T4_T6_:
[----:B------:R-:W-:Y:S01]  /*0000*/  LDC R1, c[0x0][0x37c] ;  /* 0x0000df00ff017b82 */ /* 0x000fe20000000800 */
[----:B------:R-:W0:Y:S01]  /*0010*/  LDCU.64 UR4, c[0x0][0x390] ;  /* 0x00007200ff0477ac */ /* 0x000e220008000a00 */
[----:B------:R-:W1:Y:S01]  /*0020*/  LDCU.64 UR6, c[0x0][0x358] ;  /* 0x00006b00ff0677ac */ /* 0x000e620008000a00 */
[----:B0-----:R-:W-:Y:S02]  /*0030*/  IMAD.U32 R20, RZ, RZ, UR4 ;  /* 0x00000004ff147e24 */ /* 0x001fe4000f8e00ff */
[----:B------:R-:W-:-:S03]  /*0040*/  IMAD.U32 R21, RZ, RZ, UR5 ;  /* 0x00000005ff157e24 */ /* 0x000fc6000f8e00ff */
[----:B------:R-:W-:-:S04]  /*0050*/  ISETP.NE.U32.AND P0, PT, R20, RZ, PT ;  /* 0x000000ff1400720c */ /* 0x000fc80003f05070 */
[----:B------:R-:W-:-:S13]  /*0060*/  ISETP.NE.AND.EX P0, PT, R21, RZ, PT, P0 ;  /* 0x000000ff1500720c */ /* 0x000fda0003f05300 */
        /* <DEDUP_REMOVED lines=8> */
.L_x_783:
[----:B------:R-:W0:Y:S01]  /*00f0*/  LDCU UR4, c[0x0][0x380] ;  /* 0x00007000ff0477ac */ /* 0x000e220008000800 */
[----:B------:R-:W-:Y:S01]  /*0100*/  BSSY.RECONVERGENT B0, `(.L_x_784) ;  /* 0x0000483000007945 */ /* 0x000fe20003800200 */
[----:B0-----:R-:W-:-:S09]  /*0110*/  ULOP3.LUT UP0, URZ, UR4, 0xf, URZ, 0xc0, !UPT ;  /* 0x0000000f04ff7892 */ /* 0x001fd2000f80c0ff */
[----:B------:R-:W-:Y:S05]  /*0120*/  BRA.U UP0, `(.L_x_785) ;  /* 0x0000002100d47547 */ /* 0x000fea000b800000 */
[----:B------:R-:W-:-:S04]  /*0130*/  ISETP.GT.U32.AND P0, PT, R20, 0xfff, PT ;  /* 0x00000fff1400780c */ /* 0x000fc80003f04070 */
[----:B------:R-:W-:-:S13]  /*0140*/  ISETP.GT.U32.AND.EX P0, PT, R21, RZ, PT, P0 ;  /* 0x000000ff1500720c */ /* 0x000fda0003f04100 */
[----:B------:R-:W-:Y:S05]  /*0150*/  @P0 BRA `(.L_x_786) ;  /* 0x00000010003c0947 */ /* 0x000fea0003800000 */
[----:B------:R-:W0:Y:S01]  /*0160*/  S2R R9, SR_TID.X ;  /* 0x0000000000097919 */ /* 0x000e220000002100 */
[----:B------:R-:W-:Y:S01]  /*0170*/  BSSY.RECONVERGENT B1, `(.L_x_787) ;  /* 0x000000a000017945 */ /* 0x000fe20003800200 */
[----:B------:R-:W-:Y:S01]  /*0180*/  IMAD.MOV.U32 R8, RZ, RZ, RZ ;  /* 0x000000ffff087224 */ /* 0x000fe200078e00ff */
[----:B0-----:R-:W-:Y:S01]  /*0190*/  ISETP.GE.U32.AND P0, PT, R9, R20, PT ;  /* 0x000000140900720c */ /* 0x001fe20003f06070 */
[----:B------:R-:W-:-:S12]  /*01a0*/  IMAD.MOV.U32 R11, RZ, RZ, R9 ;  /* 0x000000ffff0b7224 */ /* 0x000fd800078e0009 */
[----:B------:R-:W-:Y:S05]  /*01b0*/  @P0 BRA `(.L_x_788) ;  /* 0x0000000000140947 */ /* 0x000fea0003800000 */
[----:B------:R-:W0:Y:S02]  /*01c0*/  LDC.64 R2, c[0x0][0x380] ;  /* 0x0000e000ff027b82 */ /* 0x000e240000000a00 */
[----:B0-----:R-:W-:-:S06]  /*01d0*/  IMAD.WIDE.U32 R2, R9, 0x4, R2 ;  /* 0x0000000409027825 */ /* 0x001fcc00078e0002 */
[----:B------:R-:W2:Y:S01]  /*01e0*/  LDG.E.CONSTANT R2, desc[UR6][R2.64] ;  /* 0x0000000602027981 */ /* 0x000ea2000c1e9900 */
[----:B------:R-:W-:Y:S01]  /*01f0*/  VIADD R11, R9, 0x100 ;  /* 0x00000100090b7836 */ /* 0x000fe20000000000 */
[----:B--2---:R-:W-:-:S07]  /*0200*/  I2FP.F32.S32 R8, R2 ;  /* 0x0000000200087245 */ /* 0x004fce0000201400 */
.L_x_788:
[----:B------:R-:W-:Y:S05]  /*0210*/  BSYNC.RECONVERGENT B1 ;  /* 0x0000000000017941 */ /* 0x000fea0003800200 */
.L_x_787:
[----:B------:R-:W-:Y:S01]  /*0220*/  ISETP.GE.U32.AND P0, PT, R11, R20, PT ;  /* 0x000000140b00720c */ /* 0x000fe20003f06070 */
[----:B------:R-:W-:-:S12]  /*0230*/  BSSY.RECONVERGENT B1, `(.L_x_789) ;  /* 0x0000091000017945 */ /* 0x000fd80003800200 */
[----:B------:R-:W-:Y:S05]  /*0240*/  @P0 BRA `(.L_x_790) ;  /* 0x00000008003c0947 */ /* 0x000fea0003800000 */
[----:B------:R-:W-:Y:S01]  /*0250*/  LOP3.LUT R3, RZ, R11, RZ, 0x33, !PT ;  /* 0x0000000bff037212 */ /* 0x000fe200078e33ff */
        /* <DEDUP_REMOVED lines=8> */
[----:B------:R-:W-:-:S05]  /*02e0*/  LOP3.LUT R0, R0, 0x3, RZ, 0xc0, !PT ;  /* 0x0000000300007812 */ /* 0x000fca00078ec0ff */
[----:B------:R-:W-:Y:S02]  /*02f0*/  IMAD.MOV R0, RZ, RZ, -R0 ;  /* 0x000000ffff007224 */ /* 0x000fe400078e0a00 */
[----:B0-----:R-:W-:-:S04]  /*0300*/  IMAD.WIDE.U32 R2, R11, 0x4, R2 ;  /* 0x000000040b027825 */ /* 0x001fc800078e0002 */
[----:B------:R-:W-:-:S07]  /*0310*/  IMAD.MOV.U32 R4, RZ, RZ, R2 ;  /* 0x000000ffff047224 */ /* 0x000fce00078e0002 */
.L_x_793:
[----:B------:R-:W-:-:S06]  /*0320*/  IMAD.MOV.U32 R2, RZ, RZ, R4 ;  /* 0x000000ffff027224 */ /* 0x000fcc00078e0004 */
[----:B------:R0:W2:Y:S01]  /*0330*/  LDG.E.CONSTANT R2, desc[UR6][R2.64] ;  /* 0x0000000602027981 */ /* 0x0000a2000c1e9900 */
[----:B------:R-:W-:Y:S01]  /*0340*/  VIADD R0, R0, 0x1 ;  /* 0x0000000100007836 */ /* 0x000fe20000000000 */
[----:B------:R-:W-:Y:S01]  /*0350*/  IADD3 R4, P2, PT, R4, 0x400, RZ ;  /* 0x0000040004047810 */ /* 0x000fe20007f5e0ff */
[----:B------:R-:W-:-:S03]  /*0360*/  VIADD R11, R11, 0x100 ;  /* 0x000001000b0b7836 */ /* 0x000fc60000000000 */
[----:B------:R-:W-:Y:S01]  /*0370*/  ISETP.NE.AND P0, PT, R0, RZ, PT ;  /* 0x000000ff0000720c */ /* 0x000fe20003f05270 */
[----:B0-----:R-:W-:Y:S01]  /*0380*/  IMAD.X R3, RZ, RZ, R3, P2 ;  /* 0x000000ffff037224 */ /* 0x001fe200010e0603 */
[----:B--2---:R-:W-:-:S05]  /*0390*/  I2FP.F32.S32 R5, R2 ;  /* 0x0000000200057245 */ /* 0x004fca0000201400 */
[----:B------:R-:W-:-:S06]  /*03a0*/  FADD R8, R5, R8 ;  /* 0x0000000805087221 */ /* 0x000fcc0000000000 */
[----:B------:R-:W-:Y:S05]  /*03b0*/  @P0 BRA `(.L_x_793) ;  /* 0xfffffffc00d80947 */ /* 0x000fea000383ffff */
.L_x_792:
[----:B------:R-:W-:Y:S05]  /*03c0*/  BSYNC.RECONVERGENT B2 ;  /* 0x0000000000027941 */ /* 0x000fea0003800200 */
.L_x_791:
[----:B------:R-:W-:Y:S05]  /*03d0*/  @!P1 BRA `(.L_x_790) ;  /* 0x0000000400d89947 */ /* 0x000fea0003800000 */
[----:B------:R-:W-:Y:S01]  /*03e0*/  IMAD.IADD R0, R20, 0x1, -R11 ;  /* 0x0000000114007824 */ /* 0x000fe200078e0a0b */
[----:B------:R-:W-:Y:S01]  /*03f0*/  BSSY.RECONVERGENT B2, `(.L_x_794) ;  /* 0x0000041000027945 */ /* 0x000fe20003800200 */
[----:B------:R-:W-:-:S03]  /*0400*/  PLOP3.LUT P0, PT, PT, PT, PT, 0x80, 0x8 ;  /* 0x000000000008781c */ /* 0x000fc60003f0f070 */
[----:B------:R-:W-:-:S13]  /*0410*/  ISETP.GT.AND P1, PT, R0, 0xc00, PT ;  /* 0x00000c000000780c */ /* 0x000fda0003f24270 */
[----:B------:R-:W-:Y:S05]  /*0420*/  @!P1 BRA `(.L_x_795) ;  /* 0x0000000000f49947 */ /* 0x000fea0003800000 */
[----:B------:R-:W-:Y:S01]  /*0430*/  PLOP3.LUT P0, PT, PT, PT, PT, 0x8, 0x80 ;  /* 0x000000000080781c */ /* 0x000fe20003f0e170 */
[----:B------:R-:W-:-:S12]  /*0440*/  VIADD R0, R20, 0xfffff400 ;  /* 0xfffff40014007836 */ /* 0x000fd80000000000 */
.L_x_796:
[----:B------:R-:W0:Y:S01]  /*0450*/  LDC.64 R4, c[0x0][0x380] ;  /* 0x0000e000ff047b82 */ /* 0x000e220000000a00 */
[C---:B------:R-:W-:Y:S02]  /*0460*/  VIADD R7, R11.reuse, 0x400 ;  /* 0x000004000b077836 */ /* 0x040fe40000000000 */
[----:B0-----:R-:W-:-:S05]  /*0470*/  IMAD.WIDE R24, R11, 0x4, R4 ;  /* 0x000000040b187825 */ /* 0x001fca00078e0204 */
[----:B------:R-:W2:Y:S04]  /*0480*/  LDG.E.CONSTANT R17, desc[UR6][R24.64] ;  /* 0x0000000618117981 */ /* 0x000ea8000c1e9900 */
[----:B------:R-:W3:Y:S01]  /*0490*/  LDG.E.CONSTANT R16, desc[UR6][R24.64+0x400] ;  /* 0x0004000618107981 */ /* 0x000ee2000c1e9900 */
[----:B------:R-:W-:-:S03]  /*04a0*/  IMAD.WIDE R6, R7, 0x4, R4 ;  /* 0x0000000407067825 */ /* 0x000fc600078e0204 */
[----:B------:R-:W4:Y:S04]  /*04b0*/  LDG.E.CONSTANT R15, desc[UR6][R24.64+0x800] ;  /* 0x00080006180f7981 */ /* 0x000f28000c1e9900 */
[----:B------:R-:W5:Y:S04]  /*04c0*/  LDG.E.CONSTANT R14, desc[UR6][R24.64+0xc00] ;  /* 0x000c0006180e7981 */ /* 0x000f68000c1e9900 */
[----:B------:R-:W5:Y:S01]  /*04d0*/  LDG.E.CONSTANT R13, desc[UR6][R6.64] ;  /* 0x00000006060d7981 */ /* 0x000f62000c1e9900 */
[----:B------:R-:W-:-:S03]  /*04e0*/  VIADD R3, R11, 0x800 ;  /* 0x000008000b037836 */ /* 0x000fc60000000000 */
[----:B------:R-:W5:Y:S01]  /*04f0*/  LDG.E.CONSTANT R12, desc[UR6][R6.64+0x400] ;  /* 0x00040006060c7981 */ /* 0x000f62000c1e9900 */
[----:B------:R-:W-:-:S03]  /*0500*/  IMAD.WIDE R2, R3, 0x4, R4 ;  /* 0x0000000403027825 */ /* 0x000fc600078e0204 */
[----:B------:R-:W5:Y:S04]  /*0510*/  LDG.E.CONSTANT R10, desc[UR6][R6.64+0x800] ;  /* 0x00080006060a7981 */ /* 0x000f68000c1e9900 */
[----:B------:R-:W5:Y:S04]  /*0520*/  LDG.E.CONSTANT R23, desc[UR6][R6.64+0xc00] ;  /* 0x000c000606177981 */ /* 0x000f68000c1e9900 */
[----:B------:R-:W5:Y:S01]  /*0530*/  LDG.E.CONSTANT R22, desc[UR6][R2.64] ;  /* 0x0000000602167981 */ /* 0x000f62000c1e9900 */
[----:B------:R-:W-:-:S03]  /*0540*/  VIADD R27, R11, 0xc00 ;  /* 0x00000c000b1b7836 */ /* 0x000fc60000000000 */
[----:B------:R-:W5:Y:S01]  /*0550*/  LDG.E.CONSTANT R19, desc[UR6][R2.64+0x400] ;  /* 0x0004000602137981 */ /* 0x000f62000c1e9900 */
[----:B------:R-:W-:-:S03]  /*0560*/  IMAD.WIDE R4, R27, 0x4, R4 ;  /* 0x000000041b047825 */ /* 0x000fc600078e0204 */
[----:B------:R-:W5:Y:S04]  /*0570*/  LDG.E.CONSTANT R18, desc[UR6][R2.64+0x800] ;  /* 0x0008000602127981 */ /* 0x000f68000c1e9900 */
        /* <DEDUP_REMOVED lines=40> */
.L_x_795:
[----:B------:R-:W-:Y:S05]  /*0800*/  BSYNC.RECONVERGENT B2 ;  /* 0x0000000000027941 */ /* 0x000fea0003800200 */
.L_x_794:
[----:B------:R-:W-:Y:S01]  /*0810*/  IMAD.IADD R0, R20, 0x1, -R11 ;  /* 0x0000000114007824 */ /* 0x000fe200078e0a0b */
[----:B------:R-:W-:Y:S04]  /*0820*/  BSSY.RECONVERGENT B2, `(.L_x_797) ;  /* 0x0000021000027945 */ /* 0x000fe80003800200 */
        /* <DEDUP_REMOVED lines=30> */
[----:B------:R-:W-:-:S04]  /*0a10*/  FADD R0, R0, R5 ;  /* 0x0000000500007221 */ /* 0x000fc80000000000 */
[----:B------:R-:W-:-:S07]  /*0a20*/  FADD R8, R0, R17 ;  /* 0x0000001100087221 */ /* 0x000fce0000000000 */
.L_x_798:
[----:B------:R-:W-:Y:S05]  /*0a30*/  BSYNC.RECONVERGENT B2 ;  /* 0x0000000000027941 */ /* 0x000fea0003800200 */
.L_x_797:
[----:B------:R-:W-:-:S13]  /*0a40*/  ISETP.LT.OR P0, PT, R11, R20, P0 ;  /* 0x000000140b00720c */ /* 0x000fda0000701670 */
[----:B------:R-:W-:Y:S05]  /*0a50*/  @!P0 BRA `(.L_x_790) ;  /* 0x0000000000388947 */ /* 0x000fea0003800000 */
[----:B------:R-:W0:Y:S02]  /*0a60*/  LDC.64 R2, c[0x0][0x380] ;  /* 0x0000e000ff027b82 */ /* 0x000e240000000a00 */
[----:B0-----:R-:W-:-:S05]  /*0a70*/  IMAD.WIDE R2, R11, 0x4, R2 ;  /* 0x000000040b027825 */ /* 0x001fca00078e0202 */
        /* <DEDUP_REMOVED lines=12> */
.L_x_790:
[----:B------:R-:W-:Y:S05]  /*0b40*/  BSYNC.RECONVERGENT B1 ;  /* 0x0000000000017941 */ /* 0x000fea0003800200 */
.L_x_789:
[----:B------:R-:W-:-:S04]  /*0b50*/  ISETP.GE.U32.AND P0, PT, R20, 0x100, PT ;  /* 0x000001001400780c */ /* 0x000fc80003f06070 */
[----:B------:R-:W-:-:S13]  /*0b60*/  ISETP.GE.U32.AND.EX P0, PT, R21, RZ, PT, P0 ;  /* 0x000000ff1500720c */ /* 0x000fda0003f06100 */
[----:B------:R-:W-:Y:S05]  /*0b70*/  @!P0 BRA `(.L_x_799) ;  /* 0x0000000000ac8947 */ /* 0x000fea0003800000 */
[----:B------:R-:W0:Y:S01]  /*0b80*/  S2R R6, SR_LANEID ;  /* 0x0000000000067919 */ /* 0x000e220000000000 */
[----:B------:R-:W-:Y:S01]  /*0b90*/  ISETP.NE.AND P4, PT, R9, RZ, PT ;  /* 0x000000ff0900720c */ /* 0x000fe20003f85270 */
        /* <DEDUP_REMOVED lines=20> */
[----:B------:R-:W-:-:S04]  /*0ce0*/  ISETP.GT.AND P0, PT, R6, 0xf, PT ;  /* 0x0000000f0600780c */ /* 0x000fc80003f04270 */
[----:B------:R-:W0:Y:S02]  /*0cf0*/  SHFL.DOWN PT, R3, R0, 0x10, 0x1f ;  /* 0x0a001f0000037f89 */ /* 0x000e2400000e0000 */
[----:B0-----:R-:W-:-:S05]  /*0d00*/  FADD R3, R0, R3 ;  /* 0x0000000300037221 */ /* 0x001fca0000000000 */
[----:B------:R0:W-:Y:S01]  /*0d10*/  @!P1 STS [R2+0x8], R3 ;  /* 0x0000080302009388 */ /* 0x0001e20000000800 */
[----:B------:R-:W-:Y:S01]  /*0d20*/  FSEL R0, R0, R3, P0 ;  /* 0x0000000300007208 */ /* 0x000fe20000000000 */
[----:B------:R-:W-:Y:S06]  /*0d30*/  BAR.SYNC.DEFER_BLOCKING 0x0 ;  /* 0x0000000000007b1d */ /* 0x000fec0000010000 */
[----:B------:R-:W-:Y:S05]  /*0d40*/  @P4 BRA `(.L_x_800) ;  /* 0x0000003800f84947 */ /* 0x000fea0003800000 */
        /* <DEDUP_REMOVED lines=14> */
.L_x_799:
[----:B------:R-:W0:Y:S01]  /*0e30*/  S2R R4, SR_LANEID ;  /* 0x0000000000047919 */ /* 0x000e220000000000 */
[C---:B------:R-:W-:Y:S02]  /*0e40*/  LOP3.LUT R0, R9.reuse, 0x3e0, RZ, 0xc0, !PT ;  /* 0x000003e009007812 */ /* 0x040fe400078ec0ff */
[----:B------:R-:W-:Y:S02]  /*0e50*/  ISETP.NE.AND P4, PT, R9, RZ, PT ;  /* 0x000000ff0900720c */ /* 0x000fe40003f85270 */
[----:B------:R-:W-:Y:S01]  /*0e60*/  LOP3.LUT R5, RZ, R0, RZ, 0x33, !PT ;  /* 0x00000000ff057212 */ /* 0x000fe200078e33ff */
[----:B------:R-:W-:-:S04]  /*0e70*/  VIADD R3, R0, 0x20 ;  /* 0x0000002000037836 */ /* 0x000fc80000000000 */
[----:B------:R-:W-:Y:S01]  /*0e80*/  IMAD.IADD R5, R5, 0x1, R20 ;  /* 0x0000000105057824 */ /* 0x000fe200078e0214 */
[----:B------:R-:W-:-:S04]  /*0e90*/  ISETP.GT.U32.AND P0, PT, R3, R20, PT ;  /* 0x000000140300720c */ /* 0x000fc80003f04070 */
        /* <DEDUP_REMOVED lines=26> */
[----:B0-----:R-:W-:-:S04]  /*1040*/  @!P0 FADD R8, R8, R0 ;  /* 0x0000000008088221 */ /* 0x001fc80000000000 */
[----:B------:R-:W-:-:S05]  /*1050*/  IMAD.MOV.U32 R0, RZ, RZ, R8 ;  /* 0x000000ffff007224 */ /* 0x000fca00078e0008 */
[----:B------:R4:W-:Y:S01]  /*1060*/  @!P1 STS [R3+0x8], R0 ;  /* 0x0000080003009388 */ /* 0x0009e20000000800 */
[----:B------:R-:W-:Y:S06]  /*1070*/  BAR.SYNC.DEFER_BLOCKING 0x0 ;  /* 0x0000000000007b1d */ /* 0x000fec0000010000 */
[----:B------:R-:W-:Y:S05]  /*1080*/  @P4 BRA `(.L_x_800) ;  /* 0x0000003800284947 */ /* 0x000fea0003800000 */
[----:B------:R-:W0:Y:S01]  /*1090*/  S2UR UR5, SR_CgaCtaId ;  /* 0x00000000000579c3 */ /* 0x000e220000008800 */
[----:B------:R-:W-:Y:S01]  /*10a0*/  UMOV UR4, 0x400 ;  /* 0x0000040000047882 */ /* 0x000fe20000000000 */
[C---:B------:R-:W-:Y:S02]  /*10b0*/  ISETP.GT.U32.AND P3, PT, R20.reuse, 0x20, PT ;  /* 0x000000201400780c */ /* 0x040fe40003f64070 */
[C---:B------:R-:W-:Y:S02]  /*10c0*/  ISETP.GT.U32.AND P1, PT, R20.reuse, 0x40, PT ;  /* 0x000000401400780c */ /* 0x040fe40003f24070 */
[C---:B------:R-:W-:Y:S02]  /*10d0*/  ISETP.GT.U32.AND.EX P3, PT, R21.reuse, RZ, PT, P3 ;  /* 0x000000ff1500720c */ /* 0x040fe40003f64130 */
[----:B------:R-:W-:Y:S02]  /*10e0*/  ISETP.GT.U32.AND P0, PT, R20, 0x60, PT ;  /* 0x000000601400780c */ /* 0x000fe40003f04070 */
[----:B------:R-:W-:-:S02]  /*10f0*/  ISETP.GT.U32.AND.EX P1, PT, R21, RZ, PT, P1 ;  /* 0x000000ff1500720c */ /* 0x000fc40003f24110 */
[C---:B------:R-:W-:Y:S02]  /*1100*/  ISETP.GT.U32.AND P2, PT, R20.reuse, 0x80, PT ;  /* 0x000000801400780c */ /* 0x040fe40003f44070 */
[C---:B------:R-:W-:Y:S02]  /*1110*/  ISETP.GT.U32.AND.EX P0, PT, R21.reuse, RZ, PT, P0 ;  /* 0x000000ff1500720c */ /* 0x040fe40003f04100 */
[----:B------:R-:W-:Y:S02]  /*1120*/  ISETP.GT.U32.AND P5, PT, R20, 0xa0, PT ;  /* 0x000000a01400780c */ /* 0x000fe40003fa4070 */
[C---:B------:R-:W-:Y:S02]  /*1130*/  ISETP.GT.U32.AND.EX P2, PT, R21.reuse, RZ, PT, P2 ;  /* 0x000000ff1500720c */ /* 0x040fe40003f44120 */
[----:B------:R-:W-:Y:S01]  /*1140*/  ISETP.GT.U32.AND.EX P5, PT, R21, RZ, PT, P5 ;  /* 0x000000ff1500720c */ /* 0x000fe20003fa4150 */
[----:B0-----:R-:W-:-:S09]  /*1150*/  ULEA UR4, UR5, UR4, 0x18 ;  /* 0x0000000405047291 */ /* 0x001fd2000f8ec0ff */
[----:B----4-:R-:W0:Y:S04]  /*1160*/  LDS R3, [UR4+0xc] ;  /* 0x00000c04ff037984 */ /* 0x010e280008000800 */
[----:B------:R-:W1:Y:S04]  /*1170*/  LDS.128 R4, [UR4+0x10] ;  /* 0x00001004ff047984 */ /* 0x000e680008000c00 */
[----:B------:R-:W2:Y:S01]  /*1180*/  LDS.64 R8, [UR4+0x20] ;  /* 0x00002004ff087984 */ /* 0x000ea20008000a00 */
[----:B0-----:R-:W-:Y:S01]  /*1190*/  @P3 FADD R0, R0, R3 ;  /* 0x0000000300003221 */ /* 0x001fe20000000000 */
[----:B------:R-:W-:-:S03]  /*11a0*/  ISETP.GT.U32.AND P3, PT, R20, 0xc0, PT ;  /* 0x000000c01400780c */ /* 0x000fc60003f64070 */
[----:B-1----:R-:W-:Y:S01]  /*11b0*/  @P1 FADD R0, R0, R4 ;  /* 0x0000000400001221 */ /* 0x002fe20000000000 */
[----:B------:R-:W-:Y:S02]  /*11c0*/  ISETP.GT.U32.AND P1, PT, R20, 0xe0, PT ;  /* 0x000000e01400780c */ /* 0x000fe40003f24070 */
[C---:B------:R-:W-:Y:S01]  /*11d0*/  ISETP.GT.U32.AND.EX P3, PT, R21.reuse, RZ, PT, P3 ;  /* 0x000000ff1500720c */ /* 0x040fe20003f64130 */
[----:B------:R-:W-:Y:S01]  /*11e0*/  @P0 FADD R0, R0, R5 ;  /* 0x0000000500000221 */ /* 0x000fe20000000000 */
[----:B------:R-:W-:-:S03]  /*11f0*/  ISETP.GT.U32.AND.EX P1, PT, R21, RZ, PT, P1 ;  /* 0x000000ff1500720c */ /* 0x000fc60003f24110 */
[----:B------:R-:W-:-:S04]  /*1200*/  @P2 FADD R0, R0, R6 ;  /* 0x0000000600002221 */ /* 0x000fc80000000000 */
[----:B------:R-:W-:-:S04]  /*1210*/  @P5 FADD R0, R0, R7 ;  /* 0x0000000700005221 */ /* 0x000fc80000000000 */
[----:B--2---:R-:W-:-:S04]  /*1220*/  @P3 FADD R0, R0, R8 ;  /* 0x0000000800003221 */ /* 0x004fc80000000000 */
[----:B------:R-:W-:Y:S01]  /*1230*/  @P1 FADD R0, R0, R9 ;  /* 0x0000000900001221 */ /* 0x000fe20000000000 */
[----:B------:R-:W-:Y:S06]  /*1240*/  BRA `(.L_x_800) ;  /* 0x0000003400b87947 */ /* 0x000fec0003800000 */
.L_x_786:
[----:B------:R-:W0:Y:S01]  /*1250*/  S2R R0, SR_TID.X ;  /* 0x0000000000007919 */ /* 0x000e220000002100 */
[----:B------:R-:W1:Y:S01]  /*1260*/  LDC.64 R2, c[0x0][0x380] ;  /* 0x0000e000ff027b82 */ /* 0x000e620000000a00 */
[----:B0-----:R-:W-:-:S04]  /*1270*/  IMAD.SHL.U32 R5, R0, 0x4, RZ ;  /* 0x0000000400057824 */ /* 0x001fc800078e00ff */
[----:B-1----:R-:W-:-:S05]  /*1280*/  IMAD.WIDE.U32 R2, R5, 0x4, R2 ;  /* 0x0000000405027825 */ /* 0x002fca00078e0002 */
[----:B------:R-:W2:Y:S04]  /*1290*/  LDG.E.128.CONSTANT R4, desc[UR6][R2.64] ;  /* 0x0000000602047981 */ /* 0x000ea8000c1e9d00 */
[----:B------:R-:W3:Y:S04]  /*12a0*/  LDG.E.128.CONSTANT R8, desc[UR6][R2.64+0x1000] ;  /* 0x0010000602087981 */ /* 0x000ee8000c1e9d00 */
[----:B------:R-:W4:Y:S04]  /*12b0*/  LDG.E.128.CONSTANT R12, desc[UR6][R2.64+0x2000] ;  /* 0x00200006020c7981 */ /* 0x000f28000c1e9d00 */
[----:B------:R-:W5:Y:S01]  /*12c0*/  LDG.E.128.CONSTANT R16, desc[UR6][R2.64+0x3000] ;  /* 0x0030000602107981 */ /* 0x000f62000c1e9d00 */
[----:B------:R-:W-:Y:S01]  /*12d0*/  IADD3 R24, P1, PT, R20, -0x1000, RZ ;  /* 0xfffff00014187810 */ /* 0x000fe20007f3e0ff */
[----:B------:R-:W-:-:S02]  /*12e0*/  IMAD.MOV.U32 R27, RZ, RZ, 0x1000 ;  /* 0x00001000ff1b7424 */ /* 0x000fc400078e00ff */
[----:B------:R-:W-:Y:S01]  /*12f0*/  IMAD.MOV.U32 R28, RZ, RZ, RZ ;  /* 0x000000ffff1c7224 */ /* 0x000fe200078e00ff */
[----:B------:R-:W-:Y:S02]  /*1300*/  ISETP.GE.U32.AND P0, PT, R24, 0x1000, PT ;  /* 0x000010001800780c */ /* 0x000fe40003f06070 */
[----:B------:R-:W-:-:S04]  /*1310*/  IADD3.X R25, PT, PT, R21, -0x1, RZ, P1, !PT ;  /* 0xffffffff15197810 */ /* 0x000fc80000ffe4ff */
[----:B------:R-:W-:Y:S02]  /*1320*/  ISETP.GE.U32.AND.EX P0, PT, R25, RZ, PT, P0 ;  /* 0x000000ff1900720c */ /* 0x000fe40003f06100 */
[----:B--2---:R-:W-:Y:S02]  /*1330*/  I2FP.F32.S32 R4, R4 ;  /* 0x0000000400047245 */ /* 0x004fe40000201400 */
[----:B------:R-:W-:Y:S02]  /*1340*/  I2FP.F32.S32 R5, R5 ;  /* 0x0000000500057245 */ /* 0x000fe40000201400 */
[----:B------:R-:W-:Y:S02]  /*1350*/  I2FP.F32.S32 R6, R6 ;  /* 0x0000000600067245 */ /* 0x000fe40000201400 */
[----:B------:R-:W-:Y:S01]  /*1360*/  I2FP.F32.S32 R7, R7 ;  /* 0x0000000700077245 */ /* 0x000fe20000201400 */
[----:B------:R-:W-:Y:S01]  /*1370*/  FADD R4, R4, R5 ;  /* 0x0000000504047221 */ /* 0x000fe20000000000 */
[----:B---3--:R-:W-:-:S02]  /*1380*/  I2FP.F32.S32 R8, R8 ;  /* 0x0000000800087245 */ /* 0x008fc40000201400 */
[----:B------:R-:W-:Y:S01]  /*1390*/  I2FP.F32.S32 R9, R9 ;  /* 0x0000000900097245 */ /* 0x000fe20000201400 */
[----:B------:R-:W-:Y:S01]  /*13a0*/  FADD R7, R6, R7 ;  /* 0x0000000706077221 */ /* 0x000fe20000000000 */
[----:B------:R-:W-:Y:S02]  /*13b0*/  I2FP.F32.S32 R10, R10 ;  /* 0x0000000a000a7245 */ /* 0x000fe40000201400 */
[----:B------:R-:W-:Y:S01]  /*13c0*/  I2FP.F32.S32 R11, R11 ;  /* 0x0000000b000b7245 */ /* 0x000fe20000201400 */
[----:B------:R-:W-:Y:S01]  /*13d0*/  FADD R5, R8, R9 ;  /* 0x0000000908057221 */ /* 0x000fe20000000000 */
[----:B------:R-:W-:Y:S01]  /*13e0*/  FADD R4, R4, R7 ;  /* 0x0000000704047221 */ /* 0x000fe20000000000 */
[----:B----4-:R-:W-:Y:S02]  /*13f0*/  I2FP.F32.S32 R7, R14 ;  /* 0x0000000e00077245 */ /* 0x010fe40000201400 */
[----:B-----5:R-:W-:Y:S01]  /*1400*/  I2FP.F32.S32 R9, R18 ;  /* 0x0000001200097245 */ /* 0x020fe20000201400 */
[----:B------:R-:W-:Y:S01]  /*1410*/  FADD R10, R10, R11 ;  /* 0x0000000b0a0a7221 */ /* 0x000fe20000000000 */
[----:B------:R-:W-:-:S02]  /*1420*/  I2FP.F32.S32 R6, R12 ;  /* 0x0000000c00067245 */ /* 0x000fc40000201400 */
[----:B------:R-:W-:Y:S01]  /*1430*/  I2FP.F32.S32 R13, R13 ;  /* 0x0000000d000d7245 */ /* 0x000fe20000201400 */
[----:B------:R-:W-:Y:S01]  /*1440*/  FADD R5, R5, R10 ;  /* 0x0000000a05057221 */ /* 0x000fe20000000000 */
[----:B------:R-:W-:Y:S02]  /*1450*/  I2FP.F32.S32 R14, R15 ;  /* 0x0000000f000e7245 */ /* 0x000fe40000201400 */
[----:B------:R-:W-:Y:S01]  /*1460*/  I2FP.F32.S32 R8, R16 ;  /* 0x0000001000087245 */ /* 0x000fe20000201400 */
[----:B------:R-:W-:Y:S01]  /*1470*/  FADD R6, R6, R13 ;  /* 0x0000000d06067221 */ /* 0x000fe20000000000 */
[----:B------:R-:W-:Y:S01]  /*1480*/  I2FP.F32.S32 R17, R17 ;  /* 0x0000001100117245 */ /* 0x000fe20000201400 */
[----:B------:R-:W-:Y:S01]  /*1490*/  FADD R7, R7, R14 ;  /* 0x0000000e07077221 */ /* 0x000fe20000000000 */
[----:B------:R-:W-:Y:S01]  /*14a0*/  I2FP.F32.S32 R18, R19 ;  /* 0x0000001300127245 */ /* 0x000fe20000201400 */
[----:B------:R-:W-:Y:S02]  /*14b0*/  FADD R4, R4, R5 ;  /* 0x0000000504047221 */ /* 0x000fe40000000000 */
[----:B------:R-:W-:Y:S01]  /*14c0*/  FADD R8, R8, R17 ;  /* 0x0000001108087221 */ /* 0x000fe20000000000 */
[----:B------:R-:W-:Y:S01]  /*14d0*/  FADD R6, R6, R7 ;  /* 0x0000000706067221 */ /* 0x000fe20000000000 */
[----:B------:R-:W-:-:S04]  /*14e0*/  FADD R9, R9, R18 ;  /* 0x0000001209097221 */ /* 0x000fc80000000000 */
[----:B------:R-:W-:-:S04]  /*14f0*/  FADD R9, R8, R9 ;  /* 0x0000000908097221 */ /* 0x000fc80000000000 */
[----:B------:R-:W-:-:S04]  /*1500*/  FADD R9, R6, R9 ;  /* 0x0000000906097221 */ /* 0x000fc80000000000 */
[----:B------:R-:W-:Y:S01]  /*1510*/  FADD R26, R4, R9 ;  /* 0x00000009041a7221 */ /* 0x000fe20000000000 */
[----:B------:R-:W-:Y:S06]  /*1520*/  @!P0 BRA `(.L_x_801) ;  /* 0x0000000000cc8947 */ /* 0x000fec0003800000 */
[----:B------:R-:W0:Y:S01]  /*1530*/  LDC.64 R20, c[0x0][0x390] ;  /* 0x0000e400ff147b82 */ /* 0x000e220000000a00 */
[----:B------:R-:W-:Y:S02]  /*1540*/  IMAD.MOV.U32 R27, RZ, RZ, 0x1000 ;  /* 0x00001000ff1b7424 */ /* 0x000fe400078e00ff */
[----:B------:R-:W-:-:S07]  /*1550*/  IMAD.MOV.U32 R28, RZ, RZ, RZ ;  /* 0x000000ffff1c7224 */ /* 0x000fce00078e00ff */
.L_x_803:
[----:B------:R-:W-:-:S04]  /*1560*/  LEA R22, P0, R27, R2, 0x2 ;  /* 0x000000021b167211 */ /* 0x000fc800078010ff */
[----:B------:R-:W-:-:S05]  /*1570*/  LEA.HI.X R23, R27, R3, R28, 0x2, P0 ;  /* 0x000000031b177211 */ /* 0x000fca00000f141c */
[----:B------:R-:W2:Y:S04]  /*1580*/  LDG.E.128.CONSTANT R4, desc[UR6][R22.64] ;  /* 0x0000000616047981 */ /* 0x000ea8000c1e9d00 */
[----:B------:R-:W3:Y:S04]  /*1590*/  LDG.E.128.CONSTANT R8, desc[UR6][R22.64+0x1000] ;  /* 0x0010000616087981 */ /* 0x000ee8000c1e9d00 */
[----:B------:R-:W4:Y:S04]  /*15a0*/  LDG.E.128.CONSTANT R12, desc[UR6][R22.64+0x2000] ;  /* 0x00200006160c7981 */ /* 0x000f28000c1e9d00 */
[----:B------:R-:W5:Y:S01]  /*15b0*/  LDG.E.128.CONSTANT R16, desc[UR6][R22.64+0x3000] ;  /* 0x0030000616107981 */ /* 0x000f62000c1e9d00 */
[----:B--2---:R-:W-:-:S02]  /*15c0*/  I2FP.F32.S32 R29, R4 ;  /* 0x00000004001d7245 */ /* 0x004fc40000201400 */
[----:B------:R-:W-:Y:S02]  /*15d0*/  I2FP.F32.S32 R5, R5 ;  /* 0x0000000500057245 */ /* 0x000fe40000201400 */
[----:B------:R-:W-:Y:S01]  /*15e0*/  I2FP.F32.S32 R4, R6 ;  /* 0x0000000600047245 */ /* 0x000fe20000201400 */
[----:B------:R-:W-:Y:S01]  /*15f0*/  FADD R29, R29, R26 ;  /* 0x0000001a1d1d7221 */ /* 0x000fe20000000000 */
[----:B------:R-:W-:Y:S02]  /*1600*/  I2FP.F32.S32 R7, R7 ;  /* 0x0000000700077245 */ /* 0x000fe40000201400 */
[----:B---3--:R-:W-:Y:S01]  /*1610*/  I2FP.F32.S32 R6, R8 ;  /* 0x0000000800067245 */ /* 0x008fe20000201400 */
[----:B------:R-:W-:Y:S01]  /*1620*/  FADD R4, R5, R4 ;  /* 0x0000000405047221 */ /* 0x000fe20000000000 */
[----:B------:R-:W-:Y:S02]  /*1630*/  I2FP.F32.S32 R8, R9 ;  /* 0x0000000900087245 */ /* 0x000fe40000201400 */
[----:B------:R-:W-:Y:S01]  /*1640*/  I2FP.F32.S32 R9, R10 ;  /* 0x0000000a00097245 */ /* 0x000fe20000201400 */
[----:B------:R-:W-:Y:S01]  /*1650*/  FADD R5, R7, R6 ;  /* 0x0000000607057221 */ /* 0x000fe20000000000 */
[----:B0-----:R-:W-:Y:S01]  /*1660*/  IADD3 R6, P1, PT, -R27, R20, RZ ;  /* 0x000000141b067210 */ /* 0x001fe20007f3e1ff */
[----:B------:R-:W-:Y:S01]  /*1670*/  FADD R4, R29, R4 ;  /* 0x000000041d047221 */ /* 0x000fe20000000000 */
[----:B------:R-:W-:Y:S01]  /*1680*/  I2FP.F32.S32 R10, R11 ;  /* 0x0000000b000a7245 */ /* 0x000fe20000201400 */
[----:B------:R-:W-:Y:S01]  /*1690*/  FADD R8, R8, R9 ;  /* 0x0000000908087221 */ /* 0x000fe20000000000 */
[----:B----4-:R-:W-:-:S02]  /*16a0*/  I2FP.F32.S32 R7, R12 ;  /* 0x0000000c00077245 */ /* 0x010fc40000201400 */
[----:B------:R-:W-:Y:S01]  /*16b0*/  I2FP.F32.S32 R12, R13 ;  /* 0x0000000d000c7245 */ /* 0x000fe20000201400 */
[----:B------:R-:W-:Y:S01]  /*16c0*/  FADD R5, R5, R8 ;  /* 0x0000000805057221 */ /* 0x000fe20000000000 */
        /* <DEDUP_REMOVED lines=9> */
[----:B------:R-:W-:Y:S01]  /*1760*/  ISETP.GE.U32.AND P0, PT, R6, 0x1000, PT ;  /* 0x000010000600780c */ /* 0x000fe20003f06070 */
[----:B------:R-:W-:-:S02]  /*1770*/  IMAD.X R6, R21, 0x1, ~R28, P1 ;  /* 0x0000000115067824 */ /* 0x000fc400008e0e1c */
[----:B------:R-:W-:Y:S01]  /*1780*/  FADD R7, R7, R12 ;  /* 0x0000000c07077221 */ /* 0x000fe20000000000 */
[----:B------:R-:W-:Y:S01]  /*1790*/  FADD R16, R16, R13 ;  /* 0x0000000d10107221 */ /* 0x000fe20000000000 */
[----:B------:R-:W-:Y:S02]  /*17a0*/  I2FP.F32.S32 R18, R19 ;  /* 0x0000001300127245 */ /* 0x000fe40000201400 */
[----:B------:R-:W-:Y:S01]  /*17b0*/  ISETP.GE.U32.AND.EX P0, PT, R6, RZ, PT, P0 ;  /* 0x000000ff0600720c */ /* 0x000fe20003f06100 */
[----:B------:R-:W-:-:S04]  /*17c0*/  FADD R16, R11, R16 ;  /* 0x000000100b107221 */ /* 0x000fc80000000000 */
[----:B------:R-:W-:-:S04]  /*17d0*/  FADD R7, R7, R16 ;  /* 0x0000001007077221 */ /* 0x000fc80000000000 */
[----:B------:R-:W-:-:S04]  /*17e0*/  FADD R7, R4, R7 ;  /* 0x0000000704077221 */ /* 0x000fc80000000000 */
[----:B------:R-:W-:Y:S01]  /*17f0*/  FADD R26, R18, R7 ;  /* 0x00000007121a7221 */ /* 0x000fe20000000000 */
[----:B------:R-:W-:Y:S06]  /*1800*/  @!P0 BRA `(.L_x_802) ;  /* 0x0000000800708947 */ /* 0x000fec0003800000 */
[----:B------:R-:W-:-:S05]  /*1810*/  IADD3 R27, P0, PT, R27, 0x1000, RZ ;  /* 0x000010001b1b7810 */ /* 0x000fca0007f1e0ff */
[----:B------:R-:W-:Y:S01]  /*1820*/  IMAD.X R28, RZ, RZ, R28, P0 ;  /* 0x000000ffff1c7224 */ /* 0x000fe200000e061c */
[----:B------:R-:W-:-:S04]  /*1830*/  ISETP.GT.U32.AND P0, PT, R27, R24, PT ;  /* 0x000000181b00720c */ /* 0x000fc80003f04070 */
[----:B------:R-:W-:-:S13]  /*1840*/  ISETP.GT.U32.AND.EX P0, PT, R28, R25, PT, P0 ;  /* 0x000000191c00720c */ /* 0x000fda0003f04100 */
[----:B------:R-:W-:Y:S05]  /*1850*/  @!P0 BRA `(.L_x_803) ;  /* 0xfffffffc00408947 */ /* 0x000fea000383ffff */
.L_x_801:
[----:B------:R-:W-:-:S04]  /*1860*/  ISETP.GE.U32.AND P0, PT, R27, R20, PT ;  /* 0x000000141b00720c */ /* 0x000fc80003f06070 */
[----:B------:R-:W-:-:S13]  /*1870*/  ISETP.GE.U32.AND.EX P0, PT, R28, R21, PT, P0 ;  /* 0x000000151c00720c */ /* 0x000fda0003f06100 */
[----:B------:R-:W-:Y:S05]  /*1880*/  @P0 BRA `(.L_x_802) ;  /* 0x0000000800500947 */ /* 0x000fea0003800000 */
[----:B------:R-:W-:Y:S01]  /*1890*/  IMAD.IADD R5, R20, 0x1, -R27 ;  /* 0x0000000114057824 */ /* 0x000fe200078e0a1b */
[----:B------:R-:W-:Y:S04]  /*18a0*/  BSSY.RECONVERGENT B1, `(.L_x_802) ;  /* 0x0000092000017945 */ /* 0x000fe80003800200 */
[----:B------:R-:W-:-:S13]  /*18b0*/  ISETP.GE.AND P0, PT, R0, R5, PT ;  /* 0x000000050000720c */ /* 0x000fda0003f06270 */
[----:B------:R-:W-:Y:S05]  /*18c0*/  @P0 BRA `(.L_x_804) ;  /* 0x00000008003c0947 */ /* 0x000fea0003800000 */
[----:B------:R-:W-:Y:S01]  /*18d0*/  LOP3.LUT R2, RZ, R0, RZ, 0x33, !PT ;  /* 0x00000000ff027212 */ /* 0x000fe200078e33ff */
[----:B------:R-:W-:Y:S01]  /*18e0*/  BSSY.RECONVERGENT B2, `(.L_x_805) ;  /* 0x000001b000027945 */ /* 0x000fe20003800200 */
[----:B------:R-:W-:Y:S02]  /*18f0*/  IMAD.MOV.U32 R4, RZ, RZ, R0 ;  /* 0x000000ffff047224 */ /* 0x000fe400078e0000 */
[----:B------:R-:W-:-:S04]  /*1900*/  IADD3 R2, PT, PT, -R27, R20, R2 ;  /* 0x000000141b027210 */ /* 0x000fc80007ffe102 */
[C---:B------:R-:W-:Y:S02]  /*1910*/  LOP3.LUT R3, R2.reuse, 0x300, RZ, 0xc0, !PT ;  /* 0x0000030002037812 */ /* 0x040fe400078ec0ff */
[----:B------:R-:W-:Y:S02]  /*1920*/  ISETP.GE.U32.AND P1, PT, R2, 0x300, PT ;  /* 0x000003000200780c */ /* 0x000fe40003f26070 */
[----:B------:R-:W-:-:S13]  /*1930*/  ISETP.NE.AND P0, PT, R3, 0x300, PT ;  /* 0x000003000300780c */ /* 0x000fda0003f05270 */
[----:B------:R-:W-:Y:S05]  /*1940*/  @!P0 BRA `(.L_x_806) ;  /* 0x0000000000508947 */ /* 0x000fea0003800000 */
[----:B------:R-:W0:Y:S01]  /*1950*/  LDCU.64 UR4, c[0x0][0x380] ;  /* 0x00007000ff0477ac */ /* 0x000e220008000a00 */
[----:B------:R-:W-:Y:S01]  /*1960*/  IADD3 R9, P0, PT, R0, R27, RZ ;  /* 0x0000001b00097210 */ /* 0x000fe20007f1e0ff */
[----:B------:R-:W-:Y:S01]  /*1970*/  IMAD.MOV.U32 R4, RZ, RZ, R0 ;  /* 0x000000ffff047224 */ /* 0x000fe200078e0000 */
[----:B------:R-:W-:-:S03]  /*1980*/  LEA.HI R2, R2, 0x1, RZ, 0x18 ;  /* 0x0000000102027811 */ /* 0x000fc600078fc0ff */
[----:B------:R-:W-:Y:S01]  /*1990*/  IMAD.X R6, RZ, RZ, R28, P0 ;  /* 0x000000ffff067224 */ /* 0x000fe200000e061c */
[----:B------:R-:W-:Y:S02]  /*19a0*/  LOP3.LUT R2, R2, 0x3, RZ, 0xc0, !PT ;  /* 0x0000000302027812 */ /* 0x000fe400078ec0ff */
[----:B0-----:R-:W-:-:S04]  /*19b0*/  LEA R8, P2, R9, UR4, 0x2 ;  /* 0x0000000409087c11 */ /* 0x001fc8000f8410ff */
[----:B------:R-:W-:Y:S01]  /*19c0*/  LEA.HI.X R9, R9, UR5, R6, 0x2, P2 ;  /* 0x0000000509097c11 */ /* 0x000fe200090f1406 */
[----:B------:R-:W-:-:S08]  /*19d0*/  IMAD.MOV R6, RZ, RZ, -R2 ;  /* 0x000000ffff067224 */ /* 0x000fd000078e0a02 */
.L_x_807:
        /* <DEDUP_REMOVED lines=11> */
.L_x_806:
[----:B------:R-:W-:Y:S05]  /*1a90*/  BSYNC.RECONVERGENT B2 ;  /* 0x0000000000027941 */ /* 0x000fea0003800200 */
.L_x_805:
[----:B------:R-:W-:Y:S05]  /*1aa0*/  @!P1 BRA `(.L_x_804) ;  /* 0x0000000400c49947 */ /* 0x000fea0003800000 */
[----:B------:R-:W0:Y:S01]  /*1ab0*/  LDCU.64 UR4, c[0x0][0x380] ;  /* 0x00007000ff0477ac */ /* 0x000e220008000a00 */
[----:B------:R-:W-:Y:S01]  /*1ac0*/  IMAD.IADD R3, R5, 0x1, -R4 ;  /* 0x0000000105037824 */ /* 0x000fe200078e0a04 */
[----:B------:R-:W-:Y:S01]  /*1ad0*/  IADD3 R27, P0, PT, R4, R27, RZ ;  /* 0x0000001b041b7210 */ /* 0x000fe20007f1e0ff */
[----:B------:R-:W-:Y:S03]  /*1ae0*/  BSSY.RECONVERGENT B2, `(.L_x_808) ;  /* 0x000003e000027945 */ /* 0x000fe60003800200 */
[----:B------:R-:W-:Y:S01]  /*1af0*/  ISETP.GT.AND P1, PT, R3, 0xc00, PT ;  /* 0x00000c000300780c */ /* 0x000fe20003f24270 */
[----:B------:R-:W-:Y:S01]  /*1b00*/  IMAD.X R28, RZ, RZ, R28, P0 ;  /* 0x000000ffff1c7224 */ /* 0x000fe200000e061c */
[----:B0-----:R-:W-:-:S04]  /*1b10*/  LEA R2, P0, R27, UR4, 0x2 ;  /* 0x000000041b027c11 */ /* 0x001fc8000f8010ff */
[----:B------:R-:W-:Y:S02]  /*1b20*/  LEA.HI.X R3, R27, UR5, R28, 0x2, P0 ;  /* 0x000000051b037c11 */ /* 0x000fe400080f141c */
[----:B------:R-:W-:-:S05]  /*1b30*/  PLOP3.LUT P0, PT, PT, PT, PT, 0x80, 0x8 ;  /* 0x000000000008781c */ /* 0x000fca0003f0f070 */
[----:B------:R-:W-:Y:S08]  /*1b40*/  @!P1 BRA `(.L_x_809) ;  /* 0x0000000000dc9947 */ /* 0x000ff00003800000 */
[----:B------:R-:W-:Y:S01]  /*1b50*/  PLOP3.LUT P0, PT, PT, PT, PT, 0x8, 0x80 ;  /* 0x000000000080781c */ /* 0x000fe20003f0e170 */
[----:B------:R-:W-:-:S12]  /*1b60*/  VIADD R7, R5, 0xfffff400 ;  /* 0xfffff40005077836 */ /* 0x000fd80000000000 */
.L_x_810:
        /* <DEDUP_REMOVED lines=53> */
.L_x_809:
[----:B------:R-:W-:Y:S05]  /*1ec0*/  BSYNC.RECONVERGENT B2 ;  /* 0x0000000000027941 */ /* 0x000fea0003800200 */
.L_x_808:
        /* <DEDUP_REMOVED lines=32> */
.L_x_812:
[----:B------:R-:W-:Y:S05]  /*20d0*/  BSYNC.RECONVERGENT B2 ;  /* 0x0000000000027941 */ /* 0x000fea0003800200 */
.L_x_811:
        /* <DEDUP_REMOVED lines=14> */
.L_x_804:
[----:B------:R-:W-:Y:S05]  /*21c0*/  BSYNC.RECONVERGENT B1 ;  /* 0x0000000000017941 */ /* 0x000fea0003800200 */
.L_x_802:
[----:B------:R-:W0:Y:S01]  /*21d0*/  S2R R7, SR_LANEID ;  /* 0x0000000000077919 */ /* 0x000e220000000000 */
[----:B------:R-:W-:Y:S01]  /*21e0*/  IMAD.MOV.U32 R3, RZ, RZ, R26 ;  /* 0x000000ffff037224 */ /* 0x000fe200078e001a */
[----:B------:R-:W-:-:S04]  /*21f0*/  ISETP.NE.AND P4, PT, R0, RZ, PT ;  /* 0x000000ff0000720c */ /* 0x000fc80003f85270 */
        /* <DEDUP_REMOVED lines=40> */
.L_x_785:
        /* <DEDUP_REMOVED lines=14> */
.L_x_815:
[----:B------:R-:W-:Y:S05]  /*2560*/  BSYNC.RECONVERGENT B1 ;  /* 0x0000000000017941 */ /* 0x000fea0003800200 */
.L_x_814:
        /* <DEDUP_REMOVED lines=16> */
.L_x_820:
        /* <DEDUP_REMOVED lines=10> */
.L_x_819:
[----:B------:R-:W-:Y:S05]  /*2710*/  BSYNC.RECONVERGENT B2 ;  /* 0x0000000000027941 */ /* 0x000fea0003800200 */
.L_x_818:
        /* <DEDUP_REMOVED lines=8> */
.L_x_823:
        /* <DEDUP_REMOVED lines=59> */
.L_x_822:
[----:B------:R-:W-:Y:S05]  /*2b50*/  BSYNC.RECONVERGENT B2 ;  /* 0x0000000000027941 */ /* 0x000fea0003800200 */
.L_x_821:
        /* <DEDUP_REMOVED lines=34> */
.L_x_825:
[----:B------:R-:W-:Y:S05]  /*2d80*/  BSYNC.RECONVERGENT B2 ;  /* 0x0000000000027941 */ /* 0x000fea0003800200 */
.L_x_824:
        /* <DEDUP_REMOVED lines=16> */
.L_x_817:
[----:B------:R-:W-:Y:S05]  /*2e90*/  BSYNC.RECONVERGENT B1 ;  /* 0x0000000000017941 */ /* 0x000fea0003800200 */
.L_x_816:
[----:B------:R-:W-:Y:S01]  /*2ea0*/  ISETP.GE.U32.AND P0, PT, R20, 0x100, PT ;  /* 0x000001001400780c */ /* 0x000fe20003f06070 */
[----:B------:R-:W-:-:S03]  /*2eb0*/  IMAD.MOV.U32 R5, RZ, RZ, R8 ;  /* 0x000000ffff057224 */ /* 0x000fc600078e0008 */
[----:B------:R-:W-:-:S13]  /*2ec0*/  ISETP.GE.U32.AND.EX P0, PT, R21, RZ, PT, P0 ;  /* 0x000000ff1500720c */ /* 0x000fda0003f06100 */
[----:B------:R-:W-:Y:S05]  /*2ed0*/  @!P0 BRA `(.L_x_826) ;  /* 0x0000000000ac8947 */ /* 0x000fea0003800000 */
[----:B------:R-:W0:Y:S01]  /*2ee0*/  S2R R6, SR_LANEID ;  /* 0x0000000000067919 */ /* 0x000e220000000000 */
[----:B------:R-:W-:Y:S01]  /*2ef0*/  ISETP.NE.AND P4, PT, R9, RZ, PT ;  /* 0x000000ff0900720c */ /* 0x000fe20003f85270 */
        /* <DEDUP_REMOVED lines=41> */
.L_x_826:
        /* <DEDUP_REMOVED lines=14> */
[C---:B------:R-:W-:Y:S01]  /*3270*/  VIADD R3, R2.reuse, 0x4 ;  /* 0x0000000402037836 */ /* 0x040fe20000000000 */
[----:B------:R-:W0:Y:S02]  /*3280*/  @!P1 S2R R6, SR_CgaCtaId ;  /* 0x0000000000069919 */ /* 0x000e240000008800 */
[----:B------:R-:W1:Y:S09]  /*3290*/  SHFL.DOWN PT, R0, R5, 0x2, R4 ;  /* 0x0840000005007989 */ /* 0x000e7200000e0004 */
[----:B-1----:R-:W-:Y:S01]  /*32a0*/  @!P0 FADD R5, R5, R0 ;  /* 0x0000000005058221 */ /* 0x002fe20000000000 */
[----:B------:R-:W-:Y:S01]  /*32b0*/  ISETP.GT.AND P0, PT, R3, R4, PT ;  /* 0x000000040300720c */ /* 0x000fe20003f04270 */
[----:B------:R-:W-:-:S03]  /*32c0*/  VIADD R3, R2, 0x8 ;  /* 0x0000000802037836 */ /* 0x000fc60000000000 */
[----:B------:R-:W1:Y:S09]  /*32d0*/  SHFL.DOWN PT, R0, R5, 0x4, R4 ;  /* 0x0880000005007989 */ /* 0x000e7200000e0004 */
[----:B-1----:R-:W-:Y:S01]  /*32e0*/  @!P0 FADD R5, R5, R0 ;  /* 0x0000000005058221 */ /* 0x002fe20000000000 */
[----:B------:R-:W-:Y:S01]  /*32f0*/  ISETP.GT.AND P0, PT, R3, R4, PT ;  /* 0x000000040300720c */ /* 0x000fe20003f04270 */
[----:B------:R-:W-:Y:S01]  /*3300*/  VIADD R3, R2, 0x10 ;  /* 0x0000001002037836 */ /* 0x000fe20000000000 */
[----:B------:R-:W-:-:S02]  /*3310*/  @!P1 SHF.R.U32.HI R2, RZ, 0x3, R9 ;  /* 0x00000003ff029819 */ /* 0x000fc40000011609 */
[----:B------:R-:W1:Y:S02]  /*3320*/  SHFL.DOWN PT, R0, R5, 0x8, R4 ;  /* 0x0900000005007989 */ /* 0x000e6400000e0004 */
[----:B------:R-:W-:-:S07]  /*3330*/  @!P1 LOP3.LUT R2, R2, 0x7c, RZ, 0xc0, !PT ;  /* 0x0000007c02029812 */ /* 0x000fce00078ec0ff */
[----:B-1----:R-:W-:Y:S01]  /*3340*/  @!P0 FADD R5, R5, R0 ;  /* 0x0000000005058221 */ /* 0x002fe20000000000 */
[----:B------:R-:W-:Y:S02]  /*3350*/  ISETP.GT.AND P0, PT, R3, R4, PT ;  /* 0x000000040300720c */ /* 0x000fe40003f04270 */
[----:B------:R-:W-:Y:S02]  /*3360*/  @!P1 MOV R3, 0x400 ;  /* 0x0000040000039802 */ /* 0x000fe40000000f00 */
[----:B------:R-:W1:Y:S02]  /*3370*/  SHFL.DOWN PT, R0, R5, 0x10, R4 ;  /* 0x0a00000005007989 */ /* 0x000e6400000e0004 */
[----:B0-----:R-:W-:-:S05]  /*3380*/  @!P1 LEA R3, R6, R3, 0x18 ;  /* 0x0000000306039211 */ /* 0x001fca00078ec0ff */
[----:B------:R-:W-:Y:S02]  /*3390*/  @!P1 IMAD.IADD R3, R2, 0x1, R3 ;  /* 0x0000000102039824 */ /* 0x000fe400078e0203 */
[----:B-1----:R-:W-:-:S04]  /*33a0*/  @!P0 FADD R5, R5, R0 ;  /* 0x0000000005058221 */ /* 0x002fc80000000000 */
        /* <DEDUP_REMOVED lines=17> */
[----:B-1----:R-:W0:Y:S04]  /*34c0*/  LDS R3, [UR4+0xc] ;  /* 0x00000c04ff037984 */ /* 0x002e280008000800 */
        /* <DEDUP_REMOVED lines=14> */
.L_x_813:
[----:B------:R-:W0:Y:S01]  /*35b0*/  S2R R6, SR_TID.X ;  /* 0x0000000000067919 */ /* 0x000e220000002100 */
[----:B------:R-:W0:Y:S02]  /*35c0*/  LDC.64 R2, c[0x0][0x380] ;  /* 0x0000e000ff027b82 */ /* 0x000e240000000a00 */
[----:B0-----:R-:W-:-:S05]  /*35d0*/  IMAD.WIDE.U32 R2, R6, 0x4, R2 ;  /* 0x0000000406027825 */ /* 0x001fca00078e0002 */
        /* <DEDUP_REMOVED lines=16> */
[----:B--2---:R-:W-:-:S02]  /*36e0*/  I2FP.F32.S32 R13, R13 ;  /* 0x0000000d000d7245 */ /* 0x004fc40000201400 */
[----:B---3--:R-:W-:-:S05]  /*36f0*/  I2FP.F32.S32 R14, R14 ;  /* 0x0000000e000e7245 */ /* 0x008fca0000201400 */
[----:B------:R-:W-:Y:S01]  /*3700*/  FADD R13, R13, R14 ;  /* 0x0000000e0d0d7221 */ /* 0x000fe20000000000 */
[----:B----4-:R-:W-:Y:S02]  /*3710*/  I2FP.F32.S32 R14, R9 ;  /* 0x00000009000e7245 */ /* 0x010fe40000201400 */
[----:B-----5:R-:W-:Y:S02]  /*3720*/  I2FP.F32.S32 R7, R7 ;  /* 0x0000000700077245 */ /* 0x020fe40000201400 */
[----:B------:R-:W-:Y:S02]  /*3730*/  I2FP.F32.S32 R4, R4 ;  /* 0x0000000400047245 */ /* 0x000fe40000201400 */
[----:B------:R-:W-:Y:S02]  /*3740*/  I2FP.F32.S32 R9, R8 ;  /* 0x0000000800097245 */ /* 0x000fe40000201400 */
[----:B------:R-:W-:Y:S01]  /*3750*/  IADD3 R8, P1, PT, R20, -0x1000, RZ ;  /* 0xfffff00014087810 */ /* 0x000fe20007f3e0ff */
[----:B------:R-:W-:Y:S01]  /*3760*/  FADD R4, R7, R4 ;  /* 0x0000000407047221 */ /* 0x000fe20000000000 */
[----:B------:R-:W-:-:S02]  /*3770*/  I2FP.F32.S32 R19, R19 ;  /* 0x0000001300137245 */ /* 0x000fc40000201400 */
[----:B------:R-:W-:Y:S02]  /*3780*/  ISETP.GE.U32.AND P0, PT, R8, 0x1000, PT ;  /* 0x000010000800780c */ /* 0x000fe40003f06070 */
[----:B------:R-:W-:Y:S02]  /*3790*/  IADD3.X R7, PT, PT, R21, -0x1, RZ, P1, !PT ;  /* 0xffffffff15077810 */ /* 0x000fe40000ffe4ff */
[----:B------:R-:W-:Y:S02]  /*37a0*/  I2FP.F32.S32 R12, R12 ;  /* 0x0000000c000c7245 */ /* 0x000fe40000201400 */
[----:B------:R-:W-:Y:S02]  /*37b0*/  I2FP.F32.S32 R15, R15 ;  /* 0x0000000f000f7245 */ /* 0x000fe40000201400 */
[----:B------:R-:W-:Y:S02]  /*37c0*/  ISETP.GE.U32.AND.EX P0, PT, R7, RZ, PT, P0 ;  /* 0x000000ff0700720c */ /* 0x000fe40003f06100 */
[----:B------:R-:W-:-:S02]  /*37d0*/  I2FP.F32.S32 R16, R16 ;  /* 0x0000001000107245 */ /* 0x000fc40000201400 */
[----:B------:R-:W-:Y:S02]  /*37e0*/  I2FP.F32.S32 R17, R17 ;  /* 0x0000001100117245 */ /* 0x000fe40000201400 */
[----:B------:R-:W-:Y:S02]  /*37f0*/  I2FP.F32.S32 R18, R18 ;  /* 0x0000001200127245 */ /* 0x000fe40000201400 */
[----:B------:R-:W-:Y:S02]  /*3800*/  I2FP.F32.S32 R11, R11 ;  /* 0x0000000b000b7245 */ /* 0x000fe40000201400 */
        /* <DEDUP_REMOVED lines=12> */
[----:B------:R-:W-:-:S02]  /*38d0*/  FADD R4, R4, R9 ;  /* 0x0000000904047221 */ /* 0x000fc40000000000 */
[----:B------:R-:W-:Y:S02]  /*38e0*/  FADD R12, R12, R13 ;  /* 0x0000000d0c0c7221 */ /* 0x000fe40000000000 */
[----:B------:R-:W-:Y:S01]  /*38f0*/  FADD R5, R5, R4 ;  /* 0x0000000405057221 */ /* 0x000fe20000000000 */
[----:B------:R-:W-:Y:S02]  /*3900*/  IMAD.MOV.U32 R9, RZ, RZ, 0x1000 ;  /* 0x00001000ff097424 */ /* 0x000fe400078e00ff */
[----:B------:R-:W-:Y:S02]  /*3910*/  IMAD.MOV.U32 R10, RZ, RZ, RZ ;  /* 0x000000ffff0a7224 */ /* 0x000fe400078e00ff */
[----:B------:R-:W-:Y:S01]  /*3920*/  FADD R0, R12, R5 ;  /* 0x000000050c007221 */ /* 0x000fe20000000000 */
[----:B------:R-:W-:Y:S06]  /*3930*/  @!P0 BRA `(.L_x_827) ;  /* 0x0000000000fc8947 */ /* 0x000fec0003800000 */
[----:B------:R-:W0:Y:S01]  /*3940*/  LDC.64 R20, c[0x0][0x390] ;  /* 0x0000e400ff147b82 */ /* 0x000e220000000a00 */
[----:B------:R-:W-:Y:S02]  /*3950*/  IMAD.MOV.U32 R9, RZ, RZ, 0x1000 ;  /* 0x00001000ff097424 */ /* 0x000fe400078e00ff */
[----:B------:R-:W-:-:S07]  /*3960*/  IMAD.MOV.U32 R10, RZ, RZ, RZ ;  /* 0x000000ffff0a7224 */ /* 0x000fce00078e00ff */
.L_x_829:
[----:B------:R-:W-:-:S04]  /*3970*/  LEA R4, P0, R9, R2, 0x2 ;  /* 0x0000000209047211 */ /* 0x000fc800078010ff */
[----:B------:R-:W-:-:S05]  /*3980*/  LEA.HI.X R5, R9, R3, R10, 0x2, P0 ;  /* 0x0000000309057211 */ /* 0x000fca00000f140a */
        /* <DEDUP_REMOVED lines=16> */
[----:B--2---:R-:W-:-:S02]  /*3a90*/  I2FP.F32.S32 R15, R15 ;  /* 0x0000000f000f7245 */ /* 0x004fc40000201400 */
[----:B---3--:R-:W-:Y:S02]  /*3aa0*/  I2FP.F32.S32 R4, R13 ;  /* 0x0000000d00047245 */ /* 0x008fe40000201400 */
[----:B----4-:R-:W-:-:S03]  /*3ab0*/  I2FP.F32.S32 R22, R22 ;  /* 0x0000001600167245 */ /* 0x010fc60000201400 */
[----:B------:R-:W-:Y:S01]  /*3ac0*/  FADD R15, R15, R4 ;  /* 0x000000040f0f7221 */ /* 0x000fe20000000000 */
[----:B0-----:R-:W-:Y:S02]  /*3ad0*/  IADD3 R4, P1, PT, -R9, R20, RZ ;  /* 0x0000001409047210 */ /* 0x001fe40007f3e1ff */
[----:B-----5:R-:W-:Y:S02]  /*3ae0*/  I2FP.F32.S32 R23, R23 ;  /* 0x0000001700177245 */ /* 0x020fe40000201400 */
[----:B------:R-:W-:Y:S02]  /*3af0*/  ISETP.GE.U32.AND P0, PT, R4, 0x1000, PT ;  /* 0x000010000400780c */ /* 0x000fe40003f06070 */
[----:B------:R-:W-:Y:S01]  /*3b00*/  I2FP.F32.S32 R27, R27 ;  /* 0x0000001b001b7245 */ /* 0x000fe20000201400 */
[----:B------:R-:W-:Y:S01]  /*3b10*/  FADD R23, R22, R23 ;  /* 0x0000001716177221 */ /* 0x000fe20000000000 */
[----:B------:R-:W-:Y:S01]  /*3b20*/  IMAD.X R4, R21, 0x1, ~R10, P1 ;  /* 0x0000000115047824 */ /* 0x000fe200008e0e0a */
        /* <DEDUP_REMOVED lines=16> */
[----:B------:R-:W-:Y:S01]  /*3c30*/  ISETP.GE.U32.AND.EX P0, PT, R4, RZ, PT, P0 ;  /* 0x000000ff0400720c */ /* 0x000fe20003f06100 */
[----:B------:R-:W-:Y:S01]  /*3c40*/  FADD R5, R27, R28 ;  /* 0x0000001c1b057221 */ /* 0x000fe20000000000 */
[----:B------:R-:W-:Y:S01]  /*3c50*/  FADD R0, R0, R23 ;  /* 0x0000001700007221 */ /* 0x000fe20000000000 */
[----:B------:R-:W-:Y:S01]  /*3c60*/  FADD R15, R18, R15 ;  /* 0x0000000f120f7221 */ /* 0x000fe20000000000 */
[----:B------:R-:W-:-:S02]  /*3c70*/  FADD R12, R11, R12 ;  /* 0x0000000c0b0c7221 */ /* 0x000fc40000000000 */
[----:B------:R-:W-:Y:S02]  /*3c80*/  FADD R0, R5, R0 ;  /* 0x0000000005007221 */ /* 0x000fe40000000000 */
[----:B------:R-:W-:Y:S01]  /*3c90*/  FADD R15, R15, R12 ;  /* 0x0000000c0f0f7221 */ /* 0x000fe20000000000 */
[----:B------:R-:W-:-:S03]  /*3ca0*/  I2FP.F32.S32 R14, R14 ;  /* 0x0000000e000e7245 */ /* 0x000fc60000201400 */
        /* <DEDUP_REMOVED lines=8> */
.L_x_827:
        /* <DEDUP_REMOVED lines=20> */
[----:B------:R-:W-:-:S05]  /*3e70*/  LOP3.LUT R2, R2, 0x3, RZ, 0xc0, !PT ;  /* 0x0000000302027812 */ /* 0x000fca00078ec0ff */
[----:B------:R-:W-:Y:S01]  /*3e80*/  IMAD.MOV R7, RZ, RZ, -R2 ;  /* 0x000000ffff077224 */ /* 0x000fe200078e0a02 */
[----:B0-----:R-:W-:-:S04]  /*3e90*/  LEA R8, P2, R3, UR4, 0x2 ;  /* 0x0000000403087c11 */ /* 0x001fc8000f8410ff */
[----:B------:R-:W-:-:S09]  /*3ea0*/  LEA.HI.X R3, R3, UR5, R12, 0x2, P2 ;  /* 0x0000000503037c11 */ /* 0x000fd200090f140c */
.L_x_833:
        /* <DEDUP_REMOVED lines=10> */
.L_x_832:
[----:B------:R-:W-:Y:S05]  /*3f50*/  BSYNC.RECONVERGENT B2 ;  /* 0x0000000000027941 */ /* 0x000fea0003800200 */
.L_x_831:
        /* <DEDUP_REMOVED lines=13> */
.L_x_836:
        /* <DEDUP_REMOVED lines=53> */
.L_x_835:
[----:B------:R-:W-:Y:S05]  /*4380*/  BSYNC.RECONVERGENT B2 ;  /* 0x0000000000027941 */ /* 0x000fea0003800200 */
.L_x_834:
        /* <DEDUP_REMOVED lines=32> */
.L_x_838:
[----:B------:R-:W-:Y:S05]  /*4590*/  BSYNC.RECONVERGENT B2 ;  /* 0x0000000000027941 */ /* 0x000fea0003800200 */
.L_x_837:
        /* <DEDUP_REMOVED lines=14> */
.L_x_830:
[----:B------:R-:W-:Y:S05]  /*4680*/  BSYNC.RECONVERGENT B1 ;  /* 0x0000000000017941 */ /* 0x000fea0003800200 */
.L_x_828:
        /* <DEDUP_REMOVED lines=42> */
.L_x_800:
[----:B------:R-:W-:Y:S05]  /*4930*/  BSYNC.RECONVERGENT B0 ;  /* 0x0000000000007941 */ /* 0x000fea0003800200 */
.L_x_784:
[----:B------:R-:W-:Y:S05]  /*4940*/  @P4 EXIT ;  /* 0x000000000000494d */ /* 0x000fea0003800000 */
[----:B01234-:R-:W0:Y:S01]  /*4950*/  LDC.64 R2, c[0x0][0x388] ;  /* 0x0000e200ff027b82 */ /* 0x01fe220000000a00 */
[----:B------:R-:W1:Y:S02]  /*4960*/  LDCU UR4, c[0x0][0x39c] ;  /* 0x00007380ff0477ac */ /* 0x000e640008000800 */
[----:B-1----:R-:W-:-:S05]  /*4970*/  FADD R5, R0, UR4 ;  /* 0x0000000400057e21 */ /* 0x002fca0008000000 */
[----:B0-----:R-:W-:Y:S01]  /*4980*/  STG.E desc[UR6][R2.64], R5 ;  /* 0x0000000502007986 */ /* 0x001fe2000c101906 */
[----:B------:R-:W-:Y:S05]  /*4990*/  EXIT ;  /* 0x000000000000794d */ /* 0x000fea0003800000 */
.L_x_839:
        /* <DEDUP_REMOVED lines=14> */
.L_x_2126:


//--------------------- .text._ZN3cub18CUB_300001_SM_10006detail6reduce28DeviceReduceSingleTileKernelINS2_10policy_hubIfjN4cuda3std3__44plusIfEEE10Policy1000EPfSC_iS9_ffNS7_10__identityEEEvT0_T1_T2_T3_T4_T6_ --------------------------
	.section	.text._ZN3cub18CUB_300001_SM_10006detail6reduce28DeviceReduceSingleTileKernelINS2_10policy_hubIfjN4cuda3std3__44plusIfEEE10Policy1000EPfSC_iS9_ffNS7_10__identityEEEvT0_T1_T2_T3_T4_T6_,"ax",@progbits
	.align	128
        .global         _ZN3cub18CUB_300001_SM_10006detail6reduce28DeviceReduceSingleTileKernelINS2_10policy_hubIfjN4cuda3std3__44plusIfEEE10Policy1000EPfSC_iS9_ffNS7_10__identityEEEvT0_T1_T2_T3_T4_T6_
        .type           _ZN3cub18CUB_300001_SM_10006detail6reduce28DeviceReduceSingleTileKernelINS2_10policy_hubIfjN4cuda3std3__44plusIfEEE10Policy1000EPfSC_iS9_ffNS7_10__identityEEEvT0_T1_T2_T3_T4_T6_,@function
        .size           _ZN3cub18CUB_300001_SM_10006detail6reduce28DeviceReduceSingleTileKernelINS2_10policy_hubIfjN4cuda3std3__44plusIfEEE10Policy1000EPfSC_iS9_ffNS7_10__identityEEEvT0_T1_T2_T3_T4_T6_,(.L_x_2127 - _ZN3cub18CUB_300001_SM_10006detail6reduce28DeviceReduceSingleTileKernelINS2_10policy_hubIfjN4cuda3std3__44plusIfEEE10Policy1000EPfSC_iS9_ffNS7_10__identityEEEvT0_T1_T2_T3_T4_T6_)
        .other          _ZN3cub18CUB_300001_SM_10006detail6reduce28DeviceReduceSingleTileKernelINS2_10policy_hubIfjN4cuda3std3__44plusIfEEE10Policy1000EPfSC_iS9_ffNS7_10__identityEEEvT0_T1_T2_T3_T4_T6_,@"STO_CUDA_ENTRY STV_DEFAULT"
_ZN3cub18CUB_300001_SM_10006detail6reduce28DeviceReduceSingleTileKernelINS2_10policy_hubIfjN4cuda3std3__44plusIfEEE10Policy1000EPfSC_iS9_ffNS7_10__identityEEEvT0_T1_T2_T3_T4_T6_:
.text._ZN3cub18CUB_300001_SM_10006detail6reduce28DeviceReduceSingleTileKernelINS2_10policy_hubIfjN4cuda3std3__44plusIfEEE10Policy1000EPfSC_iS9_ffNS7_10__identityEEEvT0_T1_T2_T3_T4_T6_:
        /* <DEDUP_REMOVED lines=13> */
.L_x_840:
        /* <DEDUP_REMOVED lines=16> */
.L_x_845:
[----:B------:R-:W-:Y:S05]  /*01d0*/  BSYNC.RECONVERGENT B1 ;  /* 0x0000000000017941 */ /* 0x000fea0003800200 */
.L_x_844:
        /* <DEDUP_REMOVED lines=16> */
.L_x_850:
        /* <DEDUP_REMOVED lines=9> */
.L_x_849:
[----:B------:R-:W-:Y:S05]  /*0370*/  BSYNC.RECONVERGENT B2 ;  /* 0x0000000000027941 */ /* 0x000fea0003800200 */
.L_x_848:
        /* <DEDUP_REMOVED lines=8> */
.L_x_853:
        /* <DEDUP_REMOVED lines=43> */
.L_x_852:
[----:B------:R-:W-:Y:S05]  /*06b0*/  BSYNC.RECONVERGENT B2 ;  /* 0x0000000000027941 */ /* 0x000fea0003800200 */
.L_x_851:
        /* <DEDUP_REMOVED lines=26> */
.L_x_855:
[----:B------:R-:W-:Y:S05]  /*0860*/  BSYNC.RECONVERGENT B2 ;  /* 0x0000000000027941 */ /* 0x000fea0003800200 */
.L_x_854:
        /* <DEDUP_REMOVED lines=12> */
.L_x_847:
[----:B------:R-:W-:Y:S05]  /*0930*/  BSYNC.RECONVERGENT B1 ;  /* 0x0000000000017941 */ /* 0x000fea0003800200 */
.L_x_846:
        /* <DEDUP_REMOVED lines=10> */
[----:B------:R-:W1:Y:S06]  /*09e0*/  SHFL.DOWN PT, R3, R0, 0x2, 0x1f ;  /* 0x08401f0000037f89 */ /* 0x000e6c00000e0000 */
[----:B------:R-:W2:Y:S01]  /*09f0*/  @!P1 S2R R6, SR_CgaCtaId ;  /* 0x0000000000069919 */ /* 0x000ea20000008800 */
[----:B0-----:R-:W-:Y:S02]  /*0a00*/  @!P1 MOV R5, 0x400 ;  /* 0x0000040000059802 */ /* 0x001fe40000000f00 */
[----:B------:R-:W-:-:S04]  /*0a10*/  @!P1 SHF.R.U32.HI R4, RZ, 0x3, R2 ;  /* 0x00000003ff049819 */ /* 0x000fc80000011602 */
[----:B------:R-:W-:Y:S01]  /*0a20*/  @!P1 LOP3.LUT R4, R4, 0x7c, RZ, 0xc0, !PT ;  /* 0x0000007c04049812 */ /* 0x000fe200078ec0ff */
[----:B-1----:R-:W-:Y:S01]  /*0a30*/  @!P0 FADD R0, R0, R3 ;  /* 0x0000000300008221 */ /* 0x002fe20000000000 */
[----:B------:R-:W-:-:S04]  /*0a40*/  ISETP.GT.AND P0, PT, R8, 0x1b, PT ;  /* 0x0000001b0800780c */ /* 0x000fc80003f04270 */
[----:B------:R-:W0:Y:S01]  /*0a50*/  SHFL.DOWN PT, R3, R0, 0x4, 0x1f ;  /* 0x08801f0000037f89 */ /* 0x000e2200000e0000 */
[----:B--2---:R-:W-:-:S04]  /*0a60*/  @!P1 LEA R5, R6, R5, 0x18 ;  /* 0x0000000506059211 */ /* 0x004fc800078ec0ff */
        /* <DEDUP_REMOVED lines=16> */
[----:B0-----:R-:W0:Y:S04]  /*0b70*/  LDS.128 R4, [UR4+0x10] ;  /* 0x00001004ff047984 */ /* 0x001e280008000c00 */
[----:B------:R-:W1:Y:S04]  /*0b80*/  LDS.128 R12, [UR4+0x20] ;  /* 0x00002004ff0c7984 */ /* 0x000e680008000c00 */
[----:B------:R-:W2:Y:S04]  /*0b90*/  LDS.128 R8, [UR4+0x30] ;  /* 0x00003004ff087984 */ /* 0x000ea80008000c00 */
[----:B------:R-:W3:Y:S01]  /*0ba0*/  LDS.128 R16, [UR4+0x40] ;  /* 0x00004004ff107984 */ /* 0x000ee20008000c00 */
[----:B0-----:R-:W-:-:S04]  /*0bb0*/  FADD R5, R0, R5 ;  /* 0x0000000500057221 */ /* 0x001fc80000000000 */
[----:B------:R-:W-:-:S04]  /*0bc0*/  FADD R6, R5, R6 ;  /* 0x0000000605067221 */ /* 0x000fc80000000000 */
[----:B------:R-:W-:-:S04]  /*0bd0*/  FADD R7, R6, R7 ;  /* 0x0000000706077221 */ /* 0x000fc80000000000 */
[----:B-1----:R-:W-:-:S04]  /*0be0*/  FADD R12, R7, R12 ;  /* 0x0000000c070c7221 */ /* 0x002fc80000000000 */
[----:B------:R-:W-:-:S04]  /*0bf0*/  FADD R13, R12, R13 ;  /* 0x0000000d0c0d7221 */ /* 0x000fc80000000000 */
[----:B------:R-:W-:-:S04]  /*0c00*/  FADD R14, R13, R14 ;  /* 0x0000000e0d0e7221 */ /* 0x000fc80000000000 */
[----:B------:R-:W-:-:S04]  /*0c10*/  FADD R15, R14, R15 ;  /* 0x0000000f0e0f7221 */ /* 0x000fc80000000000 */
[----:B--2---:R-:W-:-:S04]  /*0c20*/  FADD R8, R15, R8 ;  /* 0x000000080f087221 */ /* 0x004fc80000000000 */
[----:B------:R-:W-:-:S04]  /*0c30*/  FADD R9, R8, R9 ;  /* 0x0000000908097221 */ /* 0x000fc80000000000 */
[----:B------:R-:W-:-:S04]  /*0c40*/  FADD R10, R9, R10 ;  /* 0x0000000a090a7221 */ /* 0x000fc80000000000 */
[----:B------:R-:W-:-:S04]  /*0c50*/  FADD R11, R10, R11 ;  /* 0x0000000b0a0b7221 */ /* 0x000fc80000000000 */
[----:B---3--:R-:W-:-:S04]  /*0c60*/  FADD R16, R11, R16 ;  /* 0x000000100b107221 */ /* 0x008fc80000000000 */
[----:B------:R-:W-:-:S04]  /*0c70*/  FADD R17, R16, R17 ;  /* 0x0000001110117221 */ /* 0x000fc80000000000 */
[----:B------:R-:W-:-:S04]  /*0c80*/  FADD R18, R17, R18 ;  /* 0x0000001211127221 */ /* 0x000fc80000000000 */
[----:B------:R-:W-:Y:S01]  /*0c90*/  FADD R0, R18, R19 ;  /* 0x0000001312007221 */ /* 0x000fe20000000000 */
[----:B------:R-:W-:Y:S06]  /*0ca0*/  BRA `(.L_x_857) ;  /* 0x0000003400707947 */ /* 0x000fec0003800000 */
.L_x_856:
        /* <DEDUP_REMOVED lines=23> */
[-C--:B------:R-:W-:Y:S02]  /*0e20*/  ISETP.GT.AND P0, PT, R5, R4.reuse, PT ;  /* 0x000000040500720c */ /* 0x080fe40003f04270 */
[----:B------:R-:W-:Y:S02]  /*0e30*/  IADD3 R5, PT, PT, R9, 0x10, RZ ;  /* 0x0000001009057810 */ /* 0x000fe40007ffe0ff */
        /* <DEDUP_REMOVED lines=20> */
[----:B------:R-:W0:Y:S04]  /*0f80*/  LDS.128 R16, [UR4+0x10] ;  /* 0x00001004ff107984 */ /* 0x000e280008000c00 */
[----:B----4-:R-:W1:Y:S04]  /*0f90*/  LDS.128 R4, [UR4+0x20] ;  /* 0x00002004ff047984 */ /* 0x010e680008000c00 */
[----:B------:R-:W2:Y:S04]  /*0fa0*/  LDS.128 R8, [UR4+0x30] ;  /* 0x00003004ff087984 */ /* 0x000ea80008000c00 */
[----:B------:R-:W3:Y:S01]  /*0fb0*/  LDS.128 R12, [UR4+0x40] ;  /* 0x00004004ff0c7984 */ /* 0x000ee20008000c00 */
[----:B0-----:R-:W-:Y:S01]  /*0fc0*/  @P2 FADD R0, R0, R17 ;  /* 0x0000001100002221 */ /* 0x001fe20000000000 */
[----:B------:R-:W-:-:S03]  /*0fd0*/  ISETP.GT.AND P2, PT, R3, 0x80, PT ;  /* 0x000000800300780c */ /* 0x000fc60003f44270 */
[----:B------:R-:W-:Y:S01]  /*0fe0*/  @P3 FADD R0, R0, R18 ;  /* 0x0000001200003221 */ /* 0x000fe20000000000 */
[----:B------:R-:W-:-:S03]  /*0ff0*/  ISETP.GT.AND P3, PT, R3, 0xa0, PT ;  /* 0x000000a00300780c */ /* 0x000fc60003f64270 */
[----:B------:R-:W-:Y:S01]  /*1000*/  @P1 FADD R0, R0, R19 ;  /* 0x0000001300001221 */ /* 0x000fe20000000000 */
[----:B------:R-:W-:-:S05]  /*1010*/  ISETP.GT.AND P1, PT, R3, 0xe0, PT ;  /* 0x000000e00300780c */ /* 0x000fca0003f24270 */
[----:B-1----:R-:W-:Y:S01]  /*1020*/  @P2 FADD R0, R0, R4 ;  /* 0x0000000400002221 */ /* 0x002fe20000000000 */
[----:B------:R-:W-:-:S03]  /*1030*/  ISETP.GT.AND P2, PT, R3, 0x100, PT ;  /* 0x000001000300780c */ /* 0x000fc60003f44270 */
[----:B------:R-:W-:Y:S01]  /*1040*/  @P3 FADD R0, R0, R5 ;  /* 0x0000000500003221 */ /* 0x000fe20000000000 */
[----:B------:R-:W-:-:S03]  /*1050*/  ISETP.GT.AND P3, PT, R3, 0x120, PT ;  /* 0x000001200300780c */ /* 0x000fc60003f64270 */
[----:B------:R-:W-:Y:S01]  /*1060*/  @P4 FADD R0, R0, R6 ;  /* 0x0000000600004221 */ /* 0x000fe20000000000 */
[----:B------:R-:W-:-:S03]  /*1070*/  ISETP.GT.AND P4, PT, R3, 0x140, PT ;  /* 0x000001400300780c */ /* 0x000fc60003f84270 */
[----:B------:R-:W-:Y:S01]  /*1080*/  @P1 FADD R0, R0, R7 ;  /* 0x0000000700001221 */ /* 0x000fe20000000000 */
[----:B------:R-:W-:-:S03]  /*1090*/  ISETP.GT.AND P1, PT, R3, 0x160, PT ;  /* 0x000001600300780c */ /* 0x000fc60003f24270 */
[----:B--2---:R-:W-:Y:S01]  /*10a0*/  @P2 FADD R0, R0, R8 ;  /* 0x0000000800002221 */ /* 0x004fe20000000000 */
[----:B------:R-:W-:-:S03]  /*10b0*/  ISETP.GT.AND P2, PT, R3, 0x180, PT ;  /* 0x000001800300780c */ /* 0x000fc60003f44270 */
[----:B------:R-:W-:Y:S01]  /*10c0*/  @P3 FADD R0, R0, R9 ;  /* 0x0000000900003221 */ /* 0x000fe20000000000 */
[----:B------:R-:W-:-:S03]  /*10d0*/  ISETP.GT.AND P3, PT, R3, 0x1a0, PT ;  /* 0x000001a00300780c */ /* 0x000fc60003f64270 */
[----:B------:R-:W-:Y:S01]  /*10e0*/  @P4 FADD R0, R0, R10 ;  /* 0x0000000a00004221 */ /* 0x000fe20000000000 */
[----:B------:R-:W-:-:S03]  /*10f0*/  ISETP.GT.AND P4, PT, R3, 0x1c0, PT ;  /* 0x000001c00300780c */ /* 0x000fc60003f84270 */
[----:B------:R-:W-:Y:S01]  /*1100*/  @P1 FADD R0, R0, R11 ;  /* 0x0000000b00001221 */ /* 0x000fe20000000000 */
[----:B------:R-:W-:-:S03]  /*1110*/  ISETP.GT.AND P1, PT, R3, 0x1e0, PT ;  /* 0x000001e00300780c */ /* 0x000fc60003f24270 */
[----:B---3--:R-:W-:-:S04]  /*1120*/  @P2 FADD R0, R0, R12 ;  /* 0x0000000c00002221 */ /* 0x008fc80000000000 */
[----:B------:R-:W-:-:S04]  /*1130*/  @P3 FADD R0, R0, R13 ;  /* 0x0000000d00003221 */ /* 0x000fc80000000000 */
[----:B------:R-:W-:-:S04]  /*1140*/  @P4 FADD R0, R0, R14 ;  /* 0x0000000e00004221 */ /* 0x000fc80000000000 */
[----:B------:R-:W-:Y:S01]  /*1150*/  @P1 FADD R0, R0, R15 ;  /* 0x0000000f00001221 */ /* 0x000fe20000000000 */
[----:B------:R-:W-:Y:S06]  /*1160*/  BRA `(.L_x_857) ;  /* 0x0000003000407947 */ /* 0x000fec0003800000 */
.L_x_843:
[----:B------:R-:W0:Y:S01]  /*1170*/  S2R R2, SR_TID.X ;  /* 0x0000000000027919 */ /* 0x000e220000002100 */
[----:B------:R-:W1:Y:S01]  /*1180*/  LDC.64 R4, c[0x0][0x380] ;  /* 0x0000e000ff047b82 */ /* 0x000e620000000a00 */
[----:B0-----:R-:W-:-:S05]  /*1190*/  SHF.L.U32 R7, R2, 0x1, RZ ;  /* 0x0000000102077819 */ /* 0x001fca00000006ff */
[----:B-1----:R-:W-:-:S05]  /*11a0*/  IMAD.WIDE.U32 R4, R7, 0x4, R4 ;  /* 0x0000000407047825 */ /* 0x002fca00078e0004 */
[----:B------:R-:W2:Y:S04]  /*11b0*/  LDG.E.64.CONSTANT R14, desc[UR6][R4.64] ;  /* 0x00000006040e7981 */ /* 0x000ea8000c1e9b00 */
[----:B------:R-:W3:Y:S04]  /*11c0*/  LDG.E.64.CONSTANT R16, desc[UR6][R4.64+0x1000] ;  /* 0x0010000604107981 */ /* 0x000ee8000c1e9b00 */
[----:B------:R-:W4:Y:S04]  /*11d0*/  LDG.E.64.CONSTANT R18, desc[UR6][R4.64+0x2000] ;  /* 0x0020000604127981 */ /* 0x000f28000c1e9b00 */
[----:B------:R-:W5:Y:S04]  /*11e0*/  LDG.E.64.CONSTANT R20, desc[UR6][R4.64+0x3000] ;  /* 0x0030000604147981 */ /* 0x000f68000c1e9b00 */
[----:B------:R-:W5:Y:S04]  /*11f0*/  LDG.E.64.CONSTANT R12, desc[UR6][R4.64+0x4000] ;  /* 0x00400006040c7981 */ /* 0x000f68000c1e9b00 */
[----:B------:R-:W5:Y:S04]  /*1200*/  LDG.E.64.CONSTANT R10, desc[UR6][R4.64+0x5000] ;  /* 0x00500006040a7981 */ /* 0x000f68000c1e9b00 */
[----:B------:R-:W5:Y:S04]  /*1210*/  LDG.E.64.CONSTANT R6, desc[UR6][R4.64+0x6000] ;  /* 0x0060000604067981 */ /* 0x000f68000c1e9b00 */
[----:B------:R-:W5:Y:S01]  /*1220*/  LDG.E.64.CONSTANT R8, desc[UR6][R4.64+0x7000] ;  /* 0x0070000604087981 */ /* 0x000f62000c1e9b00 */
[----:B------:R-:W-:Y:S01]  /*1230*/  ISETP.GE.U32.AND P0, PT, R3, 0x4000, PT ;  /* 0x000040000300780c */ /* 0x000fe20003f06070 */
[----:B--2---:R-:W-:Y:S01]  /*1240*/  FADD R14, R14, R15 ;  /* 0x0000000f0e0e7221 */ /* 0x004fe20000000000 */
[----:B---3--:R-:W-:Y:S01]  /*1250*/  FADD R17, R16, R17 ;  /* 0x0000001110117221 */ /* 0x008fe20000000000 */
[----:B----4-:R-:W-:-:S03]  /*1260*/  FADD R18, R18, R19 ;  /* 0x0000001312127221 */ /* 0x010fc60000000000 */
[----:B------:R-:W-:Y:S01]  /*1270*/  FADD R14, R14, R17 ;  /* 0x000000110e0e7221 */ /* 0x000fe20000000000 */
[----:B-----5:R-:W-:Y:S01]  /*1280*/  FADD R21, R20, R21 ;  /* 0x0000001514157221 */ /* 0x020fe20000000000 */
[----:B------:R-:W-:Y:S02]  /*1290*/  HFMA2 R20, -RZ, RZ, 0, 0.0078125 ;  /* 0x00002000ff147431 */ /* 0x000fe400000001ff */
[----:B------:R-:W-:Y:S01]  /*12a0*/  FADD R12, R12, R13 ;  /* 0x0000000d0c0c7221 */ /* 0x000fe20000000000 */
[----:B------:R-:W-:Y:S01]  /*12b0*/  FADD R21, R18, R21 ;  /* 0x0000001512157221 */ /* 0x000fe20000000000 */
[----:B------:R-:W-:-:S03]  /*12c0*/  FADD R11, R10, R11 ;  /* 0x0000000b0a0b7221 */ /* 0x000fc60000000000 */
[----:B------:R-:W-:Y:S01]  /*12d0*/  FADD R14, R14, R21 ;  /* 0x000000150e0e7221 */ /* 0x000fe20000000000 */
[----:B------:R-:W-:Y:S01]  /*12e0*/  FADD R6, R6, R7 ;  /* 0x0000000706067221 */ /* 0x000fe20000000000 */
[----:B------:R-:W-:Y:S01]  /*12f0*/  FADD R11, R12, R11 ;  /* 0x0000000b0c0b7221 */ /* 0x000fe20000000000 */
[----:B------:R-:W-:-:S04]  /*1300*/  FADD R9, R8, R9 ;  /* 0x0000000908097221 */ /* 0x000fc80000000000 */
[----:B------:R-:W-:-:S04]  /*1310*/  FADD R6, R6, R9 ;  /* 0x0000000906067221 */ /* 0x000fc80000000000 */
[----:B------:R-:W-:-:S04]  /*1320*/  FADD R11, R11, R6 ;  /* 0x000000060b0b7221 */ /* 0x000fc80000000000 */
[----:B------:R-:W-:Y:S01]  /*1330*/  FADD R0, R14, R11 ;  /* 0x0000000b0e007221 */ /* 0x000fe20000000000 */
[----:B------:R-:W-:Y:S06]  /*1340*/  @!P0 BRA `(.L_x_858) ;  /* 0x00000000008c8947 */ /* 0x000fec0003800000 */
[----:B------:R-:W0:Y:S01]  /*1350*/  LDC R24, c[0x0][0x390] ;  /* 0x0000e400ff187b82 */ /* 0x000e220000000800 */
[----:B------:R-:W-:Y:S02]  /*1360*/  IADD3 R21, PT, PT, R3, -0x2000, RZ ;  /* 0xffffe00003157810 */ /* 0x000fe40007ffe0ff */
[----:B------:R-:W-:-:S07]  /*1370*/  MOV R20, 0x2000 ;  /* 0x0000200000147802 */ /* 0x000fce0000000f00 */
.L_x_860:
[----:B------:R-:W-:-:S05]  /*1380*/  IMAD.WIDE R26, R20, 0x4, R4 ;  /* 0x00000004141a7825 */ /* 0x000fca00078e0204 */
[----:B------:R-:W2:Y:S04]  /*1390*/  LDG.E.64.CONSTANT R14, desc[UR6][R26.64+0x6000] ;  /* 0x006000061a0e7981 */ /* 0x000ea8000c1e9b00 */
[----:B------:R-:W2:Y:S04]  /*13a0*/  LDG.E.64.CONSTANT R6, desc[UR6][R26.64+0x7000] ;  /* 0x007000061a067981 */ /* 0x000ea8000c1e9b00 */
[----:B------:R-:W3:Y:S04]  /*13b0*/  LDG.E.64.CONSTANT R22, desc[UR6][R26.64] ;  /* 0x000000061a167981 */ /* 0x000ee8000c1e9b00 */
[----:B------:R-:W4:Y:S04]  /*13c0*/  LDG.E.64.CONSTANT R18, desc[UR6][R26.64+0x1000] ;  /* 0x001000061a127981 */ /* 0x000f28000c1e9b00 */
[----:B------:R-:W5:Y:S04]  /*13d0*/  LDG.E.64.CONSTANT R16, desc[UR6][R26.64+0x2000] ;  /* 0x002000061a107981 */ /* 0x000f68000c1e9b00 */
[----:B------:R-:W5:Y:S04]  /*13e0*/  LDG.E.64.CONSTANT R12, desc[UR6][R26.64+0x3000] ;  /* 0x003000061a0c7981 */ /* 0x000f68000c1e9b00 */
[----:B------:R-:W5:Y:S04]  /*13f0*/  LDG.E.64.CONSTANT R10, desc[UR6][R26.64+0x4000] ;  /* 0x004000061a0a7981 */ /* 0x000f68000c1e9b00 */
[----:B------:R-:W5:Y:S01]  /*1400*/  LDG.E.64.CONSTANT R8, desc[UR6][R26.64+0x5000] ;  /* 0x005000061a087981 */ /* 0x000f62000c1e9b00 */
[----:B0-----:R-:W-:Y:S01]  /*1410*/  MOV R3, R24 ;  /* 0x0000001800037202 */ /* 0x001fe20000000f00 */
[----:B--2---:R-:W-:-:S03]  /*1420*/  FADD R15, R15, R6 ;  /* 0x000000060f0f7221 */ /* 0x004fc60000000000 */
[----:B------:R-:W-:Y:S01]  /*1430*/  IADD3 R6, PT, PT, -R20, R3, RZ ;  /* 0x0000000314067210 */ /* 0x000fe20007ffe1ff */
[----:B---3--:R-:W-:-:S03]  /*1440*/  FADD R0, R22, R0 ;  /* 0x0000000016007221 */ /* 0x008fc60000000000 */
[----:B------:R-:W-:Y:S01]  /*1450*/  ISETP.GE.AND P0, PT, R6, 0x2000, PT ;  /* 0x000020000600780c */ /* 0x000fe20003f06270 */
[----:B----4-:R-:W-:Y:S01]  /*1460*/  FADD R23, R23, R18 ;  /* 0x0000001217177221 */ /* 0x010fe20000000000 */
[----:B-----5:R-:W-:Y:S01]  /*1470*/  FADD R18, R19, R16 ;  /* 0x0000001013127221 */ /* 0x020fe20000000000 */
        /* <DEDUP_REMOVED lines=9> */
[----:B------:R-:W-:-:S04]  /*1510*/  FADD R11, R11, R8 ;  /* 0x000000080b0b7221 */ /* 0x000fc80000000000 */
[----:B------:R-:W-:-:S04]  /*1520*/  FADD R11, R0, R11 ;  /* 0x0000000b000b7221 */ /* 0x000fc80000000000 */
[----:B------:R-:W-:Y:S01]  /*1530*/  FADD R0, R7, R11 ;  /* 0x0000000b07007221 */ /* 0x000fe20000000000 */
[----:B------:R-:W-:Y:S06]  /*1540*/  @!P0 BRA `(.L_x_859) ;  /* 0x0000000800308947 */ /* 0x000fec0003800000 */
[----:B------:R-:W-:-:S04]  /*1550*/  IADD3 R20, PT, PT, R20, 0x2000, RZ ;  /* 0x0000200014147810 */ /* 0x000fc80007ffe0ff */
[----:B------:R-:W-:-:S13]  /*1560*/  ISETP.GT.AND P0, PT, R20, R21, PT ;  /* 0x000000151400720c */ /* 0x000fda0003f04270 */
[----:B------:R-:W-:Y:S05]  /*1570*/  @!P0 BRA `(.L_x_860) ;  /* 0xfffffffc00808947 */ /* 0x000fea000383ffff */
.L_x_858:
        /* <DEDUP_REMOVED lines=20> */
.L_x_864:
        /* <DEDUP_REMOVED lines=8> */
.L_x_863:
[----:B------:R-:W-:Y:S05]  /*1740*/  BSYNC.RECONVERGENT B2 ;  /* 0x0000000000027941 */ /* 0x000fea0003800200 */
.L_x_862:
[----:B------:R-:W-:Y:S05]  /*1750*/  @!P1 BRA `(.L_x_861) ;  /* 0x0000000400a89947 */ /* 0x000fea0003800000 */
[----:B------:R-:W0:Y:S01]  /*1760*/  LDCU.64 UR4, c[0x0][0x380] ;  /* 0x00007000ff0477ac */ /* 0x000e220008000a00 */
[----:B------:R-:W-:Y:S01]  /*1770*/  IADD3 R5, PT, PT, R11, -R10, RZ ;  /* 0x8000000a0b057210 */ /* 0x000fe20007ffe0ff */
[----:B------:R-:W-:Y:S01]  /*1780*/  BSSY.RECONVERGENT B2, `(.L_x_865) ;  /* 0x000003b000027945 */ /* 0x000fe20003800200 */
[----:B------:R-:W-:Y:S02]  /*1790*/  IADD3 R3, P0, PT, R10, R20, RZ ;  /* 0x000000140a037210 */ /* 0x000fe40007f1e0ff */
[----:B------:R-:W-:Y:S02]  /*17a0*/  ISETP.GT.AND P1, PT, R5, 0x1800, PT ;  /* 0x000018000500780c */ /* 0x000fe40003f24270 */
[----:B------:R-:W-:Y:S02]  /*17b0*/  IADD3.X R6, PT, PT, RZ, RZ, RZ, P0, !PT ;  /* 0x000000ffff067210 */ /* 0x000fe400007fe4ff */
[----:B0-----:R-:W-:-:S04]  /*17c0*/  LEA R4, P0, R3, UR4, 0x2 ;  /* 0x0000000403047c11 */ /* 0x001fc8000f8010ff */
[----:B------:R-:W-:Y:S02]  /*17d0*/  LEA.HI.X R3, R3, UR5, R6, 0x2, P0 ;  /* 0x0000000503037c11 */ /* 0x000fe400080f1406 */
[----:B------:R-:W-:-:S04]  /*17e0*/  IADD3 R4, P0, PT, R4, 0x1000, RZ ;  /* 0x0000100004047810 */ /* 0x000fc80007f1e0ff */
[----:B------:R-:W-:Y:S02]  /*17f0*/  IADD3.X R5, PT, PT, RZ, R3, RZ, P0, !PT ;  /* 0x00000003ff057210 */ /* 0x000fe400007fe4ff */
[----:B------:R-:W-:Y:S02]  /*1800*/  PLOP3.LUT P0, PT, PT, PT, PT, 0x80, 0x8 ;  /* 0x000000000008781c */ /* 0x000fe40003f0f070 */
[----:B------:R-:W-:Y:S01]  /*1810*/  IADD3 R3, PT, PT, R10, R20, RZ ;  /* 0x000000140a037210 */ /* 0x000fe20007ffe0ff */
[----:B------:R-:W-:Y:S10]  /*1820*/  @!P1 BRA `(.L_x_866) ;  /* 0x0000000000c09947 */ /* 0x000ff40003800000 */
[----:B------:R-:W-:Y:S02]  /*1830*/  PLOP3.LUT P0, PT, PT, PT, PT, 0x8, 0x80 ;  /* 0x000000000080781c */ /* 0x000fe40003f0e170 */
[----:B------:R-:W-:-:S11]  /*1840*/  IADD3 R13, PT, PT, R11, -0x1800, RZ ;  /* 0xffffe8000b0d7810 */ /* 0x000fd60007ffe0ff */
.L_x_867:
        /* <DEDUP_REMOVED lines=46> */
.L_x_866:
[----:B------:R-:W-:Y:S05]  /*1b30*/  BSYNC.RECONVERGENT B2 ;  /* 0x0000000000027941 */ /* 0x000fea0003800200 */
.L_x_865:
        /* <DEDUP_REMOVED lines=31> */
.L_x_869:
[----:B------:R-:W-:Y:S05]  /*1d30*/  BSYNC.RECONVERGENT B2 ;  /* 0x0000000000027941 */ /* 0x000fea0003800200 */
.L_x_868:
        /* <DEDUP_REMOVED lines=9> */
[----:B----4-:R-:W-:-:S04]  /*1dd0*/  FADD R0, R0, R3 ;  /* 0x0000000300007221 */ /* 0x010fc80000000000 */
[----:B--2---:R-:W-:-:S04]  /*1de0*/  FADD R0, R0, R9 ;  /* 0x0000000900007221 */ /* 0x004fc80000000000 */
[----:B---3--:R-:W-:-:S07]  /*1df0*/  FADD R0, R0, R11 ;  /* 0x0000000b00007221 */ /* 0x008fce0000000000 */
.L_x_861:
[----:B------:R-:W-:Y:S05]  /*1e00*/  BSYNC.RECONVERGENT B1 ;  /* 0x0000000000017941 */ /* 0x000fea0003800200 */
.L_x_859:
        /* <DEDUP_REMOVED lines=32> */
[----:B---3--:R-:W0:Y:S04]  /*2010*/  LDS.128 R4, [UR4+0x10] ;  /* 0x00001004ff047984 */ /* 0x008e280008000c00 */
        /* <DEDUP_REMOVED lines=19> */
.L_x_842:
        /* <DEDUP_REMOVED lines=12> */
.L_x_872:
[----:B------:R-:W-:Y:S05]  /*2210*/  BSYNC.RECONVERGENT B1 ;  /* 0x0000000000017941 */ /* 0x000fea0003800200 */
.L_x_871:
        /* <DEDUP_REMOVED lines=16> */
.L_x_877:
        /* <DEDUP_REMOVED lines=9> */
.L_x_876:
[----:B------:R-:W-:Y:S05]  /*23b0*/  BSYNC.RECONVERGENT B2 ;  /* 0x0000000000027941 */ /* 0x000fea0003800200 */
.L_x_875:
        /* <DEDUP_REMOVED lines=8> */
.L_x_880:
        /* <DEDUP_REMOVED lines=43> */
.L_x_879:
[----:B------:R-:W-:Y:S05]  /*26f0*/  BSYNC.RECONVERGENT B2 ;  /* 0x0000000000027941 */ /* 0x000fea0003800200 */
.L_x_878:
        /* <DEDUP_REMOVED lines=26> */
.L_x_882:
[----:B------:R-:W-:Y:S05]  /*28a0*/  BSYNC.RECONVERGENT B2 ;  /* 0x0000000000027941 */ /* 0x000fea0003800200 */
.L_x_881:
        /* <DEDUP_REMOVED lines=12> */
.L_x_874:
[----:B------:R-:W-:Y:S05]  /*2970*/  BSYNC.RECONVERGENT B1 ;  /* 0x0000000000017941 */ /* 0x000fea0003800200 */
.L_x_873:
[----:B------:R-:W-:Y:S02]  /*2980*/  ISETP.GE.AND P0, PT, R3, 0x200, PT ;  /* 0x000002000300780c */ /* 0x000fe40003f06270 */
[----:B0----5:R-:W-:-:S11]  /*2990*/  MOV R5, R0 ;  /* 0x0000000000057202 */ /* 0x021fd60000000f00 */
[----:B------:R-:W-:Y:S05]  /*29a0*/  @!P0 BRA `(.L_x_883) ;  /* 0x0000000000d08947 */ /* 0x000fea0003800000 */
        /* <DEDUP_REMOVED lines=32> */
[----:B--2---:R-:W0:Y:S04]  /*2bb0*/  LDS.128 R4, [UR4+0x10] ;  /* 0x00001004ff047984 */ /* 0x004e280008000c00 */
        /* <DEDUP_REMOVED lines=19> */
.L_x_883:
[----:B------:R-:W0:Y:S01]  /*2cf0*/  S2R R4, SR_LANEID ;  /* 0x0000000000047919 */ /* 0x000e220000000000 */
[----:B------:R-:W-:-:S04]  /*2d00*/  LOP3.LUT R0, R2, 0x3e0, RZ, 0xc0, !PT ;  /* 0x000003e002007812 */ /* 0x000fc800078ec0ff */
[----:B------:R-:W-:Y:S02]  /*2d10*/  IADD3 R6, PT, PT, R0, 0x20, RZ ;  /* 0x0000002000067810 */ /* 0x000fe40007ffe0ff */
[----:B------:R-:W-:Y:S02]  /*2d20*/  LOP3.LUT R0, RZ, R0, RZ, 0x33, !PT ;  /* 0x00000000ff007212 */ /* 0x000fe400078e33ff */
[-C--:B------:R-:W-:Y:S02]  /*2d30*/  ISETP.GT.AND P0, PT, R6, R3.reuse, PT ;  /* 0x000000030600720c */ /* 0x080fe40003f04270 */
[----:B------:R-:W-:-:S04]  /*2d40*/  IADD3 R0, PT, PT, R0, R3, RZ ;  /* 0x0000000300007210 */ /* 0x000fc80007ffe0ff */
[----:B------:R-:W-:-:S05]  /*2d50*/  SEL R6, R0, 0x1f, P0 ;  /* 0x0000001f00067807 */ /* 0x000fca0000000000 */
[----:B------:R-:W1:Y:S01]  /*2d60*/  SHFL.DOWN PT, R0, R5, 0x1, R6 ;  /* 0x0820000005007989 */ /* 0x000e6200000e0006 */
[C---:B0-----:R-:W-:Y:S02]  /*2d70*/  ISETP.GE.AND P0, PT, R4.reuse, R6, PT ;  /* 0x000000060400720c */ /* 0x041fe40003f06270 */
[C---:B------:R-:W-:Y:S02]  /*2d80*/  IADD3 R7, PT, PT, R4.reuse, 0x2, RZ ;  /* 0x0000000204077810 */ /* 0x040fe40007ffe0ff */
[----:B------:R-:W-:-:S09]  /*2d90*/  ISETP.NE.AND P1, PT, R4, RZ, PT ;  /* 0x000000ff0400720c */ /* 0x000fd20003f25270 */
[----:B-1----:R-:W-:Y:S01]  /*2da0*/  @!P0 FADD R5, R0, R5 ;  /* 0x0000000500058221 */ /* 0x002fe20000000000 */
[-C--:B------:R-:W-:Y:S02]  /*2db0*/  ISETP.GT.AND P0, PT, R7, R6.reuse, PT ;  /* 0x000000060700720c */ /* 0x080fe40003f04270 */
[----:B------:R-:W-:Y:S01]  /*2dc0*/  IADD3 R7, PT, PT, R4, 0x4, RZ ;  /* 0x0000000404077810 */ /* 0x000fe20007ffe0ff */
[----:B------:R-:W0:Y:S01]  /*2dd0*/  @!P1 S2R R8, SR_CgaCtaId ;  /* 0x0000000000089919 */ /* 0x000e220000008800 */
        /* <DEDUP_REMOVED lines=31> */
[----:B-1----:R-:W1:Y:S04]  /*2fd0*/  LDS.128 R4, [UR4+0x20] ;  /* 0x00002004ff047984 */ /* 0x002e680008000c00 */
        /* <DEDUP_REMOVED lines=29> */
.L_x_870:
        /* <DEDUP_REMOVED lines=28> */
[----:B------:R-:W-:Y:S02]  /*3370*/  HFMA2 R11, -RZ, RZ, 0, 0.0078125 ;  /* 0x00002000ff0b7431 */ /* 0x000fe400000001ff */
[----:B------:R-:W-:-:S04]  /*3380*/  FADD R15, R14, R15 ;  /* 0x0000000f0e0f7221 */ /* 0x000fc80000000000 */
        /* <DEDUP_REMOVED lines=10> */
.L_x_886:
[----:B------:R-:W-:-:S05]  /*3430*/  IMAD.WIDE R2, R11, 0x4, R4 ;  /* 0x000000040b027825 */ /* 0x000fca00078e0204 */
        /* <DEDUP_REMOVED lines=15> */
[----:B------:R0:W5:Y:S02]  /*3530*/  LDG.E.CONSTANT R18, desc[UR6][R2.64+0x7800] ;  /* 0x0078000602127981 */ /* 0x000164000c1e9900 */
[----:B0-----:R-:W-:-:S04]  /*3540*/  MOV R3, R7 ;  /* 0x0000000700037202 */ /* 0x001fc80000000f00 */
[----:B------:R-:W-:-:S04]  /*3550*/  IADD3 R2, PT, PT, -R11, R3, RZ ;  /* 0x000000030b027210 */ /* 0x000fc80007ffe1ff */
[----:B------:R-:W-:Y:S01]  /*3560*/  ISETP.GE.AND P0, PT, R2, 0x2000, PT ;  /* 0x000020000200780c */ /* 0x000fe20003f06270 */
        /* <DEDUP_REMOVED lines=13> */
[----:B------:R-:W-:-:S04]  /*3640*/  FADD R15, R15, R12 ;  /* 0x0000000c0f0f7221 */ /* 0x000fc80000000000 */
[----:B------:R-:W-:-:S04]  /*3650*/  FADD R15, R0, R15 ;  /* 0x0000000f000f7221 */ /* 0x000fc80000000000 */
[----:B------:R-:W-:Y:S01]  /*3660*/  FADD R0, R18, R15 ;  /* 0x0000000f12007221 */ /* 0x000fe20000000000 */
[----:B------:R-:W-:Y:S06]  /*3670*/  @!P0 BRA `(.L_x_885) ;  /* 0x0000000800308947 */ /* 0x000fec0003800000 */
[----:B------:R-:W-:-:S04]  /*3680*/  IADD3 R11, PT, PT, R11, 0x2000, RZ ;  /* 0x000020000b0b7810 */ /* 0x000fc80007ffe0ff */
[----:B------:R-:W-:-:S13]  /*3690*/  ISETP.GT.AND P0, PT, R11, R6, PT ;  /* 0x000000060b00720c */ /* 0x000fda0003f04270 */
[----:B------:R-:W-:Y:S05]  /*36a0*/  @!P0 BRA `(.L_x_886) ;  /* 0xfffffffc00608947 */ /* 0x000fea000383ffff */
.L_x_884:
        /* <DEDUP_REMOVED lines=20> */
.L_x_890:
        /* <DEDUP_REMOVED lines=8> */
.L_x_889:
[----:B------:R-:W-:Y:S05]  /*3870*/  BSYNC.RECONVERGENT B2 ;  /* 0x0000000000027941 */ /* 0x000fea0003800200 */
.L_x_888:
        /* <DEDUP_REMOVED lines=16> */
.L_x_893:
        /* <DEDUP_REMOVED lines=46> */
.L_x_892:
[----:B------:R-:W-:Y:S05]  /*3c60*/  BSYNC.RECONVERGENT B2 ;  /* 0x0000000000027941 */ /* 0x000fea0003800200 */
.L_x_891:
        /* <DEDUP_REMOVED lines=31> */
.L_x_895:
[----:B------:R-:W-:Y:S05]  /*3e60*/  BSYNC.RECONVERGENT B2 ;  /* 0x0000000000027941 */ /* 0x000fea0003800200 */
.L_x_894:
        /* <DEDUP_REMOVED lines=12> */
.L_x_887:
[----:B------:R-:W-:Y:S05]  /*3f30*/  BSYNC.RECONVERGENT B1 ;  /* 0x0000000000017941 */ /* 0x000fea0003800200 */
.L_x_885:
        /* <DEDUP_REMOVED lines=50> */
[----:B------:R-:W-:-:S07]  /*4260*/  FADD R0, R18, R19 ;  /* 0x0000001312007221 */ /* 0x000fce0000000000 */
.L_x_857:
[----:B------:R-:W-:Y:S05]  /*4270*/  BSYNC.RECONVERGENT B0 ;  /* 0x0000000000007941 */ /* 0x000fea0003800200 */
.L_x_841:
[----:B------:R-:W-:Y:S05]  /*4280*/  @P0 EXIT ;  /* 0x000000000000094d */ /* 0x000fea0003800000 */
[----:B0-23--:R-:W0:Y:S01]  /*4290*/  LDC.64 R2, c[0x0][0x388] ;  /* 0x0000e200ff027b82 */ /* 0x00de220000000a00 */
[----:B------:R-:W4:Y:S02]  /*42a0*/  LDCU UR4, c[0x0][0x398] ;  /* 0x00007300ff0477ac */ /* 0x000f240008000800 */
[----:B----4-:R-:W-:-:S05]  /*42b0*/  FADD R5, R0, UR4 ;  /* 0x0000000400057e21 */ /* 0x010fca0008000000 */
[----:B0-----:R-:W-:Y:S01]  /*42c0*/  STG.E desc[UR6][R2.64], R5 ;  /* 0x0000000502007986 */ /* 0x001fe2000c101906 */
[----:B------:R-:W-:Y:S05]  /*42d0*/  EXIT ;  /* 0x000000000000794d */ /* 0x000fea0003800000 */
.L_x_896:
        /* <DEDUP_REMOVED lines=10> */
.L_x_2127:


//--------------------- .text._ZN3cub18CUB_300001_SM_10006detail6reduce18DeviceReduceKernelINS2_10policy_hubIfjN4cuda3std3__44plusIfEEE10Policy1000EPijS9_fNS7_10__identityEEEvT0_PT3_T1_NS0_13GridEvenShareISH_EET2_T4_ --------------------------
	.section	.text._ZN3cub18CUB_300001_SM_10006detail6reduce18DeviceReduceKernelINS2_10policy_hubIfjN4cuda3std3__44plusIfEEE10Policy1000EPijS9_fNS7_10__identityEEEvT0_PT3_T1_NS0_13GridEvenShareISH_EET2_T4_,"ax",@progbits
	.align	128
        .global         _ZN3cub18CUB_300001_SM_10006detail6reduce18DeviceReduceKernelINS2_10policy_hubIfjN4cuda3std3__44plusIfEEE10Policy1000EPijS9_fNS7_10__identityEEEvT0_PT3_T1_NS0_13GridEvenShareISH_EET2_T4_
        .type           _ZN3cub18CUB_300001_SM_10006detail6reduce18DeviceReduceKernelINS2_10policy_hubIfjN4cuda3std3__44plusIfEEE10Policy1000EPijS9_fNS7_10__identityEEEvT0_PT3_T1_NS0_13GridEvenShareISH_EET2_T4_,@function
        .size           _ZN3cub18CUB_300001_SM_10006detail6reduce18DeviceReduceKernelINS2_10policy_hubIfjN4cuda3std3__44plusIfEEE10Policy1000EPijS9_fNS7_10__identityEEEvT0_PT3_T1_NS0_13GridEvenShareISH_EET2_T4_,(.L_x_2128 - _ZN3cub18CUB_300001_SM_10006detail6reduce18DeviceReduceKernelINS2_10policy_hubIfjN4cuda3std3__44plusIfEEE10Policy1000EPijS9_fNS7_10__identityEEEvT0_PT3_T1_NS0_13GridEvenShareISH_EET2_T4_)
        .other          _ZN3cub18CUB_300001_SM_10006detail6reduce18DeviceReduceKernelINS2_10policy_hubIfjN4cuda3std3__44plusIfEEE10Policy1000EPijS9_fNS7_10__identityEEEvT0_PT3_T1_NS0_13GridEvenShareISH_EET2_T4_,@"STO_CUDA_ENTRY STV_DEFAULT"
_ZN3cub18CUB_300001_SM_10006detail6reduce18DeviceReduceKernelINS2_10policy_hubIfjN4cuda3std3__44plusIfEEE10Policy1000EPijS9_fNS7_10__identityEEEvT0_PT3_T1_NS0_13GridEvenShareISH_EET2_T4_:
.text._ZN3cub18CUB_300001_SM_10006detail6reduce18DeviceReduceKernelINS2_10policy_hubIfjN4cuda3std3__44plusIfEEE10Policy1000EPijS9_fNS7_10__identityEEEvT0_PT3_T1_NS0_13GridEvenShareISH_EET2_T4_:
[----:B------:R-:W-:Y:S01]  /*0000*/  LDC R1, c[0x0][0x37c] ;  /* 0x0000df00ff017b82 */ /* 0x000fe20000000800 */
[----:B------:R-:W0:Y:S01]  /*0010*/  S2R R0, SR_CTAID.X ;  /* 0x0000000000007919 */ /* 0x000e220000002500 */
[----:B------:R-:W1:Y:S01]  /*0020*/  LDCU UR4, c[0x0][0x380] ;  /* 0x00007000ff0477ac */ /* 0x000e620008000800 */
[----:B------:R-:W-:Y:S01]  /*0030*/  BSSY.RECONVERGENT B0, `(.L_x_897) ;  /* 0x0000366000007945 */ /* 0x000fe20003800200 */
[----:B------:R-:W2:Y:S01]  /*0040*/  LDCU UR5, c[0x0][0x3ac] ;  /* 0x00007580ff0577ac */ /* 0x000ea20008000800 */
[----:B------:R-:W3:Y:S01]  /*0050*/  LDCU.64 UR8, c[0x0][0x358] ;  /* 0x00006b00ff0877ac */ /* 0x000ee20008000a00 */
[----:B-1----:R-:W-:Y:S02]  /*0060*/  ULOP3.LUT UP0, URZ, UR4, 0x7, URZ, 0xc0, !UPT ;  /* 0x0000000704ff7892 */ /* 0x002fe4000f80c0ff */
[----:B--2---:R-:W-:Y:S01]  /*0070*/  USHF.L.U32 UR5, UR5, 0xd, URZ ;  /* 0x0000000d05057899 */ /* 0x004fe200080006ff */
[----:B0-----:R-:W-:-:S06]  /*0080*/  IMAD.SHL.U32 R17, R0, 0x2000, RZ ;  /* 0x0000200000117824 */ /* 0x001fcc00078e00ff */
[----:B---3--:R-:W-:Y:S05]  /*0090*/  BRA.U UP0, `(.L_x_898) ;  /* 0x0000001900987547 */ /* 0x008fea000b800000 */
[----:B------:R-:W0:Y:S02]  /*00a0*/  LDC R20, c[0x0][0x3a8] ;  /* 0x0000ea00ff147b82 */ /* 0x000e240000000800 */
[----:B0-----:R-:W-:-:S05]  /*00b0*/  IMAD R3, R0, -0x2000, R20 ;  /* 0xffffe00000037824 */ /* 0x001fca00078e0214 */
[----:B------:R-:W-:-:S13]  /*00c0*/  ISETP.GT.U32.AND P0, PT, R3, 0x1fff, PT ;  /* 0x00001fff0300780c */ /* 0x000fda0003f04070 */
[----:B------:R-:W-:Y:S05]  /*00d0*/  @P0 BRA `(.L_x_899) ;  /* 0x0000000c001c0947 */ /* 0x000fea0003800000 */
[----:B------:R-:W0:Y:S01]  /*00e0*/  S2R R4, SR_TID.X ;  /* 0x0000000000047919 */ /* 0x000e220000002100 */
[----:B------:R-:W-:Y:S01]  /*00f0*/  BSSY.RECONVERGENT B1, `(.L_x_900) ;  /* 0x000000b000017945 */ /* 0x000fe20003800200 */
[----:B------:R-:W-:Y:S01]  /*0100*/  IMAD.MOV.U32 R2, RZ, RZ, RZ ;  /* 0x000000ffff027224 */ /* 0x000fe200078e00ff */
[----:B0-----:R-:W-:Y:S02]  /*0110*/  ISETP.GE.U32.AND P0, PT, R4, R3, PT ;  /* 0x000000030400720c */ /* 0x001fe40003f06070 */
[----:B------:R-:W-:-:S11]  /*0120*/  MOV R11, R4 ;  /* 0x00000004000b7202 */ /* 0x000fd60000000f00 */
[----:B------:R-:W-:Y:S05]  /*0130*/  @P0 BRA `(.L_x_901) ;  /* 0x0000000000180947 */ /* 0x000fea0003800000 */
[----:B------:R-:W0:Y:S01]  /*0140*/  LDC.64 R6, c[0x0][0x380] ;  /* 0x0000e000ff067b82 */ /* 0x000e220000000a00 */
[----:B------:R-:W-:-:S04]  /*0150*/  IMAD R5, R0, 0x2000, R4 ;  /* 0x0000200000057824 */ /* 0x000fc800078e0204 */
[----:B0-----:R-:W-:-:S06]  /*0160*/  IMAD.WIDE.U32 R6, R5, 0x4, R6 ;  /* 0x0000000405067825 */ /* 0x001fcc00078e0006 */
[----:B------:R-:W2:Y:S01]  /*0170*/  LDG.E.CONSTANT R6, desc[UR8][R6.64] ;  /* 0x0000000806067981 */ /* 0x000ea2000c1e9900 */
[----:B------:R-:W-:Y:S01]  /*0180*/  VIADD R11, R4, 0x200 ;  /* 0x00000200040b7836 */ /* 0x000fe20000000000 */
[----:B--2---:R-:W-:-:S07]  /*0190*/  I2FP.F32.S32 R2, R6 ;  /* 0x0000000600027245 */ /* 0x004fce0000201400 */
.L_x_901:
[----:B------:R-:W-:Y:S05]  /*01a0*/  BSYNC.RECONVERGENT B1 ;  /* 0x0000000000017941 */ /* 0x000fea0003800200 */
.L_x_900:
[----:B------:R-:W-:Y:S01]  /*01b0*/  ISETP.GE.U32.AND P0, PT, R11, R3, PT ;  /* 0x000000030b00720c */ /* 0x000fe20003f06070 */
[----:B------:R-:W-:-:S12]  /*01c0*/  BSSY.RECONVERGENT B1, `(.L_x_902) ;  /* 0x0000035000017945 */ /* 0x000fd80003800200 */
[----:B------:R-:W-:Y:S05]  /*01d0*/  @P0 BRA `(.L_x_903) ;  /* 0x0000000000cc0947 */ /* 0x000fea0003800000 */
[----:B------:R-:W-:Y:S01]  /*01e0*/  LOP3.LUT R5, RZ, R11, RZ, 0x33, !PT ;  /* 0x0000000bff057212 */ /* 0x000fe200078e33ff */
[----:B------:R-:W-:Y:S03]  /*01f0*/  BSSY.RECONVERGENT B2, `(.L_x_904) ;  /* 0x0000015000027945 */ /* 0x000fe60003800200 */
[----:B------:R-:W-:-:S04]  /*0200*/  IADD3 R5, PT, PT, R5, R20, RZ ;  /* 0x0000001405057210 */ /* 0x000fc80007ffe0ff */
[----:B------:R-:W-:Y:S01]  /*0210*/  LOP3.LUT R6, R5, 0x600, RZ, 0xc0, !PT ;  /* 0x0000060005067812 */ /* 0x000fe200078ec0ff */
[----:B------:R-:W-:-:S03]  /*0220*/  IMAD R7, R0, -0x2000, R5 ;  /* 0xffffe00000077824 */ /* 0x000fc600078e0205 */
[----:B------:R-:W-:Y:S02]  /*0230*/  ISETP.NE.AND P0, PT, R6, 0x600, PT ;  /* 0x000006000600780c */ /* 0x000fe40003f05270 */
[----:B------:R-:W-:-:S11]  /*0240*/  ISETP.GE.U32.AND P1, PT, R7, 0x600, PT ;  /* 0x000006000700780c */ /* 0x000fd60003f26070 */
[----:B------:R-:W-:Y:S05]  /*0250*/  @!P0 BRA `(.L_x_905) ;  /* 0x0000000000388947 */ /* 0x000fea0003800000 */
[----:B------:R-:W0:Y:S01]  /*0260*/  LDC.64 R8, c[0x0][0x380] ;  /* 0x0000e000ff087b82 */ /* 0x000e220000000a00 */
[----:B------:R-:W-:Y:S01]  /*0270*/  LEA.HI R5, R5, 0x1, RZ, 0x17 ;  /* 0x0000000105057811 */ /* 0x000fe200078fb8ff */
[----:B------:R-:W-:-:S03]  /*0280*/  IMAD R13, R0, 0x2000, R11 ;  /* 0x00002000000d7824 */ /* 0x000fc600078e020b */
[----:B------:R-:W-:-:S05]  /*0290*/  LOP3.LUT R5, R5, 0x3, RZ, 0xc0, !PT ;  /* 0x0000000305057812 */ /* 0x000fca00078ec0ff */
[----:B------:R-:W-:-:S07]  /*02a0*/  IMAD.MOV R5, RZ, RZ, -R5 ;  /* 0x000000ffff057224 */ /* 0x000fce00078e0a05 */
.L_x_906:
[----:B0-----:R-:W-:-:S06]  /*02b0*/  IMAD.WIDE.U32 R6, R13, 0x4, R8 ;  /* 0x000000040d067825 */ /* 0x001fcc00078e0008 */
[----:B------:R-:W2:Y:S01]  /*02c0*/  LDG.E.CONSTANT R6, desc[UR8][R6.64] ;  /* 0x0000000806067981 */ /* 0x000ea2000c1e9900 */
[----:B------:R-:W-:Y:S01]  /*02d0*/  IADD3 R5, PT, PT, R5, 0x1, RZ ;  /* 0x0000000105057810 */ /* 0x000fe20007ffe0ff */
[----:B------:R-:W-:Y:S02]  /*02e0*/  VIADD R11, R11, 0x200 ;  /* 0x000002000b0b7836 */ /* 0x000fe40000000000 */
[----:B------:R-:W-:Y:S01]  /*02f0*/  VIADD R13, R13, 0x200 ;  /* 0x000002000d0d7836 */ /* 0x000fe20000000000 */
[----:B------:R-:W-:Y:S02]  /*0300*/  ISETP.NE.AND P0, PT, R5, RZ, PT ;  /* 0x000000ff0500720c */ /* 0x000fe40003f05270 */
[----:B--2---:R-:W-:-:S05]  /*0310*/  I2FP.F32.S32 R15, R6 ;  /* 0x00000006000f7245 */ /* 0x004fca0000201400 */
[----:B------:R-:W-:-:S06]  /*0320*/  FADD R2, R15, R2 ;  /* 0x000000020f027221 */ /* 0x000fcc0000000000 */
[----:B------:R-:W-:Y:S05]  /*0330*/  @P0 BRA `(.L_x_906) ;  /* 0xfffffffc00dc0947 */ /* 0x000fea000383ffff */
.L_x_905:
[----:B------:R-:W-:Y:S05]  /*0340*/  BSYNC.RECONVERGENT B2 ;  /* 0x0000000000027941 */ /* 0x000fea0003800200 */
.L_x_904:
[----:B------:R-:W-:Y:S05]  /*0350*/  @!P1 BRA `(.L_x_903) ;  /* 0x00000000006c9947 */ /* 0x000fea0003800000 */
[----:B------:R-:W0:Y:S01]  /*0360*/  LDC.64 R6, c[0x0][0x380] ;  /* 0x0000e000ff067b82 */ /* 0x000e220000000a00 */
[----:B------:R-:W-:Y:S01]  /*0370*/  IADD3 R5, PT, PT, R11, 0x400, RZ ;  /* 0x000004000b057810 */ /* 0x000fe20007ffe0ff */
[----:B------:R-:W-:-:S07]  /*0380*/  IMAD R9, R0, 0x2000, R11 ;  /* 0x0000200000097824 */ /* 0x000fce00078e020b */
.L_x_907:
[C---:B0-----:R-:W-:Y:S01]  /*0390*/  IMAD.WIDE.U32 R10, R9.reuse, 0x4, R6 ;  /* 0x00000004090a7825 */ /* 0x041fe200078e0006 */
[----:B------:R-:W-:-:S03]  /*03a0*/  IADD3 R15, PT, PT, R9, 0x400, RZ ;  /* 0x00000400090f7810 */ /* 0x000fc60007ffe0ff */
[----:B------:R-:W-:Y:S02]  /*03b0*/  VIADD R13, R9, 0x200 ;  /* 0x00000200090d7836 */ /* 0x000fe40000000000 */
[----:B------:R-:W2:Y:S02]  /*03c0*/  LDG.E.CONSTANT R10, desc[UR8][R10.64] ;  /* 0x000000080a0a7981 */ /* 0x000ea4000c1e9900 */
[----:B------:R-:W-:-:S04]  /*03d0*/  IMAD.WIDE.U32 R12, R13, 0x4, R6 ;  /* 0x000000040d0c7825 */ /* 0x000fc800078e0006 */
[----:B------:R-:W-:Y:S02]  /*03e0*/  VIADD R17, R9, 0x600 ;  /* 0x0000060009117836 */ /* 0x000fe40000000000 */
[--C-:B------:R-:W-:Y:S01]  /*03f0*/  IMAD.WIDE.U32 R14, R15, 0x4, R6.reuse ;  /* 0x000000040f0e7825 */ /* 0x100fe200078e0006 */
[----:B------:R-:W3:Y:S03]  /*0400*/  LDG.E.CONSTANT R12, desc[UR8][R12.64] ;  /* 0x000000080c0c7981 */ /* 0x000ee6000c1e9900 */
[----:B------:R-:W-:Y:S02]  /*0410*/  IMAD.WIDE.U32 R16, R17, 0x4, R6 ;  /* 0x0000000411107825 */ /* 0x000fe400078e0006 */
[----:B------:R-:W4:Y:S04]  /*0420*/  LDG.E.CONSTANT R14, desc[UR8][R14.64] ;  /* 0x000000080e0e7981 */ /* 0x000f28000c1e9900 */
[----:B------:R-:W5:Y:S01]  /*0430*/  LDG.E.CONSTANT R16, desc[UR8][R16.64] ;  /* 0x0000000810107981 */ /* 0x000f62000c1e9900 */
[----:B------:R-:W-:Y:S01]  /*0440*/  VIADD R9, R9, 0x800 ;  /* 0x0000080009097836 */ /* 0x000fe20000000000 */
[----:B--2---:R-:W-:-:S05]  /*0450*/  I2FP.F32.S32 R19, R10 ;  /* 0x0000000a00137245 */ /* 0x004fca0000201400 */
[----:B------:R-:W-:Y:S01]  /*0460*/  FADD R19, R19, R2 ;  /* 0x0000000213137221 */ /* 0x000fe20000000000 */
[----:B------:R-:W-:Y:S01]  /*0470*/  VIADD R2, R5, 0x400 ;  /* 0x0000040005027836 */ /* 0x000fe20000000000 */
[----:B---3--:R-:W-:-:S04]  /*0480*/  I2FP.F32.S32 R8, R12 ;  /* 0x0000000c00087245 */ /* 0x008fc80000201400 */
[----:B------:R-:W-:Y:S02]  /*0490*/  ISETP.GE.AND P0, PT, R2, R3, PT ;  /* 0x000000030200720c */ /* 0x000fe40003f06270 */
[----:B----4-:R-:W-:Y:S01]  /*04a0*/  I2FP.F32.S32 R11, R14 ;  /* 0x0000000e000b7245 */ /* 0x010fe20000201400 */
[----:B------:R-:W-:Y:S01]  /*04b0*/  FADD R8, R19, R8 ;  /* 0x0000000813087221 */ /* 0x000fe20000000000 */
[----:B-----5:R-:W-:-:S03]  /*04c0*/  I2FP.F32.S32 R13, R16 ;  /* 0x00000010000d7245 */ /* 0x020fc60000201400 */
[----:B------:R-:W-:Y:S01]  /*04d0*/  FADD R8, R8, R11 ;  /* 0x0000000b08087221 */ /* 0x000fe20000000000 */
[----:B------:R-:W-:-:S03]  /*04e0*/  IADD3 R5, PT, PT, R5, 0x800, RZ ;  /* 0x0000080005057810 */ /* 0x000fc60007ffe0ff */
[----:B------:R-:W-:Y:S02]  /*04f0*/  FADD R2, R8, R13 ;  /* 0x0000000d08027221 */ /* 0x000fe40000000000 */
[----:B------:R-:W-:Y:S05]  /*0500*/  @!P0 BRA `(.L_x_907) ;  /* 0xfffffffc00a08947 */ /* 0x000fea000383ffff */
.L_x_903:
[----:B------:R-:W-:Y:S05]  /*0510*/  BSYNC.RECONVERGENT B1 ;  /* 0x0000000000017941 */ /* 0x000fea0003800200 */
.L_x_902:
[----:B------:R-:W-:Y:S01]  /*0520*/  ISETP.GE.U32.AND P0, PT, R3, 0x200, PT ;  /* 0x000002000300780c */ /* 0x000fe20003f06070 */
[----:B------:R-:W-:-:S12]  /*0530*/  IMAD.MOV.U32 R7, RZ, RZ, R2 ;  /* 0x000000ffff077224 */ /* 0x000fd800078e0002 */
[----:B------:R-:W-:Y:S05]  /*0540*/  @!P0 BRA `(.L_x_908) ;  /* 0x0000000000d08947 */ /* 0x000fea0003800000 */
        /* <DEDUP_REMOVED lines=32> */
[----:B------:R-:W0:Y:S04]  /*0750*/  LDS.128 R12, [UR4+0x10] ;  /* 0x00001004ff0c7984 */ /* 0x000e280008000c00 */
[----:B------:R-:W2:Y:S04]  /*0760*/  LDS.128 R8, [UR4+0x20] ;  /* 0x00002004ff087984 */ /* 0x000ea80008000c00 */
[----:B-1----:R-:W1:Y:S04]  /*0770*/  LDS.128 R4, [UR4+0x30] ;  /* 0x00003004ff047984 */ /* 0x002e680008000c00 */
[----:B------:R-:W3:Y:S01]  /*0780*/  LDS.128 R16, [UR4+0x40] ;  /* 0x00004004ff107984 */ /* 0x000ee20008000c00 */
[----:B0-----:R-:W-:-:S04]  /*0790*/  FADD R13, R2, R13 ;  /* 0x0000000d020d7221 */ /* 0x001fc80000000000 */
[----:B------:R-:W-:-:S04]  /*07a0*/  FADD R14, R13, R14 ;  /* 0x0000000e0d0e7221 */ /* 0x000fc80000000000 */
[----:B------:R-:W-:-:S04]  /*07b0*/  FADD R15, R14, R15 ;  /* 0x0000000f0e0f7221 */ /* 0x000fc80000000000 */
[----:B--2---:R-:W-:-:S04]  /*07c0*/  FADD R8, R15, R8 ;  /* 0x000000080f087221 */ /* 0x004fc80000000000 */
[----:B------:R-:W-:-:S04]  /*07d0*/  FADD R9, R8, R9 ;  /* 0x0000000908097221 */ /* 0x000fc80000000000 */
[----:B------:R-:W-:-:S04]  /*07e0*/  FADD R10, R9, R10 ;  /* 0x0000000a090a7221 */ /* 0x000fc80000000000 */
[----:B------:R-:W-:-:S04]  /*07f0*/  FADD R11, R10, R11 ;  /* 0x0000000b0a0b7221 */ /* 0x000fc80000000000 */
[----:B-1----:R-:W-:-:S04]  /*0800*/  FADD R4, R11, R4 ;  /* 0x000000040b047221 */ /* 0x002fc80000000000 */
        /* <DEDUP_REMOVED lines=8> */
.L_x_908:
[----:B------:R-:W0:Y:S01]  /*0890*/  S2R R8, SR_LANEID ;  /* 0x0000000000087919 */ /* 0x000e220000000000 */
[----:B------:R-:W-:-:S05]  /*08a0*/  LOP3.LUT R2, R4, 0x3e0, RZ, 0xc0, !PT ;  /* 0x000003e004027812 */ /* 0x000fca00078ec0ff */
[----:B------:R-:W-:Y:S01]  /*08b0*/  VIADD R6, R2, 0x20 ;  /* 0x0000002002067836 */ /* 0x000fe20000000000 */
[----:B------:R-:W-:-:S04]  /*08c0*/  LOP3.LUT R2, RZ, R2, RZ, 0x33, !PT ;  /* 0x00000002ff027212 */ /* 0x000fc800078e33ff */
[----:B------:R-:W-:Y:S01]  /*08d0*/  ISETP.GT.U32.AND P0, PT, R6, R3, PT ;  /* 0x000000030600720c */ /* 0x000fe20003f04070 */
[----:B------:R-:W-:-:S05]  /*08e0*/  IMAD.IADD R2, R3, 0x1, R2 ;  /* 0x0000000103027824 */ /* 0x000fca00078e0202 */
[----:B------:R-:W-:-:S05]  /*08f0*/  SEL R5, R2, 0x1f, P0 ;  /* 0x0000001f02057807 */ /* 0x000fca0000000000 */
[----:B------:R-:W1:Y:S01]  /*0900*/  SHFL.DOWN PT, R2, R7, 0x1, R5 ;  /* 0x0820000007027989 */ /* 0x000e6200000e0005 */
[C---:B0-----:R-:W-:Y:S02]  /*0910*/  ISETP.GE.AND P0, PT, R8.reuse, R5, PT ;  /* 0x000000050800720c */ /* 0x041fe40003f06270 */
[C---:B------:R-:W-:Y:S02]  /*0920*/  IADD3 R6, PT, PT, R8.reuse, 0x2, RZ ;  /* 0x0000000208067810 */ /* 0x040fe40007ffe0ff */
[----:B------:R-:W-:-:S09]  /*0930*/  ISETP.NE.AND P1, PT, R8, RZ, PT ;  /* 0x000000ff0800720c */ /* 0x000fd20003f25270 */
[----:B-1----:R-:W-:Y:S01]  /*0940*/  @!P0 FADD R7, R2, R7 ;  /* 0x0000000702078221 */ /* 0x002fe20000000000 */
[-C--:B------:R-:W-:Y:S01]  /*0950*/  ISETP.GT.AND P0, PT, R6, R5.reuse, PT ;  /* 0x000000050600720c */ /* 0x080fe20003f04270 */
[----:B------:R-:W-:Y:S02]  /*0960*/  VIADD R6, R8, 0x4 ;  /* 0x0000000408067836 */ /* 0x000fe40000000000 */
[----:B------:R-:W0:Y:S01]  /*0970*/  @!P1 S2R R9, SR_CgaCtaId ;  /* 0x0000000000099919 */ /* 0x000e220000008800 */
[----:B------:R-:W1:Y:S09]  /*0980*/  SHFL.DOWN PT, R2, R7, 0x2, R5 ;  /* 0x0840000007027989 */ /* 0x000e7200000e0005 */
[----:B-1----:R-:W-:Y:S01]  /*0990*/  @!P0 FADD R7, R7, R2 ;  /* 0x0000000207078221 */ /* 0x002fe20000000000 */
[----:B------:R-:W-:Y:S01]  /*09a0*/  ISETP.GT.AND P0, PT, R6, R5, PT ;  /* 0x000000050600720c */ /* 0x000fe20003f04270 */
[----:B------:R-:W-:-:S03]  /*09b0*/  VIADD R6, R8, 0x8 ;  /* 0x0000000808067836 */ /* 0x000fc60000000000 */
[----:B------:R-:W1:Y:S09]  /*09c0*/  SHFL.DOWN PT, R2, R7, 0x4, R5 ;  /* 0x0880000007027989 */ /* 0x000e7200000e0005 */
[----:B-1----:R-:W-:Y:S01]  /*09d0*/  @!P0 FADD R7, R7, R2 ;  /* 0x0000000207078221 */ /* 0x002fe20000000000 */
[----:B------:R-:W-:-:S02]  /*09e0*/  ISETP.GT.AND P0, PT, R6, R5, PT ;  /* 0x000000050600720c */ /* 0x000fc40003f04270 */
[----:B------:R-:W-:Y:S02]  /*09f0*/  IADD3 R6, PT, PT, R8, 0x10, RZ ;  /* 0x0000001008067810 */ /* 0x000fe40007ffe0ff */
[----:B------:R-:W1:Y:S01]  /*0a00*/  SHFL.DOWN PT, R2, R7, 0x8, R5 ;  /* 0x0900000007027989 */ /* 0x000e6200000e0005 */
[----:B------:R-:W-:-:S04]  /*0a10*/  @!P1 MOV R8, 0x400 ;  /* 0x0000040000089802 */ /* 0x000fc80000000f00 */
[----:B0-----:R-:W-:-:S04]  /*0a20*/  @!P1 LEA R9, R9, R8, 0x18 ;  /* 0x0000000809099211 */ /* 0x001fc800078ec0ff */
[----:B-1----:R-:W-:Y:S01]  /*0a30*/  @!P0 FADD R7, R7, R2 ;  /* 0x0000000207078221 */ /* 0x002fe20000000000 */
[----:B------:R-:W-:Y:S02]  /*0a40*/  ISETP.GT.AND P0, PT, R6, R5, PT ;  /* 0x000000050600720c */ /* 0x000fe40003f04270 */
        /* <DEDUP_REMOVED lines=10> */
[----:B------:R-:W1:Y:S01]  /*0af0*/  S2UR UR5, SR_CgaCtaId ;  /* 0x00000000000579c3 */ /* 0x000e620000008800 */
[----:B------:R-:W-:Y:S01]  /*0b00*/  UMOV UR4, 0x400 ;  /* 0x0000040000047882 */ /* 0x000fe20000000000 */
[C---:B------:R-:W-:Y:S02]  /*0b10*/  ISETP.GT.U32.AND P2, PT, R3.reuse, 0x20, PT ;  /* 0x000000200300780c */ /* 0x040fe40003f44070 */
[C---:B------:R-:W-:Y:S02]  /*0b20*/  ISETP.GT.U32.AND P3, PT, R3.reuse, 0x40, PT ;  /* 0x000000400300780c */ /* 0x040fe40003f64070 */
[C---:B------:R-:W-:Y:S02]  /*0b30*/  ISETP.GT.U32.AND P1, PT, R3.reuse, 0x60, PT ;  /* 0x000000600300780c */ /* 0x040fe40003f24070 */
[----:B------:R-:W-:Y:S01]  /*0b40*/  ISETP.GT.U32.AND P4, PT, R3, 0xc0, PT ;  /* 0x000000c00300780c */ /* 0x000fe20003f84070 */
[----:B-1----:R-:W-:-:S09]  /*0b50*/  ULEA UR4, UR5, UR4, 0x18 ;  /* 0x0000000405047291 */ /* 0x002fd2000f8ec0ff */
[----:B------:R-:W1:Y:S04]  /*0b60*/  LDS.128 R4, [UR4+0x10] ;  /* 0x00001004ff047984 */ /* 0x000e680008000c00 */
[----:B0-----:R-:W0:Y:S04]  /*0b70*/  LDS.128 R8, [UR4+0x20] ;  /* 0x00002004ff087984 */ /* 0x001e280008000c00 */
[----:B------:R-:W2:Y:S04]  /*0b80*/  LDS.128 R12, [UR4+0x30] ;  /* 0x00003004ff0c7984 */ /* 0x000ea80008000c00 */
[----:B------:R-:W3:Y:S01]  /*0b90*/  LDS.128 R16, [UR4+0x40] ;  /* 0x00004004ff107984 */ /* 0x000ee20008000c00 */
[----:B-1----:R-:W-:Y:S01]  /*0ba0*/  @P2 FADD R2, R2, R5 ;  /* 0x0000000502022221 */ /* 0x002fe20000000000 */
[----:B------:R-:W-:-:S03]  /*0bb0*/  ISETP.GT.U32.AND P2, PT, R3, 0x80, PT ;  /* 0x000000800300780c */ /* 0x000fc60003f44070 */
[----:B------:R-:W-:Y:S01]  /*0bc0*/  @P3 FADD R2, R2, R6 ;  /* 0x0000000602023221 */ /* 0x000fe20000000000 */
[----:B------:R-:W-:-:S03]  /*0bd0*/  ISETP.GT.U32.AND P3, PT, R3, 0xa0, PT ;  /* 0x000000a00300780c */ /* 0x000fc60003f64070 */
[----:B------:R-:W-:Y:S01]  /*0be0*/  @P1 FADD R2, R2, R7 ;  /* 0x0000000702021221 */ /* 0x000fe20000000000 */
[----:B------:R-:W-:-:S05]  /*0bf0*/  ISETP.GT.U32.AND P1, PT, R3, 0xe0, PT ;  /* 0x000000e00300780c */ /* 0x000fca0003f24070 */
[----:B0-----:R-:W-:Y:S01]  /*0c00*/  @P2 FADD R2, R2, R8 ;  /* 0x0000000802022221 */ /* 0x001fe20000000000 */
[----:B------:R-:W-:-:S03]  /*0c10*/  ISETP.GT.U32.AND P2, PT, R3, 0x100, PT ;  /* 0x000001000300780c */ /* 0x000fc60003f44070 */
[----:B------:R-:W-:Y:S01]  /*0c20*/  @P3 FADD R2, R2, R9 ;  /* 0x0000000902023221 */ /* 0x000fe20000000000 */
[----:B------:R-:W-:-:S03]  /*0c30*/  ISETP.GT.U32.AND P3, PT, R3, 0x120, PT ;  /* 0x000001200300780c */ /* 0x000fc60003f64070 */
[----:B------:R-:W-:Y:S01]  /*0c40*/  @P4 FADD R2, R2, R10 ;  /* 0x0000000a02024221 */ /* 0x000fe20000000000 */
[----:B------:R-:W-:-:S03]  /*0c50*/  ISETP.GT.U32.AND P4, PT, R3, 0x140, PT ;  /* 0x000001400300780c */ /* 0x000fc60003f84070 */
[----:B------:R-:W-:Y:S01]  /*0c60*/  @P1 FADD R2, R2, R11 ;  /* 0x0000000b02021221 */ /* 0x000fe20000000000 */
[----:B------:R-:W-:-:S03]  /*0c70*/  ISETP.GT.U32.AND P1, PT, R3, 0x160, PT ;  /* 0x000001600300780c */ /* 0x000fc60003f24070 */
[----:B--2---:R-:W-:Y:S01]  /*0c80*/  @P2 FADD R2, R2, R12 ;  /* 0x0000000c02022221 */ /* 0x004fe20000000000 */
[----:B------:R-:W-:-:S03]  /*0c90*/  ISETP.GT.U32.AND P2, PT, R3, 0x180, PT ;  /* 0x000001800300780c */ /* 0x000fc60003f44070 */
[----:B------:R-:W-:Y:S01]  /*0ca0*/  @P3 FADD R2, R2, R13 ;  /* 0x0000000d02023221 */ /* 0x000fe20000000000 */
[----:B------:R-:W-:-:S03]  /*0cb0*/  ISETP.GT.U32.AND P3, PT, R3, 0x1a0, PT ;  /* 0x000001a00300780c */ /* 0x000fc60003f64070 */
[----:B------:R-:W-:Y:S01]  /*0cc0*/  @P4 FADD R2, R2, R14 ;  /* 0x0000000e02024221 */ /* 0x000fe20000000000 */
[----:B------:R-:W-:-:S03]  /*0cd0*/  ISETP.GT.U32.AND P4, PT, R3, 0x1c0, PT ;  /* 0x000001c00300780c */ /* 0x000fc60003f84070 */
[----:B------:R-:W-:Y:S01]  /*0ce0*/  @P1 FADD R2, R2, R15 ;  /* 0x0000000f02021221 */ /* 0x000fe20000000000 */
[----:B------:R-:W-:-:S03]  /*0cf0*/  ISETP.GT.U32.AND P1, PT, R3, 0x1e0, PT ;  /* 0x000001e00300780c */ /* 0x000fc60003f24070 */
[----:B---3--:R-:W-:-:S04]  /*0d00*/  @P2 FADD R2, R2, R16 ;  /* 0x0000001002022221 */ /* 0x008fc80000000000 */
[----:B------:R-:W-:-:S04]  /*0d10*/  @P3 FADD R2, R2, R17 ;  /* 0x0000001102023221 */ /* 0x000fc80000000000 */
[----:B------:R-:W-:-:S04]  /*0d20*/  @P4 FADD R2, R2, R18 ;  /* 0x0000001202024221 */ /* 0x000fc80000000000 */
[----:B------:R-:W-:Y:S01]  /*0d30*/  @P1 FADD R2, R2, R19 ;  /* 0x0000001302021221 */ /* 0x000fe20000000000 */
[----:B------:R-:W-:Y:S06]  /*0d40*/  BRA `(.L_x_909) ;  /* 0x0000002800507947 */ /* 0x000fec0003800000 */
.L_x_899:
[----:B------:R-:W0:Y:S01]  /*0d50*/  S2R R16, SR_TID.X ;  /* 0x0000000000107919 */ /* 0x000e220000002100 */
[----:B------:R-:W1:Y:S02]  /*0d60*/  LDCU.64 UR6, c[0x0][0x380] ;  /* 0x00007000ff0677ac */ /* 0x000e640008000a00 */
[----:B-1----:R-:W-:Y:S02]  /*0d70*/  IMAD.U32 R6, RZ, RZ, UR6 ;  /* 0x00000006ff067e24 */ /* 0x002fe4000f8e00ff */
[----:B------:R-:W-:Y:S01]  /*0d80*/  IMAD.U32 R7, RZ, RZ, UR7 ;  /* 0x00000007ff077e24 */ /* 0x000fe2000f8e00ff */
[----:B0-----:R-:W-:-:S05]  /*0d90*/  LEA R27, R16, R17, 0x1 ;  /* 0x00000011101b7211 */ /* 0x001fca00078e08ff */
[----:B------:R-:W-:-:S05]  /*0da0*/  IMAD.WIDE.U32 R26, R27, 0x4, R6 ;  /* 0x000000041b1a7825 */ /* 0x000fca00078e0006 */
        /* <DEDUP_REMOVED lines=8> */
[----:B------:R-:W-:-:S02]  /*0e30*/  ISETP.GE.U32.AND P0, PT, R3, UR5, PT ;  /* 0x0000000503007c0c */ /* 0x000fc4000bf06070 */
[----:B--2---:R-:W-:Y:S02]  /*0e40*/  I2FP.F32.S32 R2, R18 ;  /* 0x0000001200027245 */ /* 0x004fe40000201400 */
[----:B------:R-:W-:Y:S02]  /*0e50*/  I2FP.F32.S32 R19, R19 ;  /* 0x0000001300137245 */ /* 0x000fe40000201400 */
[----:B---3--:R-:W-:Y:S02]  /*0e60*/  I2FP.F32.S32 R18, R22 ;  /* 0x0000001600127245 */ /* 0x008fe40000201400 */
[----:B------:R-:W-:Y:S01]  /*0e70*/  I2FP.F32.S32 R23, R23 ;  /* 0x0000001700177245 */ /* 0x000fe20000201400 */
[----:B------:R-:W-:Y:S01]  /*0e80*/  FADD R2, R2, R19 ;  /* 0x0000001302027221 */ /* 0x000fe20000000000 */
[----:B----4-:R-:W-:Y:S02]  /*0e90*/  I2FP.F32.S32 R21, R24 ;  /* 0x0000001800157245 */ /* 0x010fe40000201400 */
[----:B------:R-:W-:Y:S01]  /*0ea0*/  I2FP.F32.S32 R24, R25 ;  /* 0x0000001900187245 */ /* 0x000fe20000201400 */
[----:B------:R-:W-:Y:S01]  /*0eb0*/  FADD R19, R18, R23 ;  /* 0x0000001712137221 */ /* 0x000fe20000000000 */
[----:B-----5:R-:W-:-:S02]  /*0ec0*/  I2FP.F32.S32 R8, R8 ;  /* 0x0000000800087245 */ /* 0x020fc40000201400 */
[----:B------:R-:W-:Y:S01]  /*0ed0*/  I2FP.F32.S32 R9, R9 ;  /* 0x0000000900097245 */ /* 0x000fe20000201400 */
[----:B------:R-:W-:Y:S01]  /*0ee0*/  FADD R18, R21, R24 ;  /* 0x0000001815127221 */ /* 0x000fe20000000000 */
[----:B------:R-:W-:Y:S01]  /*0ef0*/  I2FP.F32.S32 R12, R12 ;  /* 0x0000000c000c7245 */ /* 0x000fe20000201400 */
        /* <DEDUP_REMOVED lines=14> */
[----:B------:R-:W-:-:S03]  /*0fe0*/  FADD R5, R12, R5 ;  /* 0x000000050c057221 */ /* 0x000fc60000000000 */
[----:B------:R-:W-:-:S04]  /*0ff0*/  FADD R15, R14, R15 ;  /* 0x0000000f0e0f7221 */ /* 0x000fc80000000000 */
[----:B------:R-:W-:-:S04]  /*1000*/  FADD R10, R10, R15 ;  /* 0x0000000f0a0a7221 */ /* 0x000fc80000000000 */
[----:B------:R-:W-:-:S04]  /*1010*/  FADD R5, R5, R10 ;  /* 0x0000000a05057221 */ /* 0x000fc80000000000 */
[----:B------:R-:W-:Y:S01]  /*1020*/  FADD R12, R2, R5 ;  /* 0x00000005020c7221 */ /* 0x000fe20000000000 */
[----:B------:R-:W-:Y:S06]  /*1030*/  @!P0 BRA `(.L_x_910) ;  /* 0x0000000400e48947 */ /* 0x000fec0003800000 */
[----:B------:R-:W-:Y:S01]  /*1040*/  VIADD R18, R20, 0xffffe000 ;  /* 0xffffe00014127836 */ /* 0x000fe20000000000 */
[----:B------:R-:W-:Y:S01]  /*1050*/  IADD3 R17, PT, PT, R17, UR5, RZ ;  /* 0x0000000511117c10 */ /* 0x000fe2000fffe0ff */
[----:B------:R-:W-:-:S03]  /*1060*/  UMOV UR4, URZ ;  /* 0x000000ff00047c82 */ /* 0x000fc60008000000 */
[C---:B------:R-:W-:Y:S01]  /*1070*/  ISETP.GT.U32.AND P0, PT, R17.reuse, R18, PT ;  /* 0x000000121100720c */ /* 0x040fe20003f04070 */
[C---:B------:R-:W-:Y:S01]  /*1080*/  VIADD R19, R17.reuse, 0x200 ;  /* 0x0000020011137836 */ /* 0x040fe20000000000 */
[----:B------:R-:W-:Y:S01]  /*1090*/  IADD3 R21, PT, PT, R17, R16, RZ ;  /* 0x0000001011157210 */ /* 0x000fe20007ffe0ff */
[----:B------:R-:W-:-:S10]  /*10a0*/  IMAD.MOV.U32 R23, RZ, RZ, R17 ;  /* 0x000000ffff177224 */ /* 0x000fd400078e0011 */
[----:B------:R-:W-:Y:S05]  /*10b0*/  @P0 BRA `(.L_x_911) ;  /* 0x0000000000d40947 */ /* 0x000fea0003800000 */
[----:B------:R-:W0:Y:S08]  /*10c0*/  LDC R20, c[0x0][0x3a8] ;  /* 0x0000ea00ff147b82 */ /* 0x000e300000000800 */
[----:B------:R-:W1:Y:S02]  /*10d0*/  LDC.64 R6, c[0x0][0x380] ;  /* 0x0000e000ff067b82 */ /* 0x000e640000000a00 */
.L_x_912:
[----:B------:R-:W-:-:S04]  /*10e0*/  IMAD R9, R16, 0x2, R23 ;  /* 0x0000000210097824 */ /* 0x000fc800078e0217 */
[----:B-1----:R-:W-:-:S05]  /*10f0*/  IMAD.WIDE.U32 R8, R9, 0x4, R6 ;  /* 0x0000000409087825 */ /* 0x002fca00078e0006 */
[----:B------:R-:W2:Y:S04]  /*1100*/  LDG.E.64.CONSTANT R2, desc[UR8][R8.64] ;  /* 0x0000000808027981 */ /* 0x000ea8000c1e9b00 */
[----:B------:R-:W3:Y:S04]  /*1110*/  LDG.E.64.CONSTANT R4, desc[UR8][R8.64+0x1000] ;  /* 0x0010000808047981 */ /* 0x000ee8000c1e9b00 */
[----:B------:R-:W4:Y:S04]  /*1120*/  LDG.E.64.CONSTANT R10, desc[UR8][R8.64+0x2000] ;  /* 0x00200008080a7981 */ /* 0x000f28000c1e9b00 */
[----:B------:R-:W5:Y:S01]  /*1130*/  LDG.E.64.CONSTANT R14, desc[UR8][R8.64+0x7000] ;  /* 0x00700008080e7981 */ /* 0x000f62000c1e9b00 */
[----:B--2---:R-:W-:-:S02]  /*1140*/  I2FP.F32.S32 R13, R2 ;  /* 0x00000002000d7245 */ /* 0x004fc40000201400 */
[----:B------:R-:W-:Y:S02]  /*1150*/  I2FP.F32.S32 R2, R3 ;  /* 0x0000000300027245 */ /* 0x000fe40000201400 */
[----:B---3--:R-:W-:Y:S01]  /*1160*/  I2FP.F32.S32 R3, R4 ;  /* 0x0000000400037245 */ /* 0x008fe20000201400 */
[----:B------:R-:W-:-:S04]  /*1170*/  FADD R13, R13, R12 ;  /* 0x0000000c0d0d7221 */ /* 0x000fc80000000000 */
[----:B------:R-:W-:Y:S02]  /*1180*/  FADD R22, R2, R3 ;  /* 0x0000000302167221 */ /* 0x000fe40000000000 */
[----:B------:R-:W2:Y:S01]  /*1190*/  LDG.E.64.CONSTANT R2, desc[UR8][R8.64+0x3000] ;  /* 0x0030000808027981 */ /* 0x000ea2000c1e9b00 */
[----:B------:R-:W-:Y:S01]  /*11a0*/  I2FP.F32.S32 R24, R5 ;  /* 0x0000000500187245 */ /* 0x000fe20000201400 */
[----:B------:R-:W-:Y:S01]  /*11b0*/  FADD R22, R13, R22 ;  /* 0x000000160d167221 */ /* 0x000fe20000000000 */
[----:B----4-:R-:W-:Y:S01]  /*11c0*/  I2FP.F32.S32 R25, R10 ;  /* 0x0000000a00197245 */ /* 0x010fe20000201400 */
[----:B------:R-:W3:Y:S01]  /*11d0*/  LDG.E.64.CONSTANT R4, desc[UR8][R8.64+0x4000] ;  /* 0x0040000808047981 */ /* 0x000ee2000c1e9b00 */
[----:B------:R-:W-:-:S03]  /*11e0*/  I2FP.F32.S32 R26, R11 ;  /* 0x0000000b001a7245 */ /* 0x000fc60000201400 */
[----:B------:R-:W4:Y:S04]  /*11f0*/  LDG.E.64.CONSTANT R10, desc[UR8][R8.64+0x5000] ;  /* 0x00500008080a7981 */ /* 0x000f28000c1e9b00 */
[----:B------:R5:W4:Y:S01]  /*1200*/  LDG.E.64.CONSTANT R12, desc[UR8][R8.64+0x6000] ;  /* 0x00600008080c7981 */ /* 0x000b22000c1e9b00 */
[----:B------:R-:W-:Y:S01]  /*1210*/  FADD R24, R24, R25 ;  /* 0x0000001918187221 */ /* 0x000fe20000000000 */
[----:B-----5:R-:W-:Y:S02]  /*1220*/  I2FP.F32.S32 R9, R14 ;  /* 0x0000000e00097245 */ /* 0x020fe40000201400 */
[----:B--2---:R-:W-:Y:S02]  /*1230*/  I2FP.F32.S32 R25, R2 ;  /* 0x0000000200197245 */ /* 0x004fe40000201400 */
[----:B------:R-:W-:-:S03]  /*1240*/  I2FP.F32.S32 R2, R3 ;  /* 0x0000000300027245 */ /* 0x000fc60000201400 */
[----:B------:R-:W-:Y:S01]  /*1250*/  FADD R3, R26, R25 ;  /* 0x000000191a037221 */ /* 0x000fe20000000000 */
[----:B---3--:R-:W-:Y:S02]  /*1260*/  I2FP.F32.S32 R25, R4 ;  /* 0x0000000400197245 */ /* 0x008fe40000201400 */
[----:B------:R-:W-:Y:S02]  /*1270*/  I2FP.F32.S32 R5, R5 ;  /* 0x0000000500057245 */ /* 0x000fe40000201400 */
[----:B----4-:R-:W-:Y:S02]  /*1280*/  I2FP.F32.S32 R4, R10 ;  /* 0x0000000a00047245 */ /* 0x010fe40000201400 */
[----:B------:R-:W-:Y:S02]  /*1290*/  I2FP.F32.S32 R10, R11 ;  /* 0x0000000b000a7245 */ /* 0x000fe40000201400 */
[----:B------:R-:W-:Y:S01]  /*12a0*/  I2FP.F32.S32 R11, R12 ;  /* 0x0000000c000b7245 */ /* 0x000fe20000201400 */
[----:B------:R-:W-:Y:S01]  /*12b0*/  FADD R5, R5, R4 ;  /* 0x0000000405057221 */ /* 0x000fe20000000000 */
[----:B------:R-:W-:-:S02]  /*12c0*/  I2FP.F32.S32 R12, R13 ;  /* 0x0000000d000c7245 */ /* 0x000fc40000201400 */
[----:B0-----:R-:W-:Y:S01]  /*12d0*/  IADD3 R4, PT, PT, -R23, R20, RZ ;  /* 0x0000001417047210 */ /* 0x001fe20007ffe1ff */
[----:B------:R-:W-:Y:S01]  /*12e0*/  FADD R2, R2, R25 ;  /* 0x0000001902027221 */ /* 0x000fe20000000000 */
[----:B------:R-:W-:Y:S01]  /*12f0*/  FADD R10, R10, R11 ;  /* 0x0000000b0a0a7221 */ /* 0x000fe20000000000 */
[----:B------:R-:W-:Y:S01]  /*1300*/  FADD R9, R12, R9 ;  /* 0x000000090c097221 */ /* 0x000fe20000000000 */
[----:B------:R-:W-:Y:S01]  /*1310*/  ISETP.GE.U32.AND P0, PT, R4, UR5, PT ;  /* 0x0000000504007c0c */ /* 0x000fe2000bf06070 */
[----:B------:R-:W-:Y:S01]  /*1320*/  FADD R3, R24, R3 ;  /* 0x0000000318037221 */ /* 0x000fe20000000000 */
[----:B------:R-:W-:Y:S01]  /*1330*/  FADD R2, R2, R5 ;  /* 0x0000000502027221 */ /* 0x000fe20000000000 */
[----:B------:R-:W-:Y:S02]  /*1340*/  FADD R9, R10, R9 ;  /* 0x000000090a097221 */ /* 0x000fe40000000000 */
[----:B------:R-:W-:Y:S02]  /*1350*/  FADD R3, R22, R3 ;  /* 0x0000000316037221 */ /* 0x000fe40000000000 */
[----:B------:R-:W-:Y:S01]  /*1360*/  FADD R2, R2, R9 ;  /* 0x0000000902027221 */ /* 0x000fe20000000000 */
[----:B------:R-:W-:-:S03]  /*1370*/  I2FP.F32.S32 R12, R15 ;  /* 0x0000000f000c7245 */ /* 0x000fc60000201400 */
[----:B------:R-:W-:-:S04]  /*1380*/  FADD R3, R3, R2 ;  /* 0x0000000203037221 */ /* 0x000fc80000000000 */
[----:B------:R-:W-:Y:S01]  /*1390*/  FADD R12, R12, R3 ;  /* 0x000000030c0c7221 */ /* 0x000fe20000000000 */
[----:B------:R-:W-:Y:S06]  /*13a0*/  @!P0 BRA `(.L_x_910) ;  /* 0x0000000400088947 */ /* 0x000fec0003800000 */
[----:B------:R-:W-:Y:S01]  /*13b0*/  VIADD R23, R23, UR5 ;  /* 0x0000000517177c36 */ /* 0x000fe20008000000 */
[----:B------:R-:W-:Y:S01]  /*13c0*/  UIADD3 UR4, UPT, UPT, UR4, 0x1, URZ ;  /* 0x0000000104047890 */ /* 0x000fe2000fffe0ff */
[----:B------:R-:W-:Y:S01]  /*13d0*/  VIADD R19, R19, UR5 ;  /* 0x0000000513137c36 */ /* 0x000fe20008000000 */
[----:B------:R-:W-:Y:S02]  /*13e0*/  IADD3 R21, PT, PT, R21, UR5, RZ ;  /* 0x0000000515157c10 */ /* 0x000fe4000fffe0ff */
[----:B------:R-:W-:-:S13]  /*13f0*/  ISETP.GT.U32.AND P0, PT, R23, R18, PT ;  /* 0x000000121700720c */ /* 0x000fda0003f04070 */
[----:B------:R-:W-:Y:S05]  /*1400*/  @!P0 BRA `(.L_x_912) ;  /* 0xfffffffc00348947 */ /* 0x000fea000383ffff */
.L_x_911:
[----:B------:R-:W-:-:S13]  /*1410*/  ISETP.GE.U32.AND P0, PT, R23, R20, PT ;  /* 0x000000141700720c */ /* 0x000fda0003f06070 */
[----:B------:R-:W-:Y:S05]  /*1420*/  @P0 BRA `(.L_x_910) ;  /* 0x0000000000e80947 */ /* 0x000fea0003800000 */
[----:B------:R-:W-:Y:S01]  /*1430*/  IMAD.IADD R3, R20, 0x1, -R23 ;  /* 0x0000000114037824 */ /* 0x000fe200078e0a17 */
[----:B------:R-:W-:Y:S04]  /*1440*/  BSSY.RECONVERGENT B1, `(.L_x_910) ;  /* 0x0000038000017945 */ /* 0x000fe80003800200 */
[----:B------:R-:W-:-:S13]  /*1450*/  ISETP.GE.AND P0, PT, R16, R3, PT ;  /* 0x000000031000720c */ /* 0x000fda0003f06270 */
[----:B------:R-:W-:Y:S05]  /*1460*/  @P0 BRA `(.L_x_913) ;  /* 0x0000000000d40947 */ /* 0x000fea0003800000 */
[----:B------:R-:W0:Y:S01]  /*1470*/  LDC R2, c[0x0][0x3ac] ;  /* 0x0000eb00ff027b82 */ /* 0x000e220000000800 */
[----:B------:R-:W-:Y:S01]  /*1480*/  LOP3.LUT R5, RZ, R16, RZ, 0x33, !PT ;  /* 0x00000010ff057212 */ /* 0x000fe200078e33ff */
[----:B------:R-:W-:Y:S03]  /*1490*/  BSSY.RECONVERGENT B2, `(.L_x_914) ;  /* 0x0000017000027945 */ /* 0x000fe60003800200 */
[----:B------:R-:W-:-:S04]  /*14a0*/  IADD3 R20, PT, PT, R5, R20, RZ ;  /* 0x0000001405147210 */ /* 0x000fc80007ffe0ff */
[C---:B------:R-:W-:Y:S01]  /*14b0*/  LOP3.LUT R4, R20.reuse, 0x600, RZ, 0xc0, !PT ;  /* 0x0000060014047812 */ /* 0x040fe200078ec0ff */
[C---:B------:R-:W-:Y:S01]  /*14c0*/  IMAD.IADD R17, R20.reuse, 0x1, -R17 ;  /* 0x0000000114117824 */ /* 0x040fe200078e0a11 */
[----:B------:R-:W-:Y:S02]  /*14d0*/  LEA.HI R20, R20, 0x1, RZ, 0x17 ;  /* 0x0000000114147811 */ /* 0x000fe400078fb8ff */
[----:B------:R-:W-:Y:S01]  /*14e0*/  ISETP.NE.AND P0, PT, R4, 0x600, PT ;  /* 0x000006000400780c */ /* 0x000fe20003f05270 */
[----:B0-----:R-:W-:-:S04]  /*14f0*/  IMAD R2, R2, UR4, RZ ;  /* 0x0000000402027c24 */ /* 0x001fc8000f8e02ff */
[----:B------:R-:W-:-:S05]  /*1500*/  IMAD R2, R2, -0x2000, R17 ;  /* 0xffffe00002027824 */ /* 0x000fca00078e0211 */
[----:B------:R-:W-:Y:S02]  /*1510*/  ISETP.GE.U32.AND P1, PT, R2, 0x600, PT ;  /* 0x000006000200780c */ /* 0x000fe40003f26070 */
[----:B------:R-:W-:Y:S01]  /*1520*/  MOV R2, R16 ;  /* 0x0000001000027202 */ /* 0x000fe20000000f00 */
[----:B------:R-:W-:Y:S10]  /*1530*/  @!P0 BRA `(.L_x_915) ;  /* 0x0000000000308947 */ /* 0x000ff40003800000 */
[----:B------:R-:W-:Y:S01]  /*1540*/  LOP3.LUT R20, R20, 0x3, RZ, 0xc0, !PT ;  /* 0x0000000314147812 */ /* 0x000fe200078ec0ff */
[----:B------:R-:W-:-:S03]  /*1550*/  IMAD.MOV.U32 R2, RZ, RZ, R16 ;  /* 0x000000ffff027224 */ /* 0x000fc600078e0010 */
[----:B------:R-:W-:-:S07]  /*1560*/  IADD3 R20, PT, PT, -R20, RZ, RZ ;  /* 0x000000ff14147210 */ /* 0x000fce0007ffe1ff */
.L_x_916:
[----:B------:R-:W-:-:S06]  /*1570*/  IMAD.WIDE.U32 R4, R21, 0x4, R6 ;  /* 0x0000000415047825 */ /* 0x000fcc00078e0006 */
[----:B------:R-:W2:Y:S01]  /*1580*/  LDG.E.CONSTANT R4, desc[UR8][R4.64] ;  /* 0x0000000804047981 */ /* 0x000ea2000c1e9900 */
[----:B------:R-:W-:Y:S01]  /*1590*/  VIADD R20, R20, 0x1 ;  /* 0x0000000114147836 */ /* 0x000fe20000000000 */
[----:B------:R-:W-:Y:S01]  /*15a0*/  IADD3 R2, PT, PT, R2, 0x200, RZ ;  /* 0x0000020002027810 */ /* 0x000fe20007ffe0ff */
[----:B------:R-:W-:-:S03]  /*15b0*/  VIADD R21, R21, 0x200 ;  /* 0x0000020015157836 */ /* 0x000fc60000000000 */
[----:B------:R-:W-:Y:S02]  /*15c0*/  ISETP.NE.AND P0, PT, R20, RZ, PT ;  /* 0x000000ff1400720c */ /* 0x000fe40003f05270 */
[----:B--2---:R-:W-:-:S05]  /*15d0*/  I2FP.F32.S32 R9, R4 ;  /* 0x0000000400097245 */ /* 0x004fca0000201400 */
[----:B------:R-:W-:-:S06]  /*15e0*/  FADD R12, R9, R12 ;  /* 0x0000000c090c7221 */ /* 0x000fcc0000000000 */
[----:B------:R-:W-:Y:S05]  /*15f0*/  @P0 BRA `(.L_x_916) ;  /* 0xfffffffc00dc0947 */ /* 0x000fea000383ffff */
.L_x_915:
[----:B------:R-:W-:Y:S05]  /*1600*/  BSYNC.RECONVERGENT B2 ;  /* 0x0000000000027941 */ /* 0x000fea0003800200 */
.L_x_914:
[----:B------:R-:W-:Y:S05]  /*1610*/  @!P1 BRA `(.L_x_913) ;  /* 0x0000000000689947 */ /* 0x000fea0003800000 */
[C---:B------:R-:W-:Y:S01]  /*1620*/  IADD3 R19, PT, PT, R2.reuse, R19, RZ ;  /* 0x0000001302137210 */ /* 0x040fe20007ffe0ff */
[----:B------:R-:W-:-:S07]  /*1630*/  VIADD R2, R2, 0x400 ;  /* 0x0000040002027836 */ /* 0x000fce0000000000 */
.L_x_917:
[C---:B------:R-:W-:Y:S01]  /*1640*/  IADD3 R5, PT, PT, R19.reuse, -0x200, RZ ;  /* 0xfffffe0013057810 */ /* 0x040fe20007ffe0ff */
[C---:B------:R-:W-:Y:S02]  /*1650*/  VIADD R11, R19.reuse, 0x200 ;  /* 0x00000200130b7836 */ /* 0x040fe40000000000 */
[----:B------:R-:W-:-:S04]  /*1660*/  IMAD.WIDE.U32 R8, R19, 0x4, R6 ;  /* 0x0000000413087825 */ /* 0x000fc800078e0006 */
[--C-:B------:R-:W-:Y:S01]  /*1670*/  IMAD.WIDE.U32 R4, R5, 0x4, R6.reuse ;  /* 0x0000000405047825 */ /* 0x100fe200078e0006 */
[----:B------:R-:W-:Y:S01]  /*1680*/  IADD3 R15, PT, PT, R19, 0x400, RZ ;  /* 0x00000400130f7810 */ /* 0x000fe20007ffe0ff */
[----:B------:R-:W2:Y:S04]  /*1690*/  LDG.E.CONSTANT R8, desc[UR8][R8.64] ;  /* 0x0000000808087981 */ /* 0x000ea8000c1e9900 */
[----:B------:R-:W3:Y:S01]  /*16a0*/  LDG.E.CONSTANT R4, desc[UR8][R4.64] ;  /* 0x0000000804047981 */ /* 0x000ee2000c1e9900 */
[----:B------:R-:W-:-:S04]  /*16b0*/  IMAD.WIDE.U32 R10, R11, 0x4, R6 ;  /* 0x000000040b0a7825 */ /* 0x000fc800078e0006 */
[----:B------:R-:W-:Y:S02]  /*16c0*/  IMAD.WIDE.U32 R14, R15, 0x4, R6 ;  /* 0x000000040f0e7825 */ /* 0x000fe400078e0006 */
[----:B------:R-:W4:Y:S04]  /*16d0*/  LDG.E.CONSTANT R10, desc[UR8][R10.64] ;  /* 0x000000080a0a7981 */ /* 0x000f28000c1e9900 */
[----:B------:R-:W5:Y:S01]  /*16e0*/  LDG.E.CONSTANT R14, desc[UR8][R14.64] ;  /* 0x000000080e0e7981 */ /* 0x000f62000c1e9900 */
[----:B------:R-:W-:Y:S01]  /*16f0*/  VIADD R19, R19, 0x800 ;  /* 0x0000080013137836 */ /* 0x000fe20000000000 */
[----:B---3--:R-:W-:-:S05]  /*1700*/  I2FP.F32.S32 R13, R4 ;  /* 0x00000004000d7245 */ /* 0x008fca0000201400 */
[----:B------:R-:W-:Y:S01]  /*1710*/  FADD R13, R13, R12 ;  /* 0x0000000c0d0d7221 */ /* 0x000fe20000000000 */
[----:B------:R-:W-:Y:S01]  /*1720*/  VIADD R12, R2, 0x400 ;  /* 0x00000400020c7836 */ /* 0x000fe20000000000 */
[----:B--2---:R-:W-:-:S04]  /*1730*/  I2FP.F32.S32 R18, R8 ;  /* 0x0000000800127245 */ /* 0x004fc80000201400 */
[----:B------:R-:W-:Y:S01]  /*1740*/  ISETP.GE.AND P0, PT, R12, R3, PT ;  /* 0x000000030c00720c */ /* 0x000fe20003f06270 */
[----:B------:R-:W-:Y:S01]  /*1750*/  FADD R13, R13, R18 ;  /* 0x000000120d0d7221 */ /* 0x000fe20000000000 */
[----:B----4-:R-:W-:Y:S02]  /*1760*/  I2FP.F32.S32 R4, R10 ;  /* 0x0000000a00047245 */ /* 0x010fe40000201400 */
[----:B-----5:R-:W-:-:S03]  /*1770*/  I2FP.F32.S32 R5, R14 ;  /* 0x0000000e00057245 */ /* 0x020fc60000201400 */
[----:B------:R-:W-:Y:S01]  /*1780*/  FADD R4, R13, R4 ;  /* 0x000000040d047221 */ /* 0x000fe20000000000 */
[----:B------:R-:W-:-:S03]  /*1790*/  IADD3 R2, PT, PT, R2, 0x800, RZ ;  /* 0x0000080002027810 */ /* 0x000fc60007ffe0ff */
[----:B------:R-:W-:Y:S02]  /*17a0*/  FADD R12, R4, R5 ;  /* 0x00000005040c7221 */ /* 0x000fe40000000000 */
[----:B------:R-:W-:Y:S05]  /*17b0*/  @!P0 BRA `(.L_x_917) ;  /* 0xfffffffc00a08947 */ /* 0x000fea000383ffff */
.L_x_913:
[----:B------:R-:W-:Y:S05]  /*17c0*/  BSYNC.RECONVERGENT B1 ;  /* 0x0000000000017941 */ /* 0x000fea0003800200 */
.L_x_910:
        /* <DEDUP_REMOVED lines=32> */
[----:B------:R-:W1:Y:S04]  /*19d0*/  LDS.128 R8, [UR4+0x20] ;  /* 0x00002004ff087984 */ /* 0x000e680008000c00 */
[----:B--2---:R-:W2:Y:S04]  /*19e0*/  LDS.128 R4, [UR4+0x30] ;  /* 0x00003004ff047984 */ /* 0x004ea80008000c00 */
        /* <DEDUP_REMOVED lines=17> */
.L_x_898:
[----:B------:R-:W0:Y:S02]  /*1b00*/  LDCU UR6, c[0x0][0x3a8] ;  /* 0x00007500ff0677ac */ /* 0x000e240008000800 */
[----:B0-----:R-:W-:-:S04]  /*1b10*/  IADD3 R20, PT, PT, -R17, UR6, RZ ;  /* 0x0000000611147c10 */ /* 0x001fc8000fffe1ff */
        /* <DEDUP_REMOVED lines=9> */
[----:B------:R-:W-:-:S04]  /*1bb0*/  IMAD.IADD R7, R17, 0x1, R3 ;  /* 0x0000000111077824 */ /* 0x000fc800078e0203 */
[----:B0-----:R-:W-:-:S06]  /*1bc0*/  IMAD.WIDE.U32 R4, R7, 0x4, R4 ;  /* 0x0000000407047825 */ /* 0x001fcc00078e0004 */
[----:B------:R-:W2:Y:S01]  /*1bd0*/  LDG.E.CONSTANT R4, desc[UR8][R4.64] ;  /* 0x0000000804047981 */ /* 0x000ea2000c1e9900 */
[----:B------:R-:W-:Y:S02]  /*1be0*/  IADD3 R8, PT, PT, R3, 0x200, RZ ;  /* 0x0000020003087810 */ /* 0x000fe40007ffe0ff */
[----:B--2---:R-:W-:-:S07]  /*1bf0*/  I2FP.F32.S32 R2, R4 ;  /* 0x0000000400027245 */ /* 0x004fce0000201400 */
.L_x_920:
[----:B------:R-:W-:Y:S05]  /*1c00*/  BSYNC.RECONVERGENT B1 ;  /* 0x0000000000017941 */ /* 0x000fea0003800200 */
.L_x_919:
[----:B------:R-:W-:Y:S01]  /*1c10*/  ISETP.GE.U32.AND P0, PT, R8, R20, PT ;  /* 0x000000140800720c */ /* 0x000fe20003f06070 */
[----:B------:R-:W-:-:S12]  /*1c20*/  BSSY.RECONVERGENT B1, `(.L_x_921) ;  /* 0x0000035000017945 */ /* 0x000fd80003800200 */
[----:B------:R-:W-:Y:S05]  /*1c30*/  @P0 BRA `(.L_x_922) ;  /* 0x0000000000cc0947 */ /* 0x000fea0003800000 */
[----:B------:R-:W-:Y:S01]  /*1c40*/  LOP3.LUT R4, RZ, R8, RZ, 0x33, !PT ;  /* 0x00000008ff047212 */ /* 0x000fe200078e33ff */
[----:B------:R-:W-:Y:S04]  /*1c50*/  BSSY.RECONVERGENT B2, `(.L_x_923) ;  /* 0x0000015000027945 */ /* 0x000fe80003800200 */
[----:B------:R-:W-:-:S05]  /*1c60*/  VIADD R6, R4, UR6 ;  /* 0x0000000604067c36 */ /* 0x000fca0008000000 */
[----:B------:R-:W-:Y:S02]  /*1c70*/  LOP3.LUT R4, R6, 0x600, RZ, 0xc0, !PT ;  /* 0x0000060006047812 */ /* 0x000fe400078ec0ff */
[----:B------:R-:W-:Y:S02]  /*1c80*/  IADD3 R5, PT, PT, -R17, R6, RZ ;  /* 0x0000000611057210 */ /* 0x000fe40007ffe1ff */
[----:B------:R-:W-:Y:S02]  /*1c90*/  ISETP.NE.AND P0, PT, R4, 0x600, PT ;  /* 0x000006000400780c */ /* 0x000fe40003f05270 */
[----:B------:R-:W-:-:S11]  /*1ca0*/  ISETP.GE.U32.AND P1, PT, R5, 0x600, PT ;  /* 0x000006000500780c */ /* 0x000fd60003f26070 */
[----:B------:R-:W-:Y:S05]  /*1cb0*/  @!P0 BRA `(.L_x_924) ;  /* 0x0000000000388947 */ /* 0x000fea0003800000 */
[----:B------:R-:W0:Y:S01]  /*1cc0*/  LDC.64 R4, c[0x0][0x380] ;  /* 0x0000e000ff047b82 */ /* 0x000e220000000a00 */
[----:B------:R-:W-:Y:S01]  /*1cd0*/  LEA.HI R6, R6, 0x1, RZ, 0x17 ;  /* 0x0000000106067811 */ /* 0x000fe200078fb8ff */
[----:B------:R-:W-:-:S03]  /*1ce0*/  IMAD.IADD R9, R17, 0x1, R8 ;  /* 0x0000000111097824 */ /* 0x000fc600078e0208 */
[----:B------:R-:W-:-:S04]  /*1cf0*/  LOP3.LUT R6, R6, 0x3, RZ, 0xc0, !PT ;  /* 0x0000000306067812 */ /* 0x000fc800078ec0ff */
[----:B------:R-:W-:-:S07]  /*1d00*/  IADD3 R10, PT, PT, -R6, RZ, RZ ;  /* 0x000000ff060a7210 */ /* 0x000fce0007ffe1ff */
.L_x_925:
[----:B0-----:R-:W-:-:S06]  /*1d10*/  IMAD.WIDE.U32 R6, R9, 0x4, R4 ;  /* 0x0000000409067825 */ /* 0x001fcc00078e0004 */
        /* <DEDUP_REMOVED lines=8> */
.L_x_924:
[----:B------:R-:W-:Y:S05]  /*1da0*/  BSYNC.RECONVERGENT B2 ;  /* 0x0000000000027941 */ /* 0x000fea0003800200 */
.L_x_923:
[----:B------:R-:W-:Y:S05]  /*1db0*/  @!P1 BRA `(.L_x_922) ;  /* 0x00000000006c9947 */ /* 0x000fea0003800000 */
[----:B------:R-:W0:Y:S01]  /*1dc0*/  LDC.64 R4, c[0x0][0x380] ;  /* 0x0000e000ff047b82 */ /* 0x000e220000000a00 */
[----:B------:R-:W-:Y:S01]  /*1dd0*/  IADD3 R17, PT, PT, R17, R8, RZ ;  /* 0x0000000811117210 */ /* 0x000fe20007ffe0ff */
[----:B------:R-:W-:-:S07]  /*1de0*/  VIADD R6, R8, 0x400 ;  /* 0x0000040008067836 */ /* 0x000fce0000000000 */
.L_x_926:
[C---:B------:R-:W-:Y:S01]  /*1df0*/  IADD3 R11, PT, PT, R17.reuse, 0x200, RZ ;  /* 0x00000200110b7810 */ /* 0x040fe20007ffe0ff */
[C---:B0-----:R-:W-:Y:S01]  /*1e00*/  IMAD.WIDE.U32 R8, R17.reuse, 0x4, R4 ;  /* 0x0000000411087825 */ /* 0x041fe200078e0004 */
[----:B------:R-:W-:-:S03]  /*1e10*/  IADD3 R15, PT, PT, R17, 0x600, RZ ;  /* 0x00000600110f7810 */ /* 0x000fc60007ffe0ff */
[----:B------:R-:W-:Y:S02]  /*1e20*/  VIADD R13, R17, 0x400 ;  /* 0x00000400110d7836 */ /* 0x000fe40000000000 */
[--C-:B------:R-:W-:Y:S01]  /*1e30*/  IMAD.WIDE.U32 R10, R11, 0x4, R4.reuse ;  /* 0x000000040b0a7825 */ /* 0x100fe200078e0004 */
[----:B------:R-:W2:Y:S03]  /*1e40*/  LDG.E.CONSTANT R8, desc[UR8][R8.64] ;  /* 0x0000000808087981 */ /* 0x000ea6000c1e9900 */
[--C-:B------:R-:W-:Y:S02]  /*1e50*/  IMAD.WIDE.U32 R12, R13, 0x4, R4.reuse ;  /* 0x000000040d0c7825 */ /* 0x100fe400078e0004 */
[----:B------:R-:W3:Y:S02]  /*1e60*/  LDG.E.CONSTANT R10, desc[UR8][R10.64] ;  /* 0x000000080a0a7981 */ /* 0x000ee4000c1e9900 */
[----:B------:R-:W-:-:S02]  /*1e70*/  IMAD.WIDE.U32 R14, R15, 0x4, R4 ;  /* 0x000000040f0e7825 */ /* 0x000fc400078e0004 */
[----:B------:R-:W4:Y:S04]  /*1e80*/  LDG.E.CONSTANT R12, desc[UR8][R12.64] ;  /* 0x000000080c0c7981 */ /* 0x000f28000c1e9900 */
[----:B------:R-:W5:Y:S01]  /*1e90*/  LDG.E.CONSTANT R14, desc[UR8][R14.64] ;  /* 0x000000080e0e7981 */ /* 0x000f62000c1e9900 */
[C---:B------:R-:W-:Y:S01]  /*1ea0*/  VIADD R19, R6.reuse, 0x400 ;  /* 0x0000040006137836 */ /* 0x040fe20000000000 */
[----:B------:R-:W-:Y:S01]  /*1eb0*/  IADD3 R6, PT, PT, R6, 0x800, RZ ;  /* 0x0000080006067810 */ /* 0x000fe20007ffe0ff */
[----:B------:R-:W-:-:S03]  /*1ec0*/  VIADD R17, R17, 0x800 ;  /* 0x0000080011117836 */ /* 0x000fc60000000000 */
[----:B------:R-:W-:Y:S02]  /*1ed0*/  ISETP.GE.AND P0, PT, R19, R20, PT ;  /* 0x000000141300720c */ /* 0x000fe40003f06270 */
[----:B--2---:R-:W-:Y:S02]  /*1ee0*/  I2FP.F32.S32 R7, R8 ;  /* 0x0000000800077245 */ /* 0x004fe40000201400 */
[----:B---3--:R-:W-:-:S03]  /*1ef0*/  I2FP.F32.S32 R16, R10 ;  /* 0x0000000a00107245 */ /* 0x008fc60000201400 */
[----:B------:R-:W-:Y:S01]  /*1f00*/  FADD R7, R7, R2 ;  /* 0x0000000207077221 */ /* 0x000fe20000000000 */
[----:B----4-:R-:W-:-:S03]  /*1f10*/  I2FP.F32.S32 R2, R12 ;  /* 0x0000000c00027245 */ /* 0x010fc60000201400 */
[----:B------:R-:W-:Y:S01]  /*1f20*/  FADD R7, R7, R16 ;  /* 0x0000001007077221 */ /* 0x000fe20000000000 */
[----:B-----5:R-:W-:-:S03]  /*1f30*/  I2FP.F32.S32 R9, R14 ;  /* 0x0000000e00097245 */ /* 0x020fc60000201400 */
[----:B------:R-:W-:-:S04]  /*1f40*/  FADD R2, R7, R2 ;  /* 0x0000000207027221 */ /* 0x000fc80000000000 */
[----:B------:R-:W-:Y:S01]  /*1f50*/  FADD R2, R2, R9 ;  /* 0x0000000902027221 */ /* 0x000fe20000000000 */
[----:B------:R-:W-:Y:S06]  /*1f60*/  @!P0 BRA `(.L_x_926) ;  /* 0xfffffffc00a08947 */ /* 0x000fec000383ffff */
.L_x_922:
[----:B------:R-:W-:Y:S05]  /*1f70*/  BSYNC.RECONVERGENT B1 ;  /* 0x0000000000017941 */ /* 0x000fea0003800200 */
.L_x_921:
[----:B------:R-:W-:Y:S02]  /*1f80*/  ISETP.GE.U32.AND P0, PT, R20, 0x200, PT ;  /* 0x000002001400780c */ /* 0x000fe40003f06070 */
[----:B------:R-:W-:-:S11]  /*1f90*/  MOV R7, R2 ;  /* 0x0000000200077202 */ /* 0x000fd60000000f00 */
        /* <DEDUP_REMOVED lines=35> */
[----:B----4-:R-:W2:Y:S04]  /*21d0*/  LDS.128 R4, [UR4+0x30] ;  /* 0x00003004ff047984 */ /* 0x010ea80008000c00 */
        /* <DEDUP_REMOVED lines=17> */
.L_x_927:
[----:B------:R-:W0:Y:S01]  /*22f0*/  S2R R5, SR_LANEID ;  /* 0x0000000000057919 */ /* 0x000e220000000000 */
[----:B------:R-:W-:-:S04]  /*2300*/  LOP3.LUT R2, R3, 0x3e0, RZ, 0xc0, !PT ;  /* 0x000003e003027812 */ /* 0x000fc800078ec0ff */
[----:B------:R-:W-:Y:S02]  /*2310*/  LOP3.LUT R11, RZ, R2, RZ, 0x33, !PT ;  /* 0x00000002ff0b7212 */ /* 0x000fe400078e33ff */
[----:B------:R-:W-:-:S03]  /*2320*/  IADD3 R9, PT, PT, R2, 0x20, RZ ;  /* 0x0000002002097810 */ /* 0x000fc60007ffe0ff */
[----:B------:R-:W-:Y:S01]  /*2330*/  IMAD.IADD R2, R11, 0x1, R20 ;  /* 0x000000010b027824 */ /* 0x000fe200078e0214 */
[----:B------:R-:W-:-:S04]  /*2340*/  ISETP.GT.U32.AND P0, PT, R9, R20, PT ;  /* 0x000000140900720c */ /* 0x000fc80003f04070 */
        /* <DEDUP_REMOVED lines=8> */
[----:B------:R-:W-:Y:S01]  /*23d0*/  @!P1 MOV R6, 0x400 ;  /* 0x0000040000069802 */ /* 0x000fe20000000f00 */
[----:B------:R-:W0:Y:S09]  /*23e0*/  SHFL.DOWN PT, R2, R7, 0x2, R4 ;  /* 0x0840000007027989 */ /* 0x000e3200000e0004 */
[----:B0-----:R-:W-:Y:S01]  /*23f0*/  @!P0 FADD R7, R7, R2 ;  /* 0x0000000207078221 */ /* 0x001fe20000000000 */
[----:B------:R-:W-:-:S02]  /*2400*/  ISETP.GT.AND P0, PT, R9, R4, PT ;  /* 0x000000040900720c */ /* 0x000fc40003f04270 */
[C---:B------:R-:W-:Y:S01]  /*2410*/  IADD3 R9, PT, PT, R5.reuse, 0x8, RZ ;  /* 0x0000000805097810 */ /* 0x040fe20007ffe0ff */
        /* <DEDUP_REMOVED lines=11> */
[----:B------:R-:W-:-:S04]  /*24d0*/  @!P1 LOP3.LUT R5, R5, 0x7c, RZ, 0xc0, !PT ;  /* 0x0000007c05059812 */ /* 0x000fc800078ec0ff */
[----:B------:R-:W-:Y:S02]  /*24e0*/  @!P1 IADD3 R5, PT, PT, R5, R6, RZ ;  /* 0x0000000605059210 */ /* 0x000fe40007ffe0ff */
[----:B-1----:R-:W-:Y:S01]  /*24f0*/  @!P0 FADD R7, R7, R2 ;  /* 0x0000000207078221 */ /* 0x002fe20000000000 */
        /* <DEDUP_REMOVED lines=12> */
[----:B0-----:R-:W0:Y:S04]  /*25c0*/  LDS.128 R4, [UR4+0x10] ;  /* 0x00001004ff047984 */ /* 0x001e280008000c00 */
[----:B------:R-:W1:Y:S04]  /*25d0*/  LDS.128 R8, [UR4+0x20] ;  /* 0x00002004ff087984 */ /* 0x000e680008000c00 */
[----:B------:R-:W2:Y:S04]  /*25e0*/  LDS.128 R12, [UR4+0x30] ;  /* 0x00003004ff0c7984 */ /* 0x000ea80008000c00 */
[----:B------:R-:W3:Y:S01]  /*25f0*/  LDS.128 R16, [UR4+0x40] ;  /* 0x00004004ff107984 */ /* 0x000ee20008000c00 */
[----:B0-----:R-:W-:Y:S01]  /*2600*/  @P2 FADD R2, R2, R5 ;  /* 0x0000000502022221 */ /* 0x001fe20000000000 */
[----:B------:R-:W-:-:S03]  /*2610*/  ISETP.GT.U32.AND P2, PT, R20, 0x80, PT ;  /* 0x000000801400780c */ /* 0x000fc60003f44070 */
[----:B------:R-:W-:Y:S01]  /*2620*/  @P3 FADD R2, R2, R6 ;  /* 0x0000000602023221 */ /* 0x000fe20000000000 */
[----:B------:R-:W-:-:S03]  /*2630*/  ISETP.GT.U32.AND P3, PT, R20, 0xa0, PT ;  /* 0x000000a01400780c */ /* 0x000fc60003f64070 */
[----:B------:R-:W-:Y:S01]  /*2640*/  @P1 FADD R2, R2, R7 ;  /* 0x0000000702021221 */ /* 0x000fe20000000000 */
[----:B------:R-:W-:-:S05]  /*2650*/  ISETP.GT.U32.AND P1, PT, R20, 0xe0, PT ;  /* 0x000000e01400780c */ /* 0x000fca0003f24070 */
[----:B-1----:R-:W-:Y:S01]  /*2660*/  @P2 FADD R2, R2, R8 ;  /* 0x0000000802022221 */ /* 0x002fe20000000000 */
        /* <DEDUP_REMOVED lines=20> */
.L_x_918:
[----:B------:R-:W0:Y:S01]  /*27b0*/  S2R R6, SR_TID.X ;  /* 0x0000000000067919 */ /* 0x000e220000002100 */
[----:B------:R-:W1:Y:S02]  /*27c0*/  LDCU.64 UR10, c[0x0][0x380] ;  /* 0x00007000ff0a77ac */ /* 0x000e640008000a00 */
[----:B-1----:R-:W-:Y:S01]  /*27d0*/  MOV R3, UR11 ;  /* 0x0000000b00037c02 */ /* 0x002fe20008000f00 */
[----:B------:R-:W-:Y:S01]  /*27e0*/  IMAD.U32 R2, RZ, RZ, UR10 ;  /* 0x0000000aff027e24 */ /* 0x000fe2000f8e00ff */
[----:B0-----:R-:W-:-:S05]  /*27f0*/  IADD3 R5, PT, PT, R17, R6, RZ ;  /* 0x0000000611057210 */ /* 0x001fca0007ffe0ff */
[----:B------:R-:W-:-:S05]  /*2800*/  IMAD.WIDE.U32 R4, R5, 0x4, R2 ;  /* 0x0000000405047825 */ /* 0x000fca00078e0002 */
        /* <DEDUP_REMOVED lines=16> */
[----:B------:R-:W-:-:S02]  /*2910*/  ISETP.GE.U32.AND P0, PT, R20, UR5, PT ;  /* 0x0000000514007c0c */ /* 0x000fc4000bf06070 */
        /* <DEDUP_REMOVED lines=30> */
[----:B------:R-:W-:Y:S01]  /*2b00*/  FADD R13, R18, R9 ;  /* 0x00000009120d7221 */ /* 0x000fe20000000000 */
[----:B------:R-:W-:Y:S06]  /*2b10*/  @!P0 BRA `(.L_x_928) ;  /* 0x0000000800148947 */ /* 0x000fec0003800000 */
[----:B------:R-:W-:Y:S01]  /*2b20*/  UIADD3 UR7, UPT, UPT, UR6, -0x2000, URZ ;  /* 0xffffe00006077890 */ /* 0x000fe2000fffe0ff */
[----:B------:R-:W-:Y:S01]  /*2b30*/  VIADD R17, R17, UR5 ;  /* 0x0000000511117c36 */ /* 0x000fe20008000000 */
[----:B------:R-:W-:-:S03]  /*2b40*/  UMOV UR4, URZ ;  /* 0x000000ff00047c82 */ /* 0x000fc60008000000 */
[C---:B------:R-:W-:Y:S01]  /*2b50*/  IMAD.IADD R9, R17.reuse, 0x1, R6 ;  /* 0x0000000111097824 */ /* 0x040fe200078e0206 */
[C---:B------:R-:W-:Y:S02]  /*2b60*/  ISETP.GT.U32.AND P0, PT, R17.reuse, UR7, PT ;  /* 0x0000000711007c0c */ /* 0x040fe4000bf04070 */
[----:B------:R-:W-:-:S11]  /*2b70*/  IADD3 R7, PT, PT, R17, 0x200, RZ ;  /* 0x0000020011077810 */ /* 0x000fd60007ffe0ff */
[----:B------:R-:W-:Y:S05]  /*2b80*/  @P0 BRA `(.L_x_929) ;  /* 0x0000000000f80947 */ /* 0x000fea0003800000 */
[----:B------:R-:W0:Y:S01]  /*2b90*/  LDC.64 R2, c[0x0][0x380] ;  /* 0x0000e000ff027b82 */ /* 0x000e220000000a00 */
[----:B------:R-:W1:Y:S01]  /*2ba0*/  LDCU UR6, c[0x0][0x3a8] ;  /* 0x00007500ff0677ac */ /* 0x000e620008000800 */
[----:B------:R-:W-:Y:S01]  /*2bb0*/  NOP ;  /* 0x0000000000007918 */ /* 0x000fe20000000000 */
.L_x_930:
[----:B------:R-:W-:-:S05]  /*2bc0*/  IADD3 R5, PT, PT, R6, R17, RZ ;  /* 0x0000001106057210 */ /* 0x000fca0007ffe0ff */
        /* <DEDUP_REMOVED lines=16> */
[----:B--2---:R-:W-:-:S05]  /*2cd0*/  I2FP.F32.S32 R8, R8 ;  /* 0x0000000800087245 */ /* 0x004fca0000201400 */
[----:B------:R-:W-:Y:S02]  /*2ce0*/  FADD R13, R8, R13 ;  /* 0x0000000d080d7221 */ /* 0x000fe40000000000 */
[----:B------:R1:W2:Y:S01]  /*2cf0*/  LDG.E.CONSTANT R8, desc[UR8][R4.64+0x6800] ;  /* 0x0068000804087981 */ /* 0x0002a2000c1e9900 */
[----:B---3--:R-:W-:Y:S02]  /*2d00*/  I2FP.F32.S32 R26, R21 ;  /* 0x00000015001a7245 */ /* 0x008fe40000201400 */
[----:B----4-:R-:W-:Y:S02]  /*2d10*/  I2FP.F32.S32 R21, R24 ;  /* 0x0000001800157245 */ /* 0x010fe40000201400 */
[----:B-----5:R-:W-:-:S05]  /*2d20*/  I2FP.F32.S32 R24, R22 ;  /* 0x0000001600187245 */ /* 0x020fca0000201400 */
[----:B------:R-:W-:Y:S01]  /*2d30*/  FADD R21, R21, R24 ;  /* 0x0000001815157221 */ /* 0x000fe20000000000 */
[----:B------:R-:W-:Y:S02]  /*2d40*/  I2FP.F32.S32 R24, R19 ;  /* 0x0000001300187245 */ /* 0x000fe40000201400 */
[----:B------:R-:W-:Y:S02]  /*2d50*/  I2FP.F32.S32 R23, R23 ;  /* 0x0000001700177245 */ /* 0x000fe40000201400 */
[----:B-1----:R-:W-:Y:S02]  /*2d60*/  IADD3 R4, PT, PT, -R17, UR6, RZ ;  /* 0x0000000611047c10 */ /* 0x002fe4000fffe1ff */
[----:B------:R-:W-:Y:S02]  /*2d70*/  I2FP.F32.S32 R25, R25 ;  /* 0x0000001900197245 */ /* 0x000fe40000201400 */
[----:B------:R-:W-:Y:S02]  /*2d80*/  I2FP.F32.S32 R11, R11 ;  /* 0x0000000b000b7245 */ /* 0x000fe40000201400 */
[----:B------:R-:W-:-:S02]  /*2d90*/  I2FP.F32.S32 R18, R18 ;  /* 0x0000001200127245 */ /* 0x000fc40000201400 */
        /* <DEDUP_REMOVED lines=10> */
[----:B------:R-:W-:Y:S01]  /*2e40*/  ISETP.GE.U32.AND P0, PT, R4, UR5, PT ;  /* 0x0000000504007c0c */ /* 0x000fe2000bf06070 */
[----:B------:R-:W-:Y:S01]  /*2e50*/  FADD R13, R13, R22 ;  /* 0x000000160d0d7221 */ /* 0x000fe20000000000 */
[----:B------:R-:W-:Y:S01]  /*2e60*/  FADD R24, R21, R24 ;  /* 0x0000001815187221 */ /* 0x000fe20000000000 */
[----:B------:R-:W-:-:S03]  /*2e70*/  FADD R10, R11, R10 ;  /* 0x0000000a0b0a7221 */ /* 0x000fc60000000000 */
[----:B------:R-:W-:Y:S01]  /*2e80*/  FADD R13, R13, R24 ;  /* 0x000000180d0d7221 */ /* 0x000fe20000000000 */
[----:B------:R-:W-:Y:S02]  /*2e90*/  I2FP.F32.S32 R20, R20 ;  /* 0x0000001400147245 */ /* 0x000fe40000201400 */
[----:B--2---:R-:W-:-:S05]  /*2ea0*/  I2FP.F32.S32 R8, R8 ;  /* 0x0000000800087245 */ /* 0x004fca0000201400 */
[----:B------:R-:W-:-:S04]  /*2eb0*/  FADD R19, R8, R19 ;  /* 0x0000001308137221 */ /* 0x000fc80000000000 */
[----:B------:R-:W-:-:S04]  /*2ec0*/  FADD R19, R12, R19 ;  /* 0x000000130c137221 */ /* 0x000fc80000000000 */
[----:B------:R-:W-:-:S04]  /*2ed0*/  FADD R10, R10, R19 ;  /* 0x000000130a0a7221 */ /* 0x000fc80000000000 */
[----:B------:R-:W-:-:S04]  /*2ee0*/  FADD R13, R13, R10 ;  /* 0x0000000a0d0d7221 */ /* 0x000fc80000000000 */
[----:B------:R-:W-:Y:S01]  /*2ef0*/  FADD R13, R20, R13 ;  /* 0x0000000d140d7221 */ /* 0x000fe20000000000 */
[----:B------:R-:W-:Y:S06]  /*2f00*/  @!P0 BRA `(.L_x_928) ;  /* 0x0000000400188947 */ /* 0x000fec0003800000 */
[----:B------:R-:W-:Y:S01]  /*2f10*/  VIADD R17, R17, UR5 ;  /* 0x0000000511117c36 */ /* 0x000fe20008000000 */
[----:B------:R-:W-:Y:S01]  /*2f20*/  UIADD3 UR4, UPT, UPT, UR4, 0x1, URZ ;  /* 0x0000000104047890 */ /* 0x000fe2000fffe0ff */
[----:B------:R-:W-:Y:S01]  /*2f30*/  IADD3 R7, PT, PT, R7, UR5, RZ ;  /* 0x0000000507077c10 */ /* 0x000fe2000fffe0ff */
[----:B------:R-:W-:Y:S02]  /*2f40*/  VIADD R9, R9, UR5 ;  /* 0x0000000509097c36 */ /* 0x000fe40008000000 */
[----:B------:R-:W-:-:S13]  /*2f50*/  ISETP.GT.U32.AND P0, PT, R17, UR7, PT ;  /* 0x0000000711007c0c */ /* 0x000fda000bf04070 */
[----:B------:R-:W-:Y:S05]  /*2f60*/  @!P0 BRA `(.L_x_930) ;  /* 0xfffffffc00148947 */ /* 0x000fea000383ffff */
.L_x_929:
[----:B------:R-:W-:-:S13]  /*2f70*/  ISETP.GE.U32.AND P0, PT, R17, UR6, PT ;  /* 0x0000000611007c0c */ /* 0x000fda000bf06070 */
[----:B------:R-:W-:Y:S05]  /*2f80*/  @P0 BRA `(.L_x_928) ;  /* 0x0000000000f80947 */ /* 0x000fea0003800000 */
[----:B------:R-:W-:Y:S01]  /*2f90*/  IADD3 R17, PT, PT, -R17, UR6, RZ ;  /* 0x0000000611117c10 */ /* 0x000fe2000fffe1ff */
[----:B------:R-:W-:Y:S03]  /*2fa0*/  BSSY.RECONVERGENT B1, `(.L_x_928) ;  /* 0x000003c000017945 */ /* 0x000fe60003800200 */
[----:B------:R-:W-:-:S13]  /*2fb0*/  ISETP.GE.AND P0, PT, R6, R17, PT ;  /* 0x000000110600720c */ /* 0x000fda0003f06270 */
[----:B------:R-:W-:Y:S05]  /*2fc0*/  @P0 BRA `(.L_x_931) ;  /* 0x0000000000e40947 */ /* 0x000fea0003800000 */
[----:B------:R-:W0:Y:S01]  /*2fd0*/  LDC R8, c[0x0][0x3ac] ;  /* 0x0000eb00ff087b82 */ /* 0x000e220000000800 */
[----:B------:R-:W1:Y:S01]  /*2fe0*/  LDCU UR5, c[0x0][0x3ac] ;  /* 0x00007580ff0577ac */ /* 0x000e620008000800 */
[----:B------:R-:W-:Y:S01]  /*2ff0*/  LOP3.LUT R4, RZ, R6, RZ, 0x33, !PT ;  /* 0x00000006ff047212 */ /* 0x000fe200078e33ff */
[----:B------:R-:W-:Y:S01]  /*3000*/  BSSY.RECONVERGENT B2, `(.L_x_932) ;  /* 0x000001a000027945 */ /* 0x000fe20003800200 */
[----:B------:R-:W-:-:S03]  /*3010*/  SHF.L.U32 R10, R0, 0xd, RZ ;  /* 0x0000000d000a7819 */ /* 0x000fc600000006ff */
[----:B------:R-:W-:Y:S01]  /*3020*/  VIADD R5, R4, UR6 ;  /* 0x0000000604057c36 */ /* 0x000fe20008000000 */
[----:B-1----:R-:W-:Y:S01]  /*3030*/  USHF.L.U32 UR5, UR5, 0xd, URZ ;  /* 0x0000000d05057899 */ /* 0x002fe200080006ff */
[----:B0-----:R-:W-:-:S03]  /*3040*/  IMAD R4, R8, UR4, RZ ;  /* 0x0000000408047c24 */ /* 0x001fc6000f8e02ff */
[C---:B------:R-:W-:Y:S02]  /*3050*/  LOP3.LUT R8, R5.reuse, 0x600, RZ, 0xc0, !PT ;  /* 0x0000060005087812 */ /* 0x040fe400078ec0ff */
[----:B------:R-:W-:Y:S02]  /*3060*/  IADD3 R10, PT, PT, R10, UR5, RZ ;  /* 0x000000050a0a7c10 */ /* 0x000fe4000fffe0ff */
[----:B------:R-:W-:Y:S02]  /*3070*/  ISETP.NE.AND P0, PT, R8, 0x600, PT ;  /* 0x000006000800780c */ /* 0x000fe40003f05270 */
[----:B------:R-:W-:Y:S01]  /*3080*/  MOV R8, R6 ;  /* 0x0000000600087202 */ /* 0x000fe20000000f00 */
[C---:B------:R-:W-:Y:S01]  /*3090*/  IMAD.IADD R11, R5.reuse, 0x1, -R10 ;  /* 0x00000001050b7824 */ /* 0x040fe200078e0a0a */
[----:B------:R-:W-:-:S03]  /*30a0*/  LEA.HI R5, R5, 0x1, RZ, 0x17 ;  /* 0x0000000105057811 */ /* 0x000fc600078fb8ff */
[----:B------:R-:W-:-:S05]  /*30b0*/  IMAD R4, R4, -0x2000, R11 ;  /* 0xffffe00004047824 */ /* 0x000fca00078e020b */
[----:B------:R-:W-:Y:S01]  /*30c0*/  ISETP.GE.U32.AND P1, PT, R4, 0x600, PT ;  /* 0x000006000400780c */ /* 0x000fe20003f26070 */
[----:B------:R-:W-:-:S12]  /*30d0*/  @!P0 BRA `(.L_x_933) ;  /* 0x0000000000308947 */ /* 0x000fd80003800000 */
[----:B------:R-:W-:Y:S01]  /*30e0*/  LOP3.LUT R5, R5, 0x3, RZ, 0xc0, !PT ;  /* 0x0000000305057812 */ /* 0x000fe200078ec0ff */
[----:B------:R-:W-:-:S03]  /*30f0*/  IMAD.MOV.U32 R8, RZ, RZ, R6 ;  /* 0x000000ffff087224 */ /* 0x000fc600078e0006 */
[----:B------:R-:W-:-:S07]  /*3100*/  IADD3 R10, PT, PT, -R5, RZ, RZ ;  /* 0x000000ff050a7210 */ /* 0x000fce0007ffe1ff */
.L_x_934:
        /* <DEDUP_REMOVED lines=9> */
.L_x_933:
[----:B------:R-:W-:Y:S05]  /*31a0*/  BSYNC.RECONVERGENT B2 ;  /* 0x0000000000027941 */ /* 0x000fea0003800200 */
.L_x_932:
[----:B------:R-:W-:Y:S05]  /*31b0*/  @!P1 BRA `(.L_x_931) ;  /* 0x0000000000689947 */ /* 0x000fea0003800000 */
[C---:B------:R-:W-:Y:S01]  /*31c0*/  IADD3 R7, PT, PT, R8.reuse, R7, RZ ;  /* 0x0000000708077210 */ /* 0x040fe20007ffe0ff */
[----:B------:R-:W-:-:S07]  /*31d0*/  VIADD R4, R8, 0x400 ;  /* 0x0000040008047836 */ /* 0x000fce0000000000 */
.L_x_935:
[C---:B------:R-:W-:Y:S01]  /*31e0*/  IADD3 R9, PT, PT, R7.reuse, -0x200, RZ ;  /* 0xfffffe0007097810 */ /* 0x040fe20007ffe0ff */
[C---:B------:R-:W-:Y:S02]  /*31f0*/  VIADD R15, R7.reuse, 0x200 ;  /* 0x00000200070f7836 */ /* 0x040fe40000000000 */
[----:B------:R-:W-:-:S04]  /*3200*/  IMAD.WIDE.U32 R10, R7, 0x4, R2 ;  /* 0x00000004070a7825 */ /* 0x000fc800078e0002 */
[--C-:B------:R-:W-:Y:S01]  /*3210*/  IMAD.WIDE.U32 R8, R9, 0x4, R2.reuse ;  /* 0x0000000409087825 */ /* 0x100fe200078e0002 */
[----:B------:R-:W-:Y:S01]  /*3220*/  IADD3 R19, PT, PT, R7, 0x400, RZ ;  /* 0x0000040007137810 */ /* 0x000fe20007ffe0ff */
[----:B------:R-:W2:Y:S02]  /*3230*/  LDG.E.CONSTANT R10, desc[UR8][R10.64] ;  /* 0x000000080a0a7981 */ /* 0x000ea4000c1e9900 */
[--C-:B------:R-:W-:Y:S02]  /*3240*/  IMAD.WIDE.U32 R14, R15, 0x4, R2.reuse ;  /* 0x000000040f0e7825 */ /* 0x100fe400078e0002 */
[----:B------:R-:W3:Y:S02]  /*3250*/  LDG.E.CONSTANT R8, desc[UR8][R8.64] ;  /* 0x0000000808087981 */ /* 0x000ee4000c1e9900 */
[----:B------:R-:W-:Y:S02]  /*3260*/  IMAD.WIDE.U32 R18, R19, 0x4, R2 ;  /* 0x0000000413127825 */ /* 0x000fe400078e0002 */
[----:B------:R-:W4:Y:S04]  /*3270*/  LDG.E.CONSTANT R14, desc[UR8][R14.64] ;  /* 0x000000080e0e7981 */ /* 0x000f28000c1e9900 */
[----:B------:R-:W5:Y:S01]  /*3280*/  LDG.E.CONSTANT R18, desc[UR8][R18.64] ;  /* 0x0000000812127981 */ /* 0x000f62000c1e9900 */
[----:B------:R-:W-:-:S05]  /*3290*/  VIADD R16, R4, 0x400 ;  /* 0x0000040004107836 */ /* 0x000fca0000000000 */
[----:B------:R-:W-:Y:S01]  /*32a0*/  ISETP.GE.AND P0, PT, R16, R17, PT ;  /* 0x000000111000720c */ /* 0x000fe20003f06270 */
[----:B------:R-:W-:Y:S01]  /*32b0*/  VIADD R7, R7, 0x800 ;  /* 0x0000080007077836 */ /* 0x000fe20000000000 */
[----:B------:R-:W-:Y:S02]  /*32c0*/  IADD3 R4, PT, PT, R4, 0x800, RZ ;  /* 0x0000080004047810 */ /* 0x000fe40007ffe0ff */
[----:B--2---:R-:W-:Y:S02]  /*32d0*/  I2FP.F32.S32 R5, R10 ;  /* 0x0000000a00057245 */ /* 0x004fe40000201400 */
[----:B---3--:R-:W-:-:S05]  /*32e0*/  I2FP.F32.S32 R12, R8 ;  /* 0x00000008000c7245 */ /* 0x008fca0000201400 */
[----:B------:R-:W-:Y:S01]  /*32f0*/  FADD R12, R12, R13 ;  /* 0x0000000d0c0c7221 */ /* 0x000fe20000000000 */
[----:B----4-:R-:W-:-:S03]  /*3300*/  I2FP.F32.S32 R8, R14 ;  /* 0x0000000e00087245 */ /* 0x010fc60000201400 */
[----:B------:R-:W-:Y:S01]  /*3310*/  FADD R5, R12, R5 ;  /* 0x000000050c057221 */ /* 0x000fe20000000000 */
[----:B-----5:R-:W-:-:S03]  /*3320*/  I2FP.F32.S32 R10, R18 ;  /* 0x00000012000a7245 */ /* 0x020fc60000201400 */
[----:B------:R-:W-:-:S04]  /*3330*/  FADD R5, R5, R8 ;  /* 0x0000000805057221 */ /* 0x000fc80000000000 */
[----:B------:R-:W-:Y:S01]  /*3340*/  FADD R13, R5, R10 ;  /* 0x0000000a050d7221 */ /* 0x000fe20000000000 */
[----:B------:R-:W-:Y:S06]  /*3350*/  @!P0 BRA `(.L_x_935) ;  /* 0xfffffffc00a08947 */ /* 0x000fec000383ffff */
.L_x_931:
[----:B------:R-:W-:Y:S05]  /*3360*/  BSYNC.RECONVERGENT B1 ;  /* 0x0000000000017941 */ /* 0x000fea0003800200 */
.L_x_928:
        /* <DEDUP_REMOVED lines=33> */
[----:B---3--:R-:W2:Y:S04]  /*3580*/  LDS.128 R4, [UR4+0x30] ;  /* 0x00003004ff047984 */ /* 0x008ea80008000c00 */
        /* <DEDUP_REMOVED lines=16> */
.L_x_909:
[----:B------:R-:W-:Y:S05]  /*3690*/  BSYNC.RECONVERGENT B0 ;  /* 0x0000000000007941 */ /* 0x000fea0003800200 */
.L_x_897:
[----:B------:R-:W-:Y:S05]  /*36a0*/  @P0 EXIT ;  /* 0x000000000000094d */ /* 0x000fea0003800000 */
[----:B01234-:R-:W0:Y:S02]  /*36b0*/  LDC.64 R4, c[0x0][0x388] ;  /* 0x0000e200ff047b82 */ /* 0x01fe240000000a00 */
[----:B0-----:R-:W-:-:S05]  /*36c0*/  IMAD.WIDE.U32 R4, R0, 0x4, R4 ;  /* 0x0000000400047825 */ /* 0x001fca00078e0004 */
[----:B------:R-:W-:Y:S01]  /*36d0*/  STG.E desc[UR8][R4.64], R2 ;  /* 0x0000000204007986 */ /* 0x000fe2000c101908 */
[----:B------:R-:W-:Y:S05]  /*36e0*/  EXIT ;  /* 0x000000000000794d */ /* 0x000fea0003800000 */
.L_x_936:
        /* <DEDUP_REMOVED lines=9> */
.L_x_2128:


//--------------------- .text._ZN3cub18CUB_300001_SM_10006detail6reduce28DeviceReduceSingleTileKernelINS2_10policy_hubIfjN4cuda3std3__44plusIfEEE10Policy1000EPiPfjS9_ffNS7_10__identityEEEvT0_T1_T2_T3_T4_T6_ --------------------------
	.section	.text._ZN3cub18CUB_300001_SM_10006detail6reduce28DeviceReduceSingleTileKernelINS2_10policy_hubIfjN4cuda3std3__44plusIfEEE10Policy1000EPiPfjS9_ffNS7_10__identityEEEvT0_T1_T2_T3_T4_T6_,"ax",@progbits
	.align	128
        .global         _ZN3cub18CUB_300001_SM_10006detail6reduce28DeviceReduceSingleTileKernelINS2_10policy_hubIfjN4cuda3std3__44plusIfEEE10Policy1000EPiPfjS9_ffNS7_10__identityEEEvT0_T1_T2_T3_T4_T6_
        .type           _ZN3cub18CUB_300001_SM_10006detail6reduce28DeviceReduceSingleTileKernelINS2_10policy_hubIfjN4cuda3std3__44plusIfEEE10Policy1000EPiPfjS9_ffNS7_10__identityEEEvT0_T1_T2_T3_T4_T6_,@function
        .size           _ZN3cub18CUB_300001_SM_10006detail6reduce28DeviceReduceSingleTileKernelINS2_10policy_hubIfjN4cuda3std3__44plusIfEEE10Policy1000EPiPfjS9_ffNS7_10__identityEEEvT0_T1_T2_T3_T4_T6_,(.L_x_2129 - _ZN3cub18CUB_300001_SM_10006detail6reduce28DeviceReduceSingleTileKernelINS2_10policy_hubIfjN4cuda3std3__44plusIfEEE10Policy1000EPiPfjS9_ffNS7_10__identityEEEvT0_T1_T2_T3_T4_T6_)
        .other          _ZN3cub18CUB_300001_SM_10006detail6reduce28DeviceReduceSingleTileKernelINS2_10policy_hubIfjN4cuda3std3__44plusIfEEE10Policy1000EPiPfjS9_ffNS7_10__identityEEEvT0_T1_T2_T3_T4_T6_,@"STO_CUDA_ENTRY STV_DEFAULT"
_ZN3cub18CUB_300001_SM_10006detail6reduce28DeviceReduceSingleTileKernelINS2_10policy_hubIfjN4cuda3std3__44plusIfEEE10Policy1000EPiPfjS9_ffNS7_10__identityEEEvT0_T1_T2_T3_T4_T6_:
.text._ZN3cub18CUB_300001_SM_10006detail6reduce28DeviceReduceSingleTileKernelINS2_10policy_hubIfjN4cuda3std3__44plusIfEEE10Policy1000EPiPfjS9_ffNS7_10__identityEEEvT0_T1_T2_T3_T4_T6_:
[----:B------:R-:W-:Y:S01]  /*0000*/  LDC R1, c[0x0][0x37c] ;  /* 0x0000df00ff017b82 */ /* 0x000fe20000000800 */
[----:B------:R-:W0:Y:S01]  /*0010*/  LDCU UR4, c[0x0][0x390] ;  /* 0x00007200ff0477ac */ /* 0x000e220008000800 */
[----:B------:R-:W1:Y:S01]  /*0020*/  LDCU.64 UR6, c[0x0][0x358] ;  /* 0x00006b00ff0677ac */ /* 0x000e620008000a00 */
[----:B0-----:R-:W-:-:S05]  /*0030*/  IMAD.U32 R0, RZ, RZ, UR4 ;  /* 0x00000004ff007e24 */ /* 0x001fca000f8e00ff */
        /* <DEDUP_REMOVED lines=9> */
.L_x_937:
[----:B------:R-:W0:Y:S01]  /*00d0*/  LDCU UR4, c[0x0][0x380] ;  /* 0x00007000ff0477ac */ /* 0x000e220008000800 */
[----:B------:R-:W-:Y:S01]  /*00e0*/  BSSY.RECONVERGENT B0, `(.L_x_938) ;  /* 0x00003ed000007945 */ /* 0x000fe20003800200 */
[----:B0-----:R-:W-:-:S09]  /*00f0*/  ULOP3.LUT UP0, URZ, UR4, 0x7, URZ, 0xc0, !UPT ;  /* 0x0000000704ff7892 */ /* 0x001fd2000f80c0ff */
[----:B------:R-:W-:Y:S05]  /*0100*/  BRA.U UP0, `(.L_x_939) ;  /* 0x0000001d00b47547 */ /* 0x000fea000b800000 */
[----:B------:R-:W-:-:S13]  /*0110*/  ISETP.GT.U32.AND P0, PT, R0, 0x1fff, PT ;  /* 0x00001fff0000780c */ /* 0x000fda0003f04070 */
        /* <DEDUP_REMOVED lines=10> */
[----:B------:R-:W-:Y:S02]  /*01c0*/  IADD3 R7, PT, PT, R5, 0x200, RZ ;  /* 0x0000020005077810 */ /* 0x000fe40007ffe0ff */
[----:B--2---:R-:W-:-:S07]  /*01d0*/  I2FP.F32.S32 R4, R2 ;  /* 0x0000000200047245 */ /* 0x004fce0000201400 */
.L_x_942:
[----:B------:R-:W-:Y:S05]  /*01e0*/  BSYNC.RECONVERGENT B1 ;  /* 0x0000000000017941 */ /* 0x000fea0003800200 */
.L_x_941:
        /* <DEDUP_REMOVED lines=16> */
.L_x_947:
[----:B------:R-:W-:-:S06]  /*02f0*/  MOV R2, R8 ;  /* 0x0000000800027202 */ /* 0x000fcc0000000f00 */
        /* <DEDUP_REMOVED lines=9> */
.L_x_946:
[----:B------:R-:W-:Y:S05]  /*0390*/  BSYNC.RECONVERGENT B2 ;  /* 0x0000000000027941 */ /* 0x000fea0003800200 */
.L_x_945:
[----:B------:R-:W-:Y:S05]  /*03a0*/  @!P1 BRA `(.L_x_944) ;  /* 0x0000000400b89947 */ /* 0x000fea0003800000 */
[----:B------:R-:W0:Y:S01]  /*03b0*/  LDC.64 R2, c[0x0][0x380] ;  /* 0x0000e000ff027b82 */ /* 0x000e220000000a00 */
[C---:B------:R-:W-:Y:S01]  /*03c0*/  IADD3 R6, PT, PT, -R7.reuse, R0, RZ ;  /* 0x0000000007067210 */ /* 0x040fe20007ffe1ff */
[----:B------:R-:W-:Y:S01]  /*03d0*/  BSSY.RECONVERGENT B2, `(.L_x_948) ;  /* 0x000003c000027945 */ /* 0x000fe20003800200 */
[----:B------:R-:W-:Y:S02]  /*03e0*/  PLOP3.LUT P0, PT, PT, PT, PT, 0x80, 0x8 ;  /* 0x000000000008781c */ /* 0x000fe40003f0f070 */
[----:B------:R-:W-:Y:S01]  /*03f0*/  ISETP.GT.AND P1, PT, R6, 0x1800, PT ;  /* 0x000018000600780c */ /* 0x000fe20003f24270 */
[----:B0-----:R-:W-:-:S12]  /*0400*/  IMAD.WIDE.U32 R2, R7, 0x4, R2 ;  /* 0x0000000407027825 */ /* 0x001fd800078e0002 */
[----:B------:R-:W-:Y:S05]  /*0410*/  @!P1 BRA `(.L_x_949) ;  /* 0x0000000000dc9947 */ /* 0x000fea0003800000 */
[----:B------:R-:W-:Y:S01]  /*0420*/  PLOP3.LUT P0, PT, PT, PT, PT, 0x8, 0x80 ;  /* 0x000000000080781c */ /* 0x000fe20003f0e170 */
[----:B------:R-:W-:-:S12]  /*0430*/  VIADD R8, R0, 0xffffe800 ;  /* 0xffffe80000087836 */ /* 0x000fd80000000000 */
.L_x_950:
        /* <DEDUP_REMOVED lines=53> */
.L_x_949:
[----:B------:R-:W-:Y:S05]  /*0790*/  BSYNC.RECONVERGENT B2 ;  /* 0x0000000000027941 */ /* 0x000fea0003800200 */
.L_x_948:
[----:B------:R-:W-:Y:S01]  /*07a0*/  IADD3 R6, PT, PT, -R7, R0, RZ ;  /* 0x0000000007067210 */ /* 0x000fe20007ffe1ff */
        /* <DEDUP_REMOVED lines=31> */
.L_x_952:
[----:B------:R-:W-:Y:S05]  /*09a0*/  BSYNC.RECONVERGENT B2 ;  /* 0x0000000000027941 */ /* 0x000fea0003800200 */
.L_x_951:
        /* <DEDUP_REMOVED lines=14> */
.L_x_944:
[----:B------:R-:W-:Y:S05]  /*0a90*/  BSYNC.RECONVERGENT B1 ;  /* 0x0000000000017941 */ /* 0x000fea0003800200 */
.L_x_943:
        /* <DEDUP_REMOVED lines=55> */
.L_x_953:
[----:B------:R-:W0:Y:S01]  /*0e10*/  S2R R6, SR_LANEID ;  /* 0x0000000000067919 */ /* 0x000e220000000000 */
[----:B------:R-:W-:-:S04]  /*0e20*/  LOP3.LUT R2, R5, 0x3e0, RZ, 0xc0, !PT ;  /* 0x000003e005027812 */ /* 0x000fc800078ec0ff */
        /* <DEDUP_REMOVED lines=10> */
[----:B------:R-:W-:Y:S01]  /*0ed0*/  ISETP.GT.AND P0, PT, R4, R7, PT ;  /* 0x000000070400720c */ /* 0x000fe20003f04270 */
[----:B------:R-:W0:Y:S01]  /*0ee0*/  @!P1 S2R R11, SR_CgaCtaId ;  /* 0x00000000000b9919 */ /* 0x000e220000008800 */
[----:B------:R-:W-:Y:S02]  /*0ef0*/  IADD3 R4, PT, PT, R6, 0x4, RZ ;  /* 0x0000000406047810 */ /* 0x000fe40007ffe0ff */
[----:B------:R-:W-:Y:S01]  /*0f00*/  @!P1 SHF.R.U32.HI R3, RZ, 0x3, R5 ;  /* 0x00000003ff039819 */ /* 0x000fe20000011605 */
[----:B------:R-:W1:Y:S03]  /*0f10*/  SHFL.DOWN PT, R2, R9, 0x2, R7 ;  /* 0x0840000009027989 */ /* 0x000e6600000e0007 */
[----:B------:R-:W-:-:S05]  /*0f20*/  @!P1 LOP3.LUT R3, R3, 0x7c, RZ, 0xc0, !PT ;  /* 0x0000007c03039812 */ /* 0x000fca00078ec0ff */
[----:B-1----:R-:W-:Y:S01]  /*0f30*/  @!P0 FADD R9, R9, R2 ;  /* 0x0000000209098221 */ /* 0x002fe20000000000 */
[----:B------:R-:W-:Y:S01]  /*0f40*/  ISETP.GT.AND P0, PT, R4, R7, PT ;  /* 0x000000070400720c */ /* 0x000fe20003f04270 */
[----:B------:R-:W-:-:S03]  /*0f50*/  VIADD R4, R6, 0x8 ;  /* 0x0000000806047836 */ /* 0x000fc60000000000 */
[----:B------:R-:W1:Y:S09]  /*0f60*/  SHFL.DOWN PT, R2, R9, 0x4, R7 ;  /* 0x0880000009027989 */ /* 0x000e7200000e0007 */
[----:B-1----:R-:W-:Y:S01]  /*0f70*/  @!P0 FADD R9, R9, R2 ;  /* 0x0000000209098221 */ /* 0x002fe20000000000 */
[----:B------:R-:W-:Y:S01]  /*0f80*/  ISETP.GT.AND P0, PT, R4, R7, PT ;  /* 0x000000070400720c */ /* 0x000fe20003f04270 */
[----:B------:R-:W-:-:S03]  /*0f90*/  VIADD R4, R6, 0x10 ;  /* 0x0000001006047836 */ /* 0x000fc60000000000 */
[----:B------:R-:W1:Y:S09]  /*0fa0*/  SHFL.DOWN PT, R2, R9, 0x8, R7 ;  /* 0x0900000009027989 */ /* 0x000e7200000e0007 */
[----:B-1----:R-:W-:Y:S01]  /*0fb0*/  @!P0 FADD R9, R9, R2 ;  /* 0x0000000209098221 */ /* 0x002fe20000000000 */
[----:B------:R-:W-:-:S02]  /*0fc0*/  ISETP.GT.AND P0, PT, R4, R7, PT ;  /* 0x000000070400720c */ /* 0x000fc40003f04270 */
[----:B------:R-:W-:Y:S02]  /*0fd0*/  @!P1 MOV R4, 0x400 ;  /* 0x0000040000049802 */ /* 0x000fe40000000f00 */
[----:B------:R-:W1:Y:S02]  /*0fe0*/  SHFL.DOWN PT, R2, R9, 0x10, R7 ;  /* 0x0a00000009027989 */ /* 0x000e6400000e0007 */
[----:B0-----:R-:W-:-:S05]  /*0ff0*/  @!P1 LEA R4, R11, R4, 0x18 ;  /* 0x000000040b049211 */ /* 0x001fca00078ec0ff */
[----:B------:R-:W-:Y:S02]  /*1000*/  @!P1 IMAD.IADD R3, R3, 0x1, R4 ;  /* 0x0000000103039824 */ /* 0x000fe400078e0204 */
        /* <DEDUP_REMOVED lines=8> */
[C---:B------:R-:W-:Y:S02]  /*1090*/  ISETP.GT.U32.AND P2, PT, R0.reuse, 0x20, PT ;  /* 0x000000200000780c */ /* 0x040fe40003f44070 */
[C---:B------:R-:W-:Y:S02]  /*10a0*/  ISETP.GT.U32.AND P3, PT, R0.reuse, 0x40, PT ;  /* 0x000000400000780c */ /* 0x040fe40003f64070 */
[C---:B------:R-:W-:Y:S02]  /*10b0*/  ISETP.GT.U32.AND P1, PT, R0.reuse, 0x60, PT ;  /* 0x000000600000780c */ /* 0x040fe40003f24070 */
[----:B------:R-:W-:Y:S01]  /*10c0*/  ISETP.GT.U32.AND P4, PT, R0, 0xc0, PT ;  /* 0x000000c00000780c */ /* 0x000fe20003f84070 */
[----:B0-----:R-:W-:-:S09]  /*10d0*/  ULEA UR4, UR5, UR4, 0x18 ;  /* 0x0000000405047291 */ /* 0x001fd2000f8ec0ff */
[----:B------:R-:W1:Y:S04]  /*10e0*/  LDS.128 R16, [UR4+0x10] ;  /* 0x00001004ff107984 */ /* 0x000e680008000c00 */
[----:B------:R-:W0:Y:S04]  /*10f0*/  LDS.128 R4, [UR4+0x20] ;  /* 0x00002004ff047984 */ /* 0x000e280008000c00 */
        /* <DEDUP_REMOVED lines=29> */
.L_x_940:
[----:B------:R-:W0:Y:S01]  /*12d0*/  S2R R20, SR_TID.X ;  /* 0x0000000000147919 */ /* 0x000e220000002100 */
[----:B------:R-:W1:Y:S02]  /*12e0*/  LDCU.64 UR4, c[0x0][0x380] ;  /* 0x00007000ff0477ac */ /* 0x000e640008000a00 */
[----:B-1----:R-:W-:Y:S02]  /*12f0*/  IMAD.U32 R2, RZ, RZ, UR4 ;  /* 0x00000004ff027e24 */ /* 0x002fe4000f8e00ff */
[----:B------:R-:W-:Y:S02]  /*1300*/  IMAD.U32 R3, RZ, RZ, UR5 ;  /* 0x00000005ff037e24 */ /* 0x000fe4000f8e00ff */
[----:B0-----:R-:W-:-:S04]  /*1310*/  IMAD.SHL.U32 R21, R20, 0x2, RZ ;  /* 0x0000000214157824 */ /* 0x001fc800078e00ff */
        /* <DEDUP_REMOVED lines=9> */
[----:B------:R-:W-:-:S04]  /*13b0*/  IADD3 R25, PT, PT, R0, -0x2000, RZ ;  /* 0xffffe00000197810 */ /* 0x000fc80007ffe0ff */
[----:B------:R-:W-:Y:S01]  /*13c0*/  ISETP.GE.U32.AND P0, PT, R25, 0x2000, PT ;  /* 0x000020001900780c */ /* 0x000fe20003f06070 */
[----:B------:R-:W-:Y:S01]  /*13d0*/  UMOV UR4, 0x2000 ;  /* 0x0000200000047882 */ /* 0x000fe20000000000 */
[----:B--2---:R-:W-:Y:S02]  /*13e0*/  I2FP.F32.S32 R16, R16 ;  /* 0x0000001000107245 */ /* 0x004fe40000201400 */
[----:B------:R-:W-:Y:S02]  /*13f0*/  I2FP.F32.S32 R17, R17 ;  /* 0x0000001100117245 */ /* 0x000fe40000201400 */
[----:B---3--:R-:W-:Y:S02]  /*1400*/  I2FP.F32.S32 R22, R22 ;  /* 0x0000001600167245 */ /* 0x008fe40000201400 */
[----:B------:R-:W-:Y:S01]  /*1410*/  I2FP.F32.S32 R23, R23 ;  /* 0x0000001700177245 */ /* 0x000fe20000201400 */
[----:B------:R-:W-:Y:S01]  /*1420*/  FADD R17, R16, R17 ;  /* 0x0000001110117221 */ /* 0x000fe20000000000 */
[----:B----4-:R-:W-:-:S02]  /*1430*/  I2FP.F32.S32 R16, R14 ;  /* 0x0000000e00107245 */ /* 0x010fc40000201400 */
[----:B------:R-:W-:Y:S02]  /*1440*/  I2FP.F32.S32 R15, R15 ;  /* 0x0000000f000f7245 */ /* 0x000fe40000201400 */
[----:B-----5:R-:W-:Y:S02]  /*1450*/  I2FP.F32.S32 R4, R4 ;  /* 0x0000000400047245 */ /* 0x020fe40000201400 */
[----:B------:R-:W-:Y:S02]  /*1460*/  I2FP.F32.S32 R5, R5 ;  /* 0x0000000500057245 */ /* 0x000fe40000201400 */
        /* <DEDUP_REMOVED lines=23> */
[----:B------:R-:W0:Y:S01]  /*15e0*/  LDC R0, c[0x0][0x390] ;  /* 0x0000e400ff007b82 */ /* 0x000e220000000800 */
[----:B------:R-:W-:-:S07]  /*15f0*/  UMOV UR4, 0x2000 ;  /* 0x0000200000047882 */ /* 0x000fce0000000000 */
[----:B------:R-:W1:Y:S02]  /*1600*/  LDC.64 R2, c[0x0][0x380] ;  /* 0x0000e000ff027b82 */ /* 0x000e640000000a00 */
.L_x_957:
[----:B------:R-:W-:-:S04]  /*1610*/  VIADD R23, R21, UR4 ;  /* 0x0000000415177c36 */ /* 0x000fc80008000000 */
        /* <DEDUP_REMOVED lines=9> */
[----:B--2---:R-:W-:-:S02]  /*16b0*/  I2FP.F32.S32 R27, R4 ;  /* 0x00000004001b7245 */ /* 0x004fc40000201400 */
[----:B------:R-:W-:Y:S02]  /*16c0*/  I2FP.F32.S32 R4, R5 ;  /* 0x0000000500047245 */ /* 0x000fe40000201400 */
[----:B---3--:R-:W-:Y:S01]  /*16d0*/  I2FP.F32.S32 R5, R6 ;  /* 0x0000000600057245 */ /* 0x008fe20000201400 */
[----:B------:R-:W-:Y:S01]  /*16e0*/  FADD R27, R27, R24 ;  /* 0x000000181b1b7221 */ /* 0x000fe20000000000 */
[----:B------:R-:W-:-:S03]  /*16f0*/  I2FP.F32.S32 R6, R7 ;  /* 0x0000000700067245 */ /* 0x000fc60000201400 */
[----:B------:R-:W-:Y:S01]  /*1700*/  FADD R4, R4, R5 ;  /* 0x0000000504047221 */ /* 0x000fe20000000000 */
[----:B----4-:R-:W-:Y:S02]  /*1710*/  I2FP.F32.S32 R5, R8 ;  /* 0x0000000800057245 */ /* 0x010fe40000201400 */
[----:B------:R-:W-:Y:S01]  /*1720*/  I2FP.F32.S32 R8, R9 ;  /* 0x0000000900087245 */ /* 0x000fe20000201400 */
[----:B------:R-:W-:Y:S01]  /*1730*/  FADD R4, R27, R4 ;  /* 0x000000041b047221 */ /* 0x000fe20000000000 */
[----:B-----5:R-:W-:Y:S01]  /*1740*/  I2FP.F32.S32 R7, R10 ;  /* 0x0000000a00077245 */ /* 0x020fe20000201400 */
[----:B------:R-:W-:Y:S01]  /*1750*/  FADD R5, R6, R5 ;  /* 0x0000000506057221 */ /* 0x000fe20000000000 */
[----:B------:R-:W-:Y:S01]  /*1760*/  I2FP.F32.S32 R10, R11 ;  /* 0x0000000b000a7245 */ /* 0x000fe20000201400 */
[----:B0-----:R-:W-:Y:S01]  /*1770*/  VIADD R6, R0, -UR4 ;  /* 0x8000000400067c36 */ /* 0x001fe20008000000 */
[----:B------:R-:W-:Y:S01]  /*1780*/  I2FP.F32.S32 R9, R12 ;  /* 0x0000000c00097245 */ /* 0x000fe20000201400 */
[----:B------:R-:W-:Y:S01]  /*1790*/  FADD R8, R8, R7 ;  /* 0x0000000708087221 */ /* 0x000fe20000000000 */
[----:B------:R-:W-:-:S02]  /*17a0*/  I2FP.F32.S32 R12, R13 ;  /* 0x0000000d000c7245 */ /* 0x000fc40000201400 */
        /* <DEDUP_REMOVED lines=10> */
[----:B------:R-:W-:Y:S01]  /*1850*/  ISETP.GE.U32.AND P0, PT, R6, 0x2000, PT ;  /* 0x000020000600780c */ /* 0x000fe20003f06070 */
[----:B------:R-:W-:Y:S01]  /*1860*/  FADD R9, R9, R12 ;  /* 0x0000000c09097221 */ /* 0x000fe20000000000 */
[----:B------:R-:W-:Y:S01]  /*1870*/  I2FP.F32.S32 R18, R19 ;  /* 0x0000001300127245 */ /* 0x000fe20000201400 */
[----:B------:R-:W-:-:S04]  /*1880*/  FADD R16, R16, R15 ;  /* 0x0000000f10107221 */ /* 0x000fc80000000000 */
[----:B------:R-:W-:-:S04]  /*1890*/  FADD R16, R13, R16 ;  /* 0x000000100d107221 */ /* 0x000fc80000000000 */
[----:B------:R-:W-:-:S04]  /*18a0*/  FADD R9, R9, R16 ;  /* 0x0000001009097221 */ /* 0x000fc80000000000 */
[----:B------:R-:W-:-:S04]  /*18b0*/  FADD R9, R4, R9 ;  /* 0x0000000904097221 */ /* 0x000fc80000000000 */
[----:B------:R-:W-:Y:S01]  /*18c0*/  FADD R24, R18, R9 ;  /* 0x0000000912187221 */ /* 0x000fe20000000000 */
[----:B------:R-:W-:Y:S06]  /*18d0*/  @!P0 BRA `(.L_x_956) ;  /* 0x0000000000f08947 */ /* 0x000fec0003800000 */
[----:B------:R-:W-:-:S06]  /*18e0*/  UIADD3 UR4, UPT, UPT, UR4, 0x2000, URZ ;  /* 0x0000200004047890 */ /* 0x000fcc000fffe0ff */
[----:B------:R-:W-:-:S13]  /*18f0*/  ISETP.LT.U32.AND P0, PT, R25, UR4, PT ;  /* 0x0000000419007c0c */ /* 0x000fda000bf01070 */
[----:B------:R-:W-:Y:S05]  /*1900*/  @!P0 BRA `(.L_x_957) ;  /* 0xfffffffc00408947 */ /* 0x000fea000383ffff */
.L_x_955:
[----:B------:R-:W-:-:S13]  /*1910*/  ISETP.LE.U32.AND P0, PT, R0, UR4, PT ;  /* 0x0000000400007c0c */ /* 0x000fda000bf03070 */
[----:B------:R-:W-:Y:S05]  /*1920*/  @P0 BRA `(.L_x_956) ;  /* 0x0000000000dc0947 */ /* 0x000fea0003800000 */
[----:B------:R-:W-:Y:S01]  /*1930*/  VIADD R5, R0, -UR4 ;  /* 0x8000000400057c36 */ /* 0x000fe20008000000 */
[----:B------:R-:W-:Y:S04]  /*1940*/  BSSY.RECONVERGENT B1, `(.L_x_956) ;  /* 0x0000035000017945 */ /* 0x000fe80003800200 */
[----:B------:R-:W-:-:S13]  /*1950*/  ISETP.GE.AND P0, PT, R20, R5, PT ;  /* 0x000000051400720c */ /* 0x000fda0003f06270 */
[----:B------:R-:W-:Y:S05]  /*1960*/  @P0 BRA `(.L_x_958) ;  /* 0x0000000000c80947 */ /* 0x000fea0003800000 */
[----:B------:R-:W-:Y:S01]  /*1970*/  LOP3.LUT R7, RZ, R20, RZ, 0x33, !PT ;  /* 0x00000014ff077212 */ /* 0x000fe200078e33ff */
[----:B------:R-:W-:Y:S03]  /*1980*/  BSSY.RECONVERGENT B2, `(.L_x_959) ;  /* 0x0000015000027945 */ /* 0x000fe60003800200 */
[----:B------:R-:W-:-:S04]  /*1990*/  IADD3 R0, PT, PT, R0, -UR4, R7 ;  /* 0x8000000400007c10 */ /* 0x000fc8000fffe007 */
[C---:B------:R-:W-:Y:S02]  /*19a0*/  LOP3.LUT R4, R0.reuse, 0x600, RZ, 0xc0, !PT ;  /* 0x0000060000047812 */ /* 0x040fe400078ec0ff */
[----:B------:R-:W-:Y:S02]  /*19b0*/  ISETP.GE.U32.AND P1, PT, R0, 0x600, PT ;  /* 0x000006000000780c */ /* 0x000fe40003f26070 */
[----:B------:R-:W-:Y:S02]  /*19c0*/  ISETP.NE.AND P0, PT, R4, 0x600, PT ;  /* 0x000006000400780c */ /* 0x000fe40003f05270 */
[----:B------:R-:W-:-:S11]  /*19d0*/  MOV R4, R20 ;  /* 0x0000001400047202 */ /* 0x000fd60000000f00 */
[----:B------:R-:W-:Y:S05]  /*19e0*/  @!P0 BRA `(.L_x_960) ;  /* 0x0000000000388947 */ /* 0x000fea0003800000 */
[----:B------:R-:W-:Y:S01]  /*19f0*/  LEA.HI R0, R0, 0x1, RZ, 0x17 ;  /* 0x0000000100007811 */ /* 0x000fe200078fb8ff */
[----:B------:R-:W-:Y:S02]  /*1a00*/  VIADD R9, R20, UR4 ;  /* 0x0000000414097c36 */ /* 0x000fe40008000000 */
[----:B------:R-:W-:Y:S01]  /*1a10*/  IMAD.MOV.U32 R4, RZ, RZ, R20 ;  /* 0x000000ffff047224 */ /* 0x000fe200078e0014 */
[----:B------:R-:W-:-:S04]  /*1a20*/  LOP3.LUT R0, R0, 0x3, RZ, 0xc0, !PT ;  /* 0x0000000300007812 */ /* 0x000fc800078ec0ff */
[----:B------:R-:W-:-:S07]  /*1a30*/  IADD3 R0, PT, PT, -R0, RZ, RZ ;  /* 0x000000ff00007210 */ /* 0x000fce0007ffe1ff */
.L_x_961:
        /* <DEDUP_REMOVED lines=9> */
.L_x_960:
[----:B------:R-:W-:Y:S05]  /*1ad0*/  BSYNC.RECONVERGENT B2 ;  /* 0x0000000000027941 */ /* 0x000fea0003800200 */
.L_x_959:
[----:B------:R-:W-:Y:S05]  /*1ae0*/  @!P1 BRA `(.L_x_958) ;  /* 0x0000000000689947 */ /* 0x000fea0003800000 */
[C---:B------:R-:W-:Y:S02]  /*1af0*/  VIADD R0, R4.reuse, 0x400 ;  /* 0x0000040004007836 */ /* 0x040fe40000000000 */
[----:B------:R-:W-:-:S07]  /*1b00*/  VIADD R7, R4, UR4 ;  /* 0x0000000404077c36 */ /* 0x000fce0008000000 */
.L_x_962:
[C---:B------:R-:W-:Y:S01]  /*1b10*/  IADD3 R11, PT, PT, R7.reuse, 0x200, RZ ;  /* 0x00000200070b7810 */ /* 0x040fe20007ffe0ff */
[----:B------:R-:W-:-:S04]  /*1b20*/  IMAD.WIDE.U32 R8, R7, 0x4, R2 ;  /* 0x0000000407087825 */ /* 0x000fc800078e0002 */
[----:B------:R-:W-:Y:S02]  /*1b30*/  VIADD R13, R7, 0x400 ;  /* 0x00000400070d7836 */ /* 0x000fe40000000000 */
[--C-:B------:R-:W-:Y:S01]  /*1b40*/  IMAD.WIDE.U32 R10, R11, 0x4, R2.reuse ;  /* 0x000000040b0a7825 */ /* 0x100fe200078e0002 */
[----:B------:R-:W2:Y:S03]  /*1b50*/  LDG.E.CONSTANT R8, desc[UR6][R8.64] ;  /* 0x0000000608087981 */ /* 0x000ea6000c1e9900 */
[----:B------:R-:W-:Y:S02]  /*1b60*/  VIADD R15, R7, 0x600 ;  /* 0x00000600070f7836 */ /* 0x000fe40000000000 */
[--C-:B------:R-:W-:Y:S01]  /*1b70*/  IMAD.WIDE.U32 R12, R13, 0x4, R2.reuse ;  /* 0x000000040d0c7825 */ /* 0x100fe200078e0002 */
[----:B------:R-:W3:Y:S03]  /*1b80*/  LDG.E.CONSTANT R10, desc[UR6][R10.64] ;  /* 0x000000060a0a7981 */ /* 0x000ee6000c1e9900 */
[----:B------:R-:W-:-:S02]  /*1b90*/  IMAD.WIDE.U32 R14, R15, 0x4, R2 ;  /* 0x000000040f0e7825 */ /* 0x000fc400078e0002 */
[----:B------:R-:W4:Y:S04]  /*1ba0*/  LDG.E.CONSTANT R12, desc[UR6][R12.64] ;  /* 0x000000060c0c7981 */ /* 0x000f28000c1e9900 */
[----:B------:R-:W5:Y:S01]  /*1bb0*/  LDG.E.CONSTANT R14, desc[UR6][R14.64] ;  /* 0x000000060e0e7981 */ /* 0x000f62000c1e9900 */
[C---:B------:R-:W-:Y:S01]  /*1bc0*/  IADD3 R6, PT, PT, R0.reuse, 0x400, RZ ;  /* 0x0000040000067810 */ /* 0x040fe20007ffe0ff */
[----:B------:R-:W-:Y:S02]  /*1bd0*/  VIADD R0, R0, 0x800 ;  /* 0x0000080000007836 */ /* 0x000fe40000000000 */
[----:B------:R-:W-:Y:S01]  /*1be0*/  VIADD R7, R7, 0x800 ;  /* 0x0000080007077836 */ /* 0x000fe20000000000 */
[----:B------:R-:W-:Y:S02]  /*1bf0*/  ISETP.GE.AND P0, PT, R6, R5, PT ;  /* 0x000000050600720c */ /* 0x000fe40003f06270 */
[----:B--2---:R-:W-:-:S05]  /*1c00*/  I2FP.F32.S32 R17, R8 ;  /* 0x0000000800117245 */ /* 0x004fca0000201400 */
[----:B------:R-:W-:Y:S01]  /*1c10*/  FADD R17, R17, R24 ;  /* 0x0000001811117221 */ /* 0x000fe20000000000 */
[----:B---3--:R-:W-:Y:S02]  /*1c20*/  I2FP.F32.S32 R4, R10 ;  /* 0x0000000a00047245 */ /* 0x008fe40000201400 */
[----:B----4-:R-:W-:-:S03]  /*1c30*/  I2FP.F32.S32 R9, R12 ;  /* 0x0000000c00097245 */ /* 0x010fc60000201400 */
[----:B------:R-:W-:Y:S01]  /*1c40*/  FADD R4, R17, R4 ;  /* 0x0000000411047221 */ /* 0x000fe20000000000 */
[----:B-----5:R-:W-:-:S03]  /*1c50*/  I2FP.F32.S32 R11, R14 ;  /* 0x0000000e000b7245 */ /* 0x020fc60000201400 */
[----:B------:R-:W-:-:S04]  /*1c60*/  FADD R4, R4, R9 ;  /* 0x0000000904047221 */ /* 0x000fc80000000000 */
[----:B------:R-:W-:Y:S01]  /*1c70*/  FADD R24, R4, R11 ;  /* 0x0000000b04187221 */ /* 0x000fe20000000000 */
[----:B------:R-:W-:Y:S06]  /*1c80*/  @!P0 BRA `(.L_x_962) ;  /* 0xfffffffc00a08947 */ /* 0x000fec000383ffff */
.L_x_958:
[----:B------:R-:W-:Y:S05]  /*1c90*/  BSYNC.RECONVERGENT B1 ;  /* 0x0000000000017941 */ /* 0x000fea0003800200 */
.L_x_956:
        /* <DEDUP_REMOVED lines=52> */
.L_x_939:
        /* <DEDUP_REMOVED lines=8> */
[----:B------:R-:W0:Y:S02]  /*2060*/  LDC.64 R2, c[0x0][0x380] ;  /* 0x0000e000ff027b82 */ /* 0x000e240000000a00 */
[----:B0-----:R-:W-:-:S06]  /*2070*/  IMAD.WIDE.U32 R2, R5, 0x4, R2 ;  /* 0x0000000405027825 */ /* 0x001fcc00078e0002 */
[----:B------:R-:W2:Y:S01]  /*2080*/  LDG.E.CONSTANT R2, desc[UR6][R2.64] ;  /* 0x0000000602027981 */ /* 0x000ea2000c1e9900 */
[----:B------:R-:W-:Y:S01]  /*2090*/  VIADD R7, R5, 0x200 ;  /* 0x0000020005077836 */ /* 0x000fe20000000000 */
[----:B--2---:R-:W-:-:S07]  /*20a0*/  I2FP.F32.S32 R4, R2 ;  /* 0x0000000200047245 */ /* 0x004fce0000201400 */
.L_x_965:
[----:B------:R-:W-:Y:S05]  /*20b0*/  BSYNC.RECONVERGENT B1 ;  /* 0x0000000000017941 */ /* 0x000fea0003800200 */
.L_x_964:
        /* <DEDUP_REMOVED lines=14> */
[----:B0-----:R-:W-:-:S03]  /*21a0*/  IMAD.WIDE.U32 R2, R7, 0x4, R2 ;  /* 0x0000000407027825 */ /* 0x001fc600078e0002 */
[----:B------:R-:W-:-:S07]  /*21b0*/  MOV R8, R2 ;  /* 0x0000000200087202 */ /* 0x000fce0000000f00 */
.L_x_970:
[----:B------:R-:W-:-:S06]  /*21c0*/  IMAD.MOV.U32 R2, RZ, RZ, R8 ;  /* 0x000000ffff027224 */ /* 0x000fcc00078e0008 */
[----:B------:R0:W2:Y:S01]  /*21d0*/  LDG.E.CONSTANT R2, desc[UR6][R2.64] ;  /* 0x0000000602027981 */ /* 0x0000a2000c1e9900 */
[----:B------:R-:W-:Y:S01]  /*21e0*/  IADD3 R6, PT, PT, R6, 0x1, RZ ;  /* 0x0000000106067810 */ /* 0x000fe20007ffe0ff */
[----:B------:R-:W-:Y:S01]  /*21f0*/  VIADD R7, R7, 0x200 ;  /* 0x0000020007077836 */ /* 0x000fe20000000000 */
[----:B------:R-:W-:Y:S02]  /*2200*/  IADD3 R8, P2, PT, R8, 0x800, RZ ;  /* 0x0000080008087810 */ /* 0x000fe40007f5e0ff */
[----:B------:R-:W-:-:S03]  /*2210*/  ISETP.NE.AND P0, PT, R6, RZ, PT ;  /* 0x000000ff0600720c */ /* 0x000fc60003f05270 */
[----:B0-----:R-:W-:Y:S01]  /*2220*/  IMAD.X R3, RZ, RZ, R3, P2 ;  /* 0x000000ffff037224 */ /* 0x001fe200010e0603 */
[----:B--2---:R-:W-:-:S05]  /*2230*/  I2FP.F32.S32 R9, R2 ;  /* 0x0000000200097245 */ /* 0x004fca0000201400 */
[----:B------:R-:W-:-:S04]  /*2240*/  FADD R4, R9, R4 ;  /* 0x0000000409047221 */ /* 0x000fc80000000000 */
[----:B------:R-:W-:Y:S05]  /*2250*/  @P0 BRA `(.L_x_970) ;  /* 0xfffffffc00d80947 */ /* 0x000fea000383ffff */
.L_x_969:
[----:B------:R-:W-:Y:S05]  /*2260*/  BSYNC.RECONVERGENT B2 ;  /* 0x0000000000027941 */ /* 0x000fea0003800200 */
.L_x_968:
        /* <DEDUP_REMOVED lines=10> */
.L_x_973:
        /* <DEDUP_REMOVED lines=18> */
[----:B0-----:R-:W-:-:S04]  /*2430*/  IADD3 R2, P2, PT, R2, 0x8000, RZ ;  /* 0x0000800002027810 */ /* 0x001fc80007f5e0ff */
[----:B------:R-:W-:Y:S02]  /*2440*/  IADD3.X R3, PT, PT, RZ, R3, RZ, P2, !PT ;  /* 0x00000003ff037210 */ /* 0x000fe400017fe4ff */
        /* <DEDUP_REMOVED lines=33> */
.L_x_972:
[----:B------:R-:W-:Y:S05]  /*2660*/  BSYNC.RECONVERGENT B2 ;  /* 0x0000000000027941 */ /* 0x000fea0003800200 */
.L_x_971:
        /* <DEDUP_REMOVED lines=12> */
[----:B------:R-:W-:-:S02]  /*2730*/  PLOP3.LUT P0, PT, PT, PT, PT, 0x8, 0x80 ;  /* 0x000000000080781c */ /* 0x000fc40003f0e170 */
[----:B------:R-:W-:Y:S02]  /*2740*/  IADD3 R7, PT, PT, R7, 0x1000, RZ ;  /* 0x0000100007077810 */ /* 0x000fe40007ffe0ff */
        /* <DEDUP_REMOVED lines=18> */
.L_x_975:
[----:B------:R-:W-:Y:S05]  /*2870*/  BSYNC.RECONVERGENT B2 ;  /* 0x0000000000027941 */ /* 0x000fea0003800200 */
.L_x_974:
        /* <DEDUP_REMOVED lines=14> */
.L_x_967:
[----:B------:R-:W-:Y:S05]  /*2960*/  BSYNC.RECONVERGENT B1 ;  /* 0x0000000000017941 */ /* 0x000fea0003800200 */
.L_x_966:
        /* <DEDUP_REMOVED lines=35> */
[----:B----4-:R-:W0:Y:S04]  /*2ba0*/  LDS.128 R4, [UR4+0x10] ;  /* 0x00001004ff047984 */ /* 0x010e280008000c00 */
        /* <DEDUP_REMOVED lines=19> */
.L_x_976:
        /* <DEDUP_REMOVED lines=12> */
[----:B------:R-:W-:Y:S02]  /*2da0*/  ISETP.GT.AND P0, PT, R9, R4, PT ;  /* 0x000000040900720c */ /* 0x000fe40003f04270 */
[----:B------:R-:W-:Y:S02]  /*2db0*/  IADD3 R9, PT, PT, R3, 0x4, RZ ;  /* 0x0000000403097810 */ /* 0x000fe40007ffe0ff */
[----:B------:R-:W0:Y:S01]  /*2dc0*/  SHFL.DOWN PT, R2, R7, 0x2, R4 ;  /* 0x0840000007027989 */ /* 0x000e2200000e0004 */
[----:B------:R-:W-:-:S08]  /*2dd0*/  @!P1 MOV R6, 0x400 ;  /* 0x0000040000069802 */ /* 0x000fd00000000f00 */
[----:B0-----:R-:W-:Y:S01]  /*2de0*/  @!P0 FADD R7, R7, R2 ;  /* 0x0000000207078221 */ /* 0x001fe20000000000 */
[-C--:B------:R-:W-:Y:S01]  /*2df0*/  ISETP.GT.AND P0, PT, R9, R4.reuse, PT ;  /* 0x000000040900720c */ /* 0x080fe20003f04270 */
[C---:B------:R-:W-:Y:S02]  /*2e00*/  VIADD R9, R3.reuse, 0x8 ;  /* 0x0000000803097836 */ /* 0x040fe40000000000 */
        /* <DEDUP_REMOVED lines=26> */
[----:B------:R-:W0:Y:S04]  /*2fb0*/  LDS.128 R16, [UR4+0x10] ;  /* 0x00001004ff107984 */ /* 0x000e280008000c00 */
        /* <DEDUP_REMOVED lines=30> */
.L_x_963:
[----:B------:R-:W0:Y:S01]  /*31a0*/  S2R R9, SR_TID.X ;  /* 0x0000000000097919 */ /* 0x000e220000002100 */
[----:B------:R-:W1:Y:S02]  /*31b0*/  LDCU.64 UR4, c[0x0][0x380] ;  /* 0x00007000ff0477ac */ /* 0x000e640008000a00 */
[----:B-1----:R-:W-:Y:S01]  /*31c0*/  MOV R5, UR5 ;  /* 0x0000000500057c02 */ /* 0x002fe20008000f00 */
[----:B------:R-:W-:-:S04]  /*31d0*/  IMAD.U32 R4, RZ, RZ, UR4 ;  /* 0x00000004ff047e24 */ /* 0x000fc8000f8e00ff */
        /* <DEDUP_REMOVED lines=18> */
[----:B---3--:R-:W-:Y:S02]  /*3300*/  I2FP.F32.S32 R15, R15 ;  /* 0x0000000f000f7245 */ /* 0x008fe40000201400 */
[----:B----4-:R-:W-:Y:S02]  /*3310*/  I2FP.F32.S32 R18, R18 ;  /* 0x0000001200127245 */ /* 0x010fe40000201400 */
[----:B-----5:R-:W-:Y:S01]  /*3320*/  I2FP.F32.S32 R19, R19 ;  /* 0x0000001300137245 */ /* 0x020fe20000201400 */
[----:B------:R-:W-:Y:S01]  /*3330*/  FADD R15, R22, R15 ;  /* 0x0000000f160f7221 */ /* 0x000fe20000000000 */
[----:B------:R-:W-:-:S03]  /*3340*/  I2FP.F32.S32 R8, R8 ;  /* 0x0000000800087245 */ /* 0x000fc60000201400 */
[----:B------:R-:W-:Y:S01]  /*3350*/  FADD R22, R18, R19 ;  /* 0x0000001312167221 */ /* 0x000fe20000000000 */
[----:B------:R-:W-:Y:S02]  /*3360*/  I2FP.F32.S32 R19, R12 ;  /* 0x0000000c00137245 */ /* 0x000fe40000201400 */
[----:B------:R-:W-:Y:S02]  /*3370*/  I2FP.F32.S32 R12, R11 ;  /* 0x0000000b000c7245 */ /* 0x000fe40000201400 */
[----:B------:R-:W-:Y:S01]  /*3380*/  I2FP.F32.S32 R11, R10 ;  /* 0x0000000a000b7245 */ /* 0x000fe20000201400 */
[----:B------:R-:W-:Y:S01]  /*3390*/  FADD R10, R8, R19 ;  /* 0x00000013080a7221 */ /* 0x000fe20000000000 */
[----:B------:R-:W-:Y:S01]  /*33a0*/  VIADD R8, R0, 0xffffe000 ;  /* 0xffffe00000087836 */ /* 0x000fe20000000000 */
[----:B------:R-:W-:Y:S02]  /*33b0*/  I2FP.F32.S32 R18, R20 ;  /* 0x0000001400127245 */ /* 0x000fe40000201400 */
[----:B------:R-:W-:-:S02]  /*33c0*/  I2FP.F32.S32 R21, R21 ;  /* 0x0000001500157245 */ /* 0x000fc40000201400 */
[----:B------:R-:W-:Y:S02]  /*33d0*/  ISETP.GE.U32.AND P0, PT, R8, 0x2000, PT ;  /* 0x000020000800780c */ /* 0x000fe40003f06070 */
[----:B------:R-:W-:Y:S02]  /*33e0*/  I2FP.F32.S32 R17, R17 ;  /* 0x0000001100117245 */ /* 0x000fe40000201400 */
[----:B------:R-:W-:Y:S02]  /*33f0*/  I2FP.F32.S32 R16, R16 ;  /* 0x0000001000107245 */ /* 0x000fe40000201400 */
[----:B------:R-:W-:Y:S02]  /*3400*/  I2FP.F32.S32 R14, R14 ;  /* 0x0000000e000e7245 */ /* 0x000fe40000201400 */
[----:B------:R-:W-:Y:S02]  /*3410*/  I2FP.F32.S32 R13, R13 ;  /* 0x0000000d000d7245 */ /* 0x000fe40000201400 */
[----:B------:R-:W-:-:S02]  /*3420*/  I2FP.F32.S32 R7, R7 ;  /* 0x0000000700077245 */ /* 0x000fc40000201400 */
        /* <DEDUP_REMOVED lines=9> */
[----:B------:R-:W-:Y:S02]  /*34c0*/  FADD R7, R7, R6 ;  /* 0x0000000607077221 */ /* 0x000fe40000000000 */
[----:B------:R-:W-:-:S02]  /*34d0*/  FADD R15, R15, R18 ;  /* 0x000000120f0f7221 */ /* 0x000fc40000000000 */
[----:B------:R-:W-:Y:S01]  /*34e0*/  FADD R10, R10, R7 ;  /* 0x000000070a0a7221 */ /* 0x000fe20000000000 */
[----:B------:R-:W-:-:S03]  /*34f0*/  IMAD.MOV.U32 R11, RZ, RZ, 0x2000 ;  /* 0x00002000ff0b7424 */ /* 0x000fc600078e00ff */
[----:B------:R-:W-:Y:S01]  /*3500*/  FADD R10, R15, R10 ;  /* 0x0000000a0f0a7221 */ /* 0x000fe20000000000 */
[----:B------:R-:W-:Y:S06]  /*3510*/  @!P0 BRA `(.L_x_977) ;  /* 0x0000000000f48947 */ /* 0x000fec0003800000 */
[----:B------:R-:W0:Y:S01]  /*3520*/  LDC R12, c[0x0][0x390] ;  /* 0x0000e400ff0c7b82 */ /* 0x000e220000000800 */
[----:B------:R-:W-:-:S07]  /*3530*/  HFMA2 R11, -RZ, RZ, 0, 0.0078125 ;  /* 0x00002000ff0b7431 */ /* 0x000fce00000001ff */
[----:B------:R-:W1:Y:S02]  /*3540*/  LDC.64 R4, c[0x0][0x380] ;  /* 0x0000e000ff047b82 */ /* 0x000e640000000a00 */
.L_x_979:
[----:B------:R-:W-:-:S04]  /*3550*/  IMAD.WIDE.U32 R6, R11, 0x4, R2 ;  /* 0x000000040b067825 */ /* 0x000fc800078e0002 */
[----:B------:R-:W-:Y:S01]  /*3560*/  IMAD.IADD R29, R9, 0x1, R11 ;  /* 0x00000001091d7824 */ /* 0x000fe200078e020b */
[----:B------:R-:W2:Y:S03]  /*3570*/  LDG.E.CONSTANT R0, desc[UR6][R6.64+0x6800] ;  /* 0x0068000606007981 */ /* 0x000ea6000c1e9900 */
[----:B-1----:R-:W-:Y:S01]  /*3580*/  IMAD.WIDE.U32 R28, R29, 0x4, R4 ;  /* 0x000000041d1c7825 */ /* 0x002fe200078e0004 */
        /* <DEDUP_REMOVED lines=17> */
[----:B----4-:R-:W-:Y:S02]  /*36a0*/  I2FP.F32.S32 R13, R13 ;  /* 0x0000000d000d7245 */ /* 0x010fe40000201400 */
[----:B-----5:R-:W-:Y:S01]  /*36b0*/  I2FP.F32.S32 R18, R18 ;  /* 0x0000001200127245 */ /* 0x020fe20000201400 */
[----:B-1----:R-:W-:Y:S01]  /*36c0*/  FADD R6, R0, R17 ;  /* 0x0000001100067221 */ /* 0x002fe20000000000 */
[----:B0-----:R-:W-:-:S03]  /*36d0*/  IMAD.MOV.U32 R0, RZ, RZ, R12 ;  /* 0x000000ffff007224 */ /* 0x001fc600078e000c */
[----:B------:R-:W-:Y:S01]  /*36e0*/  FADD R13, R13, R18 ;  /* 0x000000120d0d7221 */ /* 0x000fe20000000000 */
[----:B------:R-:W-:Y:S02]  /*36f0*/  I2FP.F32.S32 R29, R26 ;  /* 0x0000001a001d7245 */ /* 0x000fe40000201400 */
[----:B------:R-:W-:Y:S01]  /*3700*/  I2FP.F32.S32 R27, R27 ;  /* 0x0000001b001b7245 */ /* 0x000fe20000201400 */
[----:B------:R-:W-:Y:S01]  /*3710*/  FADD R13, R13, R6 ;  /* 0x000000060d0d7221 */ /* 0x000fe20000000000 */
[----:B------:R-:W-:Y:S02]  /*3720*/  IADD3 R6, PT, PT, -R11, R0, RZ ;  /* 0x000000000b067210 */ /* 0x000fe40007ffe1ff */
[----:B------:R-:W-:Y:S02]  /*3730*/  I2FP.F32.S32 R26, R25 ;  /* 0x00000019001a7245 */ /* 0x000fe40000201400 */
[----:B------:R-:W-:Y:S02]  /*3740*/  I2FP.F32.S32 R23, R23 ;  /* 0x0000001700177245 */ /* 0x000fe40000201400 */
        /* <DEDUP_REMOVED lines=13> */
[----:B------:R-:W-:Y:S01]  /*3820*/  ISETP.GE.U32.AND P0, PT, R6, 0x2000, PT ;  /* 0x000020000600780c */ /* 0x000fe20003f06070 */
[----:B------:R-:W-:Y:S01]  /*3830*/  FADD R10, R10, R27 ;  /* 0x0000001b0a0a7221 */ /* 0x000fe20000000000 */
[----:B------:R-:W-:Y:S01]  /*3840*/  FADD R23, R23, R16 ;  /* 0x0000001017177221 */ /* 0x000fe20000000000 */
[----:B------:R-:W-:-:S03]  /*3850*/  FADD R14, R15, R14 ;  /* 0x0000000e0f0e7221 */ /* 0x000fc60000000000 */
[----:B------:R-:W-:Y:S01]  /*3860*/  FADD R10, R10, R23 ;  /* 0x000000170a0a7221 */ /* 0x000fe20000000000 */
[----:B------:R-:W-:Y:S01]  /*3870*/  FADD R13, R14, R13 ;  /* 0x0000000d0e0d7221 */ /* 0x000fe20000000000 */
[----:B------:R-:W-:-:S03]  /*3880*/  I2FP.F32.S32 R22, R22 ;  /* 0x0000001600167245 */ /* 0x000fc60000201400 */
[----:B------:R-:W-:-:S04]  /*3890*/  FADD R13, R10, R13 ;  /* 0x0000000d0a0d7221 */ /* 0x000fc80000000000 */
[----:B------:R-:W-:Y:S01]  /*38a0*/  FADD R10, R22, R13 ;  /* 0x0000000d160a7221 */ /* 0x000fe20000000000 */
[----:B------:R-:W-:Y:S06]  /*38b0*/  @!P0 BRA `(.L_x_978) ;  /* 0x0000000000f08947 */ /* 0x000fec0003800000 */
[----:B------:R-:W-:-:S05]  /*38c0*/  VIADD R11, R11, 0x2000 ;  /* 0x000020000b0b7836 */ /* 0x000fca0000000000 */
[----:B------:R-:W-:-:S13]  /*38d0*/  ISETP.GT.U32.AND P0, PT, R11, R8, PT ;  /* 0x000000080b00720c */ /* 0x000fda0003f04070 */
[----:B------:R-:W-:Y:S05]  /*38e0*/  @!P0 BRA `(.L_x_979) ;  /* 0xfffffffc00188947 */ /* 0x000fea000383ffff */
.L_x_977:
[----:B------:R-:W-:-:S13]  /*38f0*/  ISETP.GE.U32.AND P0, PT, R11, R0, PT ;  /* 0x000000000b00720c */ /* 0x000fda0003f06070 */
[----:B------:R-:W-:Y:S05]  /*3900*/  @P0 BRA `(.L_x_978) ;  /* 0x0000000000dc0947 */ /* 0x000fea0003800000 */
[----:B------:R-:W-:Y:S01]  /*3910*/  IMAD.IADD R2, R0, 0x1, -R11 ;  /* 0x0000000100027824 */ /* 0x000fe200078e0a0b */
[----:B------:R-:W-:Y:S04]  /*3920*/  BSSY.RECONVERGENT B1, `(.L_x_978) ;  /* 0x0000035000017945 */ /* 0x000fe80003800200 */
[----:B------:R-:W-:-:S13]  /*3930*/  ISETP.GE.AND P0, PT, R9, R2, PT ;  /* 0x000000020900720c */ /* 0x000fda0003f06270 */
[----:B------:R-:W-:Y:S05]  /*3940*/  @P0 BRA `(.L_x_980) ;  /* 0x0000000000c80947 */ /* 0x000fea0003800000 */
[----:B------:R-:W-:Y:S01]  /*3950*/  LOP3.LUT R3, RZ, R9, RZ, 0x33, !PT ;  /* 0x00000009ff037212 */ /* 0x000fe200078e33ff */
[----:B------:R-:W-:Y:S03]  /*3960*/  BSSY.RECONVERGENT B2, `(.L_x_981) ;  /* 0x0000015000027945 */ /* 0x000fe60003800200 */
[----:B------:R-:W-:-:S04]  /*3970*/  IADD3 R3, PT, PT, -R11, R0, R3 ;  /* 0x000000000b037210 */ /* 0x000fc80007ffe103 */
[C---:B------:R-:W-:Y:S02]  /*3980*/  LOP3.LUT R0, R3.reuse, 0x600, RZ, 0xc0, !PT ;  /* 0x0000060003007812 */ /* 0x040fe400078ec0ff */
[----:B------:R-:W-:Y:S02]  /*3990*/  ISETP.GE.U32.AND P1, PT, R3, 0x600, PT ;  /* 0x000006000300780c */ /* 0x000fe40003f26070 */
[----:B------:R-:W-:Y:S02]  /*39a0*/  ISETP.NE.AND P0, PT, R0, 0x600, PT ;  /* 0x000006000000780c */ /* 0x000fe40003f05270 */
[----:B------:R-:W-:-:S11]  /*39b0*/  MOV R0, R9 ;  /* 0x0000000900007202 */ /* 0x000fd60000000f00 */
[----:B------:R-:W-:Y:S05]  /*39c0*/  @!P0 BRA `(.L_x_982) ;  /* 0x0000000000388947 */ /* 0x000fea0003800000 */
[----:B------:R-:W-:Y:S01]  /*39d0*/  LEA.HI R0, R3, 0x1, RZ, 0x17 ;  /* 0x0000000103007811 */ /* 0x000fe200078fb8ff */
[----:B------:R-:W-:-:S03]  /*39e0*/  IMAD.IADD R13, R9, 0x1, R11 ;  /* 0x00000001090d7824 */ /* 0x000fc600078e020b */
[----:B------:R-:W-:Y:S01]  /*39f0*/  LOP3.LUT R3, R0, 0x3, RZ, 0xc0, !PT ;  /* 0x0000000300037812 */ /* 0x000fe200078ec0ff */
[----:B------:R-:W-:-:S03]  /*3a00*/  IMAD.MOV.U32 R0, RZ, RZ, R9 ;  /* 0x000000ffff007224 */ /* 0x000fc600078e0009 */
[----:B------:R-:W-:-:S07]  /*3a10*/  IADD3 R3, PT, PT, -R3, RZ, RZ ;  /* 0x000000ff03037210 */ /* 0x000fce0007ffe1ff */
.L_x_983:
        /* <DEDUP_REMOVED lines=9> */
.L_x_982:
[----:B------:R-:W-:Y:S05]  /*3ab0*/  BSYNC.RECONVERGENT B2 ;  /* 0x0000000000027941 */ /* 0x000fea0003800200 */
.L_x_981:
[----:B------:R-:W-:Y:S05]  /*3ac0*/  @!P1 BRA `(.L_x_980) ;  /* 0x0000000000689947 */ /* 0x000fea0003800000 */
[C---:B------:R-:W-:Y:S02]  /*3ad0*/  IMAD.IADD R11, R0.reuse, 0x1, R11 ;  /* 0x00000001000b7824 */ /* 0x040fe400078e020b */
[----:B------:R-:W-:-:S07]  /*3ae0*/  VIADD R0, R0, 0x400 ;  /* 0x0000040000007836 */ /* 0x000fce0000000000 */
.L_x_984:
        /* <DEDUP_REMOVED lines=24> */
.L_x_980:
[----:B------:R-:W-:Y:S05]  /*3c70*/  BSYNC.RECONVERGENT B1 ;  /* 0x0000000000017941 */ /* 0x000fea0003800200 */
.L_x_978:
        /* <DEDUP_REMOVED lines=51> */
.L_x_954:
[----:B------:R-:W-:Y:S05]  /*3fb0*/  BSYNC.RECONVERGENT B0 ;  /* 0x0000000000007941 */ /* 0x000fea0003800200 */
.L_x_938:
[----:B------:R-:W-:Y:S05]  /*3fc0*/  @P0 EXIT ;  /* 0x000000000000094d */ /* 0x000fea0003800000 */
[----:B0--34-:R-:W0:Y:S01]  /*3fd0*/  LDC.64 R4, c[0x0][0x388] ;  /* 0x0000e200ff047b82 */ /* 0x019e220000000a00 */
[----:B------:R-:W1:Y:S02]  /*3fe0*/  LDCU UR4, c[0x0][0x398] ;  /* 0x00007300ff0477ac */ /* 0x000e640008000800 */
[----:B-12---:R-:W-:-:S05]  /*3ff0*/  FADD R3, R2, UR4 ;  /* 0x0000000402037e21 */ /* 0x006fca0008000000 */
[----:B0-----:R-:W-:Y:S01]  /*4000*/  STG.E desc[UR6][R4.64], R3 ;  /* 0x0000000304007986 */ /* 0x001fe2000c101906 */
[----:B------:R-:W-:Y:S05]  /*4010*/  EXIT ;  /* 0x000000000000794d */ /* 0x000fea0003800000 */
.L_x_985:
        /* <DEDUP_REMOVED lines=14> */
.L_x_2129:


//--------------------- .text._ZN3cub18CUB_300001_SM_10006detail11EmptyKernelIvEEvv --------------------------
	.section	.text._ZN3cub18CUB_300001_SM_10006detail11EmptyKernelIvEEvv,"ax",@progbits
	.align	128
        .global         _ZN3cub18CUB_300001_SM_10006detail11EmptyKernelIvEEvv
        .type           _ZN3cub18CUB_300001_SM_10006detail11EmptyKernelIvEEvv,@function
        .size           _ZN3cub18CUB_300001_SM_10006detail11EmptyKernelIvEEvv,(.L_x_2130 - _ZN3cub18CUB_300001_SM_10006detail11EmptyKernelIvEEvv)
        .other          _ZN3cub18CUB_300001_SM_10006detail11EmptyKernelIvEEvv,@"STO_CUDA_ENTRY STV_DEFAULT"
_ZN3cub18CUB_300001_SM_10006detail11EmptyKernelIvEEvv:
.text._ZN3cub18CUB_300001_SM_10006detail11EmptyKernelIvEEvv:
[----:B------:R-:W-:Y:S01]  /*0000*/  LDC R1, c[0x0][0x37c] ;  /* 0x0000df00ff017b82 */ /* 0x000fe20000000800 */
[----:B------:R-:W-:Y:S05]  /*0010*/  EXIT ;  /* 0x000000000000794d */ /* 0x000fea0003800000 */
.L_x_986:
        /* <DEDUP_REMOVED lines=14> */
.L_x_2130:


//--------------------- .text._ZN6thrust24THRUST_300001_SM_1000_NS8cuda_cub4core6detail13_kernel_agentINS1_15__reduce_by_key16ReduceByKeyAgentIPiNS0_17constant_iteratorIiNS0_11use_defaultES9_EES7_S7_N4cuda3std3__48equal_toIiEENSD_4plusIiEEPllEEJS7_SA_S7_S7_SI_N3cub18CUB_300001_SM_100024ReduceByKeyScanTileStateIilLb1EEESF_SH_llEEEvDpT0_ --------------------------
	.section	.text._ZN6thrust24THRUST_300001_SM_1000_NS8cuda_cub4core6detail13_kernel_agentINS1_15__reduce_by_key16ReduceByKeyAgentIPiNS0_17constant_iteratorIiNS0_11use_defaultES9_EES7_S7_N4cuda3std3__48equal_toIiEENSD_4plusIiEEPllEEJS7_SA_S7_S7_SI_N3cub18CUB_300001_SM_100024ReduceByKeyScanTileStateIilLb1EEESF_SH_llEEEvDpT0_,"ax",@progbits
	.align	128
        .global         _ZN6thrust24THRUST_300001_SM_1000_NS8cuda_cub4core6detail13_kernel_agentINS1_15__reduce_by_key16ReduceByKeyAgentIPiNS0_17constant_iteratorIiNS0_11use_defaultES9_EES7_S7_N4cuda3std3__48equal_toIiEENSD_4plusIiEEPllEEJS7_SA_S7_S7_SI_N3cub18CUB_300001_SM_100024ReduceByKeyScanTileStateIilLb1EEESF_SH_llEEEvDpT0_
        .type           _ZN6thrust24THRUST_300001_SM_1000_NS8cuda_cub4core6detail13_kernel_agentINS1_15__reduce_by_key16ReduceByKeyAgentIPiNS0_17constant_iteratorIiNS0_11use_defaultES9_EES7_S7_N4cuda3std3__48equal_toIiEENSD_4plusIiEEPllEEJS7_SA_S7_S7_SI_N3cub18CUB_300001_SM_100024ReduceByKeyScanTileStateIilLb1EEESF_SH_llEEEvDpT0_,@function
        .size           _ZN6thrust24THRUST_300001_SM_1000_NS8cuda_cub4core6detail13_kernel_agentINS1_15__reduce_by_key16ReduceByKeyAgentIPiNS0_17constant_iteratorIiNS0_11use_defaultES9_EES7_S7_N4cuda3std3__48equal_toIiEENSD_4plusIiEEPllEEJS7_SA_S7_S7_SI_N3cub18CUB_300001_SM_100024ReduceByKeyScanTileStateIilLb1EEESF_SH_llEEEvDpT0_,(.L_x_2131 - _ZN6thrust24THRUST_300001_SM_1000_NS8cuda_cub4core6detail13_kernel_agentINS1_15__reduce_by_key16ReduceByKeyAgentIPiNS0_17constant_iteratorIiNS0_11use_defaultES9_EES7_S7_N4cuda3std3__48equal_toIiEENSD_4plusIiEEPllEEJS7_SA_S7_S7_SI_N3cub18CUB_300001_SM_100024ReduceByKeyScanTileStateIilLb1EEESF_SH_llEEEvDpT0_)
        .other          _ZN6thrust24THRUST_300001_SM_1000_NS8cuda_cub4core6detail13_kernel_agentINS1_15__reduce_by_key16ReduceByKeyAgentIPiNS0_17constant_iteratorIiNS0_11use_defaultES9_EES7_S7_N4cuda3std3__48equal_toIiEENSD_4plusIiEEPllEEJS7_SA_S7_S7_SI_N3cub18CUB_300001_SM_100024ReduceByKeyScanTileStateIilLb1EEESF_SH_llEEEvDpT0_,@"STO_CUDA_ENTRY STV_DEFAULT"
_ZN6thrust24THRUST_300001_SM_1000_NS8cuda_cub4core6detail13_kernel_agentINS1_15__reduce_by_key16ReduceByKeyAgentIPiNS0_17constant_iteratorIiNS0_11use_defaultES9_EES7_S7_N4cuda3std3__48equal_toIiEENSD_4plusIiEEPllEEJS7_SA_S7_S7_SI_N3cub18CUB_300001_SM_100024ReduceByKeyScanTileStateIilLb1EEESF_SH_llEEEvDpT0_:
.text._ZN6thrust24THRUST_300001_SM_1000_NS8cuda_cub4core6detail13_kernel_agentINS1_15__reduce_by_key16ReduceByKeyAgentIPiNS0_17constant_iteratorIiNS0_11use_defaultES9_EES7_S7_N4cuda3std3__48equal_toIiEENSD_4plusIiEEPllEEJS7_SA_S7_S7_SI_N3cub18CUB_300001_SM_100024ReduceByKeyScanTileStateIilLb1EEESF_SH_llEEEvDpT0_:
[----:B------:R-:W-:Y:S01]  /*0000*/  LDC R1, c[0x0][0x37c] ;  /* 0x0000df00ff017b82 */ /* 0x000fe20000000800 */
[----:B------:R-:W0:Y:S01]  /*0010*/  S2R R39, SR_CTAID.X ;  /* 0x0000000000277919 */ /* 0x000e220000002500 */
[----:B------:R-:W1:Y:S01]  /*0020*/  LDCU.64 UR4, c[0x0][0x3c0] ;  /* 0x00007800ff0477ac */ /* 0x000e620008000a00 */
[----:B------:R-:W2:Y:S01]  /*0030*/  LDCU.64 UR8, c[0x0][0x358] ;  /* 0x00006b00ff0877ac */ /* 0x000ea20008000a00 */
[----:B0-----:R-:W-:-:S03]  /*0040*/  IMAD.WIDE.U32 R2, R39, 0x900, RZ ;  /* 0x0000090027027825 */ /* 0x001fc600078e00ff */
[----:B-1----:R-:W-:-:S04]  /*0050*/  IADD3 R26, P1, PT, -R2, UR4, RZ ;  /* 0x00000004021a7c10 */ /* 0x002fc8000ff3e1ff */
[----:B------:R-:W-:Y:S02]  /*0060*/  ISETP.GE.U32.AND P0, PT, R26, 0x901, PT ;  /* 0x000009011a00780c */ /* 0x000fe40003f06070 */
[----:B------:R-:W-:-:S04]  /*0070*/  IADD3.X R30, PT, PT, ~R3, UR5, RZ, P1, !PT ;  /* 0x00000005031e7c10 */ /* 0x000fc80008ffe5ff */
[----:B------:R-:W-:-:S13]  /*0080*/  ISETP.GE.AND.EX P0, PT, R30, RZ, PT, P0 ;  /* 0x000000ff1e00720c */ /* 0x000fda0003f06300 */
[----:B--2---:R-:W-:Y:S05]  /*0090*/  @!P0 BRA `(.L_x_987) ;  /* 0x0000005c00288947 */ /* 0x004fea0003800000 */
[----:B------:R-:W-:-:S13]  /*00a0*/  ISETP.NE.AND P0, PT, R39, RZ, PT ;  /* 0x000000ff2700720c */ /* 0x000fda0003f05270 */
[----:B------:R-:W-:Y:S05]  /*00b0*/  @P0 BRA `(.L_x_988) ;  /* 0x0000002400000947 */ /* 0x000fea0003800000 */
[----:B------:R-:W0:Y:S01]  /*00c0*/  S2R R0, SR_TID.X ;  /* 0x0000000000007919 */ /* 0x000e220000002100 */
[----:B------:R-:W1:Y:S01]  /*00d0*/  LDCU.64 UR4, c[0x0][0x380] ;  /* 0x00007000ff0477ac */ /* 0x000e620008000a00 */
[----:B------:R-:W2:Y:S01]  /*00e0*/  LDC R21, c[0x0][0x390] ;  /* 0x0000e400ff157b82 */ /* 0x000ea20000000800 */
[C---:B0-----:R-:W-:Y:S02]  /*00f0*/  LOP3.LUT R4, R0.reuse, 0x1f, RZ, 0xc0, !PT ;  /* 0x0000001f00047812 */ /* 0x041fe400078ec0ff */
[----:B------:R-:W-:-:S05]  /*0100*/  LOP3.LUT R5, R0, 0x3e0, RZ, 0xc0, !PT ;  /* 0x000003e000057812 */ /* 0x000fca00078ec0ff */
[----:B------:R-:W-:-:S05]  /*0110*/  IMAD R5, R5, 0x9, R4 ;  /* 0x0000000905057824 */ /* 0x000fca00078e0204 */
[----:B------:R-:W-:-:S05]  /*0120*/  IADD3 R5, P0, PT, R2, R5, RZ ;  /* 0x0000000502057210 */ /* 0x000fca0007f1e0ff */
[----:B------:R-:W-:Y:S01]  /*0130*/  IMAD.X R2, RZ, RZ, R3, P0 ;  /* 0x000000ffff027224 */ /* 0x000fe200000e0603 */
[----:B-1----:R-:W-:-:S04]  /*0140*/  LEA R4, P0, R5, UR4, 0x2 ;  /* 0x0000000405047c11 */ /* 0x002fc8000f8010ff */
[----:B------:R-:W-:-:S05]  /*0150*/  LEA.HI.X R5, R5, UR5, R2, 0x2, P0 ;  /* 0x0000000505057c11 */ /* 0x000fca00080f1402 */
[----:B------:R-:W3:Y:S04]  /*0160*/  LDG.E.CONSTANT R2, desc[UR8][R4.64] ;  /* 0x0000000804027981 */ /* 0x000ee8000c1e9900 */
[----:B------:R-:W4:Y:S04]  /*0170*/  LDG.E.CONSTANT R6, desc[UR8][R4.64+0x80] ;  /* 0x0000800804067981 */ /* 0x000f28000c1e9900 */
[----:B------:R-:W5:Y:S04]  /*0180*/  LDG.E.CONSTANT R7, desc[UR8][R4.64+0x100] ;  /* 0x0001000804077981 */ /* 0x000f68000c1e9900 */
[----:B------:R-:W2:Y:S04]  /*0190*/  LDG.E.CONSTANT R8, desc[UR8][R4.64+0x180] ;  /* 0x0001800804087981 */ /* 0x000ea8000c1e9900 */
[----:B------:R-:W2:Y:S04]  /*01a0*/  LDG.E.CONSTANT R9, desc[UR8][R4.64+0x200] ;  /* 0x0002000804097981 */ /* 0x000ea8000c1e9900 */
[----:B------:R-:W2:Y:S04]  /*01b0*/  LDG.E.CONSTANT R11, desc[UR8][R4.64+0x280] ;  /* 0x00028008040b7981 */ /* 0x000ea8000c1e9900 */
[----:B------:R-:W2:Y:S04]  /*01c0*/  LDG.E.CONSTANT R13, desc[UR8][R4.64+0x300] ;  /* 0x00030008040d7981 */ /* 0x000ea8000c1e9900 */
[----:B------:R-:W2:Y:S04]  /*01d0*/  LDG.E.CONSTANT R15, desc[UR8][R4.64+0x380] ;  /* 0x00038008040f7981 */ /* 0x000ea8000c1e9900 */
[----:B------:R0:W2:Y:S01]  /*01e0*/  LDG.E.CONSTANT R17, desc[UR8][R4.64+0x400] ;  /* 0x0004000804117981 */ /* 0x0000a2000c1e9900 */
[----:B------:R-:W1:Y:S01]  /*01f0*/  S2UR UR5, SR_CgaCtaId ;  /* 0x00000000000579c3 */ /* 0x000e620000008800 */
[----:B------:R-:W-:Y:S01]  /*0200*/  SHF.R.U32.HI R40, RZ, 0x5, R0 ;  /* 0x00000005ff287819 */ /* 0x000fe20000011600 */
[----:B------:R-:W-:Y:S01]  /*0210*/  UMOV UR4, 0x400 ;  /* 0x0000040000047882 */ /* 0x000fe20000000000 */
[----:B------:R-:W0:Y:S01]  /*0220*/  S2R R3, SR_LANEID ;  /* 0x0000000000037919 */ /* 0x000e220000000000 */
[----:B------:R-:W-:Y:S01]  /*0230*/  ISETP.NE.AND P1, PT, R0, RZ, PT ;  /* 0x000000ff0000720c */ /* 0x000fe20003f25270 */
[----:B------:R-:W-:Y:S01]  /*0240*/  IMAD.MOV.U32 R31, RZ, RZ, RZ ;  /* 0x000000ffff1f7224 */ /* 0x000fe200078e00ff */
[----:B-1----:R-:W-:-:S03]  /*0250*/  ULEA UR5, UR5, UR4, 0x18 ;  /* 0x0000000405057291 */ /* 0x002fc6000f8ec0ff */
[----:B------:R-:W-:Y:S01]  /*0260*/  UMOV UR4, URZ ;  /* 0x000000ff00047c82 */ /* 0x000fe20008000000 */
[----:B0-----:R-:W-:-:S05]  /*0270*/  IMAD R10, R40, 0x120, R3 ;  /* 0x00000120280a7824 */ /* 0x001fca00078e0203 */
[----:B------:R-:W-:-:S05]  /*0280*/  LEA R24, R10, UR5, 0x2 ;  /* 0x000000050a187c11 */ /* 0x000fca000f8e10ff */
[----:B------:R-:W-:Y:S01]  /*0290*/  IMAD R5, R3, 0x20, R24 ;  /* 0x0000002003057824 */ /* 0x000fe200078e0218 */
[----:B---3--:R-:W-:Y:S04]  /*02a0*/  STS [R24], R2 ;  /* 0x0000000218007388 */ /* 0x008fe80000000800 */
[----:B----4-:R0:W-:Y:S04]  /*02b0*/  STS [R24+0x80], R6 ;  /* 0x0000800618007388 */ /* 0x0101e80000000800 */
[----:B-----5:R-:W-:Y:S04]  /*02c0*/  STS [R24+0x100], R7 ;  /* 0x0001000718007388 */ /* 0x020fe80000000800 */
[----:B--2---:R-:W-:Y:S01]  /*02d0*/  STS [R24+0x180], R8 ;  /* 0x0001800818007388 */ /* 0x004fe20000000800 */
[----:B0-----:R-:W-:-:S03]  /*02e0*/  LEA R6, R0, UR5, 0x2 ;  /* 0x0000000500067c11 */ /* 0x001fc6000f8e10ff */
[----:B------:R-:W-:Y:S04]  /*02f0*/  STS [R24+0x200], R9 ;  /* 0x0002000918007388 */ /* 0x000fe80000000800 */
[----:B------:R-:W-:Y:S04]  /*0300*/  STS [R24+0x280], R11 ;  /* 0x0002800b18007388 */ /* 0x000fe80000000800 */
[----:B------:R-:W-:Y:S04]  /*0310*/  STS [R24+0x300], R13 ;  /* 0x0003000d18007388 */ /* 0x000fe80000000800 */
[----:B------:R-:W-:Y:S04]  /*0320*/  STS [R24+0x380], R15 ;  /* 0x0003800f18007388 */ /* 0x000fe80000000800 */
[----:B------:R-:W-:Y:S01]  /*0330*/  STS [R24+0x400], R17 ;  /* 0x0004001118007388 */ /* 0x000fe20000000800 */
[----:B------:R-:W-:-:S03]  /*0340*/  NOP ;  /* 0x0000000000007918 */ /* 0x000fc60000000000 */
[----:B------:R-:W-:Y:S04]  /*0350*/  LDS R27, [R5+0x20] ;  /* 0x00002000051b7984 */ /* 0x000fe80000000800 */
[----:B------:R-:W-:Y:S04]  /*0360*/  LDS R2, [R5] ;  /* 0x0000000005027984 */ /* 0x000fe80000000800 */
[----:B------:R-:W0:Y:S04]  /*0370*/  LDS R8, [R5+0x4] ;  /* 0x0000040005087984 */ /* 0x000e280000000800 */
[----:B------:R-:W1:Y:S04]  /*0380*/  LDS R10, [R5+0x8] ;  /* 0x00000800050a7984 */ /* 0x000e680000000800 */
[----:B------:R-:W2:Y:S04]  /*0390*/  LDS R12, [R5+0xc] ;  /* 0x00000c00050c7984 */ /* 0x000ea80000000800 */
[----:B------:R-:W3:Y:S04]  /*03a0*/  LDS R14, [R5+0x10] ;  /* 0x00001000050e7984 */ /* 0x000ee80000000800 */
[----:B------:R-:W-:Y:S04]  /*03b0*/  LDS R16, [R5+0x14] ;  /* 0x0000140005107984 */ /* 0x000fe80000000800 */
[----:B------:R-:W-:Y:S04]  /*03c0*/  LDS R18, [R5+0x18] ;  /* 0x0000180005127984 */ /* 0x000fe80000000800 */
[----:B------:R-:W-:Y:S01]  /*03d0*/  LDS R20, [R5+0x1c] ;  /* 0x00001c0005147984 */ /* 0x000fe20000000800 */
[----:B------:R-:W-:Y:S01]  /*03e0*/  BAR.SYNC.DEFER_BLOCKING 0x0 ;  /* 0x0000000000007b1d */ /* 0x000fe20000010000 */
[----:B0-----:R-:W-:-:S02]  /*03f0*/  ISETP.NE.AND P4, PT, R2, R8, PT ;  /* 0x000000080200720c */ /* 0x001fc40003f85270 */
[----:B-1----:R-:W-:-:S04]  /*0400*/  ISETP.NE.AND P2, PT, R8, R10, PT ;  /* 0x0000000a0800720c */ /* 0x002fc80003f45270 */
[----:B------:R-:W-:Y:S02]  /*0410*/  SEL R32, RZ, 0x1, !P2 ;  /* 0x00000001ff207807 */ /* 0x000fe40005000000 */
[----:B--2---:R-:W-:Y:S01]  /*0420*/  ISETP.NE.AND P5, PT, R10, R12, PT ;  /* 0x0000000c0a00720c */ /* 0x004fe20003fa5270 */
[----:B------:R-:W-:Y:S01]  /*0430*/  STS [R24], R21 ;  /* 0x0000001518007388 */ /* 0x000fe20000000800 */
[----:B---3--:R-:W-:Y:S02]  /*0440*/  ISETP.NE.AND P2, PT, R12, R14, PT ;  /* 0x0000000e0c00720c */ /* 0x008fe40003f45270 */
[----:B------:R-:W-:Y:S01]  /*0450*/  SEL R33, RZ, 0x1, !P5 ;  /* 0x00000001ff217807 */ /* 0x000fe20006800000 */
[----:B------:R-:W-:Y:S01]  /*0460*/  STS [R24+0x80], R21 ;  /* 0x0000801518007388 */ /* 0x000fe20000000800 */
[----:B------:R-:W-:-:S03]  /*0470*/  P2R R44, PR, RZ, 0x20 ;  /* 0x00000020ff2c7803 */ /* 0x000fc60000000000 */
[----:B------:R-:W-:Y:S04]  /*0480*/  STS [R24+0x100], R21 ;  /* 0x0001001518007388 */ /* 0x000fe80000000800 */
[----:B------:R-:W-:Y:S04]  /*0490*/  STS [R24+0x180], R21 ;  /* 0x0001801518007388 */ /* 0x000fe80000000800 */
[----:B------:R-:W-:Y:S04]  /*04a0*/  STS [R24+0x200], R21 ;  /* 0x0002001518007388 */ /* 0x000fe80000000800 */
[----:B------:R-:W-:Y:S04]  /*04b0*/  STS [R24+0x280], R21 ;  /* 0x0002801518007388 */ /* 0x000fe80000000800 */
[----:B------:R-:W-:Y:S04]  /*04c0*/  STS [R24+0x300], R21 ;  /* 0x0003001518007388 */ /* 0x000fe80000000800 */
[----:B------:R-:W-:Y:S04]  /*04d0*/  STS [R24+0x380], R21 ;  /* 0x0003801518007388 */ /* 0x000fe80000000800 */
[----:B------:R0:W-:Y:S01]  /*04e0*/  STS [R24+0x400], R21 ;  /* 0x0004001518007388 */ /* 0x0001e20000000800 */
[----:B------:R-:W-:-:S03]  /*04f0*/  NOP ;  /* 0x0000000000007918 */ /* 0x000fc60000000000 */
[----:B------:R-:W-:Y:S01]  /*0500*/  LDS R42, [R5] ;  /* 0x00000000052a7984 */ /* 0x000fe20000000800 */
[----:B0-----:R-:W-:-:S03]  /*0510*/  SEL R24, RZ, 0x1, !P4 ;  /* 0x00000001ff187807 */ /* 0x001fc60006000000 */
        /* <DEDUP_REMOVED lines=9> */
[----:B------:R-:W-:Y:S02]  /*05b0*/  STS [R6+0x4d8], R27 ;  /* 0x0004d81b06007388 */ /* 0x000fe40000000800 */
[----:B------:R-:W-:Y:S06]  /*05c0*/  BAR.SYNC.DEFER_BLOCKING 0x0 ;  /* 0x0000000000007b1d */ /* 0x000fec0000010000 */
[----:B------:R0:W1:Y:S02]  /*05d0*/  @P1 LDS R22, [R6+0x4d4] ;  /* 0x0004d40006161984 */ /* 0x0000640000000800 */
[----:B0-----:R-:W-:-:S02]  /*05e0*/  SEL R6, RZ, 0x1, !P2 ;  /* 0x00000001ff067807 */ /* 0x001fc40005000000 */
[----:B-1----:R-:W-:-:S04]  /*05f0*/  @P1 ISETP.NE.AND P0, PT, R22, R2, PT ;  /* 0x000000021600120c */ /* 0x002fc80003f05270 */
[----:B------:R-:W-:-:S04]  /*0600*/  @P1 SEL R31, RZ, 0x1, !P0 ;  /* 0x00000001ff1f1807 */ /* 0x000fc80004000000 */
[----:B------:R-:W-:-:S04]  /*0610*/  IADD3 R5, P0, PT, R31, R24, RZ ;  /* 0x000000181f057210 */ /* 0x000fc80007f1e0ff */
[----:B------:R-:W-:Y:S01]  /*0620*/  IADD3 R32, P3, PT, R5, R32, RZ ;  /* 0x0000002005207210 */ /* 0x000fe20007f7e0ff */
[----:B------:R-:W-:-:S03]  /*0630*/  IMAD.X R34, RZ, RZ, UR4, P0 ;  /* 0x00000004ff227e24 */ /* 0x000fc600080e06ff */
[----:B------:R-:W-:Y:S01]  /*0640*/  IADD3 R33, P1, PT, R32, R33, RZ ;  /* 0x0000002120217210 */ /* 0x000fe20007f3e0ff */
[----:B------:R-:W-:Y:S01]  /*0650*/  IMAD.X R34, RZ, RZ, R34, P3 ;  /* 0x000000ffff227224 */ /* 0x000fe200018e0622 */
[----:B------:R-:W-:Y:S02]  /*0660*/  ISETP.NE.AND P3, PT, R14, R16, PT ;  /* 0x000000100e00720c */ /* 0x000fe40003f65270 */
[----:B------:R-:W-:Y:S01]  /*0670*/  IADD3 R35, P0, PT, R33, R6, RZ ;  /* 0x0000000621237210 */ /* 0x000fe20007f1e0ff */
[----:B------:R-:W-:Y:S01]  /*0680*/  IMAD.X R36, RZ, RZ, R34, P1 ;  /* 0x000000ffff247224 */ /* 0x000fe200008e0622 */
[----:B------:R-:W-:Y:S02]  /*0690*/  SEL R6, RZ, 0x1, !P3 ;  /* 0x00000001ff067807 */ /* 0x000fe40005800000 */
[----:B------:R-:W-:Y:S01]  /*06a0*/  ISETP.NE.AND P1, PT, R16, R18, PT ;  /* 0x000000121000720c */ /* 0x000fe20003f25270 */
[----:B------:R-:W-:Y:S01]  /*06b0*/  IMAD.X R26, RZ, RZ, R36, P0 ;  /* 0x000000ffff1a7224 */ /* 0x000fe200000e0624 */
[----:B------:R-:W-:-:S02]  /*06c0*/  IADD3 R37, P0, PT, R35, R6, RZ ;  /* 0x0000000623257210 */ /* 0x000fc40007f1e0ff */
[----:B------:R-:W-:Y:S02]  /*06d0*/  SEL R38, RZ, 0x1, !P1 ;  /* 0x00000001ff267807 */ /* 0x000fe40004800000 */
[----:B------:R-:W-:Y:S01]  /*06e0*/  SEL R6, R42, RZ, !P4 ;  /* 0x000000ff2a067207 */ /* 0x000fe20006000000 */
[----:B------:R-:W-:Y:S01]  /*06f0*/  IMAD.X R28, RZ, RZ, R26, P0 ;  /* 0x000000ffff1c7224 */ /* 0x000fe200000e061a */
[----:B------:R-:W-:-:S03]  /*0700*/  IADD3 R38, P0, PT, R37, R38, RZ ;  /* 0x0000002625267210 */ /* 0x000fc60007f1e0ff */
[----:B------:R-:W-:Y:S02]  /*0710*/  IMAD.IADD R6, R9, 0x1, R6 ;  /* 0x0000000109067824 */ /* 0x000fe400078e0206 */
[----:B------:R-:W-:Y:S01]  /*0720*/  IMAD.X R29, RZ, RZ, R28, P0 ;  /* 0x000000ffff1d7224 */ /* 0x000fe200000e061c */
[----:B------:R-:W-:-:S04]  /*0730*/  ISETP.NE.AND P0, PT, R18, R20, PT ;  /* 0x000000141200720c */ /* 0x000fc80003f05270 */
[----:B------:R-:W-:-:S04]  /*0740*/  SEL R39, RZ, 0x1, !P0 ;  /* 0x00000001ff277807 */ /* 0x000fc80004000000 */
[----:B------:R-:W-:-:S05]  /*0750*/  IADD3 R39, P6, PT, R38, R39, RZ ;  /* 0x0000002726277210 */ /* 0x000fca0007fde0ff */
[----:B------:R-:W-:Y:S01]  /*0760*/  IMAD.X R30, RZ, RZ, R29, P6 ;  /* 0x000000ffff1e7224 */ /* 0x000fe200030e061d */
[----:B------:R-:W-:-:S04]  /*0770*/  ISETP.NE.AND P6, PT, R8, R10, PT ;  /* 0x0000000a0800720c */ /* 0x000fc80003fc5270 */
[----:B------:R-:W-:Y:S02]  /*0780*/  SEL R6, R6, RZ, !P6 ;  /* 0x000000ff06067207 */ /* 0x000fe40007000000 */
[----:B------:R-:W-:-:S03]  /*0790*/  ISETP.NE.AND P6, PT, R20, R27, PT ;  /* 0x0000001b1400720c */ /* 0x000fc60003fc5270 */
[----:B------:R-:W-:Y:S01]  /*07a0*/  IMAD.IADD R6, R11, 0x1, R6 ;  /* 0x000000010b067824 */ /* 0x000fe200078e0206 */
[----:B------:R-:W-:-:S04]  /*07b0*/  SEL R24, RZ, 0x1, !P6 ;  /* 0x00000001ff187807 */ /* 0x000fc80007000000 */
[----:B------:R-:W-:Y:S02]  /*07c0*/  SEL R6, R6, RZ, !P5 ;  /* 0x000000ff06067207 */ /* 0x000fe40006800000 */
[----:B------:R-:W-:-:S03]  /*07d0*/  ISETP.GE.AND P5, PT, R3, 0x10, PT ;  /* 0x000000100300780c */ /* 0x000fc60003fa6270 */
[----:B------:R-:W-:-:S05]  /*07e0*/  IMAD.IADD R6, R13, 0x1, R6 ;  /* 0x000000010d067824 */ /* 0x000fca00078e0206 */
[----:B------:R-:W-:-:S05]  /*07f0*/  SEL R6, R6, RZ, !P2 ;  /* 0x000000ff06067207 */ /* 0x000fca0005000000 */
[----:B------:R-:W-:-:S05]  /*0800*/  IMAD.IADD R6, R15, 0x1, R6 ;  /* 0x000000010f067824 */ /* 0x000fca00078e0206 */
[----:B------:R-:W-:-:S05]  /*0810*/  SEL R6, R6, RZ, !P3 ;  /* 0x000000ff06067207 */ /* 0x000fca0005800000 */
[----:B------:R-:W-:-:S05]  /*0820*/  IMAD.IADD R6, R17, 0x1, R6 ;  /* 0x0000000111067824 */ /* 0x000fca00078e0206 */
[----:B------:R-:W-:-:S05]  /*0830*/  SEL R6, R6, RZ, !P1 ;  /* 0x000000ff06067207 */ /* 0x000fca0004800000 */
[----:B------:R-:W-:-:S05]  /*0840*/  IMAD.IADD R6, R19, 0x1, R6 ;  /* 0x0000000113067824 */ /* 0x000fca00078e0206 */
[----:B------:R-:W-:-:S05]  /*0850*/  SEL R6, R6, RZ, !P0 ;  /* 0x000000ff06067207 */ /* 0x000fca0004000000 */
[----:B------:R-:W-:-:S05]  /*0860*/  IMAD.IADD R6, R21, 0x1, R6 ;  /* 0x0000000115067824 */ /* 0x000fca00078e0206 */
[----:B------:R-:W-:Y:S02]  /*0870*/  SEL R5, R6, RZ, !P6 ;  /* 0x000000ff06057207 */ /* 0x000fe40007000000 */
[----:B------:R-:W-:-:S03]  /*0880*/  IADD3 R24, P6, PT, R39, R24, RZ ;  /* 0x0000001827187210 */ /* 0x000fc60007fde0ff */
[----:B------:R-:W-:Y:S02]  /*0890*/  IMAD.IADD R4, R4, 0x1, R5 ;  /* 0x0000000104047824 */ /* 0x000fe400078e0205 */
[----:B------:R-:W-:Y:S01]  /*08a0*/  IMAD.X R25, RZ, RZ, R30, P6 ;  /* 0x000000ffff197224 */ /* 0x000fe200030e061e */
[----:B------:R-:W-:Y:S02]  /*08b0*/  ISETP.NE.U32.AND P6, PT, R24, RZ, PT ;  /* 0x000000ff1800720c */ /* 0x000fe40003fc5070 */
[----:B------:R-:W0:Y:S02]  /*08c0*/  SHFL.UP PT, R5, R4, 0x1, RZ ;  /* 0x0420000004057989 */ /* 0x000e2400000e00ff */
[----:B------:R-:W-:Y:S02]  /*08d0*/  ISETP.NE.AND.EX P6, PT, R25, RZ, PT, P6 ;  /* 0x000000ff1900720c */ /* 0x000fe40003fc5360 */
[----:B------:R-:W1:Y:S02]  /*08e0*/  SHFL.UP PT, R6, R25, 0x1, RZ ;  /* 0x0420000019067989 */ /* 0x000e6400000e00ff */
[----:B0-----:R-:W-:-:S02]  /*08f0*/  SEL R7, R5, RZ, !P6 ;  /* 0x000000ff05077207 */ /* 0x001fc40007000000 */
[----:B------:R-:W0:Y:S01]  /*0900*/  SHFL.UP PT, R5, R24, 0x1, RZ ;  /* 0x0420000018057989 */ /* 0x000e2200000e00ff */
[----:B------:R-:W-:-:S04]  /*0910*/  ISETP.GE.AND P6, PT, R3, 0x1, PT ;  /* 0x000000010300780c */ /* 0x000fc80003fc6270 */
[----:B------:R-:W-:Y:S02]  /*0920*/  SEL R7, R7, RZ, P6 ;  /* 0x000000ff07077207 */ /* 0x000fe40003000000 */
[----:B-1----:R-:W-:-:S03]  /*0930*/  SEL R6, R6, RZ, P6 ;  /* 0x000000ff06067207 */ /* 0x002fc60003000000 */
[----:B------:R-:W-:-:S05]  /*0940*/  IMAD.IADD R7, R4, 0x1, R7 ;  /* 0x0000000104077824 */ /* 0x000fca00078e0207 */
[----:B------:R-:W1:Y:S01]  /*0950*/  SHFL.UP PT, R4, R7, 0x2, RZ ;  /* 0x0440000007047989 */ /* 0x000e6200000e00ff */
[----:B0-----:R-:W-:-:S04]  /*0960*/  SEL R5, R5, RZ, P6 ;  /* 0x000000ff05057207 */ /* 0x001fc80003000000 */
[----:B------:R-:W-:-:S05]  /*0970*/  IADD3 R23, P6, PT, R5, R24, RZ ;  /* 0x0000001805177210 */ /* 0x000fca0007fde0ff */
[----:B------:R-:W-:Y:S01]  /*0980*/  IMAD.X R46, R6, 0x1, R25, P6 ;  /* 0x00000001062e7824 */ /* 0x000fe200030e0619 */
[----:B------:R-:W-:-:S04]  /*0990*/  ISETP.NE.U32.AND P6, PT, R23, RZ, PT ;  /* 0x000000ff1700720c */ /* 0x000fc80003fc5070 */
[----:B------:R-:W-:Y:S01]  /*09a0*/  ISETP.NE.AND.EX P6, PT, R46, RZ, PT, P6 ;  /* 0x000000ff2e00720c */ /* 0x000fe20003fc5360 */
[----:B------:R-:W0:Y:S03]  /*09b0*/  SHFL.UP PT, R5, R46, 0x2, RZ ;  /* 0x044000002e057989 */ /* 0x000e2600000e00ff */
[----:B-1----:R-:W-:Y:S02]  /*09c0*/  SEL R6, R4, RZ, !P6 ;  /* 0x000000ff04067207 */ /* 0x002fe40007000000 */
[----:B------:R-:W1:Y:S01]  /*09d0*/  SHFL.UP PT, R4, R23, 0x2, RZ ;  /* 0x0440000017047989 */ /* 0x000e6200000e00ff */
[----:B------:R-:W-:-:S04]  /*09e0*/  ISETP.GE.AND P6, PT, R3, 0x2, PT ;  /* 0x000000020300780c */ /* 0x000fc80003fc6270 */
[----:B------:R-:W-:-:S05]  /*09f0*/  SEL R6, R6, RZ, P6 ;  /* 0x000000ff06067207 */ /* 0x000fca0003000000 */
[----:B------:R-:W-:Y:S01]  /*0a00*/  IMAD.IADD R6, R7, 0x1, R6 ;  /* 0x0000000107067824 */ /* 0x000fe200078e0206 */
[----:B0-----:R-:W-:Y:S02]  /*0a10*/  SEL R5, R5, RZ, P6 ;  /* 0x000000ff05057207 */ /* 0x001fe40003000000 */
[----:B-1----:R-:W-:-:S04]  /*0a20*/  SEL R4, R4, RZ, P6 ;  /* 0x000000ff04047207 */ /* 0x002fc80003000000 */
[----:B------:R-:W-:Y:S02]  /*0a30*/  IADD3 R25, P6, PT, R4, R23, RZ ;  /* 0x0000001704197210 */ /* 0x000fe40007fde0ff */
[----:B------:R-:W0:Y:S03]  /*0a40*/  SHFL.UP PT, R4, R6, 0x4, RZ ;  /* 0x0480000006047989 */ /* 0x000e2600000e00ff */
[----:B------:R-:W-:Y:S01]  /*0a50*/  IMAD.X R24, R5, 0x1, R46, P6 ;  /* 0x0000000105187824 */ /* 0x000fe200030e062e */
[----:B------:R-:W-:-:S04]  /*0a60*/  ISETP.NE.U32.AND P6, PT, R25, RZ, PT ;  /* 0x000000ff1900720c */ /* 0x000fc80003fc5070 */
[----:B------:R-:W-:Y:S01]  /*0a70*/  ISETP.NE.AND.EX P6, PT, R24, RZ, PT, P6 ;  /* 0x000000ff1800720c */ /* 0x000fe20003fc5360 */
[----:B------:R-:W1:Y:S03]  /*0a80*/  SHFL.UP PT, R5, R24, 0x4, RZ ;  /* 0x0480000018057989 */ /* 0x000e6600000e00ff */
[----:B0-----:R-:W-:Y:S02]  /*0a90*/  SEL R7, R4, RZ, !P6 ;  /* 0x000000ff04077207 */ /* 0x001fe40007000000 */
[----:B------:R-:W0:Y:S01]  /*0aa0*/  SHFL.UP PT, R4, R25, 0x4, RZ ;  /* 0x0480000019047989 */ /* 0x000e2200000e00ff */
[----:B------:R-:W-:-:S04]  /*0ab0*/  ISETP.GE.AND P6, PT, R3, 0x4, PT ;  /* 0x000000040300780c */ /* 0x000fc80003fc6270 */
[----:B------:R-:W-:Y:S02]  /*0ac0*/  SEL R7, R7, RZ, P6 ;  /* 0x000000ff07077207 */ /* 0x000fe40003000000 */
[----:B-1----:R-:W-:-:S03]  /*0ad0*/  SEL R5, R5, RZ, P6 ;  /* 0x000000ff05057207 */ /* 0x002fc60003000000 */
[----:B------:R-:W-:Y:S01]  /*0ae0*/  IMAD.IADD R7, R6, 0x1, R7 ;  /* 0x0000000106077824 */ /* 0x000fe200078e0207 */
[----:B0-----:R-:W-:-:S04]  /*0af0*/  SEL R4, R4, RZ, P6 ;  /* 0x000000ff04047207 */ /* 0x001fc80003000000 */
        /* <DEDUP_REMOVED lines=20> */
[----:B------:R-:W0:Y:S02]  /*0c40*/  SHFL.UP PT, R4, R25, 0x10, RZ ;  /* 0x0600000019047989 */ /* 0x000e2400000e00ff */
[----:B------:R-:W-:Y:S02]  /*0c50*/  SEL R7, R7, RZ, P5 ;  /* 0x000000ff07077207 */ /* 0x000fe40002800000 */
[----:B-1----:R-:W-:-:S03]  /*0c60*/  SEL R5, R5, RZ, P5 ;  /* 0x000000ff05057207 */ /* 0x002fc60002800000 */
[----:B------:R-:W-:Y:S01]  /*0c70*/  IMAD.IADD R43, R6, 0x1, R7 ;  /* 0x00000001062b7824 */ /* 0x000fe200078e0207 */
[----:B0-----:R-:W-:Y:S02]  /*0c80*/  SEL R4, R4, RZ, P5 ;  /* 0x000000ff04047207 */ /* 0x001fe40002800000 */
[----:B------:R-:W-:Y:S02]  /*0c90*/  ISETP.NE.AND P5, PT, R3, RZ, PT ;  /* 0x000000ff0300720c */ /* 0x000fe40003fa5270 */
[----:B------:R-:W-:-:S05]  /*0ca0*/  IADD3 R4, P6, PT, R4, R25, RZ ;  /* 0x0000001904047210 */ /* 0x000fca0007fde0ff */
[----:B------:R-:W-:Y:S01]  /*0cb0*/  IMAD.X R5, R5, 0x1, R24, P6 ;  /* 0x0000000105057824 */ /* 0x000fe200030e0618 */
[----:B------:R-:W-:-:S13]  /*0cc0*/  ISETP.NE.AND P6, PT, R3, 0x1f, PT ;  /* 0x0000001f0300780c */ /* 0x000fda0003fc5270 */
[----:B------:R-:W-:-:S05]  /*0cd0*/  @!P6 LEA R23, R40, UR5, 0x4 ;  /* 0x000000052817ec11 */ /* 0x000fca000f8e20ff */
[----:B------:R-:W-:Y:S04]  /*0ce0*/  @!P6 STS.64 [R23], R4 ;  /* 0x000000041700e388 */ /* 0x000fe80000000a00 */
[----:B------:R-:W-:Y:S01]  /*0cf0*/  @!P6 STS [R23+0x8], R43 ;  /* 0x0000082b1700e388 */ /* 0x000fe20000000800 */
[----:B------:R-:W-:Y:S06]  /*0d00*/  BAR.SYNC.DEFER_BLOCKING 0x0 ;  /* 0x0000000000007b1d */ /* 0x000fec0000010000 */
[----:B------:R-:W-:Y:S04]  /*0d10*/  SHFL.UP PT, R4, R4, 0x1, RZ ;  /* 0x0420000004047989 */ /* 0x000fe800000e00ff */
[----:B------:R-:W-:Y:S04]  /*0d20*/  SHFL.UP PT, R5, R5, 0x1, RZ ;  /* 0x0420000005057989 */ /* 0x000fe800000e00ff */
[----:B------:R-:W-:Y:S04]  /*0d30*/  LDS.64 R24, [UR5+0x10] ;  /* 0x00001005ff187984 */ /* 0x000fe80008000a00 */
[----:B------:R-:W0:Y:S04]  /*0d40*/  LDS.64 R6, [UR5] ;  /* 0x00000005ff067984 */ /* 0x000e280008000a00 */
[----:B------:R-:W1:Y:S04]  /*0d50*/  LDS R41, [UR5+0x8] ;  /* 0x00000805ff297984 */ /* 0x000e680008000800 */
[----:B------:R-:W2:Y:S01]  /*0d60*/  LDS R23, [UR5+0x18] ;  /* 0x00001805ff177984 */ /* 0x000ea20008000800 */
[----:B0-----:R-:W-:-:S05]  /*0d70*/  IADD3 R49, P6, PT, R6, R24, RZ ;  /* 0x0000001806317210 */ /* 0x001fca0007fde0ff */
[----:B------:R-:W-:Y:S01]  /*0d80*/  IMAD.X R51, R7, 0x1, R25, P6 ;  /* 0x0000000107337824 */ /* 0x000fe200030e0619 */
[----:B------:R-:W-:-:S04]  /*0d90*/  ISETP.NE.U32.AND P6, PT, R24, RZ, PT ;  /* 0x000000ff1800720c */ /* 0x000fc80003fc5070 */
[----:B------:R-:W-:Y:S02]  /*0da0*/  ISETP.NE.AND.EX P6, PT, R25, RZ, PT, P6 ;  /* 0x000000ff1900720c */ /* 0x000fe40003fc5360 */
[----:B------:R-:W0:Y:S02]  /*0db0*/  LDS.64 R24, [UR5+0x20] ;  /* 0x00002005ff187984 */ /* 0x000e240008000a00 */
[----:B-1----:R-:W-:-:S05]  /*0dc0*/  SEL R46, R41, RZ, !P6 ;  /* 0x000000ff292e7207 */ /* 0x002fca0007000000 */
[----:B--2---:R-:W-:Y:S02]  /*0dd0*/  IMAD.IADD R46, R23, 0x1, R46 ;  /* 0x00000001172e7824 */ /* 0x004fe400078e022e */
[----:B------:R-:W1:Y:S01]  /*0de0*/  LDS R23, [UR5+0x28] ;  /* 0x00002805ff177984 */ /* 0x000e620008000800 */
[----:B0-----:R-:W-:-:S05]  /*0df0*/  IADD3 R45, P6, PT, R24, R49, RZ ;  /* 0x00000031182d7210 */ /* 0x001fca0007fde0ff */
[----:B------:R-:W-:Y:S01]  /*0e00*/  IMAD.X R47, R25, 0x1, R51, P6 ;  /* 0x00000001192f7824 */ /* 0x000fe200030e0633 */
[----:B------:R-:W-:-:S04]  /*0e10*/  ISETP.NE.AND P6, PT, R40, 0x2, PT ;  /* 0x000000022800780c */ /* 0x000fc80003fc5270 */
[----:B------:R-:W-:Y:S02]  /*0e20*/  SEL R48, R49, R6, !P6 ;  /* 0x0000000631307207 */ /* 0x000fe40007000000 */
[----:B------:R-:W-:Y:S02]  /*0e30*/  SEL R50, R51, R7, !P6 ;  /* 0x0000000733327207 */ /* 0x000fe40007000000 */
[----:B------:R-:W0:Y:S01]  /*0e40*/  LDS.64 R6, [UR5+0x30] ;  /* 0x00003005ff067984 */ /* 0x000e220008000a00 */
[----:B------:R-:W-:Y:S02]  /*0e50*/  SEL R41, R46, R41, !P6 ;  /* 0x000000292e297207 */ /* 0x000fe40007000000 */
[----:B------:R-:W-:-:S04]  /*0e60*/  ISETP.NE.U32.AND P6, PT, R24, RZ, PT ;  /* 0x000000ff1800720c */ /* 0x000fc80003fc5070 */
[----:B------:R-:W-:-:S04]  /*0e70*/  ISETP.NE.AND.EX P6, PT, R25, RZ, PT, P6 ;  /* 0x000000ff1900720c */ /* 0x000fc80003fc5360 */
[----:B------:R-:W-:-:S05]  /*0e80*/  SEL R46, R46, RZ, !P6 ;  /* 0x000000ff2e2e7207 */ /* 0x000fca0007000000 */
[----:B-1----:R-:W-:Y:S02]  /*0e90*/  IMAD.IADD R46, R23, 0x1, R46 ;  /* 0x00000001172e7824 */ /* 0x002fe400078e022e */
[----:B------:R-:W1:Y:S01]  /*0ea0*/  LDS R23, [UR5+0x38] ;  /* 0x00003805ff177984 */ /* 0x000e620008000800 */
[----:B0-----:R-:W-:-:S05]  /*0eb0*/  IADD3 R25, P6, PT, R6, R45, RZ ;  /* 0x0000002d06197210 */ /* 0x001fca0007fde0ff */
[----:B------:R-:W-:Y:S01]  /*0ec0*/  IMAD.X R49, R7, 0x1, R47, P6 ;  /* 0x0000000107317824 */ /* 0x000fe200030e062f */
[----:B------:R-:W-:-:S04]  /*0ed0*/  ISETP.NE.AND P6, PT, R40, 0x3, PT ;  /* 0x000000032800780c */ /* 0x000fc80003fc5270 */
[----:B------:R-:W-:Y:S02]  /*0ee0*/  SEL R48, R45, R48, !P6 ;  /* 0x000000302d307207 */ /* 0x000fe40007000000 */
[----:B------:R-:W-:Y:S02]  /*0ef0*/  SEL R50, R47, R50, !P6 ;  /* 0x000000322f327207 */ /* 0x000fe40007000000 */
[----:B------:R-:W-:Y:S02]  /*0f00*/  SEL R41, R46, R41, !P6 ;  /* 0x000000292e297207 */ /* 0x000fe40007000000 */
[----:B------:R-:W-:-:S04]  /*0f10*/  ISETP.NE.U32.AND P6, PT, R6, RZ, PT ;  /* 0x000000ff0600720c */ /* 0x000fc80003fc5070 */
[----:B------:R-:W-:Y:S02]  /*0f20*/  ISETP.NE.AND.EX P6, PT, R7, RZ, PT, P6 ;  /* 0x000000ff0700720c */ /* 0x000fe40003fc5360 */
[----:B------:R-:W0:Y:S02]  /*0f30*/  LDS.64 R6, [UR5+0x40] ;  /* 0x00004005ff067984 */ /* 0x000e240008000a00 */
        /* <DEDUP_REMOVED lines=25> */
[----:B-1----:R-:W-:Y:S01]  /*10d0*/  IMAD.IADD R46, R23, 0x1, R46 ;  /* 0x00000001172e7824 */ /* 0x002fe200078e022e */
[----:B0-----:R-:W-:-:S05]  /*10e0*/  IADD3 R47, P6, PT, R6, R25, RZ ;  /* 0x00000019062f7210 */ /* 0x001fca0007fde0ff */
[----:B------:R-:W-:Y:S01]  /*10f0*/  IMAD.X R45, R7, 0x1, R49, P6 ;  /* 0x00000001072d7824 */ /* 0x000fe200030e0631 */
[----:B------:R-:W-:-:S04]  /*1100*/  ISETP.NE.AND P6, PT, R40, 0x6, PT ;  /* 0x000000062800780c */ /* 0x000fc80003fc5270 */
[----:B------:R-:W-:Y:S02]  /*1110*/  SEL R48, R25, R48, !P6 ;  /* 0x0000003019307207 */ /* 0x000fe40007000000 */
[----:B------:R-:W-:Y:S02]  /*1120*/  SEL R50, R49, R50, !P6 ;  /* 0x0000003231327207 */ /* 0x000fe40007000000 */
[----:B------:R-:W-:Y:S02]  /*1130*/  SEL R24, R46, R41, !P6 ;  /* 0x000000292e187207 */ /* 0x000fe40007000000 */
[----:B------:R-:W-:Y:S02]  /*1140*/  ISETP.NE.U32.AND P6, PT, R6, RZ, PT ;  /* 0x000000ff0600720c */ /* 0x000fe40003fc5070 */
[----:B------:R-:W-:Y:S02]  /*1150*/  SEL R41, R5, RZ, P5 ;  /* 0x000000ff05297207 */ /* 0x000fe40002800000 */
[----:B------:R-:W-:-:S02]  /*1160*/  ISETP.NE.AND.EX P6, PT, R7, RZ, PT, P6 ;  /* 0x000000ff0700720c */ /* 0x000fc40003fc5360 */
[----:B------:R-:W0:Y:S02]  /*1170*/  LDS R7, [UR5+0x68] ;  /* 0x00006805ff077984 */ /* 0x000e240008000800 */
[----:B------:R-:W-:Y:S02]  /*1180*/  SEL R46, R46, RZ, !P6 ;  /* 0x000000ff2e2e7207 */ /* 0x000fe40007000000 */
[----:B------:R-:W-:Y:S02]  /*1190*/  ISETP.NE.AND P6, PT, R40, 0x7, PT ;  /* 0x000000072800780c */ /* 0x000fe40003fc5270 */
[----:B------:R-:W-:Y:S02]  /*11a0*/  SEL R40, R4, RZ, P5 ;  /* 0x000000ff04287207 */ /* 0x000fe40002800000 */
[----:B------:R-:W-:Y:S02]  /*11b0*/  SEL R6, R47, R48, !P6 ;  /* 0x000000302f067207 */ /* 0x000fe40007000000 */
[----:B------:R-:W-:Y:S01]  /*11c0*/  SEL R23, R45, R50, !P6 ;  /* 0x000000322d177207 */ /* 0x000fe20007000000 */
[----:B0-----:R-:W-:Y:S01]  /*11d0*/  IMAD.IADD R7, R7, 0x1, R46 ;  /* 0x0000000107077824 */ /* 0x001fe200078e022e */
[----:B------:R-:W-:-:S04]  /*11e0*/  SEL R46, RZ, 0x1, !P4 ;  /* 0x00000001ff2e7807 */ /* 0x000fc80006000000 */
[----:B------:R-:W-:Y:S02]  /*11f0*/  SEL R24, R7, R24, !P6 ;  /* 0x0000001807187207 */ /* 0x000fe40007000000 */
[----:B------:R-:W-:-:S04]  /*1200*/  ISETP.GE.U32.AND P6, PT, R0, 0x20, PT ;  /* 0x000000200000780c */ /* 0x000fc80003fc6070 */
[----:B------:R-:W-:Y:S02]  /*1210*/  SEL R3, R6, RZ, P6 ;  /* 0x000000ff06037207 */ /* 0x000fe40003000000 */
[----:B------:R-:W-:Y:S02]  /*1220*/  SEL R6, R23, RZ, P6 ;  /* 0x000000ff17067207 */ /* 0x000fe40003000000 */
[----:B------:R-:W-:-:S05]  /*1230*/  IADD3 R40, P6, PT, R40, R3, RZ ;  /* 0x0000000328287210 */ /* 0x000fca0007fde0ff */
[----:B------:R-:W-:Y:S01]  /*1240*/  IMAD.X R41, R41, 0x1, R6, P6 ;  /* 0x0000000129297824 */ /* 0x000fe200030e0606 */
[----:B------:R-:W-:-:S04]  /*1250*/  ISETP.GE.U32.AND P6, PT, R0, 0x20, PT ;  /* 0x000000200000780c */ /* 0x000fc80003fc6070 */
[----:B------:R-:W-:Y:S02]  /*1260*/  SEL R23, R24, RZ, P6 ;  /* 0x000000ff18177207 */ /* 0x000fe40003000000 */
[----:B------:R-:W-:Y:S02]  /*1270*/  ISETP.NE.U32.AND P6, PT, R4, RZ, PT ;  /* 0x000000ff0400720c */ /* 0x000fe40003fc5070 */
[----:B------:R-:W0:Y:S02]  /*1280*/  SHFL.UP PT, R4, R43, 0x1, RZ ;  /* 0x042000002b047989 */ /* 0x000e2400000e00ff */
[----:B------:R-:W-:-:S04]  /*1290*/  ISETP.NE.AND.EX P6, PT, R5, RZ, PT, P6 ;  /* 0x000000ff0500720c */ /* 0x000fc80003fc5360 */
[----:B------:R-:W-:Y:S02]  /*12a0*/  SEL R3, R23, RZ, !P6 ;  /* 0x000000ff17037207 */ /* 0x000fe40007000000 */
[----:B------:R-:W-:-:S04]  /*12b0*/  ISETP.NE.U32.AND P6, PT, R31, RZ, PT ;  /* 0x000000ff1f00720c */ /* 0x000fc80003fc5070 */
[----:B------:R-:W-:Y:S01]  /*12c0*/  ISETP.NE.AND.EX P6, PT, RZ, UR4, PT, P6 ;  /* 0x00000004ff007c0c */ /* 0x000fe2000bfc5360 */
[----:B0-----:R-:W-:Y:S01]  /*12d0*/  @P5 IMAD.IADD R23, R4, 0x1, R3 ;  /* 0x0000000104175824 */ /* 0x001fe200078e0203 */
[----:B------:R-:W-:-:S04]  /*12e0*/  ISETP.NE.AND P5, PT, R8, R10, PT ;  /* 0x0000000a0800720c */ /* 0x000fc80003fa5270 */
[----:B------:R-:W-:-:S05]  /*12f0*/  SEL R3, R23, RZ, !P6 ;  /* 0x000000ff17037207 */ /* 0x000fca0007000000 */
[----:B------:R-:W-:Y:S02]  /*1300*/  IMAD.IADD R3, R42, 0x1, R3 ;  /* 0x000000012a037824 */ /* 0x000fe400078e0203 */
[----:B------:R-:W-:Y:S03]  /*1310*/  LDS R42, [UR5+0x78] ;  /* 0x00007805ff2a7984 */ /* 0x000fe60008000800 */
[----:B------:R-:W-:Y:S02]  /*1320*/  SEL R4, R3, RZ, !P4 ;  /* 0x000000ff03047207 */ /* 0x000fe40006000000 */
[----:B------:R-:W-:-:S03]  /*1330*/  IADD3 R32, P4, PT, R40, R32, RZ ;  /* 0x0000002028207210 */ /* 0x000fc60007f9e0ff */
[----:B------:R-:W-:Y:S02]  /*1340*/  IMAD.IADD R9, R9, 0x1, R4 ;  /* 0x0000000109097824 */ /* 0x000fe400078e0204 */
[----:B------:R-:W0:Y:S03]  /*1350*/  LDS.64 R4, [UR5+0x70] ;  /* 0x00007005ff047984 */ /* 0x000e260008000a00 */
[----:B------:R-:W-:Y:S02]  /*1360*/  SEL R6, R9, RZ, !P5 ;  /* 0x000000ff09067207 */ /* 0x000fe40006800000 */
[----:B------:R-:W-:-:S03]  /*1370*/  ISETP.NE.AND P5, PT, R44, RZ, PT ;  /* 0x000000ff2c00720c */ /* 0x000fc60003fa5270 */
[----:B------:R-:W-:-:S05]  /*1380*/  IMAD.IADD R11, R11, 0x1, R6 ;  /* 0x000000010b0b7824 */ /* 0x000fca00078e0206 */
[----:B------:R-:W-:Y:S02]  /*1390*/  SEL R6, R11, RZ, !P5 ;  /* 0x000000ff0b067207 */ /* 0x000fe40006800000 */
[----:B------:R-:W-:-:S03]  /*13a0*/  ISETP.NE.AND P5, PT, R0, RZ, PT ;  /* 0x000000ff0000720c */ /* 0x000fc60003fa5270 */
[----:B------:R-:W-:-:S05]  /*13b0*/  IMAD.IADD R13, R13, 0x1, R6 ;  /* 0x000000010d0d7824 */ /* 0x000fca00078e0206 */
[----:B------:R-:W-:-:S05]  /*13c0*/  SEL R6, R13, RZ, !P2 ;  /* 0x000000ff0d067207 */ /* 0x000fca0005000000 */
[----:B------:R-:W1:Y:S01]  /*13d0*/  @!P5 LDC.64 R24, c[0x0][0x3b0] ;  /* 0x0000ec00ff18db82 */ /* 0x000e620000000a00 */
[----:B------:R-:W-:-:S05]  /*13e0*/  IMAD.IADD R15, R15, 0x1, R6 ;  /* 0x000000010f0f7824 */ /* 0x000fca00078e0206 */
[----:B------:R-:W-:-:S05]  /*13f0*/  SEL R44, R15, RZ, !P3 ;  /* 0x000000ff0f2c7207 */ /* 0x000fca0005800000 */
[----:B------:R-:W-:Y:S01]  /*1400*/  IMAD.IADD R17, R17, 0x1, R44 ;  /* 0x0000000111117824 */ /* 0x000fe200078e022c */
[C---:B0-----:R-:W-:Y:S02]  /*1410*/  ISETP.NE.U32.AND P2, PT, R4.reuse, RZ, PT ;  /* 0x000000ff0400720c */ /* 0x041fe40003f45070 */
[----:B------:R-:W-:Y:S02]  /*1420*/  IADD3 R6, P3, PT, R4, R47, RZ ;  /* 0x0000002f04067210 */ /* 0x000fe40007f7e0ff */
[----:B------:R-:W-:-:S04]  /*1430*/  ISETP.NE.AND.EX P2, PT, R5, RZ, PT, P2 ;  /* 0x000000ff0500720c */ /* 0x000fc80003f45320 */
[----:B------:R-:W-:Y:S01]  /*1440*/  SEL R43, R7, RZ, !P2 ;  /* 0x000000ff072b7207 */ /* 0x000fe20005000000 */
[----:B------:R-:W-:Y:S01]  /*1450*/  IMAD.X R7, R5, 0x1, R45, P3 ;  /* 0x0000000105077824 */ /* 0x000fe200018e062d */
[----:B------:R-:W-:Y:S01]  /*1460*/  ISETP.GE.U32.AND P2, PT, R6, 0x101, PT ;  /* 0x000001010600780c */ /* 0x000fe20003f46070 */
[----:B------:R-:W-:Y:S01]  /*1470*/  @!P5 IMAD.MOV.U32 R5, RZ, RZ, 0x65 ;  /* 0x00000065ff05d424 */ /* 0x000fe200078e00ff */
[----:B------:R-:W-:Y:S01]  /*1480*/  IADD3 R45, P3, PT, R31, R46, RZ ;  /* 0x0000002e1f2d7210 */ /* 0x000fe20007f7e0ff */
[----:B------:R-:W-:Y:S01]  /*1490*/  IMAD.IADD R4, R42, 0x1, R43 ;  /* 0x000000012a047824 */ /* 0x000fe200078e022b */
[----:B------:R-:W-:Y:S02]  /*14a0*/  SEL R42, R17, RZ, !P1 ;  /* 0x000000ff112a7207 */ /* 0x000fe40004800000 */
[----:B------:R-:W-:Y:S02]  /*14b0*/  ISETP.GE.AND.EX P1, PT, R7, RZ, PT, P2 ;  /* 0x000000ff0700720c */ /* 0x000fe40003f26320 */
[----:B-1----:R0:W-:Y:S01]  /*14c0*/  @!P5 ST.E.128.STRONG.GPU desc[UR8][R24.64+0x200], R4 ;  /* 0x000200041800d985 */ /* 0x0021e2000c10fd08 */
[----:B------:R-:W-:Y:S01]  /*14d0*/  IMAD.IADD R19, R19, 0x1, R42 ;  /* 0x0000000113137824 */ /* 0x000fe200078e022a */
[----:B------:R-:W-:Y:S01]  /*14e0*/  IADD3 R43, P2, PT, R31, R40, RZ ;  /* 0x000000281f2b7210 */ /* 0x000fe20007f5e0ff */
[----:B------:R-:W-:Y:S01]  /*14f0*/  IMAD.X R42, RZ, RZ, UR4, P3 ;  /* 0x00000004ff2a7e24 */ /* 0x000fe200098e06ff */
[----:B------:R-:W-:-:S02]  /*1500*/  IADD3 R31, P3, PT, R40, R45, RZ ;  /* 0x0000002d281f7210 */ /* 0x000fc40007f7e0ff */
[C---:B------:R-:W-:Y:S02]  /*1510*/  IADD3 R33, P5, PT, R40.reuse, R33, RZ ;  /* 0x0000002128217210 */ /* 0x040fe40007fbe0ff */
[----:B------:R-:W-:Y:S01]  /*1520*/  SEL R44, R19, RZ, !P0 ;  /* 0x000000ff132c7207 */ /* 0x000fe20004000000 */
[C---:B------:R-:W-:Y:S01]  /*1530*/  IMAD.X R42, R41.reuse, 0x1, R42, P3 ;  /* 0x00000001292a7824 */ /* 0x040fe200018e062a */
[C---:B------:R-:W-:Y:S01]  /*1540*/  IADD3 R35, P0, PT, R40.reuse, R35, RZ ;  /* 0x0000002328237210 */ /* 0x040fe20007f1e0ff */
[----:B------:R-:W-:Y:S01]  /*1550*/  IMAD.X R36, R41, 0x1, R36, P5 ;  /* 0x0000000129247824 */ /* 0x000fe200028e0624 */
[C---:B------:R-:W-:Y:S01]  /*1560*/  IADD3 R37, P3, PT, R40.reuse, R37, RZ ;  /* 0x0000002528257210 */ /* 0x040fe20007f7e0ff */
[----:B------:R-:W-:Y:S01]  /*1570*/  IMAD.IADD R21, R21, 0x1, R44 ;  /* 0x0000000115157824 */ /* 0x000fe200078e022c */
[C---:B------:R-:W-:Y:S01]  /*1580*/  IADD3 R39, P5, PT, R40.reuse, R39, RZ ;  /* 0x0000002728277210 */ /* 0x040fe20007fbe0ff */
[C---:B------:R-:W-:Y:S02]  /*1590*/  IMAD.X R26, R41.reuse, 0x1, R26, P0 ;  /* 0x00000001291a7824 */ /* 0x040fe400000e061a */
[C---:B------:R-:W-:Y:S01]  /*15a0*/  IMAD.X R28, R41.reuse, 0x1, R28, P3 ;  /* 0x00000001291c7824 */ /* 0x040fe200018e061c */
[C---:B0-----:R-:W-:Y:S01]  /*15b0*/  IADD3.X R4, PT, PT, R41.reuse, UR4, RZ, P2, !PT ;  /* 0x0000000429047c10 */ /* 0x041fe200097fe4ff */
[C---:B------:R-:W-:Y:S01]  /*15c0*/  IMAD.X R5, R41.reuse, 0x1, R34, P4 ;  /* 0x0000000129057824 */ /* 0x040fe200020e0622 */
[----:B------:R-:W-:Y:S01]  /*15d0*/  IADD3 R38, P4, PT, R40, R38, RZ ;  /* 0x0000002628267210 */ /* 0x000fe20007f9e0ff */
[----:B------:R-:W-:-:S04]  /*15e0*/  IMAD.X R30, R41, 0x1, R30, P5 ;  /* 0x00000001291e7824 */ /* 0x000fc800028e061e */
[----:B------:R-:W-:Y:S01]  /*15f0*/  IMAD.X R29, R41, 0x1, R29, P4 ;  /* 0x00000001291d7824 */ /* 0x000fe200020e061d */
[----:B------:R-:W-:Y:S07]  /*1600*/  @!P1 BRA `(.L_x_989) ;  /* 0x0000000400bc9947 */ /* 0x000fee0003800000 */
[----:B------:R-:W-:Y:S01]  /*1610*/  BAR.SYNC.DEFER_BLOCKING 0x0 ;  /* 0x0000000000007b1d */ /* 0x000fe20000010000 */
[----:B------:R-:W-:Y:S02]  /*1620*/  ISETP.NE.AND P2, PT, R2, R8, PT ;  /* 0x000000080200720c */ /* 0x000fe40003f45270 */
[----:B------:R-:W-:Y:S02]  /*1630*/  @P6 LEA R40, R40, UR5, 0x3 ;  /* 0x0000000528286c11 */ /* 0x000fe4000f8e18ff */
[----:B------:R-:W-:Y:S02]  /*1640*/  ISETP.NE.AND P0, PT, R8, R10, PT ;  /* 0x0000000a0800720c */ /* 0x000fe40003f05270 */
[----:B------:R-:W-:Y:S02]  /*1650*/  ISETP.NE.AND P1, PT, R10, R12, PT ;  /* 0x0000000c0a00720c */ /* 0x000fe40003f25270 */
[----:B------:R-:W-:Y:S02]  /*1660*/  ISETP.NE.AND P5, PT, R14, R16, PT ;  /* 0x000000100e00720c */ /* 0x000fe40003fa5270 */
[----:B------:R-:W-:-:S02]  /*1670*/  ISETP.NE.AND P4, PT, R16, R18, PT ;  /* 0x000000121000720c */ /* 0x000fc40003f85270 */
[----:B------:R-:W-:Y:S02]  /*1680*/  ISETP.NE.AND P3, PT, R18, R20, PT ;  /* 0x000000141200720c */ /* 0x000fe40003f65270 */
[----:B------:R-:W-:-:S03]  /*1690*/  @P2 LEA R43, R43, UR5, 0x3 ;  /* 0x000000052b2b2c11 */ /* 0x000fc6000f8e18ff */
[----:B------:R-:W-:Y:S02]  /*16a0*/  @P0 LEA R31, R31, UR5, 0x3 ;  /* 0x000000051f1f0c11 */ /* 0x000fe4000f8e18ff */
[----:B------:R-:W-:Y:S02]  /*16b0*/  @P1 LEA R32, R32, UR5, 0x3 ;  /* 0x0000000520201c11 */ /* 0x000fe4000f8e18ff */
[----:B------:R-:W-:Y:S01]  /*16c0*/  @P5 LEA R35, R35, UR5, 0x3 ;  /* 0x0000000523235c11 */ /* 0x000fe2000f8e18ff */
[----:B------:R0:W-:Y:S01]  /*16d0*/  @P6 STS.64 [R40], R22 ;  /* 0x0000001628006388 */ /* 0x0001e20000000a00 */
[----:B------:R-:W-:Y:S02]  /*16e0*/  ISETP.NE.AND P6, PT, R12, R14, PT ;  /* 0x0000000e0c00720c */ /* 0x000fe40003fc5270 */
[----:B------:R-:W-:Y:S01]  /*16f0*/  @P4 LEA R37, R37, UR5, 0x3 ;  /* 0x0000000525254c11 */ /* 0x000fe2000f8e18ff */
[----:B------:R0:W-:Y:S01]  /*1700*/  @P2 STS.64 [R43], R2 ;  /* 0x000000022b002388 */ /* 0x0001e20000000a00 */
[----:B------:R-:W-:-:S02]  /*1710*/  ISETP.NE.AND P2, PT, R20, R27, PT ;  /* 0x0000001b1400720c */ /* 0x000fc40003f45270 */
[----:B------:R-:W-:Y:S01]  /*1720*/  @P3 LEA R38, R38, UR5, 0x3 ;  /* 0x0000000526263c11 */ /* 0x000fe2000f8e18ff */
[----:B------:R0:W-:Y:S01]  /*1730*/  @P0 STS.64 [R31], R8 ;  /* 0x000000081f000388 */ /* 0x0001e20000000a00 */
[----:B------:R-:W-:-:S03]  /*1740*/  ISETP.GT.U32.AND P0, PT, R6, R0, PT ;  /* 0x000000000600720c */ /* 0x000fc60003f04070 */
[----:B------:R0:W-:Y:S01]  /*1750*/  @P1 STS.64 [R32], R10 ;  /* 0x0000000a20001388 */ /* 0x0001e20000000a00 */
[----:B------:R-:W-:Y:S02]  /*1760*/  ISETP.GT.U32.AND.EX P0, PT, R7, RZ, PT, P0 ;  /* 0x000000ff0700720c */ /* 0x000fe40003f04100 */
[----:B------:R-:W-:-:S03]  /*1770*/  @P6 LEA R33, R33, UR5, 0x3 ;  /* 0x0000000521216c11 */ /* 0x000fc6000f8e18ff */
[----:B------:R-:W-:Y:S02]  /*1780*/  @P2 LEA R39, R39, UR5, 0x3 ;  /* 0x0000000527272c11 */ /* 0x000fe4000f8e18ff */
[----:B------:R0:W-:Y:S04]  /*1790*/  @P6 STS.64 [R33], R12 ;  /* 0x0000000c21006388 */ /* 0x0001e80000000a00 */
[----:B------:R0:W-:Y:S04]  /*17a0*/  @P5 STS.64 [R35], R14 ;  /* 0x0000000e23005388 */ /* 0x0001e80000000a00 */
[----:B------:R0:W-:Y:S04]  /*17b0*/  @P4 STS.64 [R37], R16 ;  /* 0x0000001025004388 */ /* 0x0001e80000000a00 */
[----:B------:R0:W-:Y:S04]  /*17c0*/  @P3 STS.64 [R38], R18 ;  /* 0x0000001226003388 */ /* 0x0001e80000000a00 */
[----:B------:R0:W-:Y:S01]  /*17d0*/  @P2 STS.64 [R39], R20 ;  /* 0x0000001427002388 */ /* 0x0001e20000000a00 */
[----:B------:R-:W-:Y:S06]  /*17e0*/  BAR.SYNC.DEFER_BLOCKING 0x0 ;  /* 0x0000000000007b1d */ /* 0x000fec0000010000 */
[----:B------:R-:W-:Y:S05]  /*17f0*/  @!P0 EXIT ;  /* 0x000000000000894d */ /* 0x000fea0003800000 */
[----:B0-----:R-:W-:Y:S01]  /*1800*/  IMAD.MOV.U32 R21, RZ, RZ, R0 ;  /* 0x000000ffff157224 */ /* 0x001fe200078e0000 */
[----:B------:R-:W0:Y:S01]  /*1810*/  LDCU.64 UR12, c[0x0][0x398] ;  /* 0x00007300ff0c77ac */ /* 0x000e220008000a00 */
[----:B------:R-:W-:Y:S01]  /*1820*/  IMAD.MOV.U32 R20, RZ, RZ, RZ ;  /* 0x000000ffff147224 */ /* 0x000fe200078e00ff */
[----:B------:R-:W-:Y:S02]  /*1830*/  BSSY.RECONVERGENT B0, `(.L_x_990) ;  /* 0x000002c000007945 */ /* 0x000fe40003800200 */
[----:B------:R-:W-:Y:S01]  /*1840*/  LOP3.LUT R3, RZ, R21, RZ, 0x33, !PT ;  /* 0x00000015ff037212 */ /* 0x000fe200078e33ff */
[----:B------:R-:W1:Y:S01]  /*1850*/  LDCU.64 UR14, c[0x0][0x3a0] ;  /* 0x00007400ff0e77ac */ /* 0x000e620008000a00 */
[----:B------:R-:W-:Y:S02]  /*1860*/  LOP3.LUT R2, RZ, R20, RZ, 0x33, !PT ;  /* 0x00000014ff027212 */ /* 0x000fe400078e33ff */
[----:B------:R-:W-:-:S04]  /*1870*/  IADD3 R3, P0, PT, R3, R6, RZ ;  /* 0x0000000603037210 */ /* 0x000fc80007f1e0ff */
[C---:B------:R-:W-:Y:S01]  /*1880*/  LOP3.LUT R4, R3.reuse, 0x300, RZ, 0xc0, !PT ;  /* 0x0000030003047812 */ /* 0x040fe200078ec0ff */
[----:B------:R-:W-:Y:S01]  /*1890*/  IMAD.X R2, R2, 0x1, R7, P0 ;  /* 0x0000000102027824 */ /* 0x000fe200000e0607 */
[----:B------:R-:W-:Y:S02]  /*18a0*/  ISETP.GE.U32.AND P0, PT, R3, 0x300, PT ;  /* 0x000003000300780c */ /* 0x000fe40003f06070 */
[----:B------:R-:W-:Y:S02]  /*18b0*/  ISETP.NE.U32.AND P1, PT, R4, 0x300, PT ;  /* 0x000003000400780c */ /* 0x000fe40003f25070 */
[----:B------:R-:W-:Y:S02]  /*18c0*/  ISETP.GE.U32.AND.EX P0, PT, R2, RZ, PT, P0 ;  /* 0x000000ff0200720c */ /* 0x000fe40003f06100 */
[----:B------:R-:W-:-:S13]  /*18d0*/  ISETP.NE.AND.EX P1, PT, RZ, RZ, PT, P1 ;  /* 0x000000ffff00720c */ /* 0x000fda0003f25310 */
[----:B01----:R-:W-:Y:S05]  /*18e0*/  @!P1 BRA `(.L_x_991) ;  /* 0x0000000000809947 */ /* 0x003fea0003800000 */
[----:B------:R-:W0:Y:S01]  /*18f0*/  LDCU.64 UR6, c[0x0][0x3a0] ;  /* 0x00007400ff0677ac */ /* 0x000e220008000a00 */
[----:B------:R-:W-:Y:S01]  /*1900*/  SHF.R.U64 R14, R3, 0x8, R2 ;  /* 0x00000008030e7819 */ /* 0x000fe20000001202 */
[C---:B------:R-:W-:Y:S01]  /*1910*/  IMAD.SHL.U32 R10, R21.reuse, 0x4, RZ ;  /* 0x00000004150a7824 */ /* 0x040fe200078e00ff */
[----:B------:R-:W-:Y:S01]  /*1920*/  SHF.L.U64.HI R11, R21, 0x2, R20 ;  /* 0x00000002150b7819 */ /* 0x000fe20000010214 */
[----:B------:R-:W1:Y:S01]  /*1930*/  LDCU.64 UR10, c[0x0][0x398] ;  /* 0x00007300ff0a77ac */ /* 0x000e620008000a00 */
[----:B------:R-:W-:Y:S01]  /*1940*/  IMAD.MOV.U32 R15, RZ, RZ, RZ ;  /* 0x000000ffff0f7224 */ /* 0x000fe200078e00ff */
[----:B------:R-:W-:Y:S01]  /*1950*/  LEA R0, R0, UR5, 0x3 ;  /* 0x0000000500007c11 */ /* 0x000fe2000f8e18ff */
[----:B------:R-:W-:-:S05]  /*1960*/  VIADD R14, R14, 0x1 ;  /* 0x000000010e0e7836 */ /* 0x000fca0000000000 */
[----:B------:R-:W-:-:S04]  /*1970*/  LOP3.LUT R14, R14, 0x3, RZ, 0xc0, !PT ;  /* 0x000000030e0e7812 */ /* 0x000fc800078ec0ff */
[----:B------:R-:W-:Y:S02]  /*1980*/  LEA R21, P3, R14, R21, 0x8 ;  /* 0x000000150e157211 */ /* 0x000fe400078640ff */
[----:B0-----:R-:W-:Y:S02]  /*1990*/  IADD3 R12, P1, PT, R10, UR6, RZ ;  /* 0x000000060a0c7c10 */ /* 0x001fe4000ff3e0ff */
[----:B------:R-:W-:Y:S02]  /*19a0*/  LEA.HI.X R20, R14, R20, R15, 0x8, P3 ;  /* 0x000000140e147211 */ /* 0x000fe400018f440f */
[----:B-1----:R-:W-:Y:S02]  /*19b0*/  IADD3 R10, P2, PT, R10, UR10, RZ ;  /* 0x0000000a0a0a7c10 */ /* 0x002fe4000ff5e0ff */
[C---:B------:R-:W-:Y:S02]  /*19c0*/  IADD3.X R13, PT, PT, R11.reuse, UR7, RZ, P1, !PT ;  /* 0x000000070b0d7c10 */ /* 0x040fe40008ffe4ff */
[----:B------:R-:W-:-:S09]  /*19d0*/  IADD3.X R11, PT, PT, R11, UR11, RZ, P2, !PT ;  /* 0x0000000b0b0b7c10 */ /* 0x000fd200097fe4ff */
.L_x_992:
[----:B0-----:R0:W1:Y:S01]  /*19e0*/  LDS.64 R8, [R0] ;  /* 0x0000000000087984 */ /* 0x0010620000000a00 */
[----:B------:R-:W-:Y:S01]  /*19f0*/  IMAD.MOV.U32 R2, RZ, RZ, R10 ;  /* 0x000000ffff027224 */ /* 0x000fe200078e000a */
[----:B------:R-:W-:Y:S01]  /*1a00*/  IADD3 R14, P1, PT, R14, -0x1, RZ ;  /* 0xffffffff0e0e7810 */ /* 0x000fe20007f3e0ff */
[----:B------:R-:W-:Y:S01]  /*1a10*/  IMAD.MOV.U32 R3, RZ, RZ, R11 ;  /* 0x000000ffff037224 */ /* 0x000fe200078e000b */
[----:B------:R-:W-:Y:S01]  /*1a20*/  IADD3 R10, P3, PT, R10, 0x400, RZ ;  /* 0x000004000a0a7810 */ /* 0x000fe20007f7e0ff */
[----:B------:R-:W-:Y:S01]  /*1a30*/  IMAD.MOV.U32 R4, RZ, RZ, R12 ;  /* 0x000000ffff047224 */ /* 0x000fe200078e000c */
[----:B------:R-:W-:Y:S01]  /*1a40*/  IADD3.X R15, PT, PT, R15, -0x1, RZ, P1, !PT ;  /* 0xffffffff0f0f7810 */ /* 0x000fe20000ffe4ff */
[----:B------:R-:W-:Y:S01]  /*1a50*/  IMAD.MOV.U32 R5, RZ, RZ, R13 ;  /* 0x000000ffff057224 */ /* 0x000fe200078e000d */
[----:B------:R-:W-:Y:S01]  /*1a60*/  ISETP.NE.U32.AND P1, PT, R14, RZ, PT ;  /* 0x000000ff0e00720c */ /* 0x000fe20003f25070 */
[----:B0-----:R-:W-:Y:S01]  /*1a70*/  VIADD R0, R0, 0x800 ;  /* 0x0000080000007836 */ /* 0x001fe20000000000 */
[----:B------:R-:W-:Y:S01]  /*1a80*/  IADD3 R12, P2, PT, R12, 0x400, RZ ;  /* 0x000004000c0c7810 */ /* 0x000fe20007f5e0ff */
[----:B------:R-:W-:Y:S01]  /*1a90*/  IMAD.X R11, RZ, RZ, R11, P3 ;  /* 0x000000ffff0b7224 */ /* 0x000fe200018e060b */
[----:B------:R-:W-:-:S03]  /*1aa0*/  ISETP.NE.AND.EX P1, PT, R15, RZ, PT, P1 ;  /* 0x000000ff0f00720c */ /* 0x000fc60003f25310 */
[----:B------:R-:W-:Y:S01]  /*1ab0*/  IMAD.X R13, RZ, RZ, R13, P2 ;  /* 0x000000ffff0d7224 */ /* 0x000fe200010e060d */
[----:B-1----:R0:W-:Y:S04]  /*1ac0*/  STG.E desc[UR8][R2.64], R8 ;  /* 0x0000000802007986 */ /* 0x0021e8000c101908 */
[----:B------:R0:W-:Y:S05]  /*1ad0*/  STG.E desc[UR8][R4.64], R9 ;  /* 0x0000000904007986 */ /* 0x0001ea000c101908 */
[----:B------:R-:W-:Y:S05]  /*1ae0*/  @P1 BRA `(.L_x_992) ;  /* 0xfffffffc00bc1947 */ /* 0x000fea000383ffff */
.L_x_991:
[----:B------:R-:W-:Y:S05]  /*1af0*/  BSYNC.RECONVERGENT B0 ;  /* 0x0000000000007941 */ /* 0x000fea0003800200 */
.L_x_990:
[----:B------:R-:W-:Y:S05]  /*1b00*/  @!P0 EXIT ;  /* 0x000000000000894d */ /* 0x000fea0003800000 */
.L_x_993:
[C---:B------:R-:W-:Y:S01]  /*1b10*/  LEA R0, R21.reuse, UR5, 0x3 ;  /* 0x0000000515007c11 */ /* 0x040fe2000f8e18ff */
[C---:B----4-:R-:W-:Y:S01]  /*1b20*/  IMAD.SHL.U32 R10, R21.reuse, 0x4, RZ ;  /* 0x00000004150a7824 */ /* 0x050fe200078e00ff */
[C---:B0-----:R-:W-:Y:S01]  /*1b30*/  SHF.L.U64.HI R3, R21.reuse, 0x2, R20 ;  /* 0x0000000215037819 */ /* 0x041fe20000010214 */
[----:B------:R-:W-:Y:S02]  /*1b40*/  VIADD R21, R21, 0x400 ;  /* 0x0000040015157836 */ /* 0x000fe40000000000 */
[----:B------:R-:W0:Y:S01]  /*1b50*/  LDS.64 R12, [R0] ;  /* 0x00000000000c7984 */ /* 0x000e220000000a00 */
[C---:B------:R-:W-:Y:S01]  /*1b60*/  IADD3 R8, P0, PT, R10.reuse, UR12, RZ ;  /* 0x0000000c0a087c10 */ /* 0x040fe2000ff1e0ff */
[----:B------:R-:W-:Y:S01]  /*1b70*/  IMAD.MOV.U32 R20, RZ, RZ, RZ ;  /* 0x000000ffff147224 */ /* 0x000fe200078e00ff */
[C---:B------:R-:W-:Y:S01]  /*1b80*/  LOP3.LUT R4, R10.reuse, 0xfffffffc, RZ, 0xc0, !PT ;  /* 0xfffffffc0a047812 */ /* 0x040fe200078ec0ff */
[----:B------:R-:W1:Y:S01]  /*1b90*/  LDS.64 R14, [R0+0x800] ;  /* 0x00080000000e7984 */ /* 0x000e620000000a00 */
[----:B------:R-:W-:-:S02]  /*1ba0*/  IADD3 R10, P1, PT, R10, UR14, RZ ;  /* 0x0000000e0a0a7c10 */ /* 0x000fc4000ff3e0ff */
[C---:B------:R-:W-:Y:S01]  /*1bb0*/  IADD3.X R9, PT, PT, R3.reuse, UR13, RZ, P0, !PT ;  /* 0x0000000d03097c10 */ /* 0x040fe200087fe4ff */
[----:B------:R-:W2:Y:S01]  /*1bc0*/  LDS.64 R16, [R0+0x1000] ;  /* 0x0010000000107984 */ /* 0x000ea20000000a00 */
[C---:B------:R-:W-:Y:S02]  /*1bd0*/  LOP3.LUT R5, R3.reuse, 0x3, RZ, 0xc0, !PT ;  /* 0x0000000303057812 */ /* 0x040fe400078ec0ff */
[C---:B------:R-:W-:Y:S01]  /*1be0*/  IADD3 R2, P0, PT, R4.reuse, UR12, RZ ;  /* 0x0000000c04027c10 */ /* 0x040fe2000ff1e0ff */
[----:B------:R-:W3:Y:S01]  /*1bf0*/  LDS.64 R18, [R0+0x1800] ;  /* 0x0018000000127984 */ /* 0x000ee20000000a00 */
[----:B------:R-:W-:Y:S02]  /*1c00*/  IADD3.X R11, PT, PT, R3, UR15, RZ, P1, !PT ;  /* 0x0000000f030b7c10 */ /* 0x000fe40008ffe4ff */
[----:B------:R-:W-:Y:S02]  /*1c10*/  IADD3 R4, P1, PT, R4, UR14, RZ ;  /* 0x0000000e04047c10 */ /* 0x000fe4000ff3e0ff */
[----:B------:R-:W-:-:S02]  /*1c20*/  IADD3.X R3, PT, PT, R5, UR13, RZ, P0, !PT ;  /* 0x0000000d05037c10 */ /* 0x000fc400087fe4ff */
[----:B------:R-:W-:Y:S02]  /*1c30*/  IADD3.X R5, PT, PT, R5, UR15, RZ, P1, !PT ;  /* 0x0000000f05057c10 */ /* 0x000fe40008ffe4ff */
[----:B------:R-:W-:-:S04]  /*1c40*/  ISETP.GT.U32.AND P0, PT, R6, R21, PT ;  /* 0x000000150600720c */ /* 0x000fc80003f04070 */
[----:B------:R-:W-:Y:S01]  /*1c50*/  ISETP.GT.U32.AND.EX P0, PT, R7, RZ, PT, P0 ;  /* 0x000000ff0700720c */ /* 0x000fe20003f04100 */
[----:B0-----:R4:W-:Y:S04]  /*1c60*/  STG.E desc[UR8][R8.64], R12 ;  /* 0x0000000c08007986 */ /* 0x0019e8000c101908 */
[----:B------:R4:W-:Y:S04]  /*1c70*/  STG.E desc[UR8][R10.64], R13 ;  /* 0x0000000d0a007986 */ /* 0x0009e8000c101908 */
[----:B-1----:R4:W-:Y:S04]  /*1c80*/  STG.E desc[UR8][R2.64+0x400], R14 ;  /* 0x0004000e02007986 */ /* 0x0029e8000c101908 */
[----:B------:R4:W-:Y:S04]  /*1c90*/  STG.E desc[UR8][R4.64+0x400], R15 ;  /* 0x0004000f04007986 */ /* 0x0009e8000c101908 */
[----:B--2---:R4:W-:Y:S04]  /*1ca0*/  STG.E desc[UR8][R2.64+0x800], R16 ;  /* 0x0008001002007986 */ /* 0x0049e8000c101908 */
[----:B------:R4:W-:Y:S04]  /*1cb0*/  STG.E desc[UR8][R4.64+0x800], R17 ;  /* 0x0008001104007986 */ /* 0x0009e8000c101908 */
[----:B---3--:R4:W-:Y:S04]  /*1cc0*/  STG.E desc[UR8][R2.64+0xc00], R18 ;  /* 0x000c001202007986 */ /* 0x0089e8000c101908 */
[----:B------:R4:W-:Y:S01]  /*1cd0*/  STG.E desc[UR8][R4.64+0xc00], R19 ;  /* 0x000c001304007986 */ /* 0x0009e2000c101908 */
[----:B------:R-:W-:Y:S05]  /*1ce0*/  @P0 BRA `(.L_x_993) ;  /* 0xfffffffc00880947 */ /* 0x000fea000383ffff */
[----:B------:R-:W-:Y:S05]  /*1cf0*/  EXIT ;  /* 0x000000000000794d */ /* 0x000fea0003800000 */
.L_x_989:
[----:B------:R-:W-:Y:S01]  /*1d00*/  BSSY.RECONVERGENT B0, `(.L_x_994) ;  /* 0x000000f000007945 */ /* 0x000fe20003800200 */
[----:B------:R-:W-:Y:S02]  /*1d10*/  ISETP.NE.AND P1, PT, R20, R27, PT ;  /* 0x0000001b1400720c */ /* 0x000fe40003f25270 */
[----:B------:R-:W-:Y:S02]  /*1d20*/  ISETP.NE.AND P4, PT, R2, R8, PT ;  /* 0x000000080200720c */ /* 0x000fe40003f85270 */
[----:B------:R-:W-:Y:S01]  /*1d30*/  ISETP.NE.AND P0, PT, R8, R10, PT ;  /* 0x0000000a0800720c */ /* 0x000fe20003f05270 */
[----:B------:R-:W-:-:S12]  /*1d40*/  @!P6 BRA `(.L_x_995) ;  /* 0x000000000028e947 */ /* 0x000fd80003800000 */
[----:B------:R-:W0:Y:S01]  /*1d50*/  LDCU.64 UR4, c[0x0][0x398] ;  /* 0x00007300ff0477ac */ /* 0x000e220008000a00 */
[C---:B------:R-:W-:Y:S01]  /*1d60*/  IMAD.SHL.U32 R24, R40.reuse, 0x4, RZ ;  /* 0x0000000428187824 */ /* 0x040fe200078e00ff */
[----:B------:R-:W-:Y:S01]  /*1d70*/  SHF.L.U64.HI R40, R40, 0x2, R41 ;  /* 0x0000000228287819 */ /* 0x000fe20000010229 */
[----:B------:R-:W1:Y:S03]  /*1d80*/  LDCU.64 UR6, c[0x0][0x3a0] ;  /* 0x00007400ff0677ac */ /* 0x000e660008000a00 */
[C---:B0-----:R-:W-:Y:S02]  /*1d90*/  IADD3 R6, P2, PT, R24.reuse, UR4, RZ ;  /* 0x0000000418067c10 */ /* 0x041fe4000ff5e0ff */
[----:B-1----:R-:W-:Y:S02]  /*1da0*/  IADD3 R24, P3, PT, R24, UR6, RZ ;  /* 0x0000000618187c10 */ /* 0x002fe4000ff7e0ff */
[----:B------:R-:W-:-:S02]  /*1db0*/  IADD3.X R7, PT, PT, R40, UR5, RZ, P2, !PT ;  /* 0x0000000528077c10 */ /* 0x000fc400097fe4ff */
[----:B------:R-:W-:-:S03]  /*1dc0*/  IADD3.X R25, PT, PT, R40, UR7, RZ, P3, !PT ;  /* 0x0000000728197c10 */ /* 0x000fc60009ffe4ff */
[----:B------:R0:W-:Y:S04]  /*1dd0*/  STG.E desc[UR8][R6.64], R22 ;  /* 0x0000001606007986 */ /* 0x0001e8000c101908 */
[----:B------:R0:W-:Y:S02]  /*1de0*/  STG.E desc[UR8][R24.64], R23 ;  /* 0x0000001718007986 */ /* 0x0001e4000c101908 */
.L_x_995:
[----:B------:R-:W-:Y:S05]  /*1df0*/  BSYNC.RECONVERGENT B0 ;  /* 0x0000000000007941 */ /* 0x000fea0003800200 */
.L_x_994:
[----:B------:R-:W-:Y:S04]  /*1e00*/  BSSY.RECONVERGENT B0, `(.L_x_996) ;  /* 0x000000c000007945 */ /* 0x000fe80003800200 */
[----:B------:R-:W-:Y:S05]  /*1e10*/  @!P4 BRA `(.L_x_997) ;  /* 0x000000000028c947 */ /* 0x000fea0003800000 */
[----:B------:R-:W1:Y:S01]  /*1e20*/  LDCU.64 UR4, c[0x0][0x398] ;  /* 0x00007300ff0477ac */ /* 0x000e620008000a00 */
[C---:B0-----:R-:W-:Y:S01]  /*1e30*/  IMAD.SHL.U32 R22, R43.reuse, 0x4, RZ ;  /* 0x000000042b167824 */ /* 0x041fe200078e00ff */
[----:B------:R-:W-:Y:S01]  /*1e40*/  SHF.L.U64.HI R43, R43, 0x2, R4 ;  /* 0x000000022b2b7819 */ /* 0x000fe20000010204 */
[----:B------:R-:W0:Y:S03]  /*1e50*/  LDCU.64 UR6, c[0x0][0x3a0] ;  /* 0x00007400ff0677ac */ /* 0x000e260008000a00 */
[C---:B-1----:R-:W-:Y:S02]  /*1e60*/  IADD3 R6, P2, PT, R22.reuse, UR4, RZ ;  /* 0x0000000416067c10 */ /* 0x042fe4000ff5e0ff */
[----:B0-----:R-:W-:Y:S02]  /*1e70*/  IADD3 R22, P3, PT, R22, UR6, RZ ;  /* 0x0000000616167c10 */ /* 0x001fe4000ff7e0ff */
[----:B------:R-:W-:-:S02]  /*1e80*/  IADD3.X R7, PT, PT, R43, UR5, RZ, P2, !PT ;  /* 0x000000052b077c10 */ /* 0x000fc400097fe4ff */
[----:B------:R-:W-:-:S03]  /*1e90*/  IADD3.X R23, PT, PT, R43, UR7, RZ, P3, !PT ;  /* 0x000000072b177c10 */ /* 0x000fc60009ffe4ff */
[----:B------:R1:W-:Y:S04]  /*1ea0*/  STG.E desc[UR8][R6.64], R2 ;  /* 0x0000000206007986 */ /* 0x0003e8000c101908 */
[----:B------:R1:W-:Y:S02]  /*1eb0*/  STG.E desc[UR8][R22.64], R3 ;  /* 0x0000000316007986 */ /* 0x0003e4000c101908 */
.L_x_997:
[----:B------:R-:W-:Y:S05]  /*1ec0*/  BSYNC.RECONVERGENT B0 ;  /* 0x0000000000007941 */ /* 0x000fea0003800200 */
.L_x_996:
[----:B------:R-:W-:Y:S01]  /*1ed0*/  BSSY.RECONVERGENT B0, `(.L_x_998) ;  /* 0x0000011000007945 */ /* 0x000fe20003800200 */
[----:B------:R-:W-:Y:S02]  /*1ee0*/  ISETP.NE.AND P2, PT, R10, R12, PT ;  /* 0x0000000c0a00720c */ /* 0x000fe40003f45270 */
[----:B------:R-:W-:Y:S02]  /*1ef0*/  ISETP.NE.AND P3, PT, R12, R14, PT ;  /* 0x0000000e0c00720c */ /* 0x000fe40003f65270 */
[----:B------:R-:W-:Y:S02]  /*1f00*/  ISETP.NE.AND P4, PT, R14, R16, PT ;  /* 0x000000100e00720c */ /* 0x000fe40003f85270 */
[----:B------:R-:W-:Y:S02]  /*1f10*/  ISETP.NE.AND P5, PT, R16, R18, PT ;  /* 0x000000121000720c */ /* 0x000fe40003fa5270 */
[----:B------:R-:W-:Y:S01]  /*1f20*/  ISETP.NE.AND P6, PT, R18, R20, PT ;  /* 0x000000141200720c */ /* 0x000fe20003fc5270 */
[----:B------:R-:W-:-:S12]  /*1f30*/  @!P0 BRA `(.L_x_999) ;  /* 0x0000000000288947 */ /* 0x000fd80003800000 */
[----:B------:R-:W2:Y:S01]  /*1f40*/  LDCU.64 UR4, c[0x0][0x398] ;  /* 0x00007300ff0477ac */ /* 0x000ea20008000a00 */
[C---:B01----:R-:W-:Y:S01]  /*1f50*/  IMAD.SHL.U32 R6, R31.reuse, 0x4, RZ ;  /* 0x000000041f067824 */ /* 0x043fe200078e00ff */
[----:B------:R-:W-:Y:S01]  /*1f60*/  SHF.L.U64.HI R42, R31, 0x2, R42 ;  /* 0x000000021f2a7819 */ /* 0x000fe2000001022a */
[----:B------:R-:W0:Y:S03]  /*1f70*/  LDCU.64 UR6, c[0x0][0x3a0] ;  /* 0x00007400ff0677ac */ /* 0x000e260008000a00 */
[----:B--2---:R-:W-:-:S04]  /*1f80*/  IADD3 R2, P0, PT, R6, UR4, RZ ;  /* 0x0000000406027c10 */ /* 0x004fc8000ff1e0ff */
[----:B------:R-:W-:Y:S02]  /*1f90*/  IADD3.X R3, PT, PT, R42, UR5, RZ, P0, !PT ;  /* 0x000000052a037c10 */ /* 0x000fe400087fe4ff */
[----:B0-----:R-:W-:-:S03]  /*1fa0*/  IADD3 R6, P0, PT, R6, UR6, RZ ;  /* 0x0000000606067c10 */ /* 0x001fc6000ff1e0ff */
[----:B------:R2:W-:Y:S01]  /*1fb0*/  STG.E desc[UR8][R2.64], R8 ;  /* 0x0000000802007986 */ /* 0x0005e2000c101908 */
[----:B------:R-:W-:-:S05]  /*1fc0*/  IADD3.X R7, PT, PT, R42, UR7, RZ, P0, !PT ;  /* 0x000000072a077c10 */ /* 0x000fca00087fe4ff */
[----:B------:R2:W-:Y:S04]  /*1fd0*/  STG.E desc[UR8][R6.64], R9 ;  /* 0x0000000906007986 */ /* 0x0005e8000c101908 */
.L_x_999:
[----:B------:R-:W-:Y:S05]  /*1fe0*/  BSYNC.RECONVERGENT B0 ;  /* 0x0000000000007941 */ /* 0x000fea0003800200 */
.L_x_998:
[----:B------:R-:W-:Y:S04]  /*1ff0*/  BSSY.RECONVERGENT B0, `(.L_x_1000) ;  /* 0x000000c000007945 */ /* 0x000fe80003800200 */
[----:B------:R-:W-:Y:S05]  /*2000*/  @!P2 BRA `(.L_x_1001) ;  /* 0x000000000028a947 */ /* 0x000fea0003800000 */
[----:B------:R-:W1:Y:S01]  /*2010*/  LDCU.64 UR4, c[0x0][0x398] ;  /* 0x00007300ff0477ac */ /* 0x000e620008000a00 */
[C---:B------:R-:W-:Y:S01]  /*2020*/  IMAD.SHL.U32 R4, R32.reuse, 0x4, RZ ;  /* 0x0000000420047824 */ /* 0x040fe200078e00ff */
[----:B------:R-:W-:Y:S01]  /*2030*/  SHF.L.U64.HI R5, R32, 0x2, R5 ;  /* 0x0000000220057819 */ /* 0x000fe20000010205 */
[----:B------:R-:W3:Y:S03]  /*2040*/  LDCU.64 UR6, c[0x0][0x3a0] ;  /* 0x00007400ff0677ac */ /* 0x000ee60008000a00 */
[C---:B-12---:R-:W-:Y:S02]  /*2050*/  IADD3 R2, P0, PT, R4.reuse, UR4, RZ ;  /* 0x0000000404027c10 */ /* 0x046fe4000ff1e0ff */
[----:B---3--:R-:W-:Y:S02]  /*2060*/  IADD3 R4, P2, PT, R4, UR6, RZ ;  /* 0x0000000604047c10 */ /* 0x008fe4000ff5e0ff */
[----:B------:R-:W-:-:S02]  /*2070*/  IADD3.X R3, PT, PT, R5, UR5, RZ, P0, !PT ;  /* 0x0000000505037c10 */ /* 0x000fc400087fe4ff */
[----:B------:R-:W-:-:S03]  /*2080*/  IADD3.X R5, PT, PT, R5, UR7, RZ, P2, !PT ;  /* 0x0000000705057c10 */ /* 0x000fc600097fe4ff */
[----:B------:R3:W-:Y:S04]  /*2090*/  STG.E desc[UR8][R2.64], R10 ;  /* 0x0000000a02007986 */ /* 0x0007e8000c101908 */
[----:B------:R3:W-:Y:S02]  /*20a0*/  STG.E desc[UR8][R4.64], R11 ;  /* 0x0000000b04007986 */ /* 0x0007e4000c101908 */
.L_x_1001:
[----:B------:R-:W-:Y:S05]  /*20b0*/  BSYNC.RECONVERGENT B0 ;  /* 0x0000000000007941 */ /* 0x000fea0003800200 */
.L_x_1000:
[----:B------:R-:W-:Y:S04]  /*20c0*/  BSSY.RECONVERGENT B0, `(.L_x_1002) ;  /* 0x000000c000007945 */ /* 0x000fe80003800200 */
[----:B------:R-:W-:Y:S05]  /*20d0*/  @!P3 BRA `(.L_x_1003) ;  /* 0x000000000028b947 */ /* 0x000fea0003800000 */
[----:B------:R-:W1:Y:S01]  /*20e0*/  LDCU.64 UR4, c[0x0][0x398] ;  /* 0x00007300ff0477ac */ /* 0x000e620008000a00 */
[C---:B---3--:R-:W-:Y:S01]  /*20f0*/  IMAD.SHL.U32 R4, R33.reuse, 0x4, RZ ;  /* 0x0000000421047824 */ /* 0x048fe200078e00ff */
        /* <DEDUP_REMOVED lines=8> */
.L_x_1003:
[----:B------:R-:W-:Y:S05]  /*2180*/  BSYNC.RECONVERGENT B0 ;  /* 0x0000000000007941 */ /* 0x000fea0003800200 */
.L_x_1002:
[----:B------:R-:W-:Y:S04]  /*2190*/  BSSY.RECONVERGENT B0, `(.L_x_1004) ;  /* 0x000000c000007945 */ /* 0x000fe80003800200 */
[----:B------:R-:W-:Y:S05]  /*21a0*/  @!P4 BRA `(.L_x_1005) ;  /* 0x000000000028c947 */ /* 0x000fea0003800000 */
[----:B------:R-:W1:Y:S01]  /*21b0*/  LDCU.64 UR4, c[0x0][0x398] ;  /* 0x00007300ff0477ac */ /* 0x000e620008000a00 */
[C---:B---34-:R-:W-:Y:S01]  /*21c0*/  IMAD.SHL.U32 R4, R35.reuse, 0x4, RZ ;  /* 0x0000000423047824 */ /* 0x058fe200078e00ff */
        /* <DEDUP_REMOVED lines=8> */
.L_x_1005:
[----:B------:R-:W-:Y:S05]  /*2250*/  BSYNC.RECONVERGENT B0 ;  /* 0x0000000000007941 */ /* 0x000fea0003800200 */
.L_x_1004:
[----:B------:R-:W-:Y:S04]  /*2260*/  BSSY.RECONVERGENT B0, `(.L_x_1006) ;  /* 0x000000c000007945 */ /* 0x000fe80003800200 */
[----:B------:R-:W-:Y:S05]  /*2270*/  @!P5 BRA `(.L_x_1007) ;  /* 0x000000000028d947 */ /* 0x000fea0003800000 */
[----:B------:R-:W2:Y:S01]  /*2280*/  LDCU.64 UR4, c[0x0][0x398] ;  /* 0x00007300ff0477ac */ /* 0x000ea20008000a00 */
[C---:B-1-34-:R-:W-:Y:S01]  /*2290*/  IMAD.SHL.U32 R4, R37.reuse, 0x4, RZ ;  /* 0x0000000425047824 */ /* 0x05afe200078e00ff */
[----:B------:R-:W-:Y:S01]  /*22a0*/  SHF.L.U64.HI R28, R37, 0x2, R28 ;  /* 0x00000002251c7819 */ /* 0x000fe2000001021c */
[----:B------:R-:W1:Y:S03]  /*22b0*/  LDCU.64 UR6, c[0x0][0x3a0] ;  /* 0x00007400ff0677ac */ /* 0x000e660008000a00 */
[C---:B--2---:R-:W-:Y:S02]  /*22c0*/  IADD3 R2, P0, PT, R4.reuse, UR4, RZ ;  /* 0x0000000404027c10 */ /* 0x044fe4000ff1e0ff */
[----:B-1----:R-:W-:Y:S02]  /*22d0*/  IADD3 R4, P2, PT, R4, UR6, RZ ;  /* 0x0000000604047c10 */ /* 0x002fe4000ff5e0ff */
[----:B------:R-:W-:-:S02]  /*22e0*/  IADD3.X R3, PT, PT, R28, UR5, RZ, P0, !PT ;  /* 0x000000051c037c10 */ /* 0x000fc400087fe4ff */
[----:B------:R-:W-:-:S03]  /*22f0*/  IADD3.X R5, PT, PT, R28, UR7, RZ, P2, !PT ;  /* 0x000000071c057c10 */ /* 0x000fc600097fe4ff */
[----:B------:R1:W-:Y:S04]  /*2300*/  STG.E desc[UR8][R2.64], R16 ;  /* 0x0000001002007986 */ /* 0x0003e8000c101908 */
[----:B------:R1:W-:Y:S02]  /*2310*/  STG.E desc[UR8][R4.64], R17 ;  /* 0x0000001104007986 */ /* 0x0003e4000c101908 */
.L_x_1007:
[----:B------:R-:W-:Y:S05]  /*2320*/  BSYNC.RECONVERGENT B0 ;  /* 0x0000000000007941 */ /* 0x000fea0003800200 */
.L_x_1006:
        /* <DEDUP_REMOVED lines=12> */
.L_x_1009:
[----:B------:R-:W-:Y:S05]  /*23f0*/  BSYNC.RECONVERGENT B0 ;  /* 0x0000000000007941 */ /* 0x000fea0003800200 */
.L_x_1008:
[----:B------:R-:W-:Y:S05]  /*2400*/  @!P1 EXIT ;  /* 0x000000000000994d */ /* 0x000fea0003800000 */
        /* <DEDUP_REMOVED lines=8> */
[----:B------:R-:W-:Y:S04]  /*2490*/  STG.E desc[UR8][R2.64], R20 ;  /* 0x0000001402007986 */ /* 0x000fe8000c101908 */
[----:B------:R-:W-:Y:S01]  /*24a0*/  STG.E desc[UR8][R4.64], R21 ;  /* 0x0000001504007986 */ /* 0x000fe2000c101908 */
[----:B------:R-:W-:Y:S05]  /*24b0*/  EXIT ;  /* 0x000000000000794d */ /* 0x000fea0003800000 */
.L_x_988:
[----:B------:R-:W0:Y:S01]  /*24c0*/  S2R R40, SR_TID.X ;  /* 0x0000000000287919 */ /* 0x000e220000002100 */
        /* <DEDUP_REMOVED lines=16> */
[----:B------:R0:W5:Y:S01]  /*25d0*/  LDG.E.CONSTANT R21, desc[UR8][R6.64+0x400] ;  /* 0x0004000806157981 */ /* 0x000162000c1e9900 */
[----:B------:R-:W-:Y:S01]  /*25e0*/  ISETP.NE.AND P1, PT, R40, RZ, PT ;  /* 0x000000ff2800720c */ /* 0x000fe20003f25270 */
[----:B------:R-:W-:Y:S01]  /*25f0*/  IMAD.MOV.U32 R2, RZ, RZ, RZ ;  /* 0x000000ffff027224 */ /* 0x000fe200078e00ff */
[----:B------:R-:W1:Y:S01]  /*2600*/  S2R R38, SR_LANEID ;  /* 0x0000000000267919 */ /* 0x000e620000000000 */
[----:B------:R-:W1:Y:S01]  /*2610*/  S2UR UR5, SR_CgaCtaId ;  /* 0x00000000000579c3 */ /* 0x000e620000008800 */
[----:B------:R-:W-:Y:S01]  /*2620*/  SHF.R.U32.HI R3, RZ, 0x5, R40 ;  /* 0x00000005ff037819 */ /* 0x000fe20000011628 */
[----:B------:R-:W-:-:S06]  /*2630*/  UMOV UR4, 0x400 ;  /* 0x0000040000047882 */ /* 0x000fcc0000000000 */
[----:B0-----:R-:W0:Y:S08]  /*2640*/  LDC R7, c[0x0][0x390] ;  /* 0x0000e400ff077b82 */ /* 0x001e300000000800 */
[----:B------:R-:W1:Y:S02]  /*2650*/  @!P1 LDC.64 R4, c[0x0][0x380] ;  /* 0x0000e000ff049b82 */ /* 0x000e640000000a00 */
[----:B-1----:R-:W-:-:S05]  /*2660*/  @!P1 IMAD.WIDE.U32 R4, R39, 0x2400, R4 ;  /* 0x0000240027049825 */ /* 0x002fca00078e0004 */
[----:B------:R1:W5:Y:S01]  /*2670*/  @!P1 LDG.E.CONSTANT R2, desc[UR8][R4.64+-0x4] ;  /* 0xfffffc0804029981 */ /* 0x000362000c1e9900 */
[----:B------:R-:W-:Y:S01]  /*2680*/  ULEA UR4, UR5, UR4, 0x18 ;  /* 0x0000000405047291 */ /* 0x000fe2000f8ec0ff */
[----:B------:R-:W-:Y:S01]  /*2690*/  IMAD R6, R3, 0x120, R38 ;  /* 0x0000012003067824 */ /* 0x000fe200078e0226 */
[----:B------:R-:W-:-:S04]  /*26a0*/  ISETP.NE.AND P0, PT, R40, RZ, PT ;  /* 0x000000ff2800720c */ /* 0x000fc80003f05270 */
[----:B------:R-:W-:Y:S02]  /*26b0*/  LEA R6, R6, UR4, 0x2 ;  /* 0x0000000406067c11 */ /* 0x000fe4000f8e10ff */
[----:B------:R-:W-:-:S03]  /*26c0*/  LEA R24, R40, UR4, 0x2 ;  /* 0x0000000428187c11 */ /* 0x000fc6000f8e10ff */
[----:B-1----:R-:W-:Y:S01]  /*26d0*/  IMAD R5, R38, 0x20, R6 ;  /* 0x0000002026057824 */ /* 0x002fe200078e0206 */
[----:B--2---:R-:W-:Y:S04]  /*26e0*/  STS [R6], R0 ;  /* 0x0000000006007388 */ /* 0x004fe80000000800 */
[----:B---3--:R-:W-:Y:S04]  /*26f0*/  STS [R6+0x80], R8 ;  /* 0x0000800806007388 */ /* 0x008fe80000000800 */
[----:B----4-:R-:W-:Y:S04]  /*2700*/  STS [R6+0x100], R9 ;  /* 0x0001000906007388 */ /* 0x010fe80000000800 */
[----:B-----5:R-:W-:Y:S04]  /*2710*/  STS [R6+0x180], R11 ;  /* 0x0001800b06007388 */ /* 0x020fe80000000800 */
        /* <DEDUP_REMOVED lines=8> */
[----:B------:R-:W1:Y:S04]  /*27a0*/  LDS R10, [R5+0x4] ;  /* 0x00000400050a7984 */ /* 0x000e680000000800 */
[----:B------:R-:W2:Y:S04]  /*27b0*/  LDS R12, [R5+0x8] ;  /* 0x00000800050c7984 */ /* 0x000ea80000000800 */
[----:B------:R-:W3:Y:S04]  /*27c0*/  LDS R14, [R5+0xc] ;  /* 0x00000c00050e7984 */ /* 0x000ee80000000800 */
[----:B------:R-:W4:Y:S04]  /*27d0*/  LDS R16, [R5+0x10] ;  /* 0x0000100005107984 */ /* 0x000f280000000800 */
[----:B------:R-:W5:Y:S04]  /*27e0*/  LDS R18, [R5+0x14] ;  /* 0x0000140005127984 */ /* 0x000f680000000800 */
[----:B------:R-:W-:Y:S04]  /*27f0*/  LDS R20, [R5+0x18] ;  /* 0x0000180005147984 */ /* 0x000fe80000000800 */
[----:B------:R-:W-:Y:S01]  /*2800*/  LDS R22, [R5+0x1c] ;  /* 0x00001c0005167984 */ /* 0x000fe20000000800 */
[----:B------:R-:W-:Y:S01]  /*2810*/  BAR.SYNC.DEFER_BLOCKING 0x0 ;  /* 0x0000000000007b1d */ /* 0x000fe20000010000 */
[----:B-1----:R-:W-:-:S02]  /*2820*/  ISETP.NE.AND P2, PT, R8, R10, PT ;  /* 0x0000000a0800720c */ /* 0x002fc40003f45270 */
[----:B--2---:R-:W-:Y:S02]  /*2830*/  ISETP.NE.AND P3, PT, R10, R12, PT ;  /* 0x0000000c0a00720c */ /* 0x004fe40003f65270 */
[----:B---3--:R-:W-:Y:S01]  /*2840*/  ISETP.NE.AND P4, PT, R12, R14, PT ;  /* 0x0000000e0c00720c */ /* 0x008fe20003f85270 */
[----:B0-----:R-:W-:Y:S01]  /*2850*/  STS [R6], R7 ;  /* 0x0000000706007388 */ /* 0x001fe20000000800 */
[----:B----4-:R-:W-:-:S03]  /*2860*/  ISETP.NE.AND P6, PT, R14, R16, PT ;  /* 0x000000100e00720c */ /* 0x010fc60003fc5270 */
[----:B------:R-:W-:Y:S01]  /*2870*/  STS [R6+0x80], R7 ;  /* 0x0000800706007388 */ /* 0x000fe20000000800 */
[----:B-----5:R-:W-:-:S03]  /*2880*/  ISETP.NE.AND P5, PT, R16, R18, PT ;  /* 0x000000121000720c */ /* 0x020fc60003fa5270 */
        /* <DEDUP_REMOVED lines=8> */
[----:B------:R-:W1:Y:S01]  /*2910*/  LDS R9, [R5] ;  /* 0x0000000005097984 */ /* 0x000e620000000800 */
[----:B0-----:R-:W-:-:S03]  /*2920*/  SEL R6, RZ, 0x1, !P4 ;  /* 0x00000001ff067807 */ /* 0x001fc60006000000 */
[----:B------:R-:W0:Y:S04]  /*2930*/  LDS R11, [R5+0x4] ;  /* 0x00000400050b7984 */ /* 0x000e280000000800 */
[----:B------:R-:W2:Y:S04]  /*2940*/  LDS R13, [R5+0x8] ;  /* 0x00000800050d7984 */ /* 0x000ea80000000800 */
[----:B------:R-:W3:Y:S04]  /*2950*/  LDS R15, [R5+0xc] ;  /* 0x00000c00050f7984 */ /* 0x000ee80000000800 */
[----:B------:R-:W4:Y:S04]  /*2960*/  LDS R17, [R5+0x10] ;  /* 0x0000100005117984 */ /* 0x000f280000000800 */
[----:B------:R-:W5:Y:S04]  /*2970*/  LDS R19, [R5+0x14] ;  /* 0x0000140005137984 */ /* 0x000f680000000800 */
[----:B------:R-:W5:Y:S04]  /*2980*/  LDS R21, [R5+0x18] ;  /* 0x0000180005157984 */ /* 0x000f680000000800 */
[----:B------:R-:W-:Y:S04]  /*2990*/  LDS R23, [R5+0x1c] ;  /* 0x00001c0005177984 */ /* 0x000fe80000000800 */
[----:B------:R0:W-:Y:S01]  /*29a0*/  LDS R4, [R5+0x20] ;  /* 0x0000200005047984 */ /* 0x0001e20000000800 */
[----:B------:R-:W-:Y:S01]  /*29b0*/  BAR.SYNC.DEFER_BLOCKING 0x0 ;  /* 0x0000000000007b1d */ /* 0x000fe20000010000 */
[----:B-1----:R-:W-:-:S02]  /*29c0*/  SEL R0, R9, RZ, !P2 ;  /* 0x000000ff09007207 */ /* 0x002fc40005000000 */
[----:B0-----:R-:W-:-:S03]  /*29d0*/  SEL R5, RZ, 0x1, !P3 ;  /* 0x00000001ff057807 */ /* 0x001fc60005800000 */
[----:B------:R-:W-:-:S05]  /*29e0*/  IMAD.IADD R0, R11, 0x1, R0 ;  /* 0x000000010b007824 */ /* 0x000fca00078e0200 */
[----:B------:R-:W-:Y:S02]  /*29f0*/  SEL R0, R0, RZ, !P3 ;  /* 0x000000ff00007207 */ /* 0x000fe40005800000 */
[----:B------:R-:W-:-:S03]  /*2a00*/  ISETP.NE.AND P3, PT, R18, R20, PT ;  /* 0x000000141200720c */ /* 0x000fc60003f65270 */
[----:B--2---:R-:W-:Y:S01]  /*2a10*/  IMAD.IADD R0, R13, 0x1, R0 ;  /* 0x000000010d007824 */ /* 0x004fe200078e0200 */
[----:B------:R-:W-:Y:S04]  /*2a20*/  STS [R24+0x4d8], R25 ;  /* 0x0004d81918007388 */ /* 0x000fe80000000800 */
[----:B------:R-:W-:Y:S01]  /*2a30*/  SEL R0, R0, RZ, !P4 ;  /* 0x000000ff00007207 */ /* 0x000fe20006000000 */
[----:B------:R-:W-:Y:S04]  /*2a40*/  BAR.SYNC.DEFER_BLOCKING 0x0 ;  /* 0x0000000000007b1d */ /* 0x000fe80000010000 */
[----:B---3--:R-:W-:-:S05]  /*2a50*/  IMAD.IADD R0, R15, 0x1, R0 ;  /* 0x000000010f007824 */ /* 0x008fca00078e0200 */
[----:B------:R-:W-:-:S05]  /*2a60*/  SEL R0, R0, RZ, !P6 ;  /* 0x000000ff00007207 */ /* 0x000fca0007000000 */
[----:B----4-:R-:W-:-:S05]  /*2a70*/  IMAD.IADD R0, R17, 0x1, R0 ;  /* 0x0000000111007824 */ /* 0x010fca00078e0200 */
[----:B------:R-:W-:-:S05]  /*2a80*/  SEL R0, R0, RZ, !P5 ;  /* 0x000000ff00007207 */ /* 0x000fca0006800000 */
[----:B-----5:R-:W-:Y:S01]  /*2a90*/  IMAD.IADD R0, R19, 0x1, R0 ;  /* 0x0000000113007824 */ /* 0x020fe200078e0200 */
[----:B------:R0:W1:Y:S04]  /*2aa0*/  @P0 LDS R2, [R24+0x4d4] ;  /* 0x0004d40018020984 */ /* 0x0000680000000800 */
[----:B------:R-:W-:Y:S02]  /*2ab0*/  SEL R0, R0, RZ, !P3 ;  /* 0x000000ff00007207 */ /* 0x000fe40005800000 */
[----:B0-----:R-:W-:-:S03]  /*2ac0*/  SEL R24, RZ, 0x1, !P2 ;  /* 0x00000001ff187807 */ /* 0x001fc60005000000 */
[----:B------:R-:W-:Y:S01]  /*2ad0*/  IMAD.IADD R0, R21, 0x1, R0 ;  /* 0x0000000115007824 */ /* 0x000fe200078e0200 */
[----:B-1----:R-:W-:-:S04]  /*2ae0*/  ISETP.NE.AND P0, PT, R2, R8, PT ;  /* 0x000000080200720c */ /* 0x002fc80003f05270 */
[----:B------:R-:W-:-:S04]  /*2af0*/  SEL R7, RZ, 0x1, !P0 ;  /* 0x00000001ff077807 */ /* 0x000fc80004000000 */
[----:B------:R-:W-:-:S04]  /*2b00*/  IADD3 R5, P0, P2, R5, R24, R7 ;  /* 0x0000001805057210 */ /* 0x000fc80007a1e007 */
[----:B------:R-:W-:Y:S02]  /*2b10*/  IADD3 R24, P4, PT, R5, R6, RZ ;  /* 0x0000000605187210 */ /* 0x000fe40007f9e0ff */
[----:B------:R-:W-:Y:S02]  /*2b20*/  SEL R5, RZ, 0x1, !P6 ;  /* 0x00000001ff057807 */ /* 0x000fe40007000000 */
[----:B------:R-:W-:Y:S02]  /*2b30*/  ISETP.NE.AND P6, PT, R20, R22, PT ;  /* 0x000000161400720c */ /* 0x000fe40003fc5270 */
[----:B------:R-:W-:Y:S02]  /*2b40*/  SEL R6, RZ, 0x1, !P5 ;  /* 0x00000001ff067807 */ /* 0x000fe40006800000 */
[----:B------:R-:W-:Y:S02]  /*2b50*/  IADD3 R7, P5, PT, R24, R5, RZ ;  /* 0x0000000518077210 */ /* 0x000fe40007fbe0ff */
[----:B------:R-:W-:-:S02]  /*2b60*/  IADD3.X R5, PT, PT, RZ, RZ, RZ, P0, P2 ;  /* 0x000000ffff057210 */ /* 0x000fc400007e44ff */
[----:B------:R-:W-:Y:S02]  /*2b70*/  SEL R0, R0, RZ, !P6 ;  /* 0x000000ff00007207 */ /* 0x000fe40007000000 */
[----:B------:R-:W-:Y:S01]  /*2b80*/  IADD3 R7, P2, PT, R7, R6, RZ ;  /* 0x0000000607077210 */ /* 0x000fe20007f5e0ff */
[----:B------:R-:W-:Y:S01]  /*2b90*/  IMAD.X R5, RZ, RZ, R5, P4 ;  /* 0x000000ffff057224 */ /* 0x000fe200020e0605 */
[----:B------:R-:W-:Y:S01]  /*2ba0*/  SEL R6, RZ, 0x1, !P3 ;  /* 0x00000001ff067807 */ /* 0x000fe20005800000 */
[----:B------:R-:W-:Y:S01]  /*2bb0*/  IMAD.IADD R0, R23, 0x1, R0 ;  /* 0x0000000117007824 */ /* 0x000fe200078e0200 */
[----:B------:R-:W-:Y:S02]  /*2bc0*/  ISETP.NE.AND P0, PT, R22, R25, PT ;  /* 0x000000191600720c */ /* 0x000fe40003f05270 */
[----:B------:R-:W-:Y:S01]  /*2bd0*/  IADD3 R7, P3, PT, R7, R6, RZ ;  /* 0x0000000607077210 */ /* 0x000fe20007f7e0ff */
[----:B------:R-:W-:Y:S01]  /*2be0*/  IMAD.X R6, RZ, RZ, R5, P5 ;  /* 0x000000ffff067224 */ /* 0x000fe200028e0605 */
[----:B------:R-:W-:-:S02]  /*2bf0*/  SEL R5, R0, RZ, !P0 ;  /* 0x000000ff00057207 */ /* 0x000fc40004000000 */
[----:B------:R-:W-:Y:S01]  /*2c00*/  SEL R24, RZ, 0x1, !P6 ;  /* 0x00000001ff187807 */ /* 0x000fe20007000000 */
[----:B------:R-:W-:Y:S01]  /*2c10*/  IMAD.X R0, RZ, RZ, R6, P2 ;  /* 0x000000ffff007224 */ /* 0x000fe200010e0606 */
[----:B------:R-:W-:Y:S01]  /*2c20*/  ISETP.NE.AND P5, PT, R3, 0x4, PT ;  /* 0x000000040300780c */ /* 0x000fe20003fa5270 */
[----:B------:R-:W-:Y:S01]  /*2c30*/  IMAD.IADD R4, R4, 0x1, R5 ;  /* 0x0000000104047824 */ /* 0x000fe200078e0205 */
[----:B------:R-:W-:Y:S01]  /*2c40*/  IADD3 R24, P2, PT, R7, R24, RZ ;  /* 0x0000001807187210 */ /* 0x000fe20007f5e0ff */
[----:B------:R-:W-:Y:S01]  /*2c50*/  IMAD.X R26, RZ, RZ, R0, P3 ;  /* 0x000000ffff1a7224 */ /* 0x000fe200018e0600 */
[----:B------:R-:W-:Y:S02]  /*2c60*/  SEL R5, RZ, 0x1, !P0 ;  /* 0x00000001ff057807 */ /* 0x000fe40004000000 */
[----:B------:R-:W0:Y:S01]  /*2c70*/  SHFL.UP PT, R7, R4, 0x1, RZ ;  /* 0x0420000004077989 */ /* 0x000e2200000e00ff */
[----:B------:R-:W-:Y:S01]  /*2c80*/  IMAD.X R27, RZ, RZ, R26, P2 ;  /* 0x000000ffff1b7224 */ /* 0x000fe200010e061a */
[----:B------:R-:W-:-:S02]  /*2c90*/  IADD3 R30, P0, PT, R24, R5, RZ ;  /* 0x00000005181e7210 */ /* 0x000fc40007f1e0ff */
[C---:B------:R-:W-:Y:S02]  /*2ca0*/  ISETP.GE.AND P2, PT, R38.reuse, 0x1, PT ;  /* 0x000000012600780c */ /* 0x040fe40003f46270 */
[----:B------:R-:W-:Y:S01]  /*2cb0*/  ISETP.NE.AND P3, PT, R38, 0x1f, PT ;  /* 0x0000001f2600780c */ /* 0x000fe20003f65270 */
[----:B------:R-:W-:Y:S01]  /*2cc0*/  IMAD.X R29, RZ, RZ, R27, P0 ;  /* 0x000000ffff1d7224 */ /* 0x000fe200000e061b */
[----:B------:R-:W1:Y:S01]  /*2cd0*/  SHFL.UP PT, R5, R30, 0x1, RZ ;  /* 0x042000001e057989 */ /* 0x000e6200000e00ff */
[----:B------:R-:W-:Y:S02]  /*2ce0*/  ISETP.NE.U32.AND P0, PT, R30, RZ, PT ;  /* 0x000000ff1e00720c */ /* 0x000fe40003f05070 */
[----:B------:R-:W-:Y:S01]  /*2cf0*/  ISETP.NE.AND P4, PT, R3, 0x5, PT ;  /* 0x000000050300780c */ /* 0x000fe20003f85270 */
[----:B------:R-:W2:Y:S01]  /*2d00*/  SHFL.UP PT, R6, R29, 0x1, RZ ;  /* 0x042000001d067989 */ /* 0x000ea200000e00ff */
[----:B------:R-:W-:-:S04]  /*2d10*/  ISETP.NE.AND.EX P0, PT, R29, RZ, PT, P0 ;  /* 0x000000ff1d00720c */ /* 0x000fc80003f05300 */
[----:B0-----:R-:W-:-:S04]  /*2d20*/  SEL R7, R7, RZ, !P0 ;  /* 0x000000ff07077207 */ /* 0x001fc80004000000 */
[----:B------:R-:W-:Y:S02]  /*2d30*/  SEL R7, R7, RZ, P2 ;  /* 0x000000ff07077207 */ /* 0x000fe40001000000 */
[----:B-1----:R-:W-:-:S03]  /*2d40*/  SEL R5, R5, RZ, P2 ;  /* 0x000000ff05057207 */ /* 0x002fc60001000000 */
[----:B------:R-:W-:Y:S01]  /*2d50*/  IMAD.IADD R7, R4, 0x1, R7 ;  /* 0x0000000104077824 */ /* 0x000fe200078e0207 */
[----:B--2---:R-:W-:-:S04]  /*2d60*/  SEL R28, R6, RZ, P2 ;  /* 0x000000ff061c7207 */ /* 0x004fc80001000000 */
[----:B------:R-:W0:Y:S01]  /*2d70*/  SHFL.UP PT, R6, R7, 0x2, RZ ;  /* 0x0440000007067989 */ /* 0x000e2200000e00ff */
[----:B------:R-:W-:Y:S02]  /*2d80*/  IADD3 R31, P0, PT, R5, R30, RZ ;  /* 0x0000001e051f7210 */ /* 0x000fe40007f1e0ff */
[----:B------:R-:W-:-:S03]  /*2d90*/  ISETP.GE.AND P2, PT, R38, 0x2, PT ;  /* 0x000000022600780c */ /* 0x000fc60003f46270 */
[----:B------:R-:W-:Y:S01]  /*2da0*/  IMAD.X R28, R28, 0x1, R29, P0 ;  /* 0x000000011c1c7824 */ /* 0x000fe200000e061d */
[----:B------:R-:W1:Y:S01]  /*2db0*/  SHFL.UP PT, R4, R31, 0x2, RZ ;  /* 0x044000001f047989 */ /* 0x000e6200000e00ff */
[----:B------:R-:W-:-:S03]  /*2dc0*/  ISETP.NE.U32.AND P0, PT, R31, RZ, PT ;  /* 0x000000ff1f00720c */ /* 0x000fc60003f05070 */
[----:B------:R-:W2:Y:S01]  /*2dd0*/  SHFL.UP PT, R5, R28, 0x2, RZ ;  /* 0x044000001c057989 */ /* 0x000ea200000e00ff */
[----:B------:R-:W-:-:S04]  /*2de0*/  ISETP.NE.AND.EX P0, PT, R28, RZ, PT, P0 ;  /* 0x000000ff1c00720c */ /* 0x000fc80003f05300 */
[----:B0-----:R-:W-:-:S04]  /*2df0*/  SEL R6, R6, RZ, !P0 ;  /* 0x000000ff06067207 */ /* 0x001fc80004000000 */
[----:B------:R-:W-:Y:S02]  /*2e00*/  SEL R6, R6, RZ, P2 ;  /* 0x000000ff06067207 */ /* 0x000fe40001000000 */
[----:B-1----:R-:W-:-:S03]  /*2e10*/  SEL R4, R4, RZ, P2 ;  /* 0x000000ff04047207 */ /* 0x002fc60001000000 */
[----:B------:R-:W-:Y:S01]  /*2e20*/  IMAD.IADD R6, R7, 0x1, R6 ;  /* 0x0000000107067824 */ /* 0x000fe200078e0206 */
[----:B------:R-:W-:Y:S02]  /*2e30*/  IADD3 R29, P0, PT, R4, R31, RZ ;  /* 0x0000001f041d7210 */ /* 0x000fe40007f1e0ff */
[----:B--2---:R-:W-:Y:S02]  /*2e40*/  SEL R5, R5, RZ, P2 ;  /* 0x000000ff05057207 */ /* 0x004fe40001000000 */
[----:B------:R-:W0:Y:S01]  /*2e50*/  SHFL.UP PT, R7, R6, 0x4, RZ ;  /* 0x0480000006077989 */ /* 0x000e2200000e00ff */
[----:B------:R-:W-:Y:S02]  /*2e60*/  ISETP.GE.AND P2, PT, R38, 0x4, PT ;  /* 0x000000042600780c */ /* 0x000fe40003f46270 */
        /* <DEDUP_REMOVED lines=18> */
[----:B0-----:R-:W-:Y:S02]  /*2f90*/  SEL R6, R6, RZ, !P0 ;  /* 0x000000ff06067207 */ /* 0x001fe40004000000 */
[----:B-1----:R-:W-:Y:S02]  /*2fa0*/  SEL R4, R4, RZ, P2 ;  /* 0x000000ff04047207 */ /* 0x002fe40001000000 */
[----:B------:R-:W-:Y:S02]  /*2fb0*/  SEL R6, R6, RZ, P2 ;  /* 0x000000ff06067207 */ /* 0x000fe40001000000 */
[----:B------:R-:W-:Y:S02]  /*2fc0*/  IADD3 R29, P0, PT, R4, R31, RZ ;  /* 0x0000001f041d7210 */ /* 0x000fe40007f1e0ff */
[----:B--2---:R-:W-:Y:S01]  /*2fd0*/  SEL R5, R5, RZ, P2 ;  /* 0x000000ff05057207 */ /* 0x004fe20001000000 */
[----:B------:R-:W-:Y:S01]  /*2fe0*/  IMAD.IADD R6, R7, 0x1, R6 ;  /* 0x0000000107067824 */ /* 0x000fe200078e0206 */
[----:B------:R-:W-:Y:S01]  /*2ff0*/  ISETP.GE.AND P2, PT, R38, 0x10, PT ;  /* 0x000000102600780c */ /* 0x000fe20003f46270 */
[----:B------:R-:W0:Y:S02]  /*3000*/  SHFL.UP PT, R4, R29, 0x10, RZ ;  /* 0x060000001d047989 */ /* 0x000e2400000e00ff */
[----:B------:R-:W-:Y:S01]  /*3010*/  IMAD.X R28, R5, 0x1, R30, P0 ;  /* 0x00000001051c7824 */ /* 0x000fe200000e061e */
[----:B------:R-:W-:Y:S01]  /*3020*/  ISETP.NE.U32.AND P0, PT, R29, RZ, PT ;  /* 0x000000ff1d00720c */ /* 0x000fe20003f05070 */
[----:B------:R-:W1:Y:S03]  /*3030*/  SHFL.UP PT, R7, R6, 0x10, RZ ;  /* 0x0600000006077989 */ /* 0x000e6600000e00ff */
[----:B------:R-:W-:Y:S01]  /*3040*/  ISETP.NE.AND.EX P0, PT, R28, RZ, PT, P0 ;  /* 0x000000ff1c00720c */ /* 0x000fe20003f05300 */
[----:B------:R-:W2:Y:S01]  /*3050*/  SHFL.UP PT, R5, R28, 0x10, RZ ;  /* 0x060000001c057989 */ /* 0x000ea200000e00ff */
[----:B0-----:R-:W-:-:S02]  /*3060*/  SEL R4, R4, RZ, P2 ;  /* 0x000000ff04047207 */ /* 0x001fc40001000000 */
[----:B-1----:R-:W-:Y:S02]  /*3070*/  SEL R7, R7, RZ, !P0 ;  /* 0x000000ff07077207 */ /* 0x002fe40004000000 */
[----:B------:R-:W-:Y:S02]  /*3080*/  IADD3 R4, P0, PT, R4, R29, RZ ;  /* 0x0000001d04047210 */ /* 0x000fe40007f1e0ff */
[----:B--2---:R-:W-:Y:S02]  /*3090*/  SEL R5, R5, RZ, P2 ;  /* 0x000000ff05057207 */ /* 0x004fe40001000000 */
[----:B------:R-:W-:-:S03]  /*30a0*/  SEL R7, R7, RZ, P2 ;  /* 0x000000ff07077207 */ /* 0x000fc60001000000 */
[----:B------:R-:W-:Y:S01]  /*30b0*/  IMAD.X R5, R5, 0x1, R28, P0 ;  /* 0x0000000105057824 */ /* 0x000fe200000e061c */
[----:B------:R-:W-:Y:S01]  /*30c0*/  @!P3 LEA R28, R3, UR4, 0x4 ;  /* 0x00000004031cbc11 */ /* 0x000fe2000f8e20ff */
[----:B------:R-:W-:-:S04]  /*30d0*/  IMAD.IADD R41, R6, 0x1, R7 ;  /* 0x0000000106297824 */ /* 0x000fc800078e0207 */
[----:B------:R-:W-:Y:S04]  /*30e0*/  @!P3 STS.64 [R28], R4 ;  /* 0x000000041c00b388 */ /* 0x000fe80000000a00 */
[----:B------:R-:W-:Y:S01]  /*30f0*/  @!P3 STS [R28+0x8], R41 ;  /* 0x000008291c00b388 */ /* 0x000fe20000000800 */
[----:B------:R-:W-:Y:S01]  /*3100*/  BAR.SYNC.DEFER_BLOCKING 0x0 ;  /* 0x0000000000007b1d */ /* 0x000fe20000010000 */
[----:B------:R-:W-:-:S05]  /*3110*/  ISETP.NE.AND P3, PT, R3, 0x2, PT ;  /* 0x000000020300780c */ /* 0x000fca0003f65270 */
[----:B------:R-:W0:Y:S04]  /*3120*/  LDS.64 R32, [UR4+0x10] ;  /* 0x00001004ff207984 */ /* 0x000e280008000a00 */
[----:B------:R-:W1:Y:S04]  /*3130*/  LDS.64 R34, [UR4] ;  /* 0x00000004ff227984 */ /* 0x000e680008000a00 */
[----:B------:R-:W2:Y:S04]  /*3140*/  LDS R44, [UR4+0x8] ;  /* 0x00000804ff2c7984 */ /* 0x000ea80008000800 */
[----:B------:R-:W3:Y:S04]  /*3150*/  LDS.64 R36, [UR4+0x20] ;  /* 0x00002004ff247984 */ /* 0x000ee80008000a00 */
[----:B------:R-:W4:Y:S04]  /*3160*/  LDS R45, [UR4+0x18] ;  /* 0x00001804ff2d7984 */ /* 0x000f280008000800 */
[----:B------:R-:W5:Y:S04]  /*3170*/  LDS.64 R30, [UR4+0x30] ;  /* 0x00003004ff1e7984 */ /* 0x000f680008000a00 */
[----:B------:R-:W5:Y:S04]  /*3180*/  LDS R46, [UR4+0x28] ;  /* 0x00002804ff2e7984 */ /* 0x000f680008000800 */
[----:B------:R-:W5:Y:S04]  /*3190*/  LDS.64 R6, [UR4+0x40] ;  /* 0x00004004ff067984 */ /* 0x000f680008000a00 */
[----:B------:R-:W5:Y:S04]  /*31a0*/  LDS R43, [UR4+0x38] ;  /* 0x00003804ff2b7984 */ /* 0x000f680008000800 */
[----:B------:R-:W5:Y:S01]  /*31b0*/  LDS.64 R28, [UR4+0x50] ;  /* 0x00005004ff1c7984 */ /* 0x000f620008000a00 */
[----:B0-----:R-:W-:-:S03]  /*31c0*/  ISETP.NE.U32.AND P0, PT, R32, RZ, PT ;  /* 0x000000ff2000720c */ /* 0x001fc60003f05070 */
[----:B------:R-:W0:Y:S01]  /*31d0*/  LDS R42, [UR4+0x48] ;  /* 0x00004804ff2a7984 */ /* 0x000e220008000800 */
[----:B-1----:R-:W-:Y:S02]  /*31e0*/  IADD3 R47, P2, PT, R34, R32, RZ ;  /* 0x00000020222f7210 */ /* 0x002fe40007f5e0ff */
[----:B------:R-:W-:Y:S02]  /*31f0*/  ISETP.NE.AND.EX P0, PT, R33, RZ, PT, P0 ;  /* 0x000000ff2100720c */ /* 0x000fe40003f05300 */
[----:B------:R-:W-:Y:S01]  /*3200*/  SEL R48, R47, R34, !P3 ;  /* 0x000000222f307207 */ /* 0x000fe20005800000 */
[----:B------:R-:W-:Y:S01]  /*3210*/  IMAD.X R49, R35, 0x1, R33, P2 ;  /* 0x0000000123317824 */ /* 0x000fe200010e0621 */
[----:B--2---:R-:W-:Y:S02]  /*3220*/  SEL R32, R44, RZ, !P0 ;  /* 0x000000ff2c207207 */ /* 0x004fe40004000000 */
[C---:B---3--:R-:W-:Y:S02]  /*3230*/  ISETP.NE.U32.AND P0, PT, R36.reuse, RZ, PT ;  /* 0x000000ff2400720c */ /* 0x048fe40003f05070 */
[----:B------:R-:W-:-:S02]  /*3240*/  IADD3 R47, P2, PT, R36, R47, RZ ;  /* 0x0000002f242f7210 */ /* 0x000fc40007f5e0ff */
[----:B------:R-:W-:Y:S01]  /*3250*/  ISETP.NE.AND.EX P0, PT, R37, RZ, PT, P0 ;  /* 0x000000ff2500720c */ /* 0x000fe20003f05300 */
[----:B----4-:R-:W-:Y:S01]  /*3260*/  IMAD.IADD R45, R45, 0x1, R32 ;  /* 0x000000012d2d7824 */ /* 0x010fe200078e0220 */
[----:B------:R-:W-:Y:S01]  /*3270*/  SEL R34, R49, R35, !P3 ;  /* 0x0000002331227207 */ /* 0x000fe20005800000 */
[----:B------:R-:W-:Y:S01]  /*3280*/  IMAD.X R37, R37, 0x1, R49, P2 ;  /* 0x0000000125257824 */ /* 0x000fe200010e0631 */
[----:B------:R-:W-:Y:S01]  /*3290*/  ISETP.NE.AND P2, PT, R3, 0x3, PT ;  /* 0x000000030300780c */ /* 0x000fe20003f45270 */
[----:B------:R-:W1:Y:S01]  /*32a0*/  LDS.64 R32, [UR4+0x60] ;  /* 0x00006004ff207984 */ /* 0x000e620008000a00 */
[----:B------:R-:W-:Y:S02]  /*32b0*/  SEL R44, R45, R44, !P3 ;  /* 0x0000002c2d2c7207 */ /* 0x000fe40005800000 */
[----:B------:R-:W-:Y:S01]  /*32c0*/  SEL R48, R47, R48, !P2 ;  /* 0x000000302f307207 */ /* 0x000fe20005000000 */
[----:B------:R-:W2:Y:S01]  /*32d0*/  LDS R35, [UR4+0x58] ;  /* 0x00005804ff237984 */ /* 0x000ea20008000800 */
[----:B------:R-:W-:-:S02]  /*32e0*/  SEL R45, R45, RZ, !P0 ;  /* 0x000000ff2d2d7207 */ /* 0x000fc40004000000 */
[C---:B-----5:R-:W-:Y:S02]  /*32f0*/  IADD3 R47, P3, PT, R30.reuse, R47, RZ ;  /* 0x0000002f1e2f7210 */ /* 0x060fe40007f7e0ff */
[----:B------:R-:W-:Y:S01]  /*3300*/  ISETP.NE.U32.AND P0, PT, R30, RZ, PT ;  /* 0x000000ff1e00720c */ /* 0x000fe20003f05070 */
[----:B------:R-:W-:Y:S01]  /*3310*/  IMAD.IADD R45, R46, 0x1, R45 ;  /* 0x000000012e2d7824 */ /* 0x000fe200078e022d */
[----:B------:R-:W-:Y:S01]  /*3320*/  SEL R46, R37, R34, !P2 ;  /* 0x00000022252e7207 */ /* 0x000fe20005000000 */
[C---:B------:R-:W-:Y:S01]  /*3330*/  IMAD.X R49, R31.reuse, 0x1, R37, P3 ;  /* 0x000000011f317824 */ /* 0x040fe200018e0625 */
[----:B------:R-:W-:Y:S01]  /*3340*/  ISETP.NE.AND.EX P0, PT, R31, RZ, PT, P0 ;  /* 0x000000ff1f00720c */ /* 0x000fe20003f05300 */
[----:B------:R-:W-:Y:S01]  /*3350*/  LDS R34, [UR4+0x68] ;  /* 0x00006804ff227984 */ /* 0x000fe20008000800 */
[----:B------:R-:W-:Y:S02]  /*3360*/  ISETP.NE.U32.AND P6, PT, R6, RZ, PT ;  /* 0x000000ff0600720c */ /* 0x000fe40003fc5070 */
[C---:B------:R-:W-:Y:S01]  /*3370*/  SEL R36, R45.reuse, RZ, !P0 ;  /* 0x000000ff2d247207 */ /* 0x040fe20004000000 */
[----:B------:R-:W3:Y:S01]  /*3380*/  LDS.64 R30, [UR4+0x70] ;  /* 0x00007004ff1e7984 */ /* 0x000ee20008000a00 */
[----:B------:R-:W-:-:S02]  /*3390*/  SEL R44, R45, R44, !P2 ;  /* 0x0000002c2d2c7207 */ /* 0x000fc40005000000 */
[----:B------:R-:W-:Y:S01]  /*33a0*/  ISETP.NE.AND.EX P6, PT, R7, RZ, PT, P6 ;  /* 0x000000ff0700720c */ /* 0x000fe20003fc5360 */
[----:B------:R-:W-:Y:S01]  /*33b0*/  IMAD.IADD R43, R43, 0x1, R36 ;  /* 0x000000012b2b7824 */ /* 0x000fe200078e0224 */
[----:B------:R-:W4:Y:S01]  /*33c0*/  LDS R37, [UR4+0x78] ;  /* 0x00007804ff257984 */ /* 0x000f220008000800 */
[----:B------:R-:W-:Y:S02]  /*33d0*/  ISETP.NE.U32.AND P0, PT, R28, RZ, PT ;  /* 0x000000ff1c00720c */ /* 0x000fe40003f05070 */
[----:B------:R-:W-:Y:S02]  /*33e0*/  ISETP.NE.AND P3, PT, R3, 0x6, PT ;  /* 0x000000060300780c */ /* 0x000fe40003f65270 */
[C---:B------:R-:W-:Y:S02]  /*33f0*/  SEL R44, R43.reuse, R44, !P5 ;  /* 0x0000002c2b2c7207 */ /* 0x040fe40006800000 */
[----:B------:R-:W-:Y:S02]  /*3400*/  SEL R43, R43, RZ, !P6 ;  /* 0x000000ff2b2b7207 */ /* 0x000fe40007000000 */
[----:B------:R-:W-:-:S02]  /*3410*/  ISETP.NE.AND P2, PT, R3, 0x7, PT ;  /* 0x000000070300780c */ /* 0x000fc40003f45270 */
[----:B------:R-:W-:Y:S01]  /*3420*/  SEL R36, R47, R48, !P5 ;  /* 0x000000302f247207 */ /* 0x000fe20006800000 */
[----:B0-----:R-:W-:Y:S01]  /*3430*/  IMAD.IADD R43, R42, 0x1, R43 ;  /* 0x000000012a2b7824 */ /* 0x001fe200078e022b */
[----:B------:R-:W-:Y:S02]  /*3440*/  SEL R46, R49, R46, !P5 ;  /* 0x0000002e312e7207 */ /* 0x000fe40006800000 */
[----:B------:R-:W-:Y:S02]  /*3450*/  IADD3 R3, P5, PT, R6, R47, RZ ;  /* 0x0000002f06037210 */ /* 0x000fe40007fbe0ff */
[----:B------:R-:W-:Y:S02]  /*3460*/  ISETP.NE.AND.EX P0, PT, R29, RZ, PT, P0 ;  /* 0x000000ff1d00720c */ /* 0x000fe40003f05300 */
[----:B------:R-:W-:Y:S01]  /*3470*/  SEL R36, R3, R36, !P4 ;  /* 0x0000002403247207 */ /* 0x000fe20006000000 */
[----:B------:R-:W-:Y:S01]  /*3480*/  IMAD.X R45, R7, 0x1, R49, P5 ;  /* 0x00000001072d7824 */ /* 0x000fe200028e0631 */
[----:B------:R-:W-:-:S02]  /*3490*/  SEL R6, R43, RZ, !P0 ;  /* 0x000000ff2b067207 */ /* 0x000fc40004000000 */
[----:B------:R-:W-:Y:S02]  /*34a0*/  IADD3 R7, P5, PT, R28, R3, RZ ;  /* 0x000000031c077210 */ /* 0x000fe40007fbe0ff */
[C---:B-1----:R-:W-:Y:S01]  /*34b0*/  ISETP.NE.U32.AND P0, PT, R32.reuse, RZ, PT ;  /* 0x000000ff2000720c */ /* 0x042fe20003f05070 */
[----:B--2---:R-:W-:Y:S01]  /*34c0*/  IMAD.IADD R35, R35, 0x1, R6 ;  /* 0x0000000123237824 */ /* 0x004fe200078e0206 */
[----:B------:R-:W-:Y:S01]  /*34d0*/  SEL R44, R43, R44, !P4 ;  /* 0x0000002c2b2c7207 */ /* 0x000fe20006000000 */
[----:B------:R-:W0:Y:S01]  /*34e0*/  SHFL.UP PT, R28, R5, 0x1, RZ ;  /* 0x04200000051c7989 */ /* 0x000e2200000e00ff */
[----:B------:R-:W-:Y:S01]  /*34f0*/  SEL R42, R45, R46, !P4 ;  /* 0x0000002e2d2a7207 */ /* 0x000fe20006000000 */
[----:B------:R-:W-:Y:S01]  /*3500*/  IMAD.X R45, R29, 0x1, R45, P5 ;  /* 0x000000011d2d7824 */ /* 0x000fe200028e062d */
[----:B------:R-:W-:Y:S01]  /*3510*/  IADD3 R43, P4, PT, R32, R7, RZ ;  /* 0x00000007202b7210 */ /* 0x000fe20007f9e0ff */
[----:B------:R1:W2:Y:S01]  /*3520*/  SHFL.UP PT, R29, R4, 0x1, RZ ;  /* 0x04200000041d7989 */ /* 0x0002a200000e00ff */
[----:B------:R-:W-:-:S02]  /*3530*/  ISETP.NE.AND.EX P0, PT, R33, RZ, PT, P0 ;  /* 0x000000ff2100720c */ /* 0x000fc40003f05300 */
[----:B------:R-:W-:Y:S01]  /*3540*/  SEL R44, R35, R44, !P3 ;  /* 0x0000002c232c7207 */ /* 0x000fe20005800000 */
[----:B------:R-:W-:Y:S01]  /*3550*/  IMAD.X R33, R33, 0x1, R45, P4 ;  /* 0x0000000121217824 */ /* 0x000fe200020e062d */
[----:B------:R-:W-:Y:S01]  /*3560*/  SEL R35, R35, RZ, !P0 ;  /* 0x000000ff23237207 */ /* 0x000fe20004000000 */
[----:B------:R0:W0:Y:S01]  /*3570*/  SHFL.UP PT, R3, R41, 0x1, RZ ;  /* 0x0420000029037989 */ /* 0x00002200000e00ff */
[----:B------:R-:W-:Y:S02]  /*3580*/  ISETP.GE.U32.AND P4, PT, R40, 0x20, PT ;  /* 0x000000202800780c */ /* 0x000fe40003f86070 */
[----:B---3--:R-:W-:Y:S02]  /*3590*/  ISETP.NE.U32.AND P0, PT, R30, RZ, PT ;  /* 0x000000ff1e00720c */ /* 0x008fe40003f05070 */
[----:B------:R-:W-:Y:S01]  /*35a0*/  SEL R6, R7, R36, !P3 ;  /* 0x0000002407067207 */ /* 0x000fe20005800000 */
[----:B------:R-:W-:Y:S01]  /*35b0*/  IMAD.IADD R7, R34, 0x1, R35 ;  /* 0x0000000122077824 */ /* 0x000fe200078e0223 */
[----:B------:R-:W-:-:S02]  /*35c0*/  ISETP.NE.AND.EX P0, PT, R31, RZ, PT, P0 ;  /* 0x000000ff1f00720c */ /* 0x000fc40003f05300 */
[----:B------:R-:W-:Y:S02]  /*35d0*/  SEL R32, R45, R42, !P3 ;  /* 0x0000002a2d207207 */ /* 0x000fe40005800000 */
[----:B------:R-:W-:Y:S02]  /*35e0*/  IADD3 R35, P3, PT, R30, R43, RZ ;  /* 0x0000002b1e237210 */ /* 0x000fe40007f7e0ff */
[----:B-1----:R-:W-:Y:S02]  /*35f0*/  SEL R4, R7, RZ, !P0 ;  /* 0x000000ff07047207 */ /* 0x002fe40004000000 */
[----:B------:R-:W-:Y:S01]  /*3600*/  SEL R6, R43, R6, !P2 ;  /* 0x000000062b067207 */ /* 0x000fe20005000000 */
[----:B------:R-:W-:Y:S01]  /*3610*/  IMAD.X R36, R31, 0x1, R33, P3 ;  /* 0x000000011f247824 */ /* 0x000fe200018e0621 */
[----:B------:R-:W-:Y:S01]  /*3620*/  SEL R7, R7, R44, !P2 ;  /* 0x0000002c07077207 */ /* 0x000fe20005000000 */
[----:B----4-:R-:W-:Y:S01]  /*3630*/  IMAD.IADD R37, R37, 0x1, R4 ;  /* 0x0000000125257824 */ /* 0x010fe200078e0204 */
[----:B------:R-:W-:Y:S01]  /*3640*/  SEL R5, R33, R32, !P2 ;  /* 0x0000002021057207 */ /* 0x000fe20005000000 */
[----:B--2---:R-:W-:Y:S06]  /*3650*/  @!P4 BRA `(.L_x_1010) ;  /* 0x00000000002cc947 */ /* 0x004fec0003800000 */
[----:B------:R-:W-:Y:S02]  /*3660*/  ISETP.NE.AND P1, PT, R38, RZ, PT ;  /* 0x000000ff2600720c */ /* 0x000fe40003f25270 */
[C---:B------:R-:W-:Y:S02]  /*3670*/  ISETP.NE.U32.AND P0, PT, R29.reuse, RZ, PT ;  /* 0x000000ff1d00720c */ /* 0x040fe40003f05070 */
[----:B------:R-:W-:Y:S02]  /*3680*/  SEL R29, R29, RZ, P1 ;  /* 0x000000ff1d1d7207 */ /* 0x000fe40000800000 */
[C---:B0-----:R-:W-:Y:S02]  /*3690*/  ISETP.NE.AND.EX P0, PT, R28.reuse, RZ, PT, P0 ;  /* 0x000000ff1c00720c */ /* 0x041fe40003f05300 */
[----:B------:R-:W-:Y:S02]  /*36a0*/  SEL R28, R28, RZ, P1 ;  /* 0x000000ff1c1c7207 */ /* 0x000fe40000800000 */
[----:B------:R-:W-:-:S02]  /*36b0*/  SEL R4, R7, RZ, !P0 ;  /* 0x000000ff07047207 */ /* 0x000fc40004000000 */
[----:B------:R-:W-:-:S03]  /*36c0*/  IADD3 R29, P0, PT, R29, R6, RZ ;  /* 0x000000061d1d7210 */ /* 0x000fc60007f1e0ff */
[----:B------:R-:W-:Y:S02]  /*36d0*/  @P1 IMAD.IADD R7, R3, 0x1, R4 ;  /* 0x0000000103071824 */ /* 0x000fe400078e0204 */
[----:B------:R-:W-:Y:S02]  /*36e0*/  IMAD.X R28, R28, 0x1, R5, P0 ;  /* 0x000000011c1c7824 */ /* 0x000fe400000e0605 */
[----:B------:R-:W-:Y:S01]  /*36f0*/  IMAD.MOV.U32 R3, RZ, RZ, R7 ;  /* 0x000000ffff037224 */ /* 0x000fe200078e0007 */
[----:B------:R-:W-:Y:S06]  /*3700*/  BRA `(.L_x_1011) ;  /* 0x0000001000387947 */ /* 0x000fec0003800000 */
.L_x_1010:
[----:B------:R-:W1:Y:S01]  /*3710*/  LDC.64 R30, c[0x0][0x3b0] ;  /* 0x0000ec00ff1e7b82 */ /* 0x000e620000000a00 */
[----:B------:R-:W2:Y:S01]  /*3720*/  LDCU UR5, c[0x0][0x370] ;  /* 0x00006e00ff0577ac */ /* 0x000ea20008000800 */
[----:B------:R-:W-:Y:S01]  /*3730*/  @!P1 IMAD.MOV.U32 R6, RZ, RZ, R35 ;  /* 0x000000ffff069224 */ /* 0x000fe200078e0023 */
[----:B------:R3:W-:Y:S01]  /*3740*/  @!P1 STS [UR4+0xd0], R37 ;  /* 0x0000d025ff009988 */ /* 0x0007e20008000804 */
[----:B------:R-:W-:Y:S01]  /*3750*/  @!P1 IMAD.MOV.U32 R7, RZ, RZ, R36 ;  /* 0x000000ffff079224 */ /* 0x000fe200078e0024 */
[----:B------:R-:W-:Y:S01]  /*3760*/  LOP3.LUT R32, RZ, R40, RZ, 0x33, !PT ;  /* 0x00000028ff207212 */ /* 0x000fe200078e33ff */
[----:B------:R-:W-:Y:S02]  /*3770*/  @!P1 IMAD.MOV.U32 R4, RZ, RZ, R37 ;  /* 0x000000ffff049224 */ /* 0x000fe400078e0025 */
[----:B------:R-:W-:Y:S01]  /*3780*/  @!P1 IMAD.MOV.U32 R5, RZ, RZ, 0x64 ;  /* 0x00000064ff059424 */ /* 0x000fe200078e00ff */
[----:B------:R3:W-:Y:S01]  /*3790*/  @!P1 STS.64 [UR4+0xc8], R6 ;  /* 0x0000c806ff009988 */ /* 0x0007e20008000a04 */
[----:B--2---:R-:W-:Y:S01]  /*37a0*/  UISETP.GT.U32.AND UP0, UPT, UR5, 0x1f3, UPT ;  /* 0x000001f30500788c */ /* 0x004fe2000bf04070 */
[----:B-1----:R-:W-:-:S05]  /*37b0*/  IMAD.WIDE.U32 R30, R39, 0x10, R30 ;  /* 0x00000010271e7825 */ /* 0x002fca00078e001e */
[----:B------:R3:W-:Y:S03]  /*37c0*/  @!P1 ST.E.128.STRONG.GPU desc[UR8][R30.64+0x200], R4 ;  /* 0x000200041e009985 */ /* 0x0007e6000c10fd08 */
[----:B------:R-:W-:Y:S05]  /*37d0*/  BRA.U UP0, `(.L_x_1012) ;  /* 0x0000000100087547 */ /* 0x000fea000b800000 */
[----:B------:R1:W-:Y:S06]  /*37e0*/  MEMBAR.SC.CTA ;  /* 0x0000000000007992 */ /* 0x0003ec0000000000 */
[----:B-1----:R-:W-:Y:S05]  /*37f0*/  BRA `(.L_x_1013) ;  /* 0x0000000000087947 */ /* 0x002fea0003800000 */
.L_x_1012:
[----:B------:R-:W-:Y:S05]  /*3800*/  NANOSLEEP 0x1c2 ;  /* 0x000001c20000795d */ /* 0x000fea0003800000 */
[----:B------:R-:W-:Y:S01]  /*3810*/  NOP ;  /* 0x0000000000007918 */ /* 0x000fe20000000000 */
.L_x_1013:
[----:B---3--:R-:W-:-:S07]  /*3820*/  IMAD.WIDE R30, R32, 0x10, R30 ;  /* 0x00000010201e7825 */ /* 0x008fce00078e021e */
.L_x_1015:
[----:B------:R-:W2:Y:S01]  /*3830*/  LD.E.128.STRONG.GPU R4, desc[UR8][R30.64+0x200] ;  /* 0x000200081e047980 */ /* 0x000ea2000c10fd00 */
[----:B------:R-:W-:Y:S05]  /*3840*/  YIELD ;  /* 0x0000000000007946 */ /* 0x000fea0003800000 */
[----:B------:R-:W-:Y:S01]  /*3850*/  UMOV UR5, 0xffffffff ;  /* 0xffffffff00057882 */ /* 0x000fe20000000000 */
[----:B--2---:R-:W-:Y:S02]  /*3860*/  ISETP.NE.AND P0, PT, R5, 0x63, PT ;  /* 0x000000630500780c */ /* 0x004fe40003f05270 */
[----:B------:R-:W-:Y:S11]  /*3870*/  BRA.DIV UR5, `(.L_x_1014) ;  /* 0x0000008e05447947 */ /* 0x000ff6000b800000 */
[----:B------:R-:W-:-:S13]  /*3880*/  VOTE.ANY P0, !P0 ;  /* 0x0000000000ff7806 */ /* 0x000fda0004000100 */
.L_x_1158:
[----:B------:R-:W-:Y:S05]  /*3890*/  @P0 BRA `(.L_x_1015) ;  /* 0xfffffffc00e40947 */ /* 0x000fea000383ffff */
[----:B------:R-:W-:Y:S01]  /*38a0*/  UMOV UR5, 0xffffffff ;  /* 0xffffffff00057882 */ /* 0x000fe20000000000 */
[----:B------:R-:W-:Y:S01]  /*38b0*/  ISETP.NE.AND P0, PT, R5, 0x65, PT ;  /* 0x000000650500780c */ /* 0x000fe20003f05270 */
[----:B0-----:R-:W-:Y:S02]  /*38c0*/  IMAD.MOV.U32 R41, RZ, RZ, R6 ;  /* 0x000000ffff297224 */ /* 0x001fe400078e0006 */
[----:B------:R-:W-:Y:S02]  /*38d0*/  IMAD.MOV.U32 R42, RZ, RZ, R7 ;  /* 0x000000ffff2a7224 */ /* 0x000fe400078e0007 */
[----:B------:R-:W-:Y:S01]  /*38e0*/  IMAD.MOV.U32 R40, RZ, RZ, R4 ;  /* 0x000000ffff287224 */ /* 0x000fe200078e0004 */
[----:B------:R-:W-:Y:S07]  /*38f0*/  BRA.DIV UR5, `(.L_x_1016) ;  /* 0x0000008e05487947 */ /* 0x000fee000b800000 */
[----:B------:R-:W0:Y:S01]  /*3900*/  S2R R47, SR_GEMASK ;  /* 0x00000000002f7919 */ /* 0x000e220000003c00 */
[----:B------:R-:W-:-:S04]  /*3910*/  VOTE.ANY R34, PT, !P0 ;  /* 0x0000000000227806 */ /* 0x000fc800040e0100 */
[----:B0-----:R-:W-:-:S05]  /*3920*/  LOP3.LUT R34, R34, 0x80000000, R47, 0xec, !PT ;  /* 0x8000000022227812 */ /* 0x001fca00078eec2f */
[----:B------:R-:W-:-:S05]  /*3930*/  VIADD R7, R34, 0xffffffff ;  /* 0xffffffff22077836 */ /* 0x000fca0000000000 */
[----:B------:R-:W-:-:S04]  /*3940*/  LOP3.LUT R7, R34, R7, RZ, 0xc, !PT ;  /* 0x0000000722077212 */ /* 0x000fc800078e0cff */
[----:B------:R-:W0:Y:S02]  /*3950*/  POPC R33, R7 ;  /* 0x0000000700217309 */ /* 0x000e240000000000 */
[----:B0-----:R0:W1:Y:S04]  /*3960*/  SHFL.DOWN PT, R30, R41, 0x1, R33 ;  /* 0x08200000291e7989 */ /* 0x00106800000e0021 */
[----:B------:R0:W2:Y:S04]  /*3970*/  SHFL.DOWN PT, R31, R42, 0x1, R33 ;  /* 0x082000002a1f7989 */ /* 0x0000a800000e0021 */
[----:B------:R0:W3:Y:S02]  /*3980*/  SHFL.DOWN PT, R6, R40, 0x1, R33 ;  /* 0x0820000028067989 */ /* 0x0000e400000e0021 */
.L_x_1164:
[----:B------:R-:W-:Y:S01]  /*3990*/  ISETP.GE.AND P2, PT, R38, R33, PT ;  /* 0x000000212600720c */ /* 0x000fe20003f46270 */
[----:B------:R-:W-:-:S12]  /*39a0*/  UMOV UR5, 0xffffffff ;  /* 0xffffffff00057882 */ /* 0x000fd80000000000 */
[----:B------:R-:W-:Y:S02]  /*39b0*/  @!P2 ISETP.NE.U32.AND P0, PT, R41, RZ, PT ;  /* 0x000000ff2900a20c */ /* 0x000fe40003f05070 */
[----:B-1----:R-:W-:Y:S02]  /*39c0*/  @!P2 IADD3 R30, P3, PT, R30, R41, RZ ;  /* 0x000000291e1ea210 */ /* 0x002fe40007f7e0ff */
[----:B------:R-:W-:-:S03]  /*39d0*/  @!P2 ISETP.NE.AND.EX P0, PT, R42, RZ, PT, P0 ;  /* 0x000000ff2a00a20c */ /* 0x000fc60003f05300 */
[----:B0-----:R-:W-:Y:S02]  /*39e0*/  @!P2 IMAD.MOV.U32 R41, RZ, RZ, R30 ;  /* 0x000000ffff29a224 */ /* 0x001fe400078e001e */
[----:B--2---:R-:W-:Y:S01]  /*39f0*/  @!P2 IMAD.X R30, R31, 0x1, R42, P3 ;  /* 0x000000011f1ea824 */ /* 0x004fe200018e062a */
[----:B---3--:R-:W-:Y:S01]  /*3a00*/  @!P2 SEL R31, R6, RZ, !P0 ;  /* 0x000000ff061fa207 */ /* 0x008fe20004000000 */
[----:B------:R-:W-:Y:S06]  /*3a10*/  BRA.DIV UR5, `(.L_x_1017) ;  /* 0x0000008e05747947 */ /* 0x000fec000b800000 */
.L_x_1167:
[----:B------:R-:W-:Y:S01]  /*3a20*/  UMOV UR5, 0xffffffff ;  /* 0xffffffff00057882 */ /* 0x000fe20000000000 */
[----:B------:R-:W-:Y:S02]  /*3a30*/  @!P2 IMAD.MOV.U32 R42, RZ, RZ, R30 ;  /* 0x000000ffff2aa224 */ /* 0x000fe400078e001e */
[----:B------:R-:W-:Y:S01]  /*3a40*/  @!P2 IMAD.IADD R40, R40, 0x1, R31 ;  /* 0x000000012828a824 */ /* 0x000fe200078e021f */
[----:B------:R-:W-:Y:S06]  /*3a50*/  BRA.DIV UR5, `(.L_x_1018) ;  /* 0x0000008e05847947 */ /* 0x000fec000b800000 */
[----:B------:R0:W1:Y:S04]  /*3a60*/  SHFL.DOWN PT, R30, R41, 0x2, R33 ;  /* 0x08400000291e7989 */ /* 0x00006800000e0021 */
[----:B------:R0:W2:Y:S04]  /*3a70*/  SHFL.DOWN PT, R31, R42, 0x2, R33 ;  /* 0x084000002a1f7989 */ /* 0x0000a800000e0021 */
[----:B------:R0:W3:Y:S02]  /*3a80*/  SHFL.DOWN PT, R6, R40, 0x2, R33 ;  /* 0x0840000028067989 */ /* 0x0000e400000e0021 */
.L_x_1172:
[----:B------:R-:W-:Y:S01]  /*3a90*/  VIADD R46, R38, 0x2 ;  /* 0x00000002262e7836 */ /* 0x000fe20000000000 */
[----:B------:R-:W-:-:S04]  /*3aa0*/  UMOV UR5, 0xffffffff ;  /* 0xffffffff00057882 */ /* 0x000fc80000000000 */
[----:B------:R-:W-:-:S13]  /*3ab0*/  ISETP.GT.AND P2, PT, R46, R33, PT ;  /* 0x000000212e00720c */ /* 0x000fda0003f44270 */
[----:B------:R-:W-:Y:S02]  /*3ac0*/  @!P2 ISETP.NE.U32.AND P0, PT, R41, RZ, PT ;  /* 0x000000ff2900a20c */ /* 0x000fe40003f05070 */
[----:B-1----:R-:W-:Y:S02]  /*3ad0*/  @!P2 IADD3 R30, P3, PT, R30, R41, RZ ;  /* 0x000000291e1ea210 */ /* 0x002fe40007f7e0ff */
[----:B------:R-:W-:-:S03]  /*3ae0*/  @!P2 ISETP.NE.AND.EX P0, PT, R42, RZ, PT, P0 ;  /* 0x000000ff2a00a20c */ /* 0x000fc60003f05300 */
[----:B--2---:R-:W-:Y:S01]  /*3af0*/  @!P2 IMAD.X R43, R31, 0x1, R42, P3 ;  /* 0x000000011f2ba824 */ /* 0x004fe200018e062a */
[----:B---3--:R-:W-:Y:S01]  /*3b00*/  @!P2 SEL R31, R6, RZ, !P0 ;  /* 0x000000ff061fa207 */ /* 0x008fe20004000000 */
[----:B------:R-:W-:Y:S08]  /*3b10*/  BRA.DIV UR5, `(.L_x_1019) ;  /* 0x0000008e05a87947 */ /* 0x000ff0000b800000 */
.L_x_1175:
[----:B------:R-:W-:Y:S01]  /*3b20*/  UMOV UR5, 0xffffffff ;  /* 0xffffffff00057882 */ /* 0x000fe20000000000 */
[----:B0-----:R-:W-:Y:S02]  /*3b30*/  @!P2 IMAD.MOV.U32 R41, RZ, RZ, R30 ;  /* 0x000000ffff29a224 */ /* 0x001fe400078e001e */
[----:B------:R-:W-:Y:S02]  /*3b40*/  @!P2 IMAD.MOV.U32 R42, RZ, RZ, R43 ;  /* 0x000000ffff2aa224 */ /* 0x000fe400078e002b */
[----:B------:R-:W-:Y:S01]  /*3b50*/  @!P2 IMAD.IADD R40, R40, 0x1, R31 ;  /* 0x000000012828a824 */ /* 0x000fe200078e021f */
[----:B------:R-:W-:Y:S06]  /*3b60*/  BRA.DIV UR5, `(.L_x_1020) ;  /* 0x0000008e05b47947 */ /* 0x000fec000b800000 */
[----:B------:R0:W1:Y:S04]  /*3b70*/  SHFL.DOWN PT, R30, R41, 0x4, R33 ;  /* 0x08800000291e7989 */ /* 0x00006800000e0021 */
[----:B------:R0:W2:Y:S04]  /*3b80*/  SHFL.DOWN PT, R31, R42, 0x4, R33 ;  /* 0x088000002a1f7989 */ /* 0x0000a800000e0021 */
[----:B------:R0:W3:Y:S02]  /*3b90*/  SHFL.DOWN PT, R6, R40, 0x4, R33 ;  /* 0x0880000028067989 */ /* 0x0000e400000e0021 */
.L_x_1180:
        /* <DEDUP_REMOVED lines=9> */
.L_x_1183:
        /* <DEDUP_REMOVED lines=8> */
.L_x_1188:
        /* <DEDUP_REMOVED lines=9> */
.L_x_1191:
        /* <DEDUP_REMOVED lines=8> */
.L_x_1196:
[----:B------:R-:W-:Y:S01]  /*3dc0*/  VIADD R43, R38, 0x10 ;  /* 0x00000010262b7836 */ /* 0x000fe20000000000 */
[----:B------:R-:W4:Y:S01]  /*3dd0*/  LDC.64 R30, c[0x0][0x3b0] ;  /* 0x0000ec00ff1e7b82 */ /* 0x000f220000000a00 */
[----:B------:R-:W-:Y:S01]  /*3de0*/  UMOV UR5, 0xffffffff ;  /* 0xffffffff00057882 */ /* 0x000fe20000000000 */
[----:B------:R-:W-:Y:S02]  /*3df0*/  ISETP.NE.AND P0, PT, R5, 0x65, PT ;  /* 0x000000650500780c */ /* 0x000fe40003f05270 */
[----:B------:R-:W-:-:S13]  /*3e00*/  ISETP.GT.AND P3, PT, R43, R33, PT ;  /* 0x000000212b00720c */ /* 0x000fda0003f64270 */
[----:B------:R-:W-:Y:S02]  /*3e10*/  @!P3 ISETP.NE.U32.AND P2, PT, R41, RZ, PT ;  /* 0x000000ff2900b20c */ /* 0x000fe40003f45070 */
[----:B-1----:R-:W-:Y:S02]  /*3e20*/  @!P3 IADD3 R48, P4, PT, R48, R41, RZ ;  /* 0x000000293030b210 */ /* 0x002fe40007f9e0ff */
[----:B------:R-:W-:Y:S02]  /*3e30*/  @!P3 ISETP.NE.AND.EX P2, PT, R42, RZ, PT, P2 ;  /* 0x000000ff2a00b20c */ /* 0x000fe40003f45320 */
[----:B----4-:R-:W-:Y:S01]  /*3e40*/  IADD3 R30, P5, PT, R30, 0x200, RZ ;  /* 0x000002001e1e7810 */ /* 0x010fe20007fbe0ff */
[----:B--2---:R-:W-:Y:S01]  /*3e50*/  @!P3 IMAD.X R49, R49, 0x1, R42, P4 ;  /* 0x000000013131b824 */ /* 0x004fe200020e062a */
[----:B---3--:R-:W-:Y:S01]  /*3e60*/  @!P3 SEL R5, R6, RZ, !P2 ;  /* 0x000000ff0605b207 */ /* 0x008fe20005000000 */
[----:B------:R-:W-:Y:S10]  /*3e70*/  BRA.DIV UR5, `(.L_x_1025) ;  /* 0x00000092052c7947 */ /* 0x000ff4000b800000 */
.L_x_1199:
[----:B------:R-:W-:Y:S01]  /*3e80*/  UMOV UR5, 0xffffffff ;  /* 0xffffffff00057882 */ /* 0x000fe20000000000 */
[----:B0-----:R-:W-:Y:S02]  /*3e90*/  @!P3 IMAD.MOV.U32 R42, RZ, RZ, R49 ;  /* 0x000000ffff2ab224 */ /* 0x001fe400078e0031 */
[----:B------:R-:W-:Y:S02]  /*3ea0*/  @!P3 IMAD.MOV.U32 R41, RZ, RZ, R48 ;  /* 0x000000ffff29b224 */ /* 0x000fe400078e0030 */
[----:B------:R-:W-:Y:S02]  /*3eb0*/  @!P3 IMAD.IADD R40, R40, 0x1, R5 ;  /* 0x000000012828b824 */ /* 0x000fe400078e0205 */
[----:B------:R-:W-:Y:S02]  /*3ec0*/  IMAD.X R31, RZ, RZ, R31, P5 ;  /* 0x000000ffff1f7224 */ /* 0x000fe400028e061f */
[----:B------:R-:W-:Y:S01]  /*3ed0*/  IMAD.IADD R49, R32, 0x1, R39 ;  /* 0x0000000120317824 */ /* 0x000fe200078e0227 */
[----:B------:R-:W-:Y:S06]  /*3ee0*/  BRA.DIV UR5, `(.L_x_1026) ;  /* 0x0000009205307947 */ /* 0x000fec000b800000 */
[----:B------:R-:W-:-:S13]  /*3ef0*/  VOTE.ALL P0, P0 ;  /* 0x0000000000ff7806 */ /* 0x000fda0000000000 */
.L_x_1202:
[----:B------:R-:W-:Y:S05]  /*3f00*/  @!P0 BRA `(.L_x_1027) ;  /* 0x0000000400b48947 */ /* 0x000fea0003800000 */
.L_x_1041:
[----:B------:R-:W-:-:S07]  /*3f10*/  IMAD.WIDE R32, R49, 0x10, R30 ;  /* 0x0000001031207825 */ /* 0x000fce00078e021e */
.L_x_1029:
[----:B------:R-:W2:Y:S01]  /*3f20*/  LD.E.128.STRONG.GPU R4, desc[UR8][R32.64+-0x200] ;  /* 0xfffe000820047980 */ /* 0x000ea2000c10fd00 */
[----:B------:R-:W-:Y:S05]  /*3f30*/  YIELD ;  /* 0x0000000000007946 */ /* 0x000fea0003800000 */
[----:B------:R-:W-:Y:S01]  /*3f40*/  UMOV UR5, 0xffffffff ;  /* 0xffffffff00057882 */ /* 0x000fe20000000000 */
[----:B--2---:R-:W-:Y:S02]  /*3f50*/  ISETP.NE.AND P0, PT, R5, 0x63, PT ;  /* 0x000000630500780c */ /* 0x004fe40003f05270 */
[----:B------:R-:W-:Y:S11]  /*3f60*/  BRA.DIV UR5, `(.L_x_1028) ;  /* 0x0000009205347947 */ /* 0x000ff6000b800000 */
[----:B------:R-:W-:-:S13]  /*3f70*/  VOTE.ANY P0, !P0 ;  /* 0x0000000000ff7806 */ /* 0x000fda0004000100 */
.L_x_1205:
[----:B------:R-:W-:Y:S05]  /*3f80*/  @P0 BRA `(.L_x_1029) ;  /* 0xfffffffc00e40947 */ /* 0x000fea000383ffff */
[----:B------:R-:W-:Y:S01]  /*3f90*/  UMOV UR5, 0xffffffff ;  /* 0xffffffff00057882 */ /* 0x000fe20000000000 */
[----:B------:R-:W-:Y:S01]  /*3fa0*/  ISETP.NE.AND P0, PT, R5, 0x65, PT ;  /* 0x000000650500780c */ /* 0x000fe20003f05270 */
[----:B------:R-:W-:Y:S02]  /*3fb0*/  IMAD.MOV.U32 R32, RZ, RZ, R6 ;  /* 0x000000ffff207224 */ /* 0x000fe400078e0006 */
[----:B------:R-:W-:Y:S02]  /*3fc0*/  IMAD.MOV.U32 R51, RZ, RZ, R7 ;  /* 0x000000ffff337224 */ /* 0x000fe400078e0007 */
[----:B------:R-:W-:Y:S01]  /*3fd0*/  IMAD.MOV.U32 R48, RZ, RZ, R4 ;  /* 0x000000ffff307224 */ /* 0x000fe200078e0004 */
[----:B------:R-:W-:Y:S07]  /*3fe0*/  BRA.DIV UR5, `(.L_x_1030) ;  /* 0x0000009205387947 */ /* 0x000fee000b800000 */
[----:B------:R-:W-:-:S04]  /*3ff0*/  VOTE.ANY R34, PT, !P0 ;  /* 0x0000000000227806 */ /* 0x000fc800040e0100 */
[----:B------:R-:W-:-:S05]  /*4000*/  LOP3.LUT R34, R34, 0x80000000, R47, 0xec, !PT ;  /* 0x8000000022227812 */ /* 0x000fca00078eec2f */
[----:B------:R-:W-:-:S05]  /*4010*/  VIADD R7, R34, 0xffffffff ;  /* 0xffffffff22077836 */ /* 0x000fca0000000000 */
[----:B------:R-:W-:-:S04]  /*4020*/  LOP3.LUT R7, R34, R7, RZ, 0xc, !PT ;  /* 0x0000000722077212 */ /* 0x000fc800078e0cff */
[----:B------:R-:W0:Y:S02]  /*4030*/  POPC R33, R7 ;  /* 0x0000000700217309 */ /* 0x000e240000000000 */
[----:B0-----:R0:W1:Y:S04]  /*4040*/  SHFL.DOWN PT, R53, R32, 0x1, R33 ;  /* 0x0820000020357989 */ /* 0x00106800000e0021 */
[----:B------:R0:W2:Y:S04]  /*4050*/  SHFL.DOWN PT, R50, R51, 0x1, R33 ;  /* 0x0820000033327989 */ /* 0x0000a800000e0021 */
[----:B------:R0:W3:Y:S02]  /*4060*/  SHFL.DOWN PT, R52, R48, 0x1, R33 ;  /* 0x0820000030347989 */ /* 0x0000e400000e0021 */
.L_x_1211:
[----:B------:R-:W-:Y:S01]  /*4070*/  ISETP.GE.AND P2, PT, R38, R33, PT ;  /* 0x000000212600720c */ /* 0x000fe20003f46270 */
[----:B------:R-:W-:-:S12]  /*4080*/  UMOV UR5, 0xffffffff ;  /* 0xffffffff00057882 */ /* 0x000fd80000000000 */
[----:B-1----:R-:W-:Y:S02]  /*4090*/  @!P2 IADD3 R53, P3, PT, R53, R32, RZ ;  /* 0x000000203535a210 */ /* 0x002fe40007f7e0ff */
[----:B------:R-:W-:-:S03]  /*40a0*/  @!P2 ISETP.NE.U32.AND P0, PT, R32, RZ, PT ;  /* 0x000000ff2000a20c */ /* 0x000fc60003f05070 */
[----:B0-----:R-:W-:Y:S01]  /*40b0*/  @!P2 IMAD.MOV.U32 R32, RZ, RZ, R53 ;  /* 0x000000ffff20a224 */ /* 0x001fe200078e0035 */
[----:B------:R-:W-:Y:S09]  /*40c0*/  BRA.DIV UR5, `(.L_x_1031) ;  /* 0x0000009205747947 */ /* 0x000ff2000b800000 */
.L_x_1214:
[----:B------:R-:W-:Y:S01]  /*40d0*/  @!P2 ISETP.NE.AND.EX P0, PT, R51, RZ, PT, P0 ;  /* 0x000000ff3300a20c */ /* 0x000fe20003f05300 */
[----:B------:R-:W-:Y:S01]  /*40e0*/  UMOV UR5, 0xffffffff ;  /* 0xffffffff00057882 */ /* 0x000fe20000000000 */
[----:B--2---:R-:W-:Y:S02]  /*40f0*/  @!P2 IMAD.X R50, R50, 0x1, R51, P3 ;  /* 0x000000013232a824 */ /* 0x004fe400018e0633 */
[----:B---3--:R-:W-:Y:S02]  /*4100*/  @!P2 SEL R7, R52, RZ, !P0 ;  /* 0x000000ff3407a207 */ /* 0x008fe40004000000 */
[----:B------:R-:W-:-:S03]  /*4110*/  @!P2 IMAD.MOV.U32 R51, RZ, RZ, R50 ;  /* 0x000000ffff33a224 */ /* 0x000fc600078e0032 */
[----:B------:R-:W-:Y:S01]  /*4120*/  @!P2 IMAD.IADD R48, R48, 0x1, R7 ;  /* 0x000000013030a824 */ /* 0x000fe200078e0207 */
[----:B------:R-:W-:Y:S06]  /*4130*/  BRA.DIV UR5, `(.L_x_1032) ;  /* 0x0000009205787947 */ /* 0x000fec000b800000 */
[----:B------:R0:W1:Y:S04]  /*4140*/  SHFL.DOWN PT, R53, R32, 0x2, R33 ;  /* 0x0840000020357989 */ /* 0x00006800000e0021 */
[----:B------:R0:W2:Y:S04]  /*4150*/  SHFL.DOWN PT, R50, R51, 0x2, R33 ;  /* 0x0840000033327989 */ /* 0x0000a800000e0021 */
[----:B------:R0:W3:Y:S02]  /*4160*/  SHFL.DOWN PT, R52, R48, 0x2, R33 ;  /* 0x0840000030347989 */ /* 0x0000e400000e0021 */
.L_x_1219:
[----:B------:R-:W-:Y:S01]  /*4170*/  ISETP.GT.AND P2, PT, R46, R33, PT ;  /* 0x000000212e00720c */ /* 0x000fe20003f44270 */
[----:B------:R-:W-:-:S12]  /*4180*/  UMOV UR5, 0xffffffff ;  /* 0xffffffff00057882 */ /* 0x000fd80000000000 */
[----:B-1----:R-:W-:Y:S02]  /*4190*/  @!P2 IADD3 R53, P3, PT, R53, R32, RZ ;  /* 0x000000203535a210 */ /* 0x002fe40007f7e0ff */
[----:B------:R-:W-:-:S03]  /*41a0*/  @!P2 ISETP.NE.U32.AND P0, PT, R32, RZ, PT ;  /* 0x000000ff2000a20c */ /* 0x000fc60003f05070 */
[----:B0-----:R-:W-:Y:S01]  /*41b0*/  @!P2 IMAD.MOV.U32 R32, RZ, RZ, R53 ;  /* 0x000000ffff20a224 */ /* 0x001fe200078e0035 */
[----:B------:R-:W-:Y:S09]  /*41c0*/  BRA.DIV UR5, `(.L_x_1033) ;  /* 0x0000009205ac7947 */ /* 0x000ff2000b800000 */
.L_x_1222:
        /* <DEDUP_REMOVED lines=10> */
.L_x_1227:
[----:B------:R-:W-:Y:S01]  /*4270*/  ISETP.GT.AND P2, PT, R45, R33, PT ;  /* 0x000000212d00720c */ /* 0x000fe20003f44270 */
[----:B------:R-:W-:-:S12]  /*4280*/  UMOV UR5, 0xffffffff ;  /* 0xffffffff00057882 */ /* 0x000fd80000000000 */
[----:B-1----:R-:W-:Y:S02]  /*4290*/  @!P2 IADD3 R53, P3, PT, R53, R32, RZ ;  /* 0x000000203535a210 */ /* 0x002fe40007f7e0ff */
[----:B------:R-:W-:-:S03]  /*42a0*/  @!P2 ISETP.NE.U32.AND P0, PT, R32, RZ, PT ;  /* 0x000000ff2000a20c */ /* 0x000fc60003f05070 */
[----:B0-----:R-:W-:Y:S01]  /*42b0*/  @!P2 IMAD.MOV.U32 R32, RZ, RZ, R53 ;  /* 0x000000ffff20a224 */ /* 0x001fe200078e0035 */
[----:B------:R-:W-:Y:S09]  /*42c0*/  BRA.DIV UR5, `(.L_x_1035) ;  /* 0x0000009205e47947 */ /* 0x000ff2000b800000 */
.L_x_1230:
        /* <DEDUP_REMOVED lines=10> */
.L_x_1235:
[----:B------:R-:W-:Y:S01]  /*4370*/  ISETP.GT.AND P2, PT, R44, R33, PT ;  /* 0x000000212c00720c */ /* 0x000fe20003f44270 */
[----:B------:R-:W-:-:S12]  /*4380*/  UMOV UR5, 0xffffffff ;  /* 0xffffffff00057882 */ /* 0x000fd80000000000 */
[----:B-1----:R-:W-:Y:S02]  /*4390*/  @!P2 IADD3 R53, P3, PT, R53, R32, RZ ;  /* 0x000000203535a210 */ /* 0x002fe40007f7e0ff */
[----:B------:R-:W-:-:S03]  /*43a0*/  @!P2 ISETP.NE.U32.AND P0, PT, R32, RZ, PT ;  /* 0x000000ff2000a20c */ /* 0x000fc60003f05070 */
[----:B0-----:R-:W-:Y:S01]  /*43b0*/  @!P2 IMAD.MOV.U32 R32, RZ, RZ, R53 ;  /* 0x000000ffff20a224 */ /* 0x001fe200078e0035 */
[----:B------:R-:W-:Y:S09]  /*43c0*/  BRA.DIV UR5, `(.L_x_1037) ;  /* 0x00000096051c7947 */ /* 0x000ff2000b800000 */
.L_x_1238:
        /* <DEDUP_REMOVED lines=10> */
.L_x_1243:
[----:B------:R-:W-:Y:S01]  /*4470*/  ISETP.GT.AND P4, PT, R43, R33, PT ;  /* 0x000000212b00720c */ /* 0x000fe20003f84270 */
[----:B------:R-:W-:Y:S01]  /*4480*/  UMOV UR5, 0xffffffff ;  /* 0xffffffff00057882 */ /* 0x000fe20000000000 */
[----:B------:R-:W-:-:S11]  /*4490*/  ISETP.NE.AND P0, PT, R5, 0x65, PT ;  /* 0x000000650500780c */ /* 0x000fd60003f05270 */
[----:B------:R-:W-:Y:S02]  /*44a0*/  @!P4 ISETP.NE.U32.AND P2, PT, R32, RZ, PT ;  /* 0x000000ff2000c20c */ /* 0x000fe40003f45070 */
[----:B-1----:R-:W-:Y:S02]  /*44b0*/  @!P4 IADD3 R53, P5, PT, R53, R32, RZ ;  /* 0x000000203535c210 */ /* 0x002fe40007fbe0ff */
[----:B------:R-:W-:-:S03]  /*44c0*/  @!P4 ISETP.NE.AND.EX P2, PT, R51, RZ, PT, P2 ;  /* 0x000000ff3300c20c */ /* 0x000fc60003f45320 */
[----:B0-----:R-:W-:Y:S01]  /*44d0*/  @!P4 IMAD.MOV.U32 R32, RZ, RZ, R53 ;  /* 0x000000ffff20c224 */ /* 0x001fe200078e0035 */
[----:B---3--:R-:W-:Y:S01]  /*44e0*/  @!P4 SEL R5, R6, RZ, !P2 ;  /* 0x000000ff0605c207 */ /* 0x008fe20005000000 */
[----:B--2---:R-:W-:Y:S01]  /*44f0*/  @!P4 IMAD.X R50, R50, 0x1, R51, P5 ;  /* 0x000000013232c824 */ /* 0x004fe200028e0633 */
[C---:B------:R-:W-:Y:S02]  /*4500*/  ISETP.NE.U32.AND P2, PT, R41.reuse, RZ, PT ;  /* 0x000000ff2900720c */ /* 0x040fe40003f45070 */
[----:B------:R-:W-:Y:S01]  /*4510*/  IADD3 R41, P3, PT, R41, R32, RZ ;  /* 0x0000002029297210 */ /* 0x000fe20007f7e0ff */
[----:B------:R-:W-:Y:S01]  /*4520*/  @!P4 IMAD.IADD R48, R48, 0x1, R5 ;  /* 0x000000013030c824 */ /* 0x000fe200078e0205 */
[----:B------:R-:W-:Y:S01]  /*4530*/  ISETP.NE.AND.EX P2, PT, R42, RZ, PT, P2 ;  /* 0x000000ff2a00720c */ /* 0x000fe20003f45320 */
[----:B------:R-:W-:-:S03]  /*4540*/  @!P4 IMAD.MOV.U32 R51, RZ, RZ, R50 ;  /* 0x000000ffff33c224 */ /* 0x000fc600078e0032 */
[----:B------:R-:W-:Y:S01]  /*4550*/  SEL R5, R48, RZ, !P2 ;  /* 0x000000ff30057207 */ /* 0x000fe20005000000 */
[----:B------:R-:W-:Y:S08]  /*4560*/  BRA.DIV UR5, `(.L_x_1039) ;  /* 0x0000009605287947 */ /* 0x000ff0000b800000 */
.L_x_1246:
[----:B------:R-:W-:Y:S01]  /*4570*/  UMOV UR5, 0xffffffff ;  /* 0xffffffff00057882 */ /* 0x000fe20000000000 */
[----:B------:R-:W-:Y:S02]  /*4580*/  IMAD.X R42, R42, 0x1, R51, P3 ;  /* 0x000000012a2a7824 */ /* 0x000fe400018e0633 */
[----:B------:R-:W-:Y:S02]  /*4590*/  IMAD.IADD R40, R5, 0x1, R40 ;  /* 0x0000000105287824 */ /* 0x000fe400078e0228 */
[----:B------:R-:W-:Y:S01]  /*45a0*/  VIADD R49, R49, 0xffffffe0 ;  /* 0xffffffe031317836 */ /* 0x000fe20000000000 */
[----:B------:R-:W-:Y:S06]  /*45b0*/  BRA.DIV UR5, `(.L_x_1040) ;  /* 0x0000009605347947 */ /* 0x000fec000b800000 */
[----:B------:R-:W-:-:S13]  /*45c0*/  VOTE.ALL P0, P0 ;  /* 0x0000000000ff7806 */ /* 0x000fda0000000000 */
.L_x_1249:
[----:B------:R-:W-:Y:S05]  /*45d0*/  @P0 BRA `(.L_x_1041) ;  /* 0xfffffff8004c0947 */ /* 0x000fea000383ffff */
.L_x_1027:
[----:B------:R-:W-:Y:S01]  /*45e0*/  ISETP.NE.AND P2, PT, R38, RZ, PT ;  /* 0x000000ff2600720c */ /* 0x000fe20003f45270 */
[----:B------:R-:W-:Y:S01]  /*45f0*/  BSSY.RECONVERGENT B0, `(.L_x_1042) ;  /* 0x000001a000007945 */ /* 0x000fe20003800200 */
[----:B------:R-:W-:Y:S02]  /*4600*/  IMAD.MOV.U32 R30, RZ, RZ, R41 ;  /* 0x000000ffff1e7224 */ /* 0x000fe400078e0029 */
[----:B------:R-:W-:-:S09]  /*4610*/  IMAD.MOV.U32 R31, RZ, RZ, R42 ;  /* 0x000000ffff1f7224 */ /* 0x000fd200078e002a */
[----:B------:R-:W0:Y:S01]  /*4620*/  @!P2 S2R R5, SR_CgaCtaId ;  /* 0x000000000005a919 */ /* 0x000e220000008800 */
[----:B------:R-:W-:-:S04]  /*4630*/  @!P2 MOV R4, 0x400 ;  /* 0x000004000004a802 */ /* 0x000fc80000000f00 */
[----:B0-----:R-:W-:Y:S01]  /*4640*/  @!P2 LEA R43, R5, R4, 0x18 ;  /* 0x00000004052ba211 */ /* 0x001fe200078ec0ff */
[----:B------:R-:W-:Y:S06]  /*4650*/  @P1 BRA `(.L_x_1043) ;  /* 0x00000000004c1947 */ /* 0x000fec0003800000 */
[----:B------:R-:W0:Y:S01]  /*4660*/  S2UR UR6, SR_CgaCtaId ;  /* 0x00000000000679c3 */ /* 0x000e220000008800 */
[----:B------:R-:W-:Y:S01]  /*4670*/  ISETP.NE.U32.AND P0, PT, R35, RZ, PT ;  /* 0x000000ff2300720c */ /* 0x000fe20003f05070 */
[----:B------:R-:W-:Y:S01]  /*4680*/  UMOV UR5, 0x400 ;  /* 0x0000040000057882 */ /* 0x000fe20000000000 */
[----:B------:R-:W-:Y:S02]  /*4690*/  IADD3 R35, P1, PT, R30, R35, RZ ;  /* 0x000000231e237210 */ /* 0x000fe40007f3e0ff */
[----:B------:R-:W-:-:S03]  /*46a0*/  ISETP.NE.AND.EX P0, PT, R36, RZ, PT, P0 ;  /* 0x000000ff2400720c */ /* 0x000fc60003f05300 */
[----:B------:R-:W1:Y:S01]  /*46b0*/  LDC.64 R4, c[0x0][0x3b0] ;  /* 0x0000ec00ff047b82 */ /* 0x000e620000000a00 */
[----:B------:R-:W-:Y:S01]  /*46c0*/  SEL R6, R40, RZ, !P0 ;  /* 0x000000ff28067207 */ /* 0x000fe20004000000 */
[----:B------:R-:W-:-:S04]  /*46d0*/  IMAD.X R7, R31, 0x1, R36, P1 ;  /* 0x000000011f077824 */ /* 0x000fc800008e0624 */
[----:B------:R-:W-:Y:S02]  /*46e0*/  IMAD.IADD R37, R37, 0x1, R6 ;  /* 0x0000000125257824 */ /* 0x000fe400078e0206 */
[----:B------:R-:W-:Y:S01]  /*46f0*/  IMAD.MOV.U32 R6, RZ, RZ, R35 ;  /* 0x000000ffff067224 */ /* 0x000fe200078e0023 */
[----:B0-----:R-:W-:Y:S01]  /*4700*/  ULEA UR5, UR6, UR5, 0x18 ;  /* 0x0000000506057291 */ /* 0x001fe2000f8ec0ff */
[----:B-1----:R-:W-:-:S04]  /*4710*/  IMAD.WIDE.U32 R32, R39, 0x10, R4 ;  /* 0x0000001027207825 */ /* 0x002fc800078e0004 */
[----:B------:R-:W-:Y:S02]  /*4720*/  IMAD.MOV.U32 R4, RZ, RZ, R37 ;  /* 0x000000ffff047224 */ /* 0x000fe400078e0025 */
[----:B------:R-:W-:-:S05]  /*4730*/  IMAD.MOV.U32 R5, RZ, RZ, 0x65 ;  /* 0x00000065ff057424 */ /* 0x000fca00078e00ff */
[----:B------:R0:W-:Y:S04]  /*4740*/  ST.E.128.STRONG.GPU desc[UR8][R32.64+0x200], R4 ;  /* 0x0002000420007985 */ /* 0x0001e8000c10fd08 */
[----:B------:R0:W-:Y:S04]  /*4750*/  STS.64 [UR5+0xb8], R6 ;  /* 0x0000b806ff007988 */ /* 0x0001e80008000a05 */
[----:B------:R0:W-:Y:S04]  /*4760*/  STS [UR5+0xc0], R37 ;  /* 0x0000c025ff007988 */ /* 0x0001e80008000805 */
[----:B------:R0:W-:Y:S04]  /*4770*/  STS.64 [UR5+0xa8], R30 ;  /* 0x0000a81eff007988 */ /* 0x0001e80008000a05 */
[----:B------:R0:W-:Y:S02]  /*4780*/  STS [UR5+0xb0], R40 ;  /* 0x0000b028ff007988 */ /* 0x0001e40008000805 */
.L_x_1043:
[----:B------:R-:W-:Y:S05]  /*4790*/  BSYNC.RECONVERGENT B0 ;  /* 0x0000000000007941 */ /* 0x000fea0003800200 */
.L_x_1042:
[----:B------:R1:W-:Y:S01]  /*47a0*/  @!P2 STS.64 [R43+0x88], R30 ;  /* 0x0000881e2b00a388 */ /* 0x0003e20000000a00 */
[----:B------:R-:W-:Y:S02]  /*47b0*/  @!P2 IMAD.MOV.U32 R29, RZ, RZ, R30 ;  /* 0x000000ffff1da224 */ /* 0x000fe400078e001e */
[----:B------:R-:W-:Y:S01]  /*47c0*/  @!P2 IMAD.MOV.U32 R28, RZ, RZ, R31 ;  /* 0x000000ffff1ca224 */ /* 0x000fe200078e001f */
[----:B------:R1:W-:Y:S01]  /*47d0*/  @!P2 STS [R43+0x90], R40 ;  /* 0x000090282b00a388 */ /* 0x0003e20000000800 */
[----:B------:R-:W-:-:S07]  /*47e0*/  @!P2 IMAD.MOV.U32 R3, RZ, RZ, R40 ;  /* 0x000000ffff03a224 */ /* 0x000fce00078e0028 */
.L_x_1011:
[----:B0-----:R-:W0:Y:S01]  /*47f0*/  S2R R33, SR_TID.X ;  /* 0x0000000000217919 */ /* 0x001e220000002100 */
[----:B------:R-:W-:Y:S05]  /*4800*/  WARPSYNC.ALL ;  /* 0x0000000000007948 */ /* 0x000fea0003800000 */
[----:B------:R-:W-:Y:S01]  /*4810*/  BAR.SYNC.DEFER_BLOCKING 0x0 ;  /* 0x0000000000007b1d */ /* 0x000fe20000010000 */
[----:B------:R-:W-:-:S05]  /*4820*/  ISETP.NE.AND P1, PT, R2, R8, PT ;  /* 0x000000080200720c */ /* 0x000fca0003f25270 */
[----:B------:R-:W-:Y:S01]  /*4830*/  BSSY.RECONVERGENT B0, `(.L_x_1044) ;  /* 0x000000e000007945 */ /* 0x000fe20003800200 */
[----:B0-----:R-:W-:-:S13]  /*4840*/  ISETP.NE.AND P0, PT, R33, RZ, PT ;  /* 0x000000ff2100720c */ /* 0x001fda0003f05270 */
[----:B------:R-:W-:Y:S05]  /*4850*/  @!P0 BRA `(.L_x_1045) ;  /* 0x00000000002c8947 */ /* 0x000fea0003800000 */
[----:B------:R-:W0:Y:S01]  /*4860*/  S2UR UR6, SR_CgaCtaId ;  /* 0x00000000000679c3 */ /* 0x000e220000008800 */
[----:B------:R-:W-:Y:S01]  /*4870*/  UMOV UR5, 0x400 ;  /* 0x0000040000057882 */ /* 0x000fe20000000000 */
[----:B------:R-:W-:-:S04]  /*4880*/  ISETP.NE.U32.AND P0, PT, R29, RZ, PT ;  /* 0x000000ff1d00720c */ /* 0x000fc80003f05070 */
[----:B------:R-:W-:Y:S01]  /*4890*/  ISETP.NE.AND.EX P0, PT, R28, RZ, PT, P0 ;  /* 0x000000ff1c00720c */ /* 0x000fe20003f05300 */
[----:B0-----:R-:W-:-:S09]  /*48a0*/  ULEA UR5, UR6, UR5, 0x18 ;  /* 0x0000000506057291 */ /* 0x001fd2000f8ec0ff */
[----:B------:R-:W0:Y:S04]  /*48b0*/  LDS.64 R4, [UR5+0x88] ;  /* 0x00008805ff047984 */ /* 0x000e280008000a00 */
[----:B------:R-:W2:Y:S01]  /*48c0*/  LDS R6, [UR5+0x90] ;  /* 0x00009005ff067984 */ /* 0x000ea20008000800 */
[----:B0-----:R-:W-:Y:S02]  /*48d0*/  IADD3 R29, P2, PT, R4, R29, RZ ;  /* 0x0000001d041d7210 */ /* 0x001fe40007f5e0ff */
[----:B--2---:R-:W-:-:S03]  /*48e0*/  SEL R6, R6, RZ, !P0 ;  /* 0x000000ff06067207 */ /* 0x004fc60004000000 */
[----:B------:R-:W-:Y:S02]  /*48f0*/  IMAD.X R28, R5, 0x1, R28, P2 ;  /* 0x00000001051c7824 */ /* 0x000fe400010e061c */
[----:B------:R-:W-:-:S07]  /*4900*/  IMAD.IADD R3, R3, 0x1, R6 ;  /* 0x0000000103037824 */ /* 0x000fce00078e0206 */
.L_x_1045:
[----:B------:R-:W-:Y:S05]  /*4910*/  BSYNC.RECONVERGENT B0 ;  /* 0x0000000000007941 */ /* 0x000fea0003800200 */
.L_x_1044:
[----:B------:R-:W-:Y:S01]  /*4920*/  SEL R4, R3, RZ, !P1 ;  /* 0x000000ff03047207 */ /* 0x000fe20004800000 */
[----:B------:R-:W0:Y:S01]  /*4930*/  S2UR UR5, SR_CgaCtaId ;  /* 0x00000000000579c3 */ /* 0x000e220000008800 */
[----:B------:R-:W-:Y:S01]  /*4940*/  ISETP.NE.AND P6, PT, R8, R10, PT ;  /* 0x0000000a0800720c */ /* 0x000fe20003fc5270 */
[----:B------:R-:W-:Y:S01]  /*4950*/  UMOV UR4, 0x400 ;  /* 0x0000040000047882 */ /* 0x000fe20000000000 */
[----:B------:R-:W-:Y:S01]  /*4960*/  ISETP.NE.AND P2, PT, R10, R12, PT ;  /* 0x0000000c0a00720c */ /* 0x000fe20003f45270 */
[----:B------:R-:W-:Y:S01]  /*4970*/  IMAD.IADD R9, R9, 0x1, R4 ;  /* 0x0000000109097824 */ /* 0x000fe200078e0204 */
[----:B------:R-:W-:Y:S02]  /*4980*/  ISETP.NE.AND P0, PT, R12, R14, PT ;  /* 0x0000000e0c00720c */ /* 0x000fe40003f05270 */
[----:B------:R-:W-:Y:S02]  /*4990*/  ISETP.NE.AND P3, PT, R8, R10, PT ;  /* 0x0000000a0800720c */ /* 0x000fe40003f65270 */
[----:B------:R-:W-:-:S02]  /*49a0*/  SEL R4, R9, RZ, !P6 ;  /* 0x000000ff09047207 */ /* 0x000fc40007000000 */
[----:B------:R-:W-:Y:S02]  /*49b0*/  ISETP.NE.AND P4, PT, R10, R12, PT ;  /* 0x0000000c0a00720c */ /* 0x000fe40003f85270 */
[----:B------:R-:W-:Y:S01]  /*49c0*/  SEL R7, RZ, 0x1, !P3 ;  /* 0x00000001ff077807 */ /* 0x000fe20005800000 */
[----:B------:R-:W-:Y:S01]  /*49d0*/  IMAD.IADD R11, R11, 0x1, R4 ;  /* 0x000000010b0b7824 */ /* 0x000fe200078e0204 */
[----:B-1----:R-:W-:Y:S02]  /*49e0*/  SEL R30, RZ, 0x1, !P4 ;  /* 0x00000001ff1e7807 */ /* 0x002fe40006000000 */
[----:B------:R-:W-:Y:S02]  /*49f0*/  ISETP.NE.AND P3, PT, R12, R14, PT ;  /* 0x0000000e0c00720c */ /* 0x000fe40003f65270 */
[----:B------:R-:W-:Y:S02]  /*4a00*/  SEL R4, R11, RZ, !P2 ;  /* 0x000000ff0b047207 */ /* 0x000fe40005000000 */
[----:B------:R-:W-:-:S02]  /*4a10*/  SEL R41, RZ, 0x1, !P6 ;  /* 0x00000001ff297807 */ /* 0x000fc40007000000 */
[----:B------:R-:W-:Y:S01]  /*4a20*/  ISETP.NE.AND P6, PT, R18, R20, PT ;  /* 0x000000141200720c */ /* 0x000fe20003fc5270 */
[----:B------:R-:W-:Y:S01]  /*4a30*/  IMAD.IADD R13, R13, 0x1, R4 ;  /* 0x000000010d0d7824 */ /* 0x000fe200078e0204 */
[----:B0-----:R-:W-:Y:S02]  /*4a40*/  ULEA UR4, UR5, UR4, 0x18 ;  /* 0x0000000405047291 */ /* 0x001fe4000f8ec0ff */
[----:B------:R-:W-:Y:S02]  /*4a50*/  SEL R34, RZ, 0x1, !P6 ;  /* 0x00000001ff227807 */ /* 0x000fe40007000000 */
[----:B------:R-:W-:Y:S02]  /*4a60*/  SEL R4, R13, RZ, !P0 ;  /* 0x000000ff0d047207 */ /* 0x000fe40004000000 */
[----:B------:R-:W-:-:S03]  /*4a70*/  ISETP.NE.AND P0, PT, R14, R16, PT ;  /* 0x000000100e00720c */ /* 0x000fc60003f05270 */
[----:B------:R-:W-:-:S05]  /*4a80*/  IMAD.IADD R15, R15, 0x1, R4 ;  /* 0x000000010f0f7824 */ /* 0x000fca00078e0204 */
[----:B------:R-:W-:Y:S02]  /*4a90*/  SEL R4, R15, RZ, !P0 ;  /* 0x000000ff0f047207 */ /* 0x000fe40004000000 */
[----:B------:R-:W-:-:S03]  /*4aa0*/  ISETP.NE.AND P0, PT, R16, R18, PT ;  /* 0x000000121000720c */ /* 0x000fc60003f05270 */
[----:B------:R-:W-:-:S05]  /*4ab0*/  IMAD.IADD R17, R17, 0x1, R4 ;  /* 0x0000000111117824 */ /* 0x000fca00078e0204 */
[----:B------:R-:W-:Y:S02]  /*4ac0*/  SEL R4, R17, RZ, !P0 ;  /* 0x000000ff11047207 */ /* 0x000fe40004000000 */
[----:B------:R-:W-:-:S03]  /*4ad0*/  ISETP.NE.AND P0, PT, R18, R20, PT ;  /* 0x000000141200720c */ /* 0x000fc60003f05270 */
[----:B------:R-:W-:Y:S02]  /*4ae0*/  IMAD.IADD R19, R19, 0x1, R4 ;  /* 0x0000000113137824 */ /* 0x000fe400078e0204 */
[----:B------:R-:W0:Y:S03]  /*4af0*/  LDS.64 R4, [UR4+0xc8] ;  /* 0x0000c804ff047984 */ /* 0x000e260008000a00 */
[----:B------:R-:W-:Y:S02]  /*4b00*/  SEL R6, R19, RZ, !P0 ;  /* 0x000000ff13067207 */ /* 0x000fe40004000000 */
[----:B------:R-:W-:-:S03]  /*4b10*/  ISETP.NE.AND P0, PT, R2, R8, PT ;  /* 0x000000080200720c */ /* 0x000fc60003f05270 */
[----:B------:R-:W-:Y:S01]  /*4b20*/  IMAD.IADD R21, R21, 0x1, R6 ;  /* 0x0000000115157824 */ /* 0x000fe200078e0206 */
[----:B------:R-:W-:Y:S02]  /*4b30*/  SEL R6, RZ, 0x1, !P0 ;  /* 0x00000001ff067807 */ /* 0x000fe40004000000 */
[----:B------:R-:W-:Y:S02]  /*4b40*/  ISETP.NE.AND P0, PT, R20, R22, PT ;  /* 0x000000161400720c */ /* 0x000fe40003f05270 */
[----:B------:R-:W-:Y:S02]  /*4b50*/  IADD3 R30, P4, P5, R30, R7, R6 ;  /* 0x000000071e1e7210 */ /* 0x000fe40007d9e006 */
[----:B------:R-:W-:Y:S02]  /*4b60*/  SEL R7, RZ, 0x1, !P3 ;  /* 0x00000001ff077807 */ /* 0x000fe40005800000 */
[----:B------:R-:W-:Y:S02]  /*4b70*/  SEL R6, R21, RZ, !P0 ;  /* 0x000000ff15067207 */ /* 0x000fe40004000000 */
[----:B------:R-:W-:-:S02]  /*4b80*/  IADD3 R32, P0, PT, R30, R7, RZ ;  /* 0x000000071e207210 */ /* 0x000fc40007f1e0ff */
[----:B------:R-:W-:Y:S01]  /*4b90*/  IADD3.X R35, PT, PT, RZ, RZ, RZ, P4, P5 ;  /* 0x000000ffff237210 */ /* 0x000fe200027ea4ff */
[----:B------:R-:W-:Y:S01]  /*4ba0*/  IMAD.IADD R23, R23, 0x1, R6 ;  /* 0x0000000117177824 */ /* 0x000fe200078e0206 */
[----:B------:R-:W-:Y:S02]  /*4bb0*/  ISETP.NE.AND P3, PT, R14, R16, PT ;  /* 0x000000100e00720c */ /* 0x000fe40003f65270 */
[----:B------:R-:W-:Y:S01]  /*4bc0*/  SEL R6, RZ, 0x1, !P1 ;  /* 0x00000001ff067807 */ /* 0x000fe20004800000 */
[----:B------:R-:W-:Y:S01]  /*4bd0*/  IMAD.X R37, RZ, RZ, R35, P0 ;  /* 0x000000ffff257224 */ /* 0x000fe200000e0623 */
[----:B------:R-:W-:Y:S02]  /*4be0*/  SEL R7, RZ, 0x1, !P3 ;  /* 0x00000001ff077807 */ /* 0x000fe40005800000 */
[----:B------:R-:W-:Y:S02]  /*4bf0*/  IADD3 R35, P0, PT, R29, R32, RZ ;  /* 0x000000201d237210 */ /* 0x000fe40007f1e0ff */
[----:B------:R-:W-:-:S02]  /*4c00*/  ISETP.NE.AND P1, PT, R16, R18, PT ;  /* 0x000000121000720c */ /* 0x000fc40003f25270 */
[----:B------:R-:W-:Y:S02]  /*4c10*/  SEL R30, RZ, 0x1, !P2 ;  /* 0x00000001ff1e7807 */ /* 0x000fe40005000000 */
[----:B------:R-:W-:Y:S01]  /*4c20*/  IADD3 R36, P2, PT, R32, R7, RZ ;  /* 0x0000000720247210 */ /* 0x000fe20007f5e0ff */
[--C-:B------:R-:W-:Y:S01]  /*4c30*/  IMAD.X R32, R28, 0x1, R37.reuse, P0 ;  /* 0x000000011c207824 */ /* 0x100fe200000e0625 */
[----:B------:R-:W-:Y:S02]  /*4c40*/  SEL R31, RZ, 0x1, !P1 ;  /* 0x00000001ff1f7807 */ /* 0x000fe40004800000 */
[----:B------:R-:W-:Y:S01]  /*4c50*/  IADD3 R41, P3, P1, R29, R41, R6 ;  /* 0x000000291d297210 */ /* 0x000fe2000797e006 */
[----:B------:R-:W-:Y:S01]  /*4c60*/  IMAD.X R45, RZ, RZ, R37, P2 ;  /* 0x000000ffff2d7224 */ /* 0x000fe200010e0625 */
[----:B0-----:R-:W-:Y:S01]  /*4c70*/  ISETP.GE.U32.AND P0, PT, R4, 0x101, PT ;  /* 0x000001010400780c */ /* 0x001fe20003f06070 */
[----:B------:R-:W-:Y:S01]  /*4c80*/  IMAD.IADD R31, R36, 0x1, R31 ;  /* 0x00000001241f7824 */ /* 0x000fe200078e021f */
[----:B------:R-:W-:-:S02]  /*4c90*/  IADD3 R39, P2, PT, R41, R30, RZ ;  /* 0x0000001e29277210 */ /* 0x000fc40007f5e0ff */
[----:B------:R-:W-:Y:S01]  /*4ca0*/  ISETP.GE.AND.EX P0, PT, R5, RZ, PT, P0 ;  /* 0x000000ff0500720c */ /* 0x000fe20003f06300 */
[----:B------:R-:W-:Y:S01]  /*4cb0*/  IMAD.IADD R30, R31, 0x1, R34 ;  /* 0x000000011f1e7824 */ /* 0x000fe200078e0222 */
[C---:B------:R-:W-:Y:S02]  /*4cc0*/  IADD3 R43, P4, PT, R29.reuse, R6, RZ ;  /* 0x000000061d2b7210 */ /* 0x040fe40007f9e0ff */
[C---:B------:R-:W-:Y:S02]  /*4cd0*/  IADD3 R6, P6, PT, R29.reuse, R36, RZ ;  /* 0x000000241d067210 */ /* 0x040fe40007fde0ff */
[C---:B------:R-:W-:Y:S01]  /*4ce0*/  IADD3.X R36, PT, PT, R28.reuse, RZ, RZ, P3, P1 ;  /* 0x000000ff1c247210 */ /* 0x040fe20001fe24ff */
[----:B------:R-:W-:Y:S01]  /*4cf0*/  IMAD.X R34, RZ, RZ, R28, P4 ;  /* 0x000000ffff227224 */ /* 0x000fe200020e061c */
[C---:B------:R-:W-:Y:S01]  /*4d00*/  IADD3 R24, P5, PT, R29.reuse, R24, RZ ;  /* 0x000000181d187210 */ /* 0x040fe20007fbe0ff */
[C---:B------:R-:W-:Y:S01]  /*4d10*/  IMAD.X R37, R28.reuse, 0x1, R45, P6 ;  /* 0x000000011c257824 */ /* 0x040fe200030e062d */
[C---:B------:R-:W-:Y:S01]  /*4d20*/  IADD3 R7, P3, PT, R29.reuse, R31, RZ ;  /* 0x0000001f1d077210 */ /* 0x040fe20007f7e0ff */
[----:B------:R-:W-:Y:S01]  /*4d30*/  IMAD.X R38, RZ, RZ, R36, P2 ;  /* 0x000000ffff267224 */ /* 0x000fe200010e0624 */
[----:B------:R-:W-:Y:S01]  /*4d40*/  IADD3 R30, P1, PT, R29, R30, RZ ;  /* 0x0000001e1d1e7210 */ /* 0x000fe20007f3e0ff */
[----:B------:R-:W-:-:S02]  /*4d50*/  IMAD.X R27, R28, 0x1, R27, P5 ;  /* 0x000000011c1b7824 */ /* 0x000fc400028e061b */
[C---:B------:R-:W-:Y:S02]  /*4d60*/  IMAD.X R0, R28.reuse, 0x1, R0, P3 ;  /* 0x000000011c007824 */ /* 0x040fe400018e0600 */
[----:B------:R-:W-:Y:S01]  /*4d70*/  IMAD.X R31, R28, 0x1, R26, P1 ;  /* 0x000000011c1f7824 */ /* 0x000fe200008e061a */
[----:B------:R-:W-:Y:S07]  /*4d80*/  @!P0 BRA `(.L_x_1046) ;  /* 0x0000000400f88947 */ /* 0x000fee0003800000 */
[----:B------:R-:W0:Y:S01]  /*4d90*/  LDS.64 R26, [UR4+0xa8] ;  /* 0x0000a804ff1a7984 */ /* 0x000e220008000a00 */
[----:B------:R-:W-:Y:S01]  /*4da0*/  BAR.SYNC.DEFER_BLOCKING 0x0 ;  /* 0x0000000000007b1d */ /* 0x000fe20000010000 */
[----:B------:R-:W-:Y:S02]  /*4db0*/  ISETP.NE.AND P1, PT, R2, R8, PT ;  /* 0x000000080200720c */ /* 0x000fe40003f25270 */
[----:B------:R-:W-:Y:S02]  /*4dc0*/  ISETP.NE.AND P2, PT, R8, R10, PT ;  /* 0x0000000a0800720c */ /* 0x000fe40003f45270 */
[----:B------:R-:W-:Y:S02]  /*4dd0*/  ISETP.NE.AND P0, PT, R10, R12, PT ;  /* 0x0000000c0a00720c */ /* 0x000fe40003f05270 */
[----:B------:R-:W-:Y:S02]  /*4de0*/  ISETP.NE.AND P6, PT, R12, R14, PT ;  /* 0x0000000e0c00720c */ /* 0x000fe40003fc5270 */
[----:B------:R-:W-:-:S02]  /*4df0*/  ISETP.NE.AND P3, PT, R18, R20, PT ;  /* 0x000000141200720c */ /* 0x000fc40003f65270 */
[----:B------:R-:W-:Y:S02]  /*4e00*/  ISETP.NE.AND P4, PT, R20, R22, PT ;  /* 0x000000161400720c */ /* 0x000fe40003f85270 */
[----:B------:R-:W-:Y:S01]  /*4e10*/  ISETP.NE.AND P5, PT, R22, R25, PT ;  /* 0x000000191600720c */ /* 0x000fe20003fa5270 */
[--C-:B0-----:R-:W-:Y:S02]  /*4e20*/  @P1 IMAD.IADD R29, R29, 0x1, -R26.reuse ;  /* 0x000000011d1d1824 */ /* 0x101fe400078e0a1a */
[--C-:B------:R-:W-:Y:S02]  /*4e30*/  @P2 IMAD.IADD R43, R43, 0x1, -R26.reuse ;  /* 0x000000012b2b2824 */ /* 0x100fe400078e0a1a */
[--C-:B------:R-:W-:Y:S01]  /*4e40*/  @P0 IMAD.IADD R41, R41, 0x1, -R26.reuse ;  /* 0x0000000129290824 */ /* 0x100fe200078e0a1a */
[----:B------:R-:W-:Y:S01]  /*4e50*/  @P1 LEA R29, R29, UR4, 0x3 ;  /* 0x000000041d1d1c11 */ /* 0x000fe2000f8e18ff */
[--C-:B------:R-:W-:Y:S01]  /*4e60*/  @P6 IMAD.IADD R39, R39, 0x1, -R26.reuse ;  /* 0x0000000127276824 */ /* 0x100fe200078e0a1a */
[----:B------:R-:W-:Y:S01]  /*4e70*/  @P2 LEA R43, R43, UR4, 0x3 ;  /* 0x000000042b2b2c11 */ /* 0x000fe2000f8e18ff */
[--C-:B------:R-:W-:Y:S01]  /*4e80*/  @P3 IMAD.IADD R7, R7, 0x1, -R26.reuse ;  /* 0x0000000107073824 */ /* 0x100fe200078e0a1a */
[----:B------:R-:W-:Y:S01]  /*4e90*/  @P0 LEA R41, R41, UR4, 0x3 ;  /* 0x0000000429290c11 */ /* 0x000fe2000f8e18ff */
[----:B------:R0:W-:Y:S01]  /*4ea0*/  @P1 STS.64 [R29], R2 ;  /* 0x000000021d001388 */ /* 0x0001e20000000a00 */
[----:B------:R-:W-:Y:S01]  /*4eb0*/  ISETP.NE.AND P1, PT, R14, R16, PT ;  /* 0x000000100e00720c */ /* 0x000fe20003f25270 */
[--C-:B------:R-:W-:Y:S01]  /*4ec0*/  @P4 IMAD.IADD R30, R30, 0x1, -R26.reuse ;  /* 0x000000011e1e4824 */ /* 0x100fe200078e0a1a */
[----:B------:R-:W-:Y:S01]  /*4ed0*/  @P6 LEA R39, R39, UR4, 0x3 ;  /* 0x0000000427276c11 */ /* 0x000fe2000f8e18ff */
[----:B------:R0:W-:Y:S01]  /*4ee0*/  @P2 STS.64 [R43], R8 ;  /* 0x000000082b002388 */ /* 0x0001e20000000a00 */
[----:B------:R-:W-:Y:S01]  /*4ef0*/  ISETP.NE.AND P2, PT, R16, R18, PT ;  /* 0x000000121000720c */ /* 0x000fe20003f45270 */
[----:B------:R-:W-:Y:S01]  /*4f00*/  @P5 IMAD.IADD R24, R24, 0x1, -R26 ;  /* 0x0000000118185824 */ /* 0x000fe200078e0a1a */
[----:B------:R-:W-:Y:S01]  /*4f10*/  @P3 LEA R7, R7, UR4, 0x3 ;  /* 0x0000000407073c11 */ /* 0x000fe2000f8e18ff */
[----:B------:R0:W-:Y:S01]  /*4f20*/  @P0 STS.64 [R41], R10 ;  /* 0x0000000a29000388 */ /* 0x0001e20000000a00 */
[----:B------:R-:W-:-:S02]  /*4f30*/  @P4 LEA R30, R30, UR4, 0x3 ;  /* 0x000000041e1e4c11 */ /* 0x000fc4000f8e18ff */
[----:B------:R-:W-:Y:S01]  /*4f40*/  @P5 LEA R24, R24, UR4, 0x3 ;  /* 0x0000000418185c11 */ /* 0x000fe2000f8e18ff */
[----:B------:R0:W-:Y:S01]  /*4f50*/  @P6 STS.64 [R39], R12 ;  /* 0x0000000c27006388 */ /* 0x0001e20000000a00 */
[----:B------:R-:W-:Y:S01]  /*4f60*/  ISETP.GT.U32.AND P0, PT, R4, R33, PT ;  /* 0x000000210400720c */ /* 0x000fe20003f04070 */
[----:B------:R-:W-:-:S03]  /*4f70*/  @P1 IMAD.IADD R35, R35, 0x1, -R26 ;  /* 0x0000000123231824 */ /* 0x000fc600078e0a1a */
[----:B------:R-:W-:Y:S01]  /*4f80*/  ISETP.GT.U32.AND.EX P0, PT, R5, RZ, PT, P0 ;  /* 0x000000ff0500720c */ /* 0x000fe20003f04100 */
[----:B------:R-:W-:Y:S01]  /*4f90*/  @P2 IMAD.IADD R6, R6, 0x1, -R26 ;  /* 0x0000000106062824 */ /* 0x000fe200078e0a1a */
[----:B------:R-:W-:-:S04]  /*4fa0*/  @P1 LEA R35, R35, UR4, 0x3 ;  /* 0x0000000423231c11 */ /* 0x000fc8000f8e18ff */
[----:B------:R-:W-:Y:S01]  /*4fb0*/  @P2 LEA R6, R6, UR4, 0x3 ;  /* 0x0000000406062c11 */ /* 0x000fe2000f8e18ff */
        /* <DEDUP_REMOVED lines=12> */
[----:B------:R-:W1:Y:S03]  /*5080*/  LDCU.64 UR14, c[0x0][0x3a0] ;  /* 0x00007400ff0e77ac */ /* 0x000e660008000a00 */
[----:B------:R-:W-:Y:S02]  /*5090*/  IADD3 R14, P0, PT, R4, R3, RZ ;  /* 0x00000003040e7210 */ /* 0x000fe40007f1e0ff */
[----:B------:R-:W-:-:S02]  /*50a0*/  LOP3.LUT R3, RZ, R23, RZ, 0x33, !PT ;  /* 0x00000017ff037212 */ /* 0x000fc400078e33ff */
[----:B------:R-:W-:-:S03]  /*50b0*/  LOP3.LUT R0, R14, 0x300, RZ, 0xc0, !PT ;  /* 0x000003000e007812 */ /* 0x000fc600078ec0ff */
[----:B------:R-:W-:Y:S01]  /*50c0*/  IMAD.X R3, R5, 0x1, R3, P0 ;  /* 0x0000000105037824 */ /* 0x000fe200000e0603 */
[----:B------:R-:W-:Y:S02]  /*50d0*/  ISETP.NE.U32.AND P1, PT, R0, 0x300, PT ;  /* 0x000003000000780c */ /* 0x000fe40003f25070 */
[----:B------:R-:W-:Y:S02]  /*50e0*/  ISETP.GE.U32.AND P0, PT, R14, 0x300, PT ;  /* 0x000003000e00780c */ /* 0x000fe40003f06070 */
[----:B------:R-:W-:Y:S02]  /*50f0*/  ISETP.NE.AND.EX P1, PT, RZ, RZ, PT, P1 ;  /* 0x000000ffff00720c */ /* 0x000fe40003f25310 */
[----:B------:R-:W-:-:S11]  /*5100*/  ISETP.GE.U32.AND.EX P0, PT, R3, RZ, PT, P0 ;  /* 0x000000ff0300720c */ /* 0x000fd60003f06100 */
[----:B01----:R-:W-:Y:S05]  /*5110*/  @!P1 BRA `(.L_x_1048) ;  /* 0x0000000000889947 */ /* 0x003fea0003800000 */
[----:B------:R-:W0:Y:S01]  /*5120*/  LDCU.64 UR6, c[0x0][0x3a0] ;  /* 0x00007400ff0677ac */ /* 0x000e220008000a00 */
[----:B------:R-:W-:Y:S01]  /*5130*/  SHF.R.U64 R14, R14, 0x8, R3 ;  /* 0x000000080e0e7819 */ /* 0x000fe20000001203 */
[----:B------:R-:W-:Y:S01]  /*5140*/  IMAD.MOV.U32 R15, RZ, RZ, RZ ;  /* 0x000000ffff0f7224 */ /* 0x000fe200078e00ff */
[----:B------:R-:W-:Y:S01]  /*5150*/  IADD3 R11, P1, PT, R26, R21, RZ ;  /* 0x000000151a0b7210 */ /* 0x000fe20007f3e0ff */
[----:B------:R-:W1:Y:S02]  /*5160*/  LDCU.64 UR10, c[0x0][0x398] ;  /* 0x00007300ff0a77ac */ /* 0x000e640008000a00 */
[----:B------:R-:W-:Y:S02]  /*5170*/  VIADD R14, R14, 0x1 ;  /* 0x000000010e0e7836 */ /* 0x000fe40000000000 */
[----:B------:R-:W-:Y:S02]  /*5180*/  IMAD.X R0, R27, 0x1, R23, P1 ;  /* 0x000000011b007824 */ /* 0x000fe400008e0617 */
[----:B------:R-:W-:Y:S01]  /*5190*/  IMAD.SHL.U32 R10, R11, 0x4, RZ ;  /* 0x000000040b0a7824 */ /* 0x000fe200078e00ff */
[----:B------:R-:W-:-:S02]  /*51a0*/  LOP3.LUT R14, R14, 0x3, RZ, 0xc0, !PT ;  /* 0x000000030e0e7812 */ /* 0x000fc400078ec0ff */
[----:B------:R-:W-:Y:S02]  /*51b0*/  SHF.L.U64.HI R11, R11, 0x2, R0 ;  /* 0x000000020b0b7819 */ /* 0x000fe40000010200 */
[----:B------:R-:W-:Y:S02]  /*51c0*/  LEA R21, P3, R14, R21, 0x8 ;  /* 0x000000150e157211 */ /* 0x000fe400078640ff */
[----:B------:R-:W-:Y:S02]  /*51d0*/  LEA R0, R33, UR4, 0x3 ;  /* 0x0000000421007c11 */ /* 0x000fe4000f8e18ff */
[----:B0-----:R-:W-:Y:S02]  /*51e0*/  IADD3 R12, P1, PT, R10, UR6, RZ ;  /* 0x000000060a0c7c10 */ /* 0x001fe4000ff3e0ff */
[----:B------:R-:W-:Y:S02]  /*51f0*/  LEA.HI.X R23, R14, R23, R15, 0x8, P3 ;  /* 0x000000170e177211 */ /* 0x000fe400018f440f */
[----:B-1----:R-:W-:-:S02]  /*5200*/  IADD3 R10, P2, PT, R10, UR10, RZ ;  /* 0x0000000a0a0a7c10 */ /* 0x002fc4000ff5e0ff */
[C---:B------:R-:W-:Y:S02]  /*5210*/  IADD3.X R13, PT, PT, R11.reuse, UR7, RZ, P1, !PT ;  /* 0x000000070b0d7c10 */ /* 0x040fe40008ffe4ff */
[----:B------:R-:W-:-:S09]  /*5220*/  IADD3.X R11, PT, PT, R11, UR11, RZ, P2, !PT ;  /* 0x0000000b0b0b7c10 */ /* 0x000fd200097fe4ff */
.L_x_1049:
        /* <DEDUP_REMOVED lines=17> */
.L_x_1048:
[----:B------:R-:W-:Y:S05]  /*5340*/  BSYNC.RECONVERGENT B0 ;  /* 0x0000000000007941 */ /* 0x000fea0003800200 */
.L_x_1047:
[----:B------:R-:W-:Y:S05]  /*5350*/  @!P0 EXIT ;  /* 0x000000000000894d */ /* 0x000fea0003800000 */
.L_x_1050:
[C---:B------:R-:W-:Y:S02]  /*5360*/  LEA R0, R21.reuse, UR4, 0x3 ;  /* 0x0000000415007c11 */ /* 0x040fe4000f8e18ff */
[----:B0---4-:R-:W-:Y:S01]  /*5370*/  IADD3 R3, P0, PT, R26, R21, RZ ;  /* 0x000000151a037210 */ /* 0x011fe20007f1e0ff */
[----:B------:R-:W-:Y:S02]  /*5380*/  VIADD R21, R21, 0x400 ;  /* 0x0000040015157836 */ /* 0x000fe40000000000 */
[----:B------:R-:W0:Y:S02]  /*5390*/  LDS.64 R12, [R0] ;  /* 0x00000000000c7984 */ /* 0x000e240000000a00 */
[----:B------:R-:W-:Y:S02]  /*53a0*/  IMAD.X R2, R27, 0x1, R23, P0 ;  /* 0x000000011b027824 */ /* 0x000fe400000e0617 */
[----:B------:R-:W1:Y:S01]  /*53b0*/  LDS.64 R14, [R0+0x800] ;  /* 0x00080000000e7984 */ /* 0x000e620000000a00 */
[----:B------:R-:W-:-:S02]  /*53c0*/  IMAD.SHL.U32 R10, R3, 0x4, RZ ;  /* 0x00000004030a7824 */ /* 0x000fc400078e00ff */
[----:B------:R-:W-:Y:S01]  /*53d0*/  IMAD.X R6, RZ, RZ, R27, P0 ;  /* 0x000000ffff067224 */ /* 0x000fe200000e061b */
[----:B------:R-:W2:Y:S01]  /*53e0*/  LDS.64 R16, [R0+0x1000] ;  /* 0x0010000000107984 */ /* 0x000ea20000000a00 */
[C---:B------:R-:W-:Y:S01]  /*53f0*/  SHF.L.U64.HI R2, R3.reuse, 0x2, R2 ;  /* 0x0000000203027819 */ /* 0x040fe20000010202 */
[----:B------:R-:W-:Y:S01]  /*5400*/  IMAD.MOV.U32 R23, RZ, RZ, RZ ;  /* 0x000000ffff177224 */ /* 0x000fe200078e00ff */
[C---:B------:R-:W-:Y:S01]  /*5410*/  IADD3 R8, P0, PT, R10.reuse, UR12, RZ ;  /* 0x0000000c0a087c10 */ /* 0x040fe2000ff1e0ff */
[----:B------:R-:W3:Y:S01]  /*5420*/  LDS.64 R18, [R0+0x1800] ;  /* 0x0018000000127984 */ /* 0x000ee20000000a00 */
[----:B------:R-:W-:Y:S02]  /*5430*/  IADD3 R10, P1, PT, R10, UR14, RZ ;  /* 0x0000000e0a0a7c10 */ /* 0x000fe4000ff3e0ff */
[----:B------:R-:W-:Y:S02]  /*5440*/  SHF.L.U64.HI R6, R3, 0x2, R6 ;  /* 0x0000000203067819 */ /* 0x000fe40000010206 */
[----:B------:R-:W-:-:S02]  /*5450*/  IADD3.X R9, PT, PT, R2, UR13, RZ, P0, !PT ;  /* 0x0000000d02097c10 */ /* 0x000fc400087fe4ff */
[----:B------:R-:W-:Y:S01]  /*5460*/  IADD3.X R11, PT, PT, R2, UR15, RZ, P1, !PT ;  /* 0x0000000f020b7c10 */ /* 0x000fe20008ffe4ff */
[----:B------:R-:W-:Y:S01]  /*5470*/  IMAD.MOV.U32 R2, RZ, RZ, R8 ;  /* 0x000000ffff027224 */ /* 0x000fe200078e0008 */
[C---:B------:R-:W-:Y:S02]  /*5480*/  IADD3.X R3, PT, PT, R6.reuse, UR13, RZ, P0, !PT ;  /* 0x0000000d06037c10 */ /* 0x040fe400087fe4ff */
[----:B------:R-:W-:Y:S01]  /*5490*/  IADD3.X R7, PT, PT, R6, UR15, RZ, P1, !PT ;  /* 0x0000000f06077c10 */ /* 0x000fe20008ffe4ff */
[----:B------:R-:W-:Y:S01]  /*54a0*/  IMAD.MOV.U32 R6, RZ, RZ, R10 ;  /* 0x000000ffff067224 */ /* 0x000fe200078e000a */
        /* <DEDUP_REMOVED lines=12> */
.L_x_1046:
[----:B------:R-:W-:Y:S01]  /*5570*/  ISETP.NE.AND P2, PT, R2, R8, PT ;  /* 0x000000080200720c */ /* 0x000fe20003f45270 */
[----:B------:R-:W-:Y:S01]  /*5580*/  BSSY.RECONVERGENT B0, `(.L_x_1051) ;  /* 0x000000f000007945 */ /* 0x000fe20003800200 */
[----:B------:R-:W-:Y:S02]  /*5590*/  ISETP.NE.AND P0, PT, R22, R25, PT ;  /* 0x000000191600720c */ /* 0x000fe40003f05270 */
[----:B------:R-:W-:Y:S02]  /*55a0*/  ISETP.NE.AND P4, PT, R8, R10, PT ;  /* 0x0000000a0800720c */ /* 0x000fe40003f85270 */
[----:B------:R-:W-:-:S07]  /*55b0*/  ISETP.NE.AND P1, PT, R10, R12, PT ;  /* 0x0000000c0a00720c */ /* 0x000fce0003f25270 */
[----:B------:R-:W-:Y:S06]  /*55c0*/  @!P2 BRA `(.L_x_1052) ;  /* 0x000000000028a947 */ /* 0x000fec0003800000 */
        /* <DEDUP_REMOVED lines=10> */
.L_x_1052:
[----:B------:R-:W-:Y:S05]  /*5670*/  BSYNC.RECONVERGENT B0 ;  /* 0x0000000000007941 */ /* 0x000fea0003800200 */
.L_x_1051:
        /* <DEDUP_REMOVED lines=12> */
.L_x_1054:
[----:B------:R-:W-:Y:S05]  /*5740*/  BSYNC.RECONVERGENT B0 ;  /* 0x0000000000007941 */ /* 0x000fea0003800200 */
.L_x_1053:
        /* <DEDUP_REMOVED lines=17> */
.L_x_1056:
[----:B------:R-:W-:Y:S05]  /*5860*/  BSYNC.RECONVERGENT B0 ;  /* 0x0000000000007941 */ /* 0x000fea0003800200 */
.L_x_1055:
[----:B------:R-:W-:Y:S04]  /*5870*/  BSSY.RECONVERGENT B0, `(.L_x_1057) ;  /* 0x000000c000007945 */ /* 0x000fe80003800200 */
[----:B------:R-:W-:Y:S05]  /*5880*/  @!P2 BRA `(.L_x_1058) ;  /* 0x000000000028a947 */ /* 0x000fea0003800000 */
[----:B------:R-:W3:Y:S01]  /*5890*/  LDCU.64 UR4, c[0x0][0x398] ;  /* 0x00007300ff0477ac */ /* 0x000ee20008000a00 */
[C---:B012---:R-:W-:Y:S01]  /*58a0*/  IMAD.SHL.U32 R4, R39.reuse, 0x4, RZ ;  /* 0x0000000427047824 */ /* 0x047fe200078e00ff */
[----:B------:R-:W-:Y:S01]  /*58b0*/  SHF.L.U64.HI R39, R39, 0x2, R38 ;  /* 0x0000000227277819 */ /* 0x000fe20000010226 */
[----:B------:R-:W0:Y:S03]  /*58c0*/  LDCU.64 UR6, c[0x0][0x3a0] ;  /* 0x00007400ff0677ac */ /* 0x000e260008000a00 */
[C---:B---3--:R-:W-:Y:S02]  /*58d0*/  IADD3 R2, P1, PT, R4.reuse, UR4, RZ ;  /* 0x0000000404027c10 */ /* 0x048fe4000ff3e0ff */
[----:B0-----:R-:W-:Y:S02]  /*58e0*/  IADD3 R4, P2, PT, R4, UR6, RZ ;  /* 0x0000000604047c10 */ /* 0x001fe4000ff5e0ff */
[----:B------:R-:W-:-:S02]  /*58f0*/  IADD3.X R3, PT, PT, R39, UR5, RZ, P1, !PT ;  /* 0x0000000527037c10 */ /* 0x000fc40008ffe4ff */
[----:B------:R-:W-:-:S03]  /*5900*/  IADD3.X R5, PT, PT, R39, UR7, RZ, P2, !PT ;  /* 0x0000000727057c10 */ /* 0x000fc600097fe4ff */
[----:B------:R3:W-:Y:S04]  /*5910*/  STG.E desc[UR8][R2.64], R12 ;  /* 0x0000000c02007986 */ /* 0x0007e8000c101908 */
[----:B------:R3:W-:Y:S02]  /*5920*/  STG.E desc[UR8][R4.64], R13 ;  /* 0x0000000d04007986 */ /* 0x0007e4000c101908 */
.L_x_1058:
[----:B------:R-:W-:Y:S05]  /*5930*/  BSYNC.RECONVERGENT B0 ;  /* 0x0000000000007941 */ /* 0x000fea0003800200 */
.L_x_1057:
[----:B------:R-:W-:Y:S04]  /*5940*/  BSSY.RECONVERGENT B0, `(.L_x_1059) ;  /* 0x000000c000007945 */ /* 0x000fe80003800200 */
[----:B------:R-:W-:Y:S05]  /*5950*/  @!P3 BRA `(.L_x_1060) ;  /* 0x000000000028b947 */ /* 0x000fea0003800000 */
[----:B------:R-:W4:Y:S01]  /*5960*/  LDCU.64 UR4, c[0x0][0x398] ;  /* 0x00007300ff0477ac */ /* 0x000f220008000a00 */
[C---:B0123--:R-:W-:Y:S01]  /*5970*/  IMAD.SHL.U32 R4, R35.reuse, 0x4, RZ ;  /* 0x0000000423047824 */ /* 0x04ffe200078e00ff */
[----:B------:R-:W-:Y:S01]  /*5980*/  SHF.L.U64.HI R32, R35, 0x2, R32 ;  /* 0x0000000223207819 */ /* 0x000fe20000010220 */
[----:B------:R-:W0:Y:S03]  /*5990*/  LDCU.64 UR6, c[0x0][0x3a0] ;  /* 0x00007400ff0677ac */ /* 0x000e260008000a00 */
[C---:B----4-:R-:W-:Y:S02]  /*59a0*/  IADD3 R2, P1, PT, R4.reuse, UR4, RZ ;  /* 0x0000000404027c10 */ /* 0x050fe4000ff3e0ff */
[----:B0-----:R-:W-:Y:S02]  /*59b0*/  IADD3 R4, P2, PT, R4, UR6, RZ ;  /* 0x0000000604047c10 */ /* 0x001fe4000ff5e0ff */
[----:B------:R-:W-:-:S02]  /*59c0*/  IADD3.X R3, PT, PT, R32, UR5, RZ, P1, !PT ;  /* 0x0000000520037c10 */ /* 0x000fc40008ffe4ff */
[----:B------:R-:W-:-:S03]  /*59d0*/  IADD3.X R5, PT, PT, R32, UR7, RZ, P2, !PT ;  /* 0x0000000720057c10 */ /* 0x000fc600097fe4ff */
[----:B------:R4:W-:Y:S04]  /*59e0*/  STG.E desc[UR8][R2.64], R14 ;  /* 0x0000000e02007986 */ /* 0x0009e8000c101908 */
[----:B------:R4:W-:Y:S02]  /*59f0*/  STG.E desc[UR8][R4.64], R15 ;  /* 0x0000000f04007986 */ /* 0x0009e4000c101908 */
.L_x_1060:
[----:B------:R-:W-:Y:S05]  /*5a00*/  BSYNC.RECONVERGENT B0 ;  /* 0x0000000000007941 */ /* 0x000fea0003800200 */
.L_x_1059:
[----:B------:R-:W-:Y:S04]  /*5a10*/  BSSY.RECONVERGENT B0, `(.L_x_1061) ;  /* 0x000000c000007945 */ /* 0x000fe80003800200 */
[----:B------:R-:W-:Y:S05]  /*5a20*/  @!P4 BRA `(.L_x_1062) ;  /* 0x000000000028c947 */ /* 0x000fea0003800000 */
[----:B------:R-:W5:Y:S01]  /*5a30*/  LDCU.64 UR4, c[0x0][0x398] ;  /* 0x00007300ff0477ac */ /* 0x000f620008000a00 */
[C---:B01234-:R-:W-:Y:S01]  /*5a40*/  IMAD.SHL.U32 R4, R6.reuse, 0x4, RZ ;  /* 0x0000000406047824 */ /* 0x05ffe200078e00ff */
[----:B------:R-:W-:Y:S01]  /*5a50*/  SHF.L.U64.HI R37, R6, 0x2, R37 ;  /* 0x0000000206257819 */ /* 0x000fe20000010225 */
[----:B------:R-:W0:Y:S03]  /*5a60*/  LDCU.64 UR6, c[0x0][0x3a0] ;  /* 0x00007400ff0677ac */ /* 0x000e260008000a00 */
[C---:B-----5:R-:W-:Y:S02]  /*5a70*/  IADD3 R2, P1, PT, R4.reuse, UR4, RZ ;  /* 0x0000000404027c10 */ /* 0x060fe4000ff3e0ff */
[----:B0-----:R-:W-:Y:S02]  /*5a80*/  IADD3 R4, P2, PT, R4, UR6, RZ ;  /* 0x0000000604047c10 */ /* 0x001fe4000ff5e0ff */
[----:B------:R-:W-:-:S02]  /*5a90*/  IADD3.X R3, PT, PT, R37, UR5, RZ, P1, !PT ;  /* 0x0000000525037c10 */ /* 0x000fc40008ffe4ff */
[----:B------:R-:W-:-:S03]  /*5aa0*/  IADD3.X R5, PT, PT, R37, UR7, RZ, P2, !PT ;  /* 0x0000000725057c10 */ /* 0x000fc600097fe4ff */
[----:B------:R0:W-:Y:S04]  /*5ab0*/  STG.E desc[UR8][R2.64], R16 ;  /* 0x0000001002007986 */ /* 0x0001e8000c101908 */
[----:B------:R0:W-:Y:S02]  /*5ac0*/  STG.E desc[UR8][R4.64], R17 ;  /* 0x0000001104007986 */ /* 0x0001e4000c101908 */
.L_x_1062:
[----:B------:R-:W-:Y:S05]  /*5ad0*/  BSYNC.RECONVERGENT B0 ;  /* 0x0000000000007941 */ /* 0x000fea0003800200 */
.L_x_1061:
        /* <DEDUP_REMOVED lines=12> */
.L_x_1064:
[----:B------:R-:W-:Y:S05]  /*5ba0*/  BSYNC.RECONVERGENT B0 ;  /* 0x0000000000007941 */ /* 0x000fea0003800200 */
.L_x_1063:
        /* <DEDUP_REMOVED lines=12> */
.L_x_1066:
[----:B------:R-:W-:Y:S05]  /*5c70*/  BSYNC.RECONVERGENT B0 ;  /* 0x0000000000007941 */ /* 0x000fea0003800200 */
.L_x_1065:
[----:B------:R-:W-:Y:S05]  /*5c80*/  @!P0 EXIT ;  /* 0x000000000000894d */ /* 0x000fea0003800000 */
        /* <DEDUP_REMOVED lines=8> */
[----:B------:R-:W-:Y:S04]  /*5d10*/  STG.E desc[UR8][R2.64], R22 ;  /* 0x0000001602007986 */ /* 0x000fe8000c101908 */
[----:B------:R-:W-:Y:S01]  /*5d20*/  STG.E desc[UR8][R4.64], R23 ;  /* 0x0000001704007986 */ /* 0x000fe2000c101908 */
[----:B------:R-:W-:Y:S05]  /*5d30*/  EXIT ;  /* 0x000000000000794d */ /* 0x000fea0003800000 */
.L_x_987:
[----:B------:R-:W-:-:S04]  /*5d40*/  ISETP.GE.U32.AND P0, PT, R26, 0x1, PT ;  /* 0x000000011a00780c */ /* 0x000fc80003f06070 */
[----:B------:R-:W-:-:S13]  /*5d50*/  ISETP.GE.AND.EX P0, PT, R30, RZ, PT, P0 ;  /* 0x000000ff1e00720c */ /* 0x000fda0003f06300 */
[----:B------:R-:W-:Y:S05]  /*5d60*/  @!P0 EXIT ;  /* 0x000000000000894d */ /* 0x000fea0003800000 */
[----:B------:R-:W-:-:S13]  /*5d70*/  ISETP.NE.AND P0, PT, R39, RZ, PT ;  /* 0x000000ff2700720c */ /* 0x000fda0003f05270 */
[----:B------:R-:W-:Y:S05]  /*5d80*/  @P0 BRA `(.L_x_1067) ;  /* 0x00000028008c0947 */ /* 0x000fea0003800000 */
[----:B------:R-:W0:Y:S01]  /*5d90*/  LDC.64 R2, c[0x0][0x380] ;  /* 0x0000e000ff027b82 */ /* 0x000e220000000a00 */
[----:B------:R-:W1:Y:S01]  /*5da0*/  S2R R21, SR_TID.X ;  /* 0x0000000000157919 */ /* 0x000e620000002100 */
[----:B------:R-:W2:Y:S06]  /*5db0*/  S2R R10, SR_LANEID ;  /* 0x00000000000a7919 */ /* 0x000eac0000000000 */
[----:B------:R-:W3:Y:S08]  /*5dc0*/  S2UR UR5, SR_CgaCtaId ;  /* 0x00000000000579c3 */ /* 0x000ef00000008800 */
[----:B------:R-:W4:Y:S01]  /*5dd0*/  LDC R22, c[0x0][0x390] ;  /* 0x0000e400ff167b82 */ /* 0x000f220000000800 */
[----:B0-----:R-:W-:-:S05]  /*5de0*/  IMAD.WIDE.U32 R2, RZ, 0x2400, R2 ;  /* 0x00002400ff027825 */ /* 0x001fca00078e0002 */
[----:B------:R0:W5:Y:S01]  /*5df0*/  LDG.E.CONSTANT R4, desc[UR8][R2.64] ;  /* 0x0000000802047981 */ /* 0x000162000c1e9900 */
[C---:B-1----:R-:W-:Y:S02]  /*5e00*/  LOP3.LUT R0, R21.reuse, 0x1f, RZ, 0xc0, !PT ;  /* 0x0000001f15007812 */ /* 0x042fe400078ec0ff */
[----:B------:R-:W-:-:S05]  /*5e10*/  LOP3.LUT R5, R21, 0x3e0, RZ, 0xc0, !PT ;  /* 0x000003e015057812 */ /* 0x000fca00078ec0ff */
[----:B------:R-:W-:-:S04]  /*5e20*/  IMAD R7, R5, 0x9, R0 ;  /* 0x0000000905077824 */ /* 0x000fc800078e0200 */
[C---:B------:R-:W-:Y:S01]  /*5e30*/  VIADD R0, R7.reuse, 0x20 ;  /* 0x0000002007007836 */ /* 0x040fe20000000000 */
[C---:B------:R-:W-:Y:S01]  /*5e40*/  ISETP.GE.AND P6, PT, R7.reuse, UR4, PT ;  /* 0x0000000407007c0c */ /* 0x040fe2000bfc6270 */
[C---:B------:R-:W-:Y:S01]  /*5e50*/  VIADD R5, R7.reuse, 0x40 ;  /* 0x0000004007057836 */ /* 0x040fe20000000000 */
[C---:B0-----:R-:W-:Y:S01]  /*5e60*/  LEA R2, P5, R7.reuse, R2, 0x2 ;  /* 0x0000000207027211 */ /* 0x041fe200078a10ff */
[C---:B------:R-:W-:Y:S01]  /*5e70*/  VIADD R6, R7.reuse, 0x60 ;  /* 0x0000006007067836 */ /* 0x040fe20000000000 */
[----:B------:R-:W-:Y:S01]  /*5e80*/  ISETP.GE.AND P1, PT, R0, UR4, PT ;  /* 0x0000000400007c0c */ /* 0x000fe2000bf26270 */
[----:B------:R-:W-:Y:S01]  /*5e90*/  VIADD R0, R7, 0x80 ;  /* 0x0000008007007836 */ /* 0x000fe20000000000 */
[----:B------:R-:W-:Y:S01]  /*5ea0*/  ISETP.GE.AND P0, PT, R5, UR4, PT ;  /* 0x0000000405007c0c */ /* 0x000fe2000bf06270 */
[C---:B------:R-:W-:Y:S01]  /*5eb0*/  VIADD R5, R7.reuse, 0xa0 ;  /* 0x000000a007057836 */ /* 0x040fe20000000000 */
[----:B------:R-:W-:Y:S01]  /*5ec0*/  ISETP.GE.AND P2, PT, R6, UR4, PT ;  /* 0x0000000406007c0c */ /* 0x000fe2000bf46270 */
[----:B------:R-:W-:Y:S01]  /*5ed0*/  VIADD R6, R7, 0xc0 ;  /* 0x000000c007067836 */ /* 0x000fe20000000000 */
[----:B------:R-:W-:Y:S01]  /*5ee0*/  ISETP.GE.AND P3, PT, R0, UR4, PT ;  /* 0x0000000400007c0c */ /* 0x000fe2000bf66270 */
[----:B------:R-:W-:Y:S01]  /*5ef0*/  IMAD.X R3, RZ, RZ, R3, P5 ;  /* 0x000000ffff037224 */ /* 0x000fe200028e0603 */
[----:B------:R-:W-:Y:S01]  /*5f00*/  ISETP.GE.AND P4, PT, R5, UR4, PT ;  /* 0x0000000405007c0c */ /* 0x000fe2000bf86270 */
[C---:B------:R-:W-:Y:S01]  /*5f10*/  VIADD R8, R7.reuse, 0xe0 ;  /* 0x000000e007087836 */ /* 0x040fe20000000000 */
[----:B------:R-:W-:Y:S01]  /*5f20*/  ISETP.GE.AND P5, PT, R6, UR4, PT ;  /* 0x0000000406007c0c */ /* 0x000fe2000bfa6270 */
[----:B------:R-:W-:-:S02]  /*5f30*/  VIADD R6, R7, 0x100 ;  /* 0x0000010007067836 */ /* 0x000fc40000000000 */
[----:B-----5:R-:W-:Y:S02]  /*5f40*/  IMAD.MOV.U32 R0, RZ, RZ, R4 ;  /* 0x000000ffff007224 */ /* 0x020fe400078e0004 */
[----:B------:R-:W5:Y:S02]  /*5f50*/  @!P6 LDG.E.CONSTANT R4, desc[UR8][R2.64] ;  /* 0x000000080204e981 */ /* 0x000f64000c1e9900 */
[----:B------:R-:W-:Y:S01]  /*5f60*/  IMAD.MOV.U32 R5, RZ, RZ, R0 ;  /* 0x000000ffff057224 */ /* 0x000fe200078e0000 */
[----:B------:R-:W-:-:S05]  /*5f70*/  ISETP.GE.AND P6, PT, R8, UR4, PT ;  /* 0x0000000408007c0c */ /* 0x000fca000bfc6270 */
[----:B------:R-:W4:Y:S01]  /*5f80*/  @!P1 LDG.E.CONSTANT R5, desc[UR8][R2.64+0x80] ;  /* 0x0000800802059981 */ /* 0x000f22000c1e9900 */
[----:B------:R-:W-:Y:S01]  /*5f90*/  ISETP.GE.AND P1, PT, R6, UR4, PT ;  /* 0x0000000406007c0c */ /* 0x000fe2000bf26270 */
[--C-:B------:R-:W-:Y:S02]  /*5fa0*/  IMAD.MOV.U32 R6, RZ, RZ, R0.reuse ;  /* 0x000000ffff067224 */ /* 0x100fe400078e0000 */
[--C-:B------:R-:W-:Y:S02]  /*5fb0*/  IMAD.MOV.U32 R7, RZ, RZ, R0.reuse ;  /* 0x000000ffff077224 */ /* 0x100fe400078e0000 */
[--C-:B------:R-:W-:Y:S02]  /*5fc0*/  IMAD.MOV.U32 R8, RZ, RZ, R0.reuse ;  /* 0x000000ffff087224 */ /* 0x100fe400078e0000 */
[--C-:B------:R-:W-:Y:S01]  /*5fd0*/  IMAD.MOV.U32 R9, RZ, RZ, R0.reuse ;  /* 0x000000ffff097224 */ /* 0x100fe200078e0000 */
[----:B------:R-:W4:Y:S01]  /*5fe0*/  @!P0 LDG.E.CONSTANT R6, desc[UR8][R2.64+0x100] ;  /* 0x0001000802068981 */ /* 0x000f22000c1e9900 */
[----:B------:R-:W-:-:S02]  /*5ff0*/  IMAD.MOV.U32 R11, RZ, RZ, R0 ;  /* 0x000000ffff0b7224 */ /* 0x000fc400078e0000 */
[----:B------:R-:W-:Y:S01]  /*6000*/  IMAD.MOV.U32 R13, RZ, RZ, R0 ;  /* 0x000000ffff0d7224 */ /* 0x000fe200078e0000 */
[----:B------:R-:W4:Y:S04]  /*6010*/  @!P2 LDG.E.CONSTANT R7, desc[UR8][R2.64+0x180] ;  /* 0x000180080207a981 */ /* 0x000f28000c1e9900 */
[----:B------:R-:W4:Y:S04]  /*6020*/  @!P3 LDG.E.CONSTANT R8, desc[UR8][R2.64+0x200] ;  /* 0x000200080208b981 */ /* 0x000f28000c1e9900 */
[----:B------:R-:W4:Y:S04]  /*6030*/  @!P4 LDG.E.CONSTANT R9, desc[UR8][R2.64+0x280] ;  /* 0x000280080209c981 */ /* 0x000f28000c1e9900 */
[----:B------:R-:W4:Y:S04]  /*6040*/  @!P5 LDG.E.CONSTANT R11, desc[UR8][R2.64+0x300] ;  /* 0x00030008020bd981 */ /* 0x000f28000c1e9900 */
[----:B------:R-:W4:Y:S04]  /*6050*/  @!P6 LDG.E.CONSTANT R13, desc[UR8][R2.64+0x380] ;  /* 0x00038008020de981 */ /* 0x000f28000c1e9900 */
[----:B------:R-:W4:Y:S01]  /*6060*/  @!P1 LDG.E.CONSTANT R0, desc[UR8][R2.64+0x400] ;  /* 0x0004000802009981 */ /* 0x000f22000c1e9900 */
[----:B------:R-:W-:Y:S01]  /*6070*/  SHF.R.U32.HI R15, RZ, 0x5, R21 ;  /* 0x00000005ff0f7819 */ /* 0x000fe20000011615 */
[----:B------:R-:W-:-:S02]  /*6080*/  UMOV UR4, 0x400 ;  /* 0x0000040000047882 */ /* 0x000fc40000000000 */
[----:B---3--:R-:W-:Y:S02]  /*6090*/  ULEA UR4, UR5, UR4, 0x18 ;  /* 0x0000000405047291 */ /* 0x008fe4000f8ec0ff */
[----:B--2---:R-:W-:-:S05]  /*60a0*/  IMAD R15, R15, 0x120, R10 ;  /* 0x000001200f0f7824 */ /* 0x004fca00078e020a */
[----:B------:R-:W-:-:S05]  /*60b0*/  LEA R17, R15, UR4, 0x2 ;  /* 0x000000040f117c11 */ /* 0x000fca000f8e10ff */
[----:B------:R-:W-:Y:S01]  /*60c0*/  IMAD R20, R10, 0x20, R17 ;  /* 0x000000200a147824 */ /* 0x000fe200078e0211 */
[----:B------:R-:W-:Y:S01]  /*60d0*/  ISETP.NE.AND P5, PT, R21, RZ, PT ;  /* 0x000000ff1500720c */ /* 0x000fe20003fa5270 */
[----:B------:R-:W-:Y:S01]  /*60e0*/  IMAD.MOV.U32 R47, RZ, RZ, RZ ;  /* 0x000000ffff2f7224 */ /* 0x000fe200078e00ff */
[----:B-----5:R-:W-:Y:S04]  /*60f0*/  STS [R17], R4 ;  /* 0x0000000411007388 */ /* 0x020fe80000000800 */
[----:B----4-:R-:W-:Y:S04]  /*6100*/  STS [R17+0x80], R5 ;  /* 0x0000800511007388 */ /* 0x010fe80000000800 */
        /* <DEDUP_REMOVED lines=8> */
[----:B------:R-:W1:Y:S04]  /*6190*/  LDS R27, [R20+0x20] ;  /* 0x00002000141b7984 */ /* 0x000e680000000800 */
[----:B------:R-:W-:Y:S04]  /*61a0*/  LDS R2, [R20] ;  /* 0x0000000014027984 */ /* 0x000fe80000000800 */
[----:B------:R-:W2:Y:S04]  /*61b0*/  LDS R4, [R20+0x4] ;  /* 0x0000040014047984 */ /* 0x000ea80000000800 */
[----:B------:R-:W-:Y:S04]  /*61c0*/  LDS R6, [R20+0x8] ;  /* 0x0000080014067984 */ /* 0x000fe80000000800 */
[----:B------:R-:W-:Y:S04]  /*61d0*/  LDS R8, [R20+0xc] ;  /* 0x00000c0014087984 */ /* 0x000fe80000000800 */
[----:B------:R-:W-:Y:S04]  /*61e0*/  LDS R10, [R20+0x10] ;  /* 0x00001000140a7984 */ /* 0x000fe80000000800 */
[----:B------:R-:W-:Y:S04]  /*61f0*/  LDS R12, [R20+0x14] ;  /* 0x00001400140c7984 */ /* 0x000fe80000000800 */
[----:B------:R-:W-:Y:S04]  /*6200*/  LDS R14, [R20+0x18] ;  /* 0x00001800140e7984 */ /* 0x000fe80000000800 */
[----:B------:R-:W-:Y:S01]  /*6210*/  LDS R16, [R20+0x1c] ;  /* 0x00001c0014107984 */ /* 0x000fe20000000800 */
[----:B------:R-:W-:Y:S01]  /*6220*/  BAR.SYNC.DEFER_BLOCKING 0x0 ;  /* 0x0000000000007b1d */ /* 0x000fe20000010000 */
[----:B0-----:R-:W-:-:S05]  /*6230*/  LEA R0, R21, UR4, 0x2 ;  /* 0x0000000415007c11 */ /* 0x001fca000f8e10ff */
[----:B------:R-:W-:Y:S04]  /*6240*/  STS [R17], R22 ;  /* 0x0000001611007388 */ /* 0x000fe80000000800 */
        /* <DEDUP_REMOVED lines=8> */
[----:B------:R-:W-:-:S03]  /*62d0*/  NOP ;  /* 0x0000000000007918 */ /* 0x000fc60000000000 */
[----:B------:R-:W0:Y:S04]  /*62e0*/  LDS R3, [R20] ;  /* 0x0000000014037984 */ /* 0x000e280000000800 */
[----:B------:R-:W3:Y:S04]  /*62f0*/  LDS R5, [R20+0x4] ;  /* 0x0000040014057984 */ /* 0x000ee80000000800 */
[----:B------:R-:W4:Y:S04]  /*6300*/  LDS R7, [R20+0x8] ;  /* 0x0000080014077984 */ /* 0x000f280000000800 */
[----:B------:R-:W-:Y:S04]  /*6310*/  LDS R9, [R20+0xc] ;  /* 0x00000c0014097984 */ /* 0x000fe80000000800 */
[----:B------:R-:W-:Y:S04]  /*6320*/  LDS R11, [R20+0x10] ;  /* 0x00001000140b7984 */ /* 0x000fe80000000800 */
[----:B------:R-:W-:Y:S04]  /*6330*/  LDS R13, [R20+0x14] ;  /* 0x00001400140d7984 */ /* 0x000fe80000000800 */
[----:B------:R-:W-:Y:S04]  /*6340*/  LDS R15, [R20+0x18] ;  /* 0x00001800140f7984 */ /* 0x000fe80000000800 */
[----:B------:R-:W-:Y:S04]  /*6350*/  LDS R17, [R20+0x1c] ;  /* 0x00001c0014117984 */ /* 0x000fe80000000800 */
[----:B------:R0:W-:Y:S01]  /*6360*/  LDS R19, [R20+0x20] ;  /* 0x0000200014137984 */ /* 0x0001e20000000800 */
[----:B------:R-:W-:Y:S06]  /*6370*/  BAR.SYNC.DEFER_BLOCKING 0x0 ;  /* 0x0000000000007b1d */ /* 0x000fec0000010000 */
[----:B-1----:R-:W-:Y:S02]  /*6380*/  STS [R0+0x4d8], R27 ;  /* 0x0004d81b00007388 */ /* 0x002fe40000000800 */
[----:B------:R-:W-:Y:S01]  /*6390*/  BAR.SYNC.DEFER_BLOCKING 0x0 ;  /* 0x0000000000007b1d */ /* 0x000fe20000010000 */
[----:B------:R-:W-:-:S04]  /*63a0*/  IMAD R21, R21, 0x9, RZ ;  /* 0x0000000915157824 */ /* 0x000fc800078e02ff */
[C---:B------:R-:W-:Y:S01]  /*63b0*/  VIADD R23, R21.reuse, 0x1 ;  /* 0x0000000115177836 */ /* 0x040fe20000000000 */
[----:B------:R1:W5:Y:S04]  /*63c0*/  @P5 LDS R18, [R0+0x4d4] ;  /* 0x0004d40000125984 */ /* 0x0003680000000800 */
[----:B------:R-:W-:Y:S02]  /*63d0*/  ISETP.EQ.U32.AND P0, PT, R26, R23, PT ;  /* 0x000000171a00720c */ /* 0x000fe40003f02070 */
[----:B--2---:R-:W-:Y:S01]  /*63e0*/  ISETP.NE.AND P6, PT, R2, R4, PT ;  /* 0x000000040200720c */ /* 0x004fe20003fc5270 */
[----:B------:R-:W-:-:S03]  /*63f0*/  VIADD R25, R21, 0x2 ;  /* 0x0000000215197836 */ /* 0x000fc60000000000 */
[----:B------:R-:W-:Y:S02]  /*6400*/  ISETP.EQ.OR.EX P0, PT, R30, RZ, P6, P0 ;  /* 0x000000ff1e00720c */ /* 0x000fe40003702700 */
[----:B------:R-:W-:Y:S02]  /*6410*/  ISETP.EQ.U32.AND P1, PT, R26, R25, PT ;  /* 0x000000191a00720c */ /* 0x000fe40003f22070 */
[----:B0-----:R-:W-:Y:S02]  /*6420*/  SEL R20, R3, RZ, !P0 ;  /* 0x000000ff03147207 */ /* 0x001fe40004000000 */
[----:B------:R-:W-:Y:S01]  /*6430*/  ISETP.NE.AND P6, PT, R4, R6, PT ;  /* 0x000000060400720c */ /* 0x000fe20003fc5270 */
[----:B------:R-:W-:Y:S02]  /*6440*/  VIADD R29, R21, 0x3 ;  /* 0x00000003151d7836 */ /* 0x000fe40000000000 */
[----:B---3--:R-:W-:Y:S01]  /*6450*/  IMAD.IADD R20, R5, 0x1, R20 ;  /* 0x0000000105147824 */ /* 0x008fe200078e0214 */
[----:B------:R-:W-:-:S02]  /*6460*/  ISETP.EQ.OR.EX P1, PT, R30, RZ, P6, P1 ;  /* 0x000000ff1e00720c */ /* 0x000fc40003722710 */
[----:B------:R-:W-:Y:S01]  /*6470*/  ISETP.NE.U32.AND P4, PT, R26, R21, PT ;  /* 0x000000151a00720c */ /* 0x000fe20003f85070 */
[----:B------:R-:W-:Y:S01]  /*6480*/  VIADD R23, R21, 0x4 ;  /* 0x0000000415177836 */ /* 0x000fe20000000000 */
[----:B------:R-:W-:Y:S01]  /*6490*/  SEL R20, R20, RZ, !P1 ;  /* 0x000000ff14147207 */ /* 0x000fe20004800000 */
[----:B------:R-:W-:Y:S01]  /*64a0*/  IMAD.MOV.U32 R25, RZ, RZ, 0x1 ;  /* 0x00000001ff197424 */ /* 0x000fe200078e00ff */
[----:B------:R-:W-:Y:S02]  /*64b0*/  ISETP.NE.AND.EX P4, PT, R30, RZ, PT, P4 ;  /* 0x000000ff1e00720c */ /* 0x000fe40003f85340 */
[----:B------:R-:W-:Y:S02]  /*64c0*/  ISETP.EQ.U32.AND P2, PT, R26, R29, PT ;  /* 0x0000001d1a00720c */ /* 0x000fe40003f42070 */
[----:B------:R-:W-:Y:S01]  /*64d0*/  ISETP.NE.AND P6, PT, R6, R8, PT ;  /* 0x000000080600720c */ /* 0x000fe20003fc5270 */
[----:B----4-:R-:W-:Y:S01]  /*64e0*/  IMAD.IADD R20, R7, 0x1, R20 ;  /* 0x0000000107147824 */ /* 0x010fe200078e0214 */
[----:B-1----:R-:W-:-:S02]  /*64f0*/  SEL R0, RZ, 0x1, P4 ;  /* 0x00000001ff007807 */ /* 0x002fc40002000000 */
[----:B------:R-:W-:Y:S02]  /*6500*/  SEL R47, R47, RZ, P4 ;  /* 0x000000ff2f2f7207 */ /* 0x000fe40002000000 */
[----:B------:R-:W-:Y:S02]  /*6510*/  ISETP.EQ.OR.EX P2, PT, R30, RZ, P6, P2 ;  /* 0x000000ff1e00720c */ /* 0x000fe40003742720 */
[----:B-----5:R-:W-:-:S04]  /*6520*/  @P5 ISETP.NE.AND P3, PT, R18, R2, PT ;  /* 0x000000021200520c */ /* 0x020fc80003f65270 */
[----:B------:R-:W-:Y:S02]  /*6530*/  @P5 SEL R25, RZ, 0x1, !P3 ;  /* 0x00000001ff195807 */ /* 0x000fe40005800000 */
[----:B------:R-:W-:Y:S01]  /*6540*/  ISETP.EQ.U32.AND P3, PT, R26, R23, PT ;  /* 0x000000171a00720c */ /* 0x000fe20003f62070 */
[----:B------:R-:W-:Y:S01]  /*6550*/  VIADD R23, R21, 0x7 ;  /* 0x0000000715177836 */ /* 0x000fe20000000000 */
[----:B------:R-:W-:Y:S02]  /*6560*/  @P5 SEL R0, R0, R25, !P4 ;  /* 0x0000001900005207 */ /* 0x000fe40006000000 */
[----:B------:R-:W-:Y:S02]  /*6570*/  SEL R47, R47, RZ, P5 ;  /* 0x000000ff2f2f7207 */ /* 0x000fe40002800000 */
[----:B------:R-:W-:Y:S01]  /*6580*/  ISETP.EQ.U32.AND P4, PT, R26, R23, PT ;  /* 0x000000171a00720c */ /* 0x000fe20003f82070 */
[----:B------:R-:W-:Y:S01]  /*6590*/  VIADD R23, R21, 0x8 ;  /* 0x0000000815177836 */ /* 0x000fe20000000000 */
[----:B------:R-:W-:-:S02]  /*65a0*/  SEL R20, R20, RZ, !P2 ;  /* 0x000000ff14147207 */ /* 0x000fc40005000000 */
[----:B------:R-:W-:Y:S02]  /*65b0*/  ISETP.NE.AND P5, PT, R8, R10, PT ;  /* 0x0000000a0800720c */ /* 0x000fe40003fa5270 */
[----:B------:R-:W-:Y:S01]  /*65c0*/  ISETP.NE.AND P6, PT, R14, R16, PT ;  /* 0x000000100e00720c */ /* 0x000fe20003fc5270 */
[----:B------:R-:W-:Y:S01]  /*65d0*/  IMAD.IADD R20, R9, 0x1, R20 ;  /* 0x0000000109147824 */ /* 0x000fe200078e0214 */
[----:B------:R-:W-:Y:S02]  /*65e0*/  ISETP.EQ.OR.EX P3, PT, R30, RZ, P5, P3 ;  /* 0x000000ff1e00720c */ /* 0x000fe40002f62730 */
[----:B------:R-:W-:Y:S01]  /*65f0*/  ISETP.EQ.U32.AND P5, PT, R26, R23, PT ;  /* 0x000000171a00720c */ /* 0x000fe20003fa2070 */
[----:B------:R-:W-:Y:S01]  /*6600*/  VIADD R23, R21, 0x5 ;  /* 0x0000000515177836 */ /* 0x000fe20000000000 */
[----:B------:R-:W-:Y:S02]  /*6610*/  ISETP.EQ.OR.EX P4, PT, R30, RZ, P6, P4 ;  /* 0x000000ff1e00720c */ /* 0x000fe40003782740 */
[----:B------:R-:W-:-:S02]  /*6620*/  ISETP.NE.AND P6, PT, R16, R27, PT ;  /* 0x0000001b1000720c */ /* 0x000fc40003fc5270 */
[----:B------:R-:W-:Y:S02]  /*6630*/  SEL R20, R20, RZ, !P3 ;  /* 0x000000ff14147207 */ /* 0x000fe40005800000 */
[----:B------:R-:W-:Y:S02]  /*6640*/  P2R R22, PR, RZ, 0x4 ;  /* 0x00000004ff167803 */ /* 0x000fe40000000000 */
[----:B------:R-:W-:Y:S02]  /*6650*/  ISETP.EQ.OR.EX P5, PT, R30, RZ, P6, P5 ;  /* 0x000000ff1e00720c */ /* 0x000fe400037a2750 */
[----:B------:R-:W-:Y:S02]  /*6660*/  ISETP.EQ.U32.AND P6, PT, R26, R23, PT ;  /* 0x000000171a00720c */ /* 0x000fe40003fc2070 */
[----:B------:R-:W-:Y:S01]  /*6670*/  ISETP.NE.AND P2, PT, R10, R12, PT ;  /* 0x0000000c0a00720c */ /* 0x000fe20003f45270 */
[----:B------:R-:W-:Y:S01]  /*6680*/  IMAD.IADD R20, R11, 0x1, R20 ;  /* 0x000000010b147824 */ /* 0x000fe200078e0214 */
[----:B------:R-:W-:-:S02]  /*6690*/  SEL R25, RZ, 0x1, !P0 ;  /* 0x00000001ff197807 */ /* 0x000fc40004000000 */
[----:B------:R-:W-:-:S04]  /*66a0*/  ISETP.EQ.OR.EX P6, PT, R30, RZ, P2, P6 ;  /* 0x000000ff1e00720c */ /* 0x000fc800017c2760 */
[----:B------:R-:W-:Y:S02]  /*66b0*/  SEL R23, RZ, 0x1, !P6 ;  /* 0x00000001ff177807 */ /* 0x000fe40007000000 */
[----:B------:R-:W-:Y:S02]  /*66c0*/  SEL R20, R20, RZ, !P6 ;  /* 0x000000ff14147207 */ /* 0x000fe40007000000 */
[----:B------:R-:W-:Y:S02]  /*66d0*/  IADD3 R25, P6, PT, R25, R0, RZ ;  /* 0x0000000019197210 */ /* 0x000fe40007fde0ff */
[----:B------:R-:W-:Y:S01]  /*66e0*/  SEL R32, RZ, 0x1, !P1 ;  /* 0x00000001ff207807 */ /* 0x000fe20004800000 */
[----:B------:R-:W-:Y:S02]  /*66f0*/  VIADD R21, R21, 0x6 ;  /* 0x0000000615157836 */ /* 0x000fe40000000000 */
[----:B------:R-:W-:Y:S01]  /*6700*/  IMAD.X R31, RZ, RZ, R47, P6 ;  /* 0x000000ffff1f7224 */ /* 0x000fe200030e062f */
[----:B------:R-:W-:-:S02]  /*6710*/  IADD3 R32, P6, PT, R25, R32, RZ ;  /* 0x0000002019207210 */ /* 0x000fc40007fde0ff */
[----:B------:R-:W-:-:S03]  /*6720*/  ISETP.NE.AND P2, PT, R12, R14, PT ;  /* 0x0000000e0c00720c */ /* 0x000fc60003f45270 */
[----:B------:R-:W-:Y:S01]  /*6730*/  IMAD.X R33, RZ, RZ, R31, P6 ;  /* 0x000000ffff217224 */ /* 0x000fe200030e061f */
[----:B------:R-:W-:Y:S01]  /*6740*/  ISETP.EQ.U32.AND P6, PT, R26, R21, PT ;  /* 0x000000151a00720c */ /* 0x000fe20003fc2070 */
[----:B------:R-:W-:-:S03]  /*6750*/  IMAD.IADD R20, R13, 0x1, R20 ;  /* 0x000000010d147824 */ /* 0x000fc600078e0214 */
[----:B------:R-:W-:-:S04]  /*6760*/  ISETP.EQ.OR.EX P6, PT, R30, RZ, P2, P6 ;  /* 0x000000ff1e00720c */ /* 0x000fc800017c2760 */
[----:B------:R-:W-:Y:S02]  /*6770*/  SEL R20, R20, RZ, !P6 ;  /* 0x000000ff14147207 */ /* 0x000fe40007000000 */
[----:B------:R-:W-:-:S03]  /*6780*/  ISETP.NE.AND P2, PT, R22, RZ, PT ;  /* 0x000000ff1600720c */ /* 0x000fc60003f45270 */
[----:B------:R-:W-:Y:S01]  /*6790*/  IMAD.IADD R20, R15, 0x1, R20 ;  /* 0x000000010f147824 */ /* 0x000fe200078e0214 */
[----:B------:R-:W-:Y:S02]  /*67a0*/  SEL R25, RZ, 0x1, !P2 ;  /* 0x00000001ff197807 */ /* 0x000fe40005000000 */
[----:B------:R-:W-:Y:S02]  /*67b0*/  SEL R21, RZ, 0x1, !P6 ;  /* 0x00000001ff157807 */ /* 0x000fe40007000000 */
[----:B------:R-:W-:Y:S02]  /*67c0*/  SEL R20, R20, RZ, !P4 ;  /* 0x000000ff14147207 */ /* 0x000fe40006000000 */
[----:B------:R-:W-:Y:S02]  /*67d0*/  IADD3 R34, P6, PT, R32, R25, RZ ;  /* 0x0000001920227210 */ /* 0x000fe40007fde0ff */
[----:B------:R-:W-:Y:S01]  /*67e0*/  SEL R25, RZ, 0x1, !P3 ;  /* 0x00000001ff197807 */ /* 0x000fe20005800000 */
[----:B------:R-:W-:-:S02]  /*67f0*/  IMAD.IADD R20, R17, 0x1, R20 ;  /* 0x0000000111147824 */ /* 0x000fc400078e0214 */
[----:B------:R-:W-:Y:S01]  /*6800*/  IMAD.X R35, RZ, RZ, R33, P6 ;  /* 0x000000ffff237224 */ /* 0x000fe200030e0621 */
[----:B------:R-:W-:Y:S02]  /*6810*/  IADD3 R36, P6, PT, R34, R25, RZ ;  /* 0x0000001922247210 */ /* 0x000fe40007fde0ff */
[----:B------:R-:W-:-:S03]  /*6820*/  SEL R20, R20, RZ, !P5 ;  /* 0x000000ff14147207 */ /* 0x000fc60006800000 */
[----:B------:R-:W-:Y:S01]  /*6830*/  IMAD.X R37, RZ, RZ, R35, P6 ;  /* 0x000000ffff257224 */ /* 0x000fe200030e0623 */
[----:B------:R-:W-:Y:S01]  /*6840*/  IADD3 R38, P6, PT, R36, R23, RZ ;  /* 0x0000001724267210 */ /* 0x000fe20007fde0ff */
[----:B------:R-:W-:Y:S01]  /*6850*/  IMAD.IADD R20, R19, 0x1, R20 ;  /* 0x0000000113147824 */ /* 0x000fe200078e0214 */
[----:B------:R-:W-:-:S03]  /*6860*/  SEL R23, RZ, 0x1, !P4 ;  /* 0x00000001ff177807 */ /* 0x000fc60006000000 */
[----:B------:R-:W-:Y:S01]  /*6870*/  IMAD.X R39, RZ, RZ, R37, P6 ;  /* 0x000000ffff277224 */ /* 0x000fe200030e0625 */
[----:B------:R-:W-:Y:S01]  /*6880*/  IADD3 R40, P6, PT, R38, R21, RZ ;  /* 0x0000001526287210 */ /* 0x000fe20007fde0ff */
[----:B------:R-:W0:Y:S01]  /*6890*/  SHFL.UP PT, R19, R20, 0x1, RZ ;  /* 0x0420000014137989 */ /* 0x000e2200000e00ff */
[----:B------:R-:W-:Y:S02]  /*68a0*/  SEL R21, RZ, 0x1, !P5 ;  /* 0x00000001ff157807 */ /* 0x000fe40006800000 */
[----:B------:R-:W-:Y:S01]  /*68b0*/  IADD3 R42, P5, PT, R40, R23, RZ ;  /* 0x00000017282a7210 */ /* 0x000fe20007fbe0ff */
[----:B------:R-:W-:-:S04]  /*68c0*/  IMAD.X R41, RZ, RZ, R39, P6 ;  /* 0x000000ffff297224 */ /* 0x000fc800030e0627 */
[----:B------:R-:W-:Y:S01]  /*68d0*/  IMAD.X R43, RZ, RZ, R41, P5 ;  /* 0x000000ffff2b7224 */ /* 0x000fe200028e0629 */
[----:B------:R-:W-:-:S05]  /*68e0*/  IADD3 R24, P5, PT, R42, R21, RZ ;  /* 0x000000152a187210 */ /* 0x000fca0007fbe0ff */
[----:B------:R-:W-:Y:S01]  /*68f0*/  IMAD.X R25, RZ, RZ, R43, P5 ;  /* 0x000000ffff197224 */ /* 0x000fe200028e062b */
[----:B------:R-:W-:-:S04]  /*6900*/  ISETP.NE.U32.AND P5, PT, R24, RZ, PT ;  /* 0x000000ff1800720c */ /* 0x000fc80003fa5070 */
[----:B------:R-:W-:-:S04]  /*6910*/  ISETP.NE.AND.EX P5, PT, R25, RZ, PT, P5 ;  /* 0x000000ff1900720c */ /* 0x000fc80003fa5350 */
[----:B0-----:R-:W-:Y:S02]  /*6920*/  SEL R23, R19, RZ, !P5 ;  /* 0x000000ff13177207 */ /* 0x001fe40006800000 */
[----:B------:R-:W0:Y:S01]  /*6930*/  S2R R19, SR_LANEID ;  /* 0x0000000000137919 */ /* 0x000e220000000000 */
[----:B------:R-:W1:Y:S04]  /*6940*/  SHFL.UP PT, R21, R24, 0x1, RZ ;  /* 0x0420000018157989 */ /* 0x000e6800000e00ff */
[----:B------:R-:W2:Y:S01]  /*6950*/  SHFL.UP PT, R22, R25, 0x1, RZ ;  /* 0x0420000019167989 */ /* 0x000ea200000e00ff */
[----:B0-----:R-:W-:-:S04]  /*6960*/  ISETP.GE.AND P5, PT, R19, 0x1, PT ;  /* 0x000000011300780c */ /* 0x001fc80003fa6270 */
[----:B------:R-:W-:-:S05]  /*6970*/  SEL R23, R23, RZ, P5 ;  /* 0x000000ff17177207 */ /* 0x000fca0002800000 */
[----:B------:R-:W-:-:S05]  /*6980*/  IMAD.IADD R23, R20, 0x1, R23 ;  /* 0x0000000114177824 */ /* 0x000fca00078e0217 */
[----:B------:R-:W0:Y:S01]  /*6990*/  SHFL.UP PT, R20, R23, 0x2, RZ ;  /* 0x0440000017147989 */ /* 0x000e2200000e00ff */
[----:B-1----:R-:W-:Y:S02]  /*69a0*/  SEL R21, R21, RZ, P5 ;  /* 0x000000ff15157207 */ /* 0x002fe40002800000 */
[----:B--2---:R-:W-:Y:S02]  /*69b0*/  SEL R22, R22, RZ, P5 ;  /* 0x000000ff16167207 */ /* 0x004fe40002800000 */
[----:B------:R-:W-:-:S05]  /*69c0*/  IADD3 R29, P5, PT, R21, R24, RZ ;  /* 0x00000018151d7210 */ /* 0x000fca0007fbe0ff */
[----:B------:R-:W-:Y:S01]  /*69d0*/  IMAD.X R28, R22, 0x1, R25, P5 ;  /* 0x00000001161c7824 */ /* 0x000fe200028e0619 */
[----:B------:R-:W-:-:S04]  /*69e0*/  ISETP.NE.U32.AND P5, PT, R29, RZ, PT ;  /* 0x000000ff1d00720c */ /* 0x000fc80003fa5070 */
[----:B------:R-:W-:Y:S01]  /*69f0*/  ISETP.NE.AND.EX P5, PT, R28, RZ, PT, P5 ;  /* 0x000000ff1c00720c */ /* 0x000fe20003fa5350 */
[----:B------:R-:W1:Y:S03]  /*6a00*/  SHFL.UP PT, R21, R28, 0x2, RZ ;  /* 0x044000001c157989 */ /* 0x000e6600000e00ff */
[----:B0-----:R-:W-:Y:S02]  /*6a10*/  SEL R22, R20, RZ, !P5 ;  /* 0x000000ff14167207 */ /* 0x001fe40006800000 */
[----:B------:R-:W0:Y:S01]  /*6a20*/  SHFL.UP PT, R20, R29, 0x2, RZ ;  /* 0x044000001d147989 */ /* 0x000e2200000e00ff */
[----:B------:R-:W-:-:S04]  /*6a30*/  ISETP.GE.AND P5, PT, R19, 0x2, PT ;  /* 0x000000021300780c */ /* 0x000fc80003fa6270 */
[----:B------:R-:W-:-:S05]  /*6a40*/  SEL R22, R22, RZ, P5 ;  /* 0x000000ff16167207 */ /* 0x000fca0002800000 */
[----:B------:R-:W-:Y:S01]  /*6a50*/  IMAD.IADD R22, R23, 0x1, R22 ;  /* 0x0000000117167824 */ /* 0x000fe200078e0216 */
[----:B-1----:R-:W-:Y:S02]  /*6a60*/  SEL R21, R21, RZ, P5 ;  /* 0x000000ff15157207 */ /* 0x002fe40002800000 */
        /* <DEDUP_REMOVED lines=32> */
[----:B------:R-:W1:Y:S01]  /*6c70*/  SHFL.UP PT, R21, R24, 0x10, RZ ;  /* 0x0600000018157989 */ /* 0x000e6200000e00ff */
[----:B------:R-:W2:Y:S02]  /*6c80*/  S2R R44, SR_TID.X ;  /* 0x00000000002c7919 */ /* 0x000ea40000002100 */
[----:B0-----:R-:W-:Y:S02]  /*6c90*/  SEL R23, R20, RZ, !P5 ;  /* 0x000000ff14177207 */ /* 0x001fe40006800000 */
[----:B------:R-:W0:Y:S01]  /*6ca0*/  SHFL.UP PT, R20, R25, 0x10, RZ ;  /* 0x0600000019147989 */ /* 0x000e2200000e00ff */
[----:B------:R-:W-:-:S04]  /*6cb0*/  ISETP.GE.AND P5, PT, R19, 0x10, PT ;  /* 0x000000101300780c */ /* 0x000fc80003fa6270 */
[----:B------:R-:W-:Y:S02]  /*6cc0*/  SEL R23, R23, RZ, P5 ;  /* 0x000000ff17177207 */ /* 0x000fe40002800000 */
[----:B-1----:R-:W-:-:S03]  /*6cd0*/  SEL R21, R21, RZ, P5 ;  /* 0x000000ff15157207 */ /* 0x002fc60002800000 */
[----:B------:R-:W-:Y:S01]  /*6ce0*/  IMAD.IADD R45, R22, 0x1, R23 ;  /* 0x00000001162d7824 */ /* 0x000fe200078e0217 */
[----:B0-----:R-:W-:Y:S02]  /*6cf0*/  SEL R20, R20, RZ, P5 ;  /* 0x000000ff14147207 */ /* 0x001fe40002800000 */
[----:B------:R-:W-:Y:S02]  /*6d00*/  ISETP.NE.AND P5, PT, R19, 0x1f, PT ;  /* 0x0000001f1300780c */ /* 0x000fe40003fa5270 */
[----:B------:R-:W-:Y:S02]  /*6d10*/  IADD3 R20, P6, PT, R20, R25, RZ ;  /* 0x0000001914147210 */ /* 0x000fe40007fde0ff */
[----:B--2---:R-:W-:-:S03]  /*6d20*/  SHF.R.U32.HI R46, RZ, 0x5, R44 ;  /* 0x00000005ff2e7819 */ /* 0x004fc6000001162c */
[----:B------:R-:W-:-:S06]  /*6d30*/  IMAD.X R21, R21, 0x1, R24, P6 ;  /* 0x0000000115157824 */ /* 0x000fcc00030e0618 */
[----:B------:R-:W-:-:S05]  /*6d40*/  @!P5 LEA R48, R46, UR4, 0x4 ;  /* 0x000000042e30dc11 */ /* 0x000fca000f8e20ff */
[----:B------:R-:W-:Y:S04]  /*6d50*/  @!P5 STS.64 [R48], R20 ;  /* 0x000000143000d388 */ /* 0x000fe80000000a00 */
[----:B------:R-:W-:Y:S01]  /*6d60*/  @!P5 STS [R48+0x8], R45 ;  /* 0x0000082d3000d388 */ /* 0x000fe20000000800 */
[----:B------:R-:W-:Y:S06]  /*6d70*/  BAR.SYNC.DEFER_BLOCKING 0x0 ;  /* 0x0000000000007b1d */ /* 0x000fec0000010000 */
[----:B------:R-:W-:Y:S04]  /*6d80*/  LDS.64 R22, [UR4+0x10] ;  /* 0x00001004ff167984 */ /* 0x000fe80008000a00 */
[----:B------:R-:W0:Y:S04]  /*6d90*/  LDS.64 R24, [UR4] ;  /* 0x00000004ff187984 */ /* 0x000e280008000a00 */
[----:B------:R-:W1:Y:S01]  /*6da0*/  LDS.64 R28, [UR4+0x20] ;  /* 0x00002004ff1c7984 */ /* 0x000e620008000a00 */
[----:B0-----:R-:W-:-:S05]  /*6db0*/  IADD3 R53, P5, PT, R24, R22, RZ ;  /* 0x0000001618357210 */ /* 0x001fca0007fbe0ff */
[----:B------:R-:W-:Y:S01]  /*6dc0*/  IMAD.X R55, R25, 0x1, R23, P5 ;  /* 0x0000000119377824 */ /* 0x000fe200028e0617 */
[----:B------:R-:W-:Y:S02]  /*6dd0*/  ISETP.NE.U32.AND P5, PT, R22, RZ, PT ;  /* 0x000000ff1600720c */ /* 0x000fe40003fa5070 */
[----:B------:R-:W0:Y:S02]  /*6de0*/  LDS R22, [UR4+0x8] ;  /* 0x00000804ff167984 */ /* 0x000e240008000800 */
[----:B------:R-:W-:Y:S02]  /*6df0*/  ISETP.NE.AND.EX P5, PT, R23, RZ, PT, P5 ;  /* 0x000000ff1700720c */ /* 0x000fe40003fa5350 */
[----:B------:R-:W2:Y:S01]  /*6e00*/  LDS R23, [UR4+0x18] ;  /* 0x00001804ff177984 */ /* 0x000ea20008000800 */
[----:B-1----:R-:W-:-:S05]  /*6e10*/  IADD3 R51, P6, PT, R28, R53, RZ ;  /* 0x000000351c337210 */ /* 0x002fca0007fde0ff */
[----:B------:R-:W-:Y:S01]  /*6e20*/  IMAD.X R49, R29, 0x1, R55, P6 ;  /* 0x000000011d317824 */ /* 0x000fe200030e0637 */
[----:B------:R-:W-:-:S04]  /*6e30*/  ISETP.NE.AND P6, PT, R46, 0x2, PT ;  /* 0x000000022e00780c */ /* 0x000fc80003fc5270 */
[----:B------:R-:W-:Y:S02]  /*6e40*/  SEL R48, R53, R24, !P6 ;  /* 0x0000001835307207 */ /* 0x000fe40007000000 */
[----:B------:R-:W-:Y:S02]  /*6e50*/  SEL R50, R55, R25, !P6 ;  /* 0x0000001937327207 */ /* 0x000fe40007000000 */
[----:B------:R-:W1:Y:S01]  /*6e60*/  LDS R25, [UR4+0x28] ;  /* 0x00002804ff197984 */ /* 0x000e620008000800 */
[----:B0-----:R-:W-:Y:S02]  /*6e70*/  SEL R24, R22, RZ, !P5 ;  /* 0x000000ff16187207 */ /* 0x001fe40006800000 */
[----:B------:R-:W-:-:S03]  /*6e80*/  ISETP.NE.U32.AND P5, PT, R28, RZ, PT ;  /* 0x000000ff1c00720c */ /* 0x000fc60003fa5070 */
[----:B--2---:R-:W-:Y:S01]  /*6e90*/  IMAD.IADD R23, R23, 0x1, R24 ;  /* 0x0000000117177824 */ /* 0x004fe200078e0218 */
[----:B------:R-:W-:-:S04]  /*6ea0*/  ISETP.NE.AND.EX P5, PT, R29, RZ, PT, P5 ;  /* 0x000000ff1d00720c */ /* 0x000fc80003fa5350 */
[C---:B------:R-:W-:Y:S02]  /*6eb0*/  SEL R24, R23.reuse, R22, !P6 ;  /* 0x0000001617187207 */ /* 0x040fe40007000000 */
[----:B------:R-:W-:Y:S02]  /*6ec0*/  SEL R28, R23, RZ, !P5 ;  /* 0x000000ff171c7207 */ /* 0x000fe40006800000 */
[----:B------:R-:W0:Y:S01]  /*6ed0*/  LDS.64 R22, [UR4+0x30] ;  /* 0x00003004ff167984 */ /* 0x000e220008000a00 */
[----:B------:R-:W-:Y:S02]  /*6ee0*/  ISETP.NE.AND P5, PT, R46, 0x3, PT ;  /* 0x000000032e00780c */ /* 0x000fe40003fa5270 */
[----:B-1----:R-:W-:Y:S02]  /*6ef0*/  IMAD.IADD R25, R25, 0x1, R28 ;  /* 0x0000000119197824 */ /* 0x002fe400078e021c */
[----:B------:R-:W-:Y:S02]  /*6f00*/  SEL R48, R51, R48, !P5 ;  /* 0x0000003033307207 */ /* 0x000fe40006800000 */
[----:B------:R-:W-:-:S02]  /*6f10*/  SEL R50, R49, R50, !P5 ;  /* 0x0000003231327207 */ /* 0x000fc40006800000 */
[----:B------:R-:W-:Y:S02]  /*6f20*/  SEL R24, R25, R24, !P5 ;  /* 0x0000001819187207 */ /* 0x000fe40006800000 */
[----:B0-----:R-:W-:-:S04]  /*6f30*/  ISETP.NE.U32.AND P5, PT, R22, RZ, PT ;  /* 0x000000ff1600720c */ /* 0x001fc80003fa5070 */
[----:B------:R-:W-:Y:S02]  /*6f40*/  ISETP.NE.AND.EX P5, PT, R23, RZ, PT, P5 ;  /* 0x000000ff1700720c */ /* 0x000fe40003fa5350 */
[----:B------:R-:W-:Y:S02]  /*6f50*/  IADD3 R51, P6, PT, R22, R51, RZ ;  /* 0x0000003316337210 */ /* 0x000fe40007fde0ff */
[----:B------:R-:W-:Y:S02]  /*6f60*/  SEL R28, R25, RZ, !P5 ;  /* 0x000000ff191c7207 */ /* 0x000fe40006800000 */
[----:B------:R-:W0:Y:S01]  /*6f70*/  LDS R25, [UR4+0x38] ;  /* 0x00003804ff197984 */ /* 0x000e220008000800 */
[----:B------:R-:W-:-:S03]  /*6f80*/  IMAD.X R53, R23, 0x1, R49, P6 ;  /* 0x0000000117357824 */ /* 0x000fc600030e0631 */
[----:B------:R-:W1:Y:S01]  /*6f90*/  LDS.64 R22, [UR4+0x40] ;  /* 0x00004004ff167984 */ /* 0x000e620008000a00 */
[----:B------:R-:W-:-:S04]  /*6fa0*/  ISETP.NE.AND P5, PT, R46, 0x4, PT ;  /* 0x000000042e00780c */ /* 0x000fc80003fa5270 */
[----:B------:R-:W-:Y:S02]  /*6fb0*/  SEL R48, R51, R48, !P5 ;  /* 0x0000003033307207 */ /* 0x000fe40006800000 */
[----:B------:R-:W-:Y:S01]  /*6fc0*/  SEL R50, R53, R50, !P5 ;  /* 0x0000003235327207 */ /* 0x000fe20006800000 */
[----:B0-----:R-:W-:-:S05]  /*6fd0*/  IMAD.IADD R25, R25, 0x1, R28 ;  /* 0x0000000119197824 */ /* 0x001fca00078e021c */
[----:B------:R-:W-:Y:S02]  /*6fe0*/  SEL R24, R25, R24, !P5 ;  /* 0x0000001819187207 */ /* 0x000fe40006800000 */
[----:B-1----:R-:W-:-:S04]  /*6ff0*/  ISETP.NE.U32.AND P5, PT, R22, RZ, PT ;  /* 0x000000ff1600720c */ /* 0x002fc80003fa5070 */
        /* <DEDUP_REMOVED lines=12> */
[----:B------:R-:W-:-:S04]  /*70c0*/  ISETP.NE.AND.EX P5, PT, R23, RZ, PT, P5 ;  /* 0x000000ff1700720c */ /* 0x000fc80003fa5350 */
[----:B------:R-:W-:Y:S02]  /*70d0*/  SEL R28, R25, RZ, !P5 ;  /* 0x000000ff191c7207 */ /* 0x000fe40006800000 */
[----:B------:R-:W0:Y:S01]  /*70e0*/  LDS R25, [UR4+0x58] ;  /* 0x00005804ff197984 */ /* 0x000e220008000800 */
[----:B------:R-:W-:-:S05]  /*70f0*/  IADD3 R49, P6, PT, R22, R49, RZ ;  /* 0x0000003116317210 */ /* 0x000fca0007fde0ff */
[----:B------:R-:W-:Y:S02]  /*7100*/  IMAD.X R51, R23, 0x1, R29, P6 ;  /* 0x0000000117337824 */ /* 0x000fe400030e061d */
[----:B------:R-:W1:Y:S01]  /*7110*/  LDS.64 R22, [UR4+0x60] ;  /* 0x00006004ff167984 */ /* 0x000e620008000a00 */
[----:B------:R-:W-:-:S03]  /*7120*/  ISETP.NE.AND P5, PT, R46, 0x6, PT ;  /* 0x000000062e00780c */ /* 0x000fc60003fa5270 */
[----:B------:R-:W-:Y:S01]  /*7130*/  SHFL.UP PT, R20, R20, 0x1, RZ ;  /* 0x0420000014147989 */ /* 0x000fe200000e00ff */
[----:B------:R-:W-:Y:S01]  /*7140*/  SEL R50, R51, R50, !P5 ;  /* 0x0000003233327207 */ /* 0x000fe20006800000 */
[----:B0-----:R-:W-:Y:S01]  /*7150*/  IMAD.IADD R25, R25, 0x1, R28 ;  /* 0x0000000119197824 */ /* 0x001fe200078e021c */
[----:B------:R-:W-:Y:S02]  /*7160*/  SEL R28, R49, R48, !P5 ;  /* 0x00000030311c7207 */ /* 0x000fe40006800000 */
[----:B------:R-:W0:Y:S01]  /*7170*/  LDS R48, [UR4+0x68] ;  /* 0x00006804ff307984 */ /* 0x000e220008000800 */
[----:B-1----:R-:W-:-:S05]  /*7180*/  IADD3 R49, P6, PT, R22, R49, RZ ;  /* 0x0000003116317210 */ /* 0x002fca0007fde0ff */
[----:B------:R-:W-:Y:S01]  /*7190*/  IMAD.X R29, R23, 0x1, R51, P6 ;  /* 0x00000001171d7824 */ /* 0x000fe200030e0633 */
[----:B------:R-:W-:Y:S02]  /*71a0*/  SEL R51, R25, R24, !P5 ;  /* 0x0000001819337207 */ /* 0x000fe40006800000 */
[----:B------:R-:W-:Y:S01]  /*71b0*/  ISETP.NE.U32.AND P5, PT, R22, RZ, PT ;  /* 0x000000ff1600720c */ /* 0x000fe20003fa5070 */
[----:B------:R-:W1:Y:S03]  /*71c0*/  SHFL.UP PT, R21, R21, 0x1, RZ ;  /* 0x0420000015157989 */ /* 0x000e6600000e00ff */
[----:B------:R-:W-:-:S04]  /*71d0*/  ISETP.NE.AND.EX P5, PT, R23, RZ, PT, P5 ;  /* 0x000000ff1700720c */ /* 0x000fc80003fa5350 */
[----:B------:R-:W-:Y:S02]  /*71e0*/  SEL R25, R25, RZ, !P5 ;  /* 0x000000ff19197207 */ /* 0x000fe40006800000 */
[----:B------:R-:W-:Y:S02]  /*71f0*/  ISETP.NE.AND P5, PT, R46, 0x7, PT ;  /* 0x000000072e00780c */ /* 0x000fe40003fa5270 */
[----:B------:R-:W-:Y:S02]  /*7200*/  ISETP.GE.U32.AND P6, PT, R44, 0x20, PT ;  /* 0x000000202c00780c */ /* 0x000fe40003fc6070 */
[----:B------:R-:W-:Y:S02]  /*7210*/  SEL R22, R49, R28, !P5 ;  /* 0x0000001c31167207 */ /* 0x000fe40006800000 */
[----:B------:R-:W-:Y:S01]  /*7220*/  SEL R23, R29, R50, !P5 ;  /* 0x000000321d177207 */ /* 0x000fe20006800000 */
[----:B0-----:R-:W-:-:S05]  /*7230*/  IMAD.IADD R48, R48, 0x1, R25 ;  /* 0x0000000130307824 */ /* 0x001fca00078e0219 */
[----:B------:R-:W-:Y:S02]  /*7240*/  SEL R51, R48, R51, !P5 ;  /* 0x0000003330337207 */ /* 0x000fe40006800000 */
[----:B------:R-:W-:Y:S02]  /*7250*/  ISETP.NE.AND P5, PT, R19, RZ, PT ;  /* 0x000000ff1300720c */ /* 0x000fe40003fa5270 */
[----:B------:R-:W-:Y:S02]  /*7260*/  SEL R22, R22, RZ, P6 ;  /* 0x000000ff16167207 */ /* 0x000fe40003000000 */
[----:B------:R-:W-:Y:S02]  /*7270*/  SEL R25, R20, RZ, P5 ;  /* 0x000000ff14197207 */ /* 0x000fe40002800000 */
[----:B------:R-:W-:Y:S02]  /*7280*/  SEL R19, R23, RZ, P6 ;  /* 0x000000ff17137207 */ /* 0x000fe40003000000 */
[----:B-1----:R-:W-:-:S02]  /*7290*/  SEL R28, R21, RZ, P5 ;  /* 0x000000ff151c7207 */ /* 0x002fc40002800000 */
[----:B------:R-:W-:Y:S01]  /*72a0*/  IADD3 R25, P6, PT, R25, R22, RZ ;  /* 0x0000001619197210 */ /* 0x000fe20007fde0ff */
[----:B------:R-:W0:Y:S04]  /*72b0*/  SHFL.UP PT, R45, R45, 0x1, RZ ;  /* 0x042000002d2d7989 */ /* 0x000e2800000e00ff */
[----:B------:R-:W-:Y:S01]  /*72c0*/  IMAD.X R28, R28, 0x1, R19, P6 ;  /* 0x000000011c1c7824 */ /* 0x000fe200030e0613 */
[----:B------:R-:W-:-:S04]  /*72d0*/  ISETP.GE.U32.AND P6, PT, R44, 0x20, PT ;  /* 0x000000202c00780c */ /* 0x000fc80003fc6070 */
[----:B------:R-:W-:Y:S02]  /*72e0*/  SEL R19, R51, RZ, P6 ;  /* 0x000000ff33137207 */ /* 0x000fe40003000000 */
[----:B------:R-:W-:-:S05]  /*72f0*/  IADD3 R23, P6, PT, R25, R0, RZ ;  /* 0x0000000019177210 */ /* 0x000fca0007fde0ff */
[----:B------:R-:W-:Y:S01]  /*7300*/  IMAD.X R22, R28, 0x1, R47, P6 ;  /* 0x000000011c167824 */ /* 0x000fe200030e062f */
[----:B------:R-:W-:-:S04]  /*7310*/  ISETP.NE.U32.AND P6, PT, R20, RZ, PT ;  /* 0x000000ff1400720c */ /* 0x000fc80003fc5070 */
[----:B------:R-:W-:-:S04]  /*7320*/  ISETP.NE.AND.EX P6, PT, R21, RZ, PT, P6 ;  /* 0x000000ff1500720c */ /* 0x000fc80003fc5360 */
[----:B------:R-:W-:-:S05]  /*7330*/  SEL R20, R19, RZ, !P6 ;  /* 0x000000ff13147207 */ /* 0x000fca0007000000 */
[----:B0-----:R-:W-:Y:S01]  /*7340*/  @P5 IMAD.IADD R19, R45, 0x1, R20 ;  /* 0x000000012d135824 */ /* 0x001fe200078e0214 */
[----:B------:R-:W-:-:S04]  /*7350*/  ISETP.NE.U32.AND P5, PT, R0, RZ, PT ;  /* 0x000000ff0000720c */ /* 0x000fc80003fa5070 */
[----:B------:R-:W-:-:S04]  /*7360*/  ISETP.NE.AND.EX P5, PT, R47, RZ, PT, P5 ;  /* 0x000000ff2f00720c */ /* 0x000fc80003fa5350 */
[----:B------:R-:W-:-:S05]  /*7370*/  SEL R20, R19, RZ, !P5 ;  /* 0x000000ff13147207 */ /* 0x000fca0006800000 */
[----:B------:R-:W-:-:S05]  /*7380*/  IMAD.IADD R3, R3, 0x1, R20 ;  /* 0x0000000103037824 */ /* 0x000fca00078e0214 */
[----:B------:R-:W-:-:S05]  /*7390*/  SEL R20, R3, RZ, !P0 ;  /* 0x000000ff03147207 */ /* 0x000fca0004000000 */
[----:B------:R-:W-:-:S05]  /*73a0*/  IMAD.IADD R5, R5, 0x1, R20 ;  /* 0x0000000105057824 */ /* 0x000fca00078e0214 */
[----:B------:R-:W-:-:S05]  /*73b0*/  SEL R20, R5, RZ, !P1 ;  /* 0x000000ff05147207 */ /* 0x000fca0004800000 */
[----:B------:R-:W-:-:S05]  /*73c0*/  IMAD.IADD R7, R7, 0x1, R20 ;  /* 0x0000000107077824 */ /* 0x000fca00078e0214 */
[----:B------:R-:W-:-:S05]  /*73d0*/  SEL R20, R7, RZ, !P2 ;  /* 0x000000ff07147207 */ /* 0x000fca0005000000 */
[----:B------:R-:W-:Y:S02]  /*73e0*/  IMAD.IADD R9, R9, 0x1, R20 ;  /* 0x0000000109097824 */ /* 0x000fe400078e0214 */
[----:B------:R-:W-:-:S03]  /*73f0*/  IMAD R44, R44, 0x9, RZ ;  /* 0x000000092c2c7824 */ /* 0x000fc600078e02ff */
[----:B------:R-:W-:Y:S01]  /*7400*/  SEL R20, R9, RZ, !P3 ;  /* 0x000000ff09147207 */ /* 0x000fe20005800000 */
[----:B------:R-:W-:Y:S01]  /*7410*/  VIADD R21, R44, 0x5 ;  /* 0x000000052c157836 */ /* 0x000fe20000000000 */
[----:B------:R-:W-:-:S03]  /*7420*/  ISETP.NE.AND P6, PT, R10, R12, PT ;  /* 0x0000000c0a00720c */ /* 0x000fc60003fc5270 */
[----:B------:R-:W-:-:S05]  /*7430*/  IMAD.IADD R11, R11, 0x1, R20 ;  /* 0x000000010b0b7824 */ /* 0x000fca00078e0214 */
[----:B------:R-:W-:Y:S02]  /*7440*/  SEL R20, R11, RZ, !P6 ;  /* 0x000000ff0b147207 */ /* 0x000fe40007000000 */
[----:B------:R-:W-:-:S04]  /*7450*/  ISETP.NE.U32.AND P6, PT, R26, R21, PT ;  /* 0x000000151a00720c */ /* 0x000fc80003fc5070 */
[----:B------:R-:W-:-:S04]  /*7460*/  ISETP.NE.AND.EX P6, PT, R30, RZ, PT, P6 ;  /* 0x000000ff1e00720c */ /* 0x000fc80003fc5360 */
[----:B------:R-:W-:Y:S02]  /*7470*/  SEL R44, R20, RZ, P6 ;  /* 0x000000ff142c7207 */ /* 0x000fe40003000000 */
[----:B------:R-:W0:Y:S01]  /*7480*/  LDS.64 R20, [UR4+0x70] ;  /* 0x00007004ff147984 */ /* 0x000e220008000a00 */
[----:B------:R-:W1:Y:S02]  /*7490*/  S2R R24, SR_TID.X ;  /* 0x0000000000187919 */ /* 0x000e640000002100 */
[----:B------:R-:W-:Y:S01]  /*74a0*/  IMAD.IADD R13, R13, 0x1, R44 ;  /* 0x000000010d0d7824 */ /* 0x000fe200078e022c */
[----:B------:R-:W-:-:S04]  /*74b0*/  ISETP.NE.AND P6, PT, R12, R14, PT ;  /* 0x0000000e0c00720c */ /* 0x000fc80003fc5270 */
[----:B------:R-:W-:Y:S02]  /*74c0*/  SEL R45, R13, RZ, !P6 ;  /* 0x000000ff0d2d7207 */ /* 0x000fe40007000000 */
[----:B0-----:R-:W-:-:S05]  /*74d0*/  IADD3 R44, P6, PT, R20, R49, RZ ;  /* 0x00000031142c7210 */ /* 0x001fca0007fde0ff */
[----:B------:R-:W-:Y:S01]  /*74e0*/  IMAD.X R29, R21, 0x1, R29, P6 ;  /* 0x00000001151d7824 */ /* 0x000fe200030e061d */
[----:B------:R-:W-:Y:S01]  /*74f0*/  ISETP.NE.U32.AND P6, PT, R20, RZ, PT ;  /* 0x000000ff1400720c */ /* 0x000fe20003fc5070 */
[----:B-1----:R-:W-:-:S03]  /*7500*/  IMAD R20, R24, 0x9, RZ ;  /* 0x0000000918147824 */ /* 0x002fc600078e02ff */
[----:B------:R-:W-:Y:S01]  /*7510*/  ISETP.NE.AND.EX P6, PT, R21, RZ, PT, P6 ;  /* 0x000000ff1500720c */ /* 0x000fe20003fc5360 */
[----:B------:R-:W-:-:S03]  /*7520*/  VIADD R21, R20, 0x6 ;  /* 0x0000000614157836 */ /* 0x000fc60000000000 */
[----:B------:R-:W-:Y:S02]  /*7530*/  SEL R20, R48, RZ, !P6 ;  /* 0x000000ff30147207 */ /* 0x000fe40007000000 */
[----:B------:R-:W-:Y:S02]  /*7540*/  ISETP.NE.U32.AND P6, PT, R26, R21, PT ;  /* 0x000000151a00720c */ /* 0x000fe40003fc5070 */
[----:B------:R-:W-:Y:S02]  /*7550*/  SEL R21, RZ, 0x1, !P0 ;  /* 0x00000001ff157807 */ /* 0x000fe40004000000 */
[----:B------:R-:W-:-:S03]  /*7560*/  ISETP.NE.AND.EX P6, PT, R30, RZ, PT, P6 ;  /* 0x000000ff1e00720c */ /* 0x000fc60003fc5360 */
[----:B------:R-:W-:Y:S01]  /*7570*/  IMAD.IADD R0, R21, 0x1, R0 ;  /* 0x0000000115007824 */ /* 0x000fe200078e0200 */
[----:B------:R-:W-:Y:S01]  /*7580*/  SEL R50, R45, RZ, P6 ;  /* 0x000000ff2d327207 */ /* 0x000fe20003000000 */
[----:B------:R-:W0:Y:S03]  /*7590*/  LDS R21, [UR4+0x78] ;  /* 0x00007804ff157984 */ /* 0x000e260008000800 */
[----:B------:R-:W-:-:S05]  /*75a0*/  IADD3 R0, P6, PT, R25, R0, RZ ;  /* 0x0000000019007210 */ /* 0x000fca0007fde0ff */
[----:B------:R-:W-:Y:S01]  /*75b0*/  IMAD.X R31, R28, 0x1, R31, P6 ;  /* 0x000000011c1f7824 */ /* 0x000fe200030e061f */
        /* <DEDUP_REMOVED lines=12> */
[----:B------:R-:W-:-:S04]  /*7680*/  ISETP.GE.U32.AND P6, PT, R44, 0x101, PT ;  /* 0x000001012c00780c */ /* 0x000fc80003fc6070 */
[----:B------:R-:W-:Y:S01]  /*7690*/  ISETP.GE.AND.EX P6, PT, R29, RZ, PT, P6 ;  /* 0x000000ff1d00720c */ /* 0x000fe20003fc6360 */
[----:B------:R-:W-:Y:S01]  /*76a0*/  IMAD.IADD R15, R15, 0x1, R50 ;  /* 0x000000010f0f7824 */ /* 0x000fe200078e0232 */
[----:B------:R-:W-:Y:S04]  /*76b0*/  BSSY.RECONVERGENT B0, `(.L_x_1068) ;  /* 0x00000fb000007945 */ /* 0x000fe80003800200 */
[----:B------:R-:W-:Y:S01]  /*76c0*/  SEL R32, R15, RZ, !P4 ;  /* 0x000000ff0f207207 */ /* 0x000fe20006000000 */
[----:B0-----:R-:W-:-:S04]  /*76d0*/  IMAD.IADD R36, R21, 0x1, R20 ;  /* 0x0000000115247824 */ /* 0x001fc800078e0214 */
[----:B------:R-:W-:Y:S02]  /*76e0*/  IMAD.IADD R17, R17, 0x1, R32 ;  /* 0x0000000111117824 */ /* 0x000fe400078e0220 */
[----:B------:R-:W-:Y:S05]  /*76f0*/  @!P6 BRA `(.L_x_1069) ;  /* 0x0000000400d8e947 */ /* 0x000fea0003800000 */
[----:B------:R-:W-:Y:S01]  /*7700*/  BAR.SYNC.DEFER_BLOCKING 0x0 ;  /* 0x0000000000007b1d */ /* 0x000fe20000010000 */
[----:B------:R-:W-:Y:S01]  /*7710*/  IMAD.MOV.U32 R33, RZ, RZ, 0x9 ;  /* 0x00000009ff217424 */ /* 0x000fe200078e00ff */
[----:B------:R-:W-:Y:S02]  /*7720*/  @P5 LEA R25, R25, UR4, 0x3 ;  /* 0x0000000419195c11 */ /* 0x000fe4000f8e18ff */
[----:B------:R-:W-:Y:S01]  /*7730*/  @P0 LEA R23, R23, UR4, 0x3 ;  /* 0x0000000417170c11 */ /* 0x000fe2000f8e18ff */
[-C--:B------:R-:W-:Y:S01]  /*7740*/  IMAD R21, R24, R33.reuse, 0x5 ;  /* 0x0000000518157424 */ /* 0x080fe200078e0221 */
[----:B------:R-:W-:Y:S01]  /*7750*/  @P1 LEA R0, R0, UR4, 0x3 ;  /* 0x0000000400001c11 */ /* 0x000fe2000f8e18ff */
[----:B------:R-:W-:Y:S01]  /*7760*/  IMAD R31, R24, R33, 0x6 ;  /* 0x00000006181f7424 */ /* 0x000fe200078e0221 */
[----:B------:R-:W-:Y:S01]  /*7770*/  @P2 LEA R45, R45, UR4, 0x3 ;  /* 0x000000042d2d2c11 */ /* 0x000fe2000f8e18ff */
[----:B------:R-:W0:Y:S01]  /*7780*/  LDCU.64 UR12, c[0x0][0x398] ;  /* 0x00007300ff0c77ac */ /* 0x000e220008000a00 */
[----:B------:R-:W-:Y:S01]  /*7790*/  ISETP.NE.U32.AND P6, PT, R26, R21, PT ;  /* 0x000000151a00720c */ /* 0x000fe20003fc5070 */
[----:B------:R-:W-:Y:S01]  /*77a0*/  IMAD R21, R24, R33, 0x8 ;  /* 0x0000000818157424 */ /* 0x000fe200078e0221 */
[----:B------:R-:W-:Y:S01]  /*77b0*/  @P3 LEA R34, R34, UR4, 0x3 ;  /* 0x0000000422223c11 */ /* 0x000fe2000f8e18ff */
[----:B------:R-:W1:Y:S01]  /*77c0*/  LDCU.64 UR14, c[0x0][0x3a0] ;  /* 0x00007400ff0e77ac */ /* 0x000e620008000a00 */
[----:B------:R-:W-:Y:S01]  /*77d0*/  @P4 LEA R40, R40, UR4, 0x3 ;  /* 0x0000000428284c11 */ /* 0x000fe2000f8e18ff */
[----:B------:R-:W-:Y:S01]  /*77e0*/  BSSY.RECONVERGENT B1, `(.L_x_1070) ;  /* 0x0000066000017945 */ /* 0x000fe20003800200 */
[----:B------:R2:W-:Y:S01]  /*77f0*/  @P5 STS.64 [R25], R18 ;  /* 0x0000001219005388 */ /* 0x0005e20000000a00 */
[----:B------:R-:W-:-:S03]  /*7800*/  ISETP.NE.AND P5, PT, R10, R12, PT ;  /* 0x0000000c0a00720c */ /* 0x000fc60003fa5270 */
[----:B------:R2:W-:Y:S01]  /*7810*/  @P0 STS.64 [R23], R2 ;  /* 0x0000000217000388 */ /* 0x0005e20000000a00 */
[----:B------:R-:W-:Y:S02]  /*7820*/  ISETP.NE.U32.AND P0, PT, R26, R31, PT ;  /* 0x0000001f1a00720c */ /* 0x000fe40003f05070 */
[----:B------:R-:W-:Y:S01]  /*7830*/  ISETP.NE.AND.EX P5, PT, R30, RZ, !P5, P6 ;  /* 0x000000ff1e00720c */ /* 0x000fe20006fa5360 */
[----:B------:R2:W-:Y:S01]  /*7840*/  @P1 STS.64 [R0], R4 ;  /* 0x0000000400001388 */ /* 0x0005e20000000a00 */
[----:B------:R-:W-:Y:S02]  /*7850*/  ISETP.NE.AND P1, PT, R12, R14, PT ;  /* 0x0000000e0c00720c */ /* 0x000fe40003f25270 */
[----:B------:R-:W-:Y:S01]  /*7860*/  ISETP.NE.U32.AND P6, PT, R26, R21, PT ;  /* 0x000000151a00720c */ /* 0x000fe20003fc5070 */
[----:B------:R2:W-:Y:S01]  /*7870*/  @P2 STS.64 [R45], R6 ;  /* 0x000000062d002388 */ /* 0x0005e20000000a00 */
[----:B------:R-:W-:Y:S02]  /*7880*/  ISETP.NE.AND.EX P0, PT, R30, RZ, !P1, P0 ;  /* 0x000000ff1e00720c */ /* 0x000fe40004f05300 */
[----:B------:R-:W-:Y:S01]  /*7890*/  ISETP.NE.AND P1, PT, R16, R27, PT ;  /* 0x0000001b1000720c */ /* 0x000fe20003f25270 */
[----:B------:R2:W-:Y:S03]  /*78a0*/  @P3 STS.64 [R34], R8 ;  /* 0x0000000822003388 */ /* 0x0005e60000000a00 */
[----:B------:R-:W-:-:S02]  /*78b0*/  ISETP.NE.AND.EX P6, PT, R30, RZ, !P1, P6 ;  /* 0x000000ff1e00720c */ /* 0x000fc40004fc5360 */
[----:B------:R-:W-:-:S05]  /*78c0*/  @!P5 LEA R47, R47, UR4, 0x3 ;  /* 0x000000042f2fdc11 */ /* 0x000fca000f8e18ff */
[----:B------:R-:W-:Y:S01]  /*78d0*/  @!P0 LEA R38, R38, UR4, 0x3 ;  /* 0x0000000426268c11 */ /* 0x000fe2000f8e18ff */
[----:B------:R2:W-:Y:S04]  /*78e0*/  @!P5 STS.64 [R47], R10 ;  /* 0x0000000a2f00d388 */ /* 0x0005e80000000a00 */
[----:B------:R2:W-:Y:S01]  /*78f0*/  @!P0 STS.64 [R38], R12 ;  /* 0x0000000c26008388 */ /* 0x0005e20000000a00 */
[----:B------:R-:W-:Y:S02]  /*7900*/  ISETP.GT.U32.AND P0, PT, R44, R24, PT ;  /* 0x000000182c00720c */ /* 0x000fe40003f04070 */
[----:B------:R-:W-:Y:S01]  /*7910*/  @!P6 LEA R42, R42, UR4, 0x3 ;  /* 0x000000042a2aec11 */ /* 0x000fe2000f8e18ff */
[----:B------:R2:W-:Y:S01]  /*7920*/  @P4 STS.64 [R40], R14 ;  /* 0x0000000e28004388 */ /* 0x0005e20000000a00 */
[----:B------:R-:W-:-:S03]  /*7930*/  ISETP.GT.U32.AND.EX P0, PT, R29, RZ, PT, P0 ;  /* 0x000000ff1d00720c */ /* 0x000fc60003f04100 */
[----:B------:R2:W-:Y:S01]  /*7940*/  @!P6 STS.64 [R42], R16 ;  /* 0x000000102a00e388 */ /* 0x0005e20000000a00 */
[----:B------:R-:W-:Y:S09]  /*7950*/  BAR.SYNC.DEFER_BLOCKING 0x0 ;  /* 0x0000000000007b1d */ /* 0x000ff20000010000 */
[----:B01----:R-:W-:Y:S05]  /*7960*/  @!P0 BRA `(.L_x_1071) ;  /* 0x0000000400348947 */ /* 0x003fea0003800000 */
[----:B--2---:R-:W-:Y:S01]  /*7970*/  IMAD.MOV.U32 R19, RZ, RZ, R24 ;  /* 0x000000ffff137224 */ /* 0x004fe200078e0018 */
[----:B------:R-:W-:Y:S01]  /*7980*/  BSSY.RECONVERGENT B2, `(.L_x_1072) ;  /* 0x000002c000027945 */ /* 0x000fe20003800200 */
[----:B------:R-:W-:-:S03]  /*7990*/  IMAD.MOV.U32 R18, RZ, RZ, RZ ;  /* 0x000000ffff127224 */ /* 0x000fc600078e00ff */
[----:B------:R-:W-:Y:S02]  /*79a0*/  LOP3.LUT R3, RZ, R19, RZ, 0x33, !PT ;  /* 0x00000013ff037212 */ /* 0x000fe400078e33ff */
        /* <DEDUP_REMOVED lines=8> */
[----:B------:R-:W-:Y:S05]  /*7a30*/  @!P1 BRA `(.L_x_1073) ;  /* 0x0000000000809947 */ /* 0x000fea0003800000 */
        /* <DEDUP_REMOVED lines=15> */
.L_x_1074:
        /* <DEDUP_REMOVED lines=17> */
.L_x_1073:
[----:B------:R-:W-:Y:S05]  /*7c40*/  BSYNC.RECONVERGENT B2 ;  /* 0x0000000000027941 */ /* 0x000fea0003800200 */
.L_x_1072:
[----:B------:R-:W-:Y:S05]  /*7c50*/  @!P0 BRA `(.L_x_1071) ;  /* 0x0000000000788947 */ /* 0x000fea0003800000 */
.L_x_1075:
        /* <DEDUP_REMOVED lines=30> */
.L_x_1071:
[----:B------:R-:W-:Y:S05]  /*7e40*/  BSYNC.RECONVERGENT B1 ;  /* 0x0000000000017941 */ /* 0x000fea0003800200 */
.L_x_1070:
[----:B------:R-:W-:Y:S05]  /*7e50*/  BRA `(.L_x_1076) ;  /* 0x0000000800007947 */ /* 0x000fea0003800000 */
.L_x_1069:
[----:B------:R-:W-:Y:S01]  /*7e60*/  IMAD.MOV.U32 R37, RZ, RZ, 0x9 ;  /* 0x00000009ff257424 */ /* 0x000fe200078e00ff */
[----:B------:R-:W-:Y:S03]  /*7e70*/  BSSY.RECONVERGENT B1, `(.L_x_1077) ;  /* 0x000000e000017945 */ /* 0x000fe60003800200 */
[CC--:B------:R-:W-:Y:S02]  /*7e80*/  IMAD R49, R24.reuse, R37.reuse, 0x5 ;  /* 0x0000000518317424 */ /* 0x0c0fe400078e0225 */
[----:B------:R-:W-:Y:S01]  /*7e90*/  IMAD R51, R24, R37, 0x6 ;  /* 0x0000000618337424 */ /* 0x000fe200078e0225 */
        /* <DEDUP_REMOVED lines=11> */
.L_x_1078:
[----:B------:R-:W-:Y:S05]  /*7f50*/  BSYNC.RECONVERGENT B1 ;  /* 0x0000000000017941 */ /* 0x000fea0003800200 */
.L_x_1077:
[----:B------:R-:W-:Y:S01]  /*7f60*/  BSSY.RECONVERGENT B1, `(.L_x_1079) ;  /* 0x000000f000017945 */ /* 0x000fe20003800200 */
[----:B------:R-:W-:Y:S01]  /*7f70*/  ISETP.NE.U32.AND P6, PT, R26, R49, PT ;  /* 0x000000311a00720c */ /* 0x000fe20003fc5070 */
[----:B------:R-:W-:Y:S01]  /*7f80*/  IMAD R37, R24, R37, 0x8 ;  /* 0x0000000818257424 */ /* 0x000fe200078e0225 */
[----:B------:R-:W-:Y:S01]  /*7f90*/  ISETP.NE.U32.AND P5, PT, R26, R51, PT ;  /* 0x000000331a00720c */ /* 0x000fe20003fa5070 */
[----:B------:R-:W-:-:S12]  /*7fa0*/  @!P0 BRA `(.L_x_1080) ;  /* 0x0000000000288947 */ /* 0x000fd80003800000 */
[----:B------:R-:W1:Y:S01]  /*7fb0*/  LDCU.64 UR6, c[0x0][0x398] ;  /* 0x00007300ff0677ac */ /* 0x000e620008000a00 */
[C---:B0-----:R-:W-:Y:S01]  /*7fc0*/  IMAD.SHL.U32 R20, R23.reuse, 0x4, RZ ;  /* 0x0000000417147824 */ /* 0x041fe200078e00ff */
[----:B------:R-:W-:Y:S01]  /*7fd0*/  SHF.L.U64.HI R22, R23, 0x2, R22 ;  /* 0x0000000217167819 */ /* 0x000fe20000010216 */
[----:B------:R-:W0:Y:S03]  /*7fe0*/  LDCU.64 UR10, c[0x0][0x3a0] ;  /* 0x00007400ff0a77ac */ /* 0x000e260008000a00 */
[----:B-1----:R-:W-:-:S04]  /*7ff0*/  IADD3 R18, P0, PT, R20, UR6, RZ ;  /* 0x0000000614127c10 */ /* 0x002fc8000ff1e0ff */
[----:B------:R-:W-:Y:S02]  /*8000*/  IADD3.X R19, PT, PT, R22, UR7, RZ, P0, !PT ;  /* 0x0000000716137c10 */ /* 0x000fe400087fe4ff */
[----:B0-----:R-:W-:-:S03]  /*8010*/  IADD3 R20, P0, PT, R20, UR10, RZ ;  /* 0x0000000a14147c10 */ /* 0x001fc6000ff1e0ff */
[----:B------:R1:W-:Y:S01]  /*8020*/  STG.E desc[UR8][R18.64], R2 ;  /* 0x0000000212007986 */ /* 0x0003e2000c101908 */
[----:B------:R-:W-:-:S05]  /*8030*/  IADD3.X R21, PT, PT, R22, UR11, RZ, P0, !PT ;  /* 0x0000000b16157c10 */ /* 0x000fca00087fe4ff */
[----:B------:R1:W-:Y:S04]  /*8040*/  STG.E desc[UR8][R20.64], R3 ;  /* 0x0000000314007986 */ /* 0x0003e8000c101908 */
.L_x_1080:
[----:B------:R-:W-:Y:S05]  /*8050*/  BSYNC.RECONVERGENT B1 ;  /* 0x0000000000017941 */ /* 0x000fea0003800200 */
.L_x_1079:
[----:B------:R-:W-:Y:S01]  /*8060*/  BSSY.RECONVERGENT B1, `(.L_x_1081) ;  /* 0x000000d000017945 */ /* 0x000fe20003800200 */
[----:B------:R-:W-:-:S03]  /*8070*/  ISETP.NE.U32.AND P0, PT, R26, R37, PT ;  /* 0x000000251a00720c */ /* 0x000fc60003f05070 */
[----:B------:R-:W-:Y:S10]  /*8080*/  @!P1 BRA `(.L_x_1082) ;  /* 0x0000000000289947 */ /* 0x000ff40003800000 */
        /* <DEDUP_REMOVED lines=10> */
.L_x_1082:
[----:B------:R-:W-:Y:S05]  /*8130*/  BSYNC.RECONVERGENT B1 ;  /* 0x0000000000017941 */ /* 0x000fea0003800200 */
.L_x_1081:
[----:B------:R-:W-:Y:S04]  /*8140*/  BSSY.RECONVERGENT B1, `(.L_x_1083) ;  /* 0x000000c000017945 */ /* 0x000fe80003800200 */
[----:B------:R-:W-:Y:S05]  /*8150*/  @!P2 BRA `(.L_x_1084) ;  /* 0x000000000028a947 */ /* 0x000fea0003800000 */
[----:B------:R-:W1:Y:S01]  /*8160*/  LDCU.64 UR6, c[0x0][0x398] ;  /* 0x00007300ff0677ac */ /* 0x000e620008000a00 */
[C---:B--2---:R-:W-:Y:S01]  /*8170*/  IMAD.SHL.U32 R4, R45.reuse, 0x4, RZ ;  /* 0x000000042d047824 */ /* 0x044fe200078e00ff */
[----:B------:R-:W-:Y:S01]  /*8180*/  SHF.L.U64.HI R46, R45, 0x2, R46 ;  /* 0x000000022d2e7819 */ /* 0x000fe2000001022e */
[----:B------:R-:W2:Y:S03]  /*8190*/  LDCU.64 UR10, c[0x0][0x3a0] ;  /* 0x00007400ff0a77ac */ /* 0x000ea60008000a00 */
[C---:B-1----:R-:W-:Y:S02]  /*81a0*/  IADD3 R2, P1, PT, R4.reuse, UR6, RZ ;  /* 0x0000000604027c10 */ /* 0x042fe4000ff3e0ff */
[----:B--2---:R-:W-:Y:S02]  /*81b0*/  IADD3 R4, P2, PT, R4, UR10, RZ ;  /* 0x0000000a04047c10 */ /* 0x004fe4000ff5e0ff */
[----:B------:R-:W-:-:S02]  /*81c0*/  IADD3.X R3, PT, PT, R46, UR7, RZ, P1, !PT ;  /* 0x000000072e037c10 */ /* 0x000fc40008ffe4ff */
[----:B------:R-:W-:-:S03]  /*81d0*/  IADD3.X R5, PT, PT, R46, UR11, RZ, P2, !PT ;  /* 0x0000000b2e057c10 */ /* 0x000fc600097fe4ff */
[----:B------:R3:W-:Y:S04]  /*81e0*/  STG.E desc[UR8][R2.64], R6 ;  /* 0x0000000602007986 */ /* 0x0007e8000c101908 */
[----:B------:R3:W-:Y:S02]  /*81f0*/  STG.E desc[UR8][R4.64], R7 ;  /* 0x0000000704007986 */ /* 0x0007e4000c101908 */
.L_x_1084:
[----:B------:R-:W-:Y:S05]  /*8200*/  BSYNC.RECONVERGENT B1 ;  /* 0x0000000000017941 */ /* 0x000fea0003800200 */
.L_x_1083:
[----:B------:R-:W-:Y:S04]  /*8210*/  BSSY.RECONVERGENT B1, `(.L_x_1085) ;  /* 0x000000c000017945 */ /* 0x000fe80003800200 */
[----:B------:R-:W-:Y:S05]  /*8220*/  @!P3 BRA `(.L_x_1086) ;  /* 0x000000000028b947 */ /* 0x000fea0003800000 */
[----:B------:R-:W1:Y:S01]  /*8230*/  LDCU.64 UR6, c[0x0][0x398] ;  /* 0x00007300ff0677ac */ /* 0x000e620008000a00 */
[C---:B--23--:R-:W-:Y:S01]  /*8240*/  IMAD.SHL.U32 R4, R34.reuse, 0x4, RZ ;  /* 0x0000000422047824 */ /* 0x04cfe200078e00ff */
        /* <DEDUP_REMOVED lines=8> */
.L_x_1086:
[----:B------:R-:W-:Y:S05]  /*82d0*/  BSYNC.RECONVERGENT B1 ;  /* 0x0000000000017941 */ /* 0x000fea0003800200 */
.L_x_1085:
[----:B------:R-:W-:Y:S01]  /*82e0*/  ISETP.NE.AND P3, PT, R10, R12, PT ;  /* 0x0000000c0a00720c */ /* 0x000fe20003f65270 */
[----:B------:R-:W-:Y:S01]  /*82f0*/  BSSY.RECONVERGENT B1, `(.L_x_1087) ;  /* 0x0000011000017945 */ /* 0x000fe20003800200 */
[----:B------:R-:W-:Y:S02]  /*8300*/  ISETP.NE.AND.EX P6, PT, R30, RZ, PT, P6 ;  /* 0x000000ff1e00720c */ /* 0x000fe40003fc5360 */
[----:B------:R-:W-:Y:S02]  /*8310*/  ISETP.NE.AND P1, PT, R12, R14, PT ;  /* 0x0000000e0c00720c */ /* 0x000fe40003f25270 */
[----:B------:R-:W-:Y:S02]  /*8320*/  ISETP.NE.AND P2, PT, R16, R27, PT ;  /* 0x0000001b1000720c */ /* 0x000fe40003f45270 */
[C---:B------:R-:W-:Y:S02]  /*8330*/  ISETP.NE.AND.EX P5, PT, R30.reuse, RZ, PT, P5 ;  /* 0x000000ff1e00720c */ /* 0x040fe40003fa5350 */
[----:B------:R-:W-:-:S05]  /*8340*/  ISETP.NE.AND.EX P0, PT, R30, RZ, PT, P0 ;  /* 0x000000ff1e00720c */ /* 0x000fca0003f05300 */
[----:B------:R-:W-:Y:S08]  /*8350*/  @!P3 BRA P6, `(.L_x_1088) ;  /* 0x000000000028b947 */ /* 0x000ff00003000000 */
[----:B------:R-:W1:Y:S01]  /*8360*/  LDCU.64 UR6, c[0x0][0x398] ;  /* 0x00007300ff0677ac */ /* 0x000e620008000a00 */
[C---:B--234-:R-:W-:Y:S01]  /*8370*/  IMAD.SHL.U32 R4, R47.reuse, 0x4, RZ ;  /* 0x000000042f047824 */ /* 0x05cfe200078e00ff */
        /* <DEDUP_REMOVED lines=8> */
.L_x_1088:
[----:B------:R-:W-:Y:S05]  /*8400*/  BSYNC.RECONVERGENT B1 ;  /* 0x0000000000017941 */ /* 0x000fea0003800200 */
.L_x_1087:
[----:B------:R-:W-:Y:S04]  /*8410*/  BSSY.RECONVERGENT B1, `(.L_x_1089) ;  /* 0x000000c000017945 */ /* 0x000fe80003800200 */
[----:B------:R-:W-:Y:S05]  /*8420*/  @!P1 BRA P5, `(.L_x_1090) ;  /* 0x0000000000289947 */ /* 0x000fea0002800000 */
[----:B------:R-:W5:Y:S01]  /*8430*/  LDCU.64 UR6, c[0x0][0x398] ;  /* 0x00007300ff0677ac */ /* 0x000f620008000a00 */
[C---:B-1234-:R-:W-:Y:S01]  /*8440*/  IMAD.SHL.U32 R4, R38.reuse, 0x4, RZ ;  /* 0x0000000426047824 */ /* 0x05efe200078e00ff */
[----:B------:R-:W-:Y:S01]  /*8450*/  SHF.L.U64.HI R39, R38, 0x2, R39 ;  /* 0x0000000226277819 */ /* 0x000fe20000010227 */
[----:B------:R-:W1:Y:S03]  /*8460*/  LDCU.64 UR10, c[0x0][0x3a0] ;  /* 0x00007400ff0a77ac */ /* 0x000e660008000a00 */
[C---:B-----5:R-:W-:Y:S02]  /*8470*/  IADD3 R2, P1, PT, R4.reuse, UR6, RZ ;  /* 0x0000000604027c10 */ /* 0x060fe4000ff3e0ff */
[----:B-1----:R-:W-:Y:S02]  /*8480*/  IADD3 R4, P3, PT, R4, UR10, RZ ;  /* 0x0000000a04047c10 */ /* 0x002fe4000ff7e0ff */
[----:B------:R-:W-:-:S02]  /*8490*/  IADD3.X R3, PT, PT, R39, UR7, RZ, P1, !PT ;  /* 0x0000000727037c10 */ /* 0x000fc40008ffe4ff */
[----:B------:R-:W-:-:S03]  /*84a0*/  IADD3.X R5, PT, PT, R39, UR11, RZ, P3, !PT ;  /* 0x0000000b27057c10 */ /* 0x000fc60009ffe4ff */
[----:B------:R1:W-:Y:S04]  /*84b0*/  STG.E desc[UR8][R2.64], R12 ;  /* 0x0000000c02007986 */ /* 0x0003e8000c101908 */
[----:B------:R1:W-:Y:S02]  /*84c0*/  STG.E desc[UR8][R4.64], R13 ;  /* 0x0000000d04007986 */ /* 0x0003e4000c101908 */
.L_x_1090:
[----:B------:R-:W-:Y:S05]  /*84d0*/  BSYNC.RECONVERGENT B1 ;  /* 0x0000000000017941 */ /* 0x000fea0003800200 */
.L_x_1089:
[----:B------:R-:W-:Y:S04]  /*84e0*/  BSSY.RECONVERGENT B1, `(.L_x_1091) ;  /* 0x000000c000017945 */ /* 0x000fe80003800200 */
[----:B------:R-:W-:Y:S05]  /*84f0*/  @!P4 BRA `(.L_x_1092) ;  /* 0x000000000028c947 */ /* 0x000fea0003800000 */
        /* <DEDUP_REMOVED lines=10> */
.L_x_1092:
[----:B------:R-:W-:Y:S05]  /*85a0*/  BSYNC.RECONVERGENT B1 ;  /* 0x0000000000017941 */ /* 0x000fea0003800200 */
.L_x_1091:
        /* <DEDUP_REMOVED lines=11> */
.L_x_1076:
[----:B------:R-:W-:Y:S05]  /*8660*/  BSYNC.RECONVERGENT B0 ;  /* 0x0000000000007941 */ /* 0x000fea0003800200 */
.L_x_1068:
[----:B------:R-:W-:-:S13]  /*8670*/  ISETP.NE.AND P0, PT, R24, 0xff, PT ;  /* 0x000000ff1800780c */ /* 0x000fda0003f05270 */
[----:B------:R-:W-:Y:S05]  /*8680*/  @P0 EXIT ;  /* 0x000000000000094d */ /* 0x000fea0003800000 */
[----:B01234-:R-:W0:Y:S01]  /*8690*/  LDC.64 R2, c[0x0][0x3a8] ;  /* 0x0000ea00ff027b82 */ /* 0x01fe220000000a00 */
[----:B------:R-:W-:-:S04]  /*86a0*/  ISETP.NE.U32.AND P0, PT, R26, 0x900, PT ;  /* 0x000009001a00780c */ /* 0x000fc80003f05070 */
[----:B------:R-:W-:-:S13]  /*86b0*/  ISETP.NE.AND.EX P0, PT, R30, RZ, PT, P0 ;  /* 0x000000ff1e00720c */ /* 0x000fda0003f05300 */
[----:B------:R-:W-:Y:S05]  /*86c0*/  @P0 BRA `(.L_x_1093) ;  /* 0x0000000000300947 */ /* 0x000fea0003800000 */
[----:B------:R-:W1:Y:S01]  /*86d0*/  LDCU.64 UR4, c[0x0][0x398] ;  /* 0x00007300ff0477ac */ /* 0x000e620008000a00 */
[C---:B------:R-:W-:Y:S01]  /*86e0*/  IMAD.SHL.U32 R6, R44.reuse, 0x4, RZ ;  /* 0x000000042c067824 */ /* 0x040fe200078e00ff */
[----:B------:R-:W-:Y:S01]  /*86f0*/  SHF.L.U64.HI R0, R44, 0x2, R29 ;  /* 0x000000022c007819 */ /* 0x000fe2000001021d */
[----:B------:R-:W2:Y:S03]  /*8700*/  LDCU.64 UR6, c[0x0][0x3a0] ;  /* 0x00007400ff0677ac */ /* 0x000ea60008000a00 */
[C---:B-1----:R-:W-:Y:S02]  /*8710*/  IADD3 R4, P0, PT, R6.reuse, UR4, RZ ;  /* 0x0000000406047c10 */ /* 0x042fe4000ff1e0ff */
[----:B--2---:R-:W-:Y:S02]  /*8720*/  IADD3 R6, P1, PT, R6, UR6, RZ ;  /* 0x0000000606067c10 */ /* 0x004fe4000ff3e0ff */
[----:B------:R-:W-:-:S02]  /*8730*/  IADD3.X R5, PT, PT, R0, UR5, RZ, P0, !PT ;  /* 0x0000000500057c10 */ /* 0x000fc400087fe4ff */
[----:B------:R-:W-:Y:S02]  /*8740*/  IADD3.X R7, PT, PT, R0, UR7, RZ, P1, !PT ;  /* 0x0000000700077c10 */ /* 0x000fe40008ffe4ff */
[----:B------:R-:W-:Y:S01]  /*8750*/  IADD3 R44, P0, PT, R44, 0x1, RZ ;  /* 0x000000012c2c7810 */ /* 0x000fe20007f1e0ff */
[----:B------:R1:W-:Y:S04]  /*8760*/  STG.E desc[UR8][R4.64], R27 ;  /* 0x0000001b04007986 */ /* 0x0003e8000c101908 */
[----:B------:R1:W-:Y:S01]  /*8770*/  STG.E desc[UR8][R6.64], R36 ;  /* 0x0000002406007986 */ /* 0x0003e2000c101908 */
[----:B------:R-:W-:-:S07]  /*8780*/  IMAD.X R29, RZ, RZ, R29, P0 ;  /* 0x000000ffff1d7224 */ /* 0x000fce00000e061d */
.L_x_1093:
[----:B------:R-:W-:-:S05]  /*8790*/  IMAD.MOV.U32 R45, RZ, RZ, R29 ;  /* 0x000000ffff2d7224 */ /* 0x000fca00078e001d */
[----:B0-----:R-:W-:Y:S01]  /*87a0*/  STG.E.64 desc[UR8][R2.64], R44 ;  /* 0x0000002c02007986 */ /* 0x001fe2000c101b08 */
[----:B------:R-:W-:Y:S05]  /*87b0*/  EXIT ;  /* 0x000000000000794d */ /* 0x000fea0003800000 */
.L_x_1067:
[----:B------:R-:W0:Y:S02]  /*87c0*/  LDC.64 R2, c[0x0][0x380] ;  /* 0x0000e000ff027b82 */ /* 0x000e240000000a00 */
[----:B0-----:R-:W-:-:S05]  /*87d0*/  IMAD.WIDE.U32 R4, R39, 0x2400, R2 ;  /* 0x0000240027047825 */ /* 0x001fca00078e0002 */
[----:B------:R-:W2:Y:S01]  /*87e0*/  LDG.E.CONSTANT R6, desc[UR8][R4.64] ;  /* 0x0000000804067981 */ /* 0x000ea2000c1e9900 */
[----:B------:R-:W0:Y:S02]  /*87f0*/  S2R R32, SR_TID.X ;  /* 0x0000000000207919 */ /* 0x000e240000002100 */
[C---:B0-----:R-:W-:Y:S02]  /*8800*/  LOP3.LUT R0, R32.reuse, 0x1f, RZ, 0xc0, !PT ;  /* 0x0000001f20007812 */ /* 0x041fe400078ec0ff */
[----:B------:R-:W-:-:S05]  /*8810*/  LOP3.LUT R3, R32, 0x3e0, RZ, 0xc0, !PT ;  /* 0x000003e020037812 */ /* 0x000fca00078ec0ff */
[----:B------:R-:W-:-:S04]  /*8820*/  IMAD R9, R3, 0x9, R0 ;  /* 0x0000000903097824 */ /* 0x000fc800078e0200 */
[C---:B------:R-:W-:Y:S01]  /*8830*/  VIADD R3, R9.reuse, 0x20 ;  /* 0x0000002009037836 */ /* 0x040fe20000000000 */
[C---:B------:R-:W-:Y:S01]  /*8840*/  ISETP.GE.U32.AND P6, PT, R9.reuse, R26, PT ;  /* 0x0000001a0900720c */ /* 0x040fe20003fc6070 */
[C---:B------:R-:W-:Y:S01]  /*8850*/  VIADD R7, R9.reuse, 0x40 ;  /* 0x0000004009077836 */ /* 0x040fe20000000000 */
[C---:B------:R-:W-:Y:S01]  /*8860*/  LEA R2, P5, R9.reuse, R4, 0x2 ;  /* 0x0000000409027211 */ /* 0x040fe200078a10ff */
[----:B------:R-:W-:Y:S01]  /*8870*/  VIADD R11, R9, 0x60 ;  /* 0x00000060090b7836 */ /* 0x000fe20000000000 */
[-C--:B------:R-:W-:Y:S01]  /*8880*/  ISETP.GE.U32.AND P1, PT, R3, R26.reuse, PT ;  /* 0x0000001a0300720c */ /* 0x080fe20003f26070 */
[----:B------:R-:W-:Y:S01]  /*8890*/  VIADD R3, R9, 0x80 ;  /* 0x0000008009037836 */ /* 0x000fe20000000000 */
[-C--:B------:R-:W-:Y:S01]  /*88a0*/  ISETP.GE.U32.AND P0, PT, R7, R26.reuse, PT ;  /* 0x0000001a0700720c */ /* 0x080fe20003f06070 */
[----:B------:R-:W-:Y:S01]  /*88b0*/  VIADD R7, R9, 0xa0 ;  /* 0x000000a009077836 */ /* 0x000fe20000000000 */
[-C--:B------:R-:W-:Y:S01]  /*88c0*/  ISETP.GE.U32.AND P2, PT, R11, R26.reuse, PT ;  /* 0x0000001a0b00720c */ /* 0x080fe20003f46070 */
[----:B------:R-:W-:Y:S01]  /*88d0*/  VIADD R11, R9, 0xc0 ;  /* 0x000000c0090b7836 */ /* 0x000fe20000000000 */
[-C--:B------:R-:W-:Y:S01]  /*88e0*/  ISETP.GE.U32.AND P3, PT, R3, R26.reuse, PT ;  /* 0x0000001a0300720c */ /* 0x080fe20003f66070 */
[----:B------:R-:W-:Y:S01]  /*88f0*/  IMAD.X R3, RZ, RZ, R5, P5 ;  /* 0x000000ffff037224 */ /* 0x000fe200028e0605 */
[----:B------:R-:W-:-:S02]  /*8900*/  ISETP.GE.U32.AND P4, PT, R7, R26, PT ;  /* 0x0000001a0700720c */ /* 0x000fc40003f86070 */
[-C--:B------:R-:W-:Y:S01]  /*8910*/  ISETP.GE.U32.AND P5, PT, R11, R26.reuse, PT ;  /* 0x0000001a0b00720c */ /* 0x080fe20003fa6070 */
[C---:B------:R-:W-:Y:S02]  /*8920*/  VIADD R11, R9.reuse, 0xe0 ;  /* 0x000000e0090b7836 */ /* 0x040fe40000000000 */
[----:B------:R-:W-:Y:S02]  /*8930*/  VIADD R9, R9, 0x100 ;  /* 0x0000010009097836 */ /* 0x000fe40000000000 */
[----:B------:R-:W-:Y:S02]  /*8940*/  IMAD.MOV.U32 R8, RZ, RZ, RZ ;  /* 0x000000ffff087224 */ /* 0x000fe400078e00ff */
[----:B--2---:R-:W-:Y:S02]  /*8950*/  IMAD.MOV.U32 R0, RZ, RZ, R6 ;  /* 0x000000ffff007224 */ /* 0x004fe400078e0006 */
[----:B------:R-:W2:Y:S02]  /*8960*/  @!P6 LDG.E.CONSTANT R6, desc[UR8][R2.64] ;  /* 0x000000080206e981 */ /* 0x000ea4000c1e9900 */
[----:B------:R-:W-:Y:S01]  /*8970*/  IMAD.MOV.U32 R7, RZ, RZ, R0 ;  /* 0x000000ffff077224 */ /* 0x000fe200078e0000 */
[----:B------:R-:W-:-:S05]  /*8980*/  ISETP.GE.U32.AND P6, PT, R11, R26, PT ;  /* 0x0000001a0b00720c */ /* 0x000fca0003fc6070 */
[----:B------:R-:W3:Y:S01]  /*8990*/  @!P1 LDG.E.CONSTANT R7, desc[UR8][R2.64+0x80] ;  /* 0x0000800802079981 */ /* 0x000ee2000c1e9900 */
[----:B------:R-:W-:Y:S01]  /*89a0*/  ISETP.GE.U32.AND P1, PT, R9, R26, PT ;  /* 0x0000001a0900720c */ /* 0x000fe20003f26070 */
[--C-:B------:R-:W-:Y:S02]  /*89b0*/  IMAD.MOV.U32 R10, RZ, RZ, R0.reuse ;  /* 0x000000ffff0a7224 */ /* 0x100fe400078e0000 */
[--C-:B------:R-:W-:Y:S02]  /*89c0*/  IMAD.MOV.U32 R11, RZ, RZ, R0.reuse ;  /* 0x000000ffff0b7224 */ /* 0x100fe400078e0000 */
[--C-:B------:R-:W-:Y:S02]  /*89d0*/  IMAD.MOV.U32 R13, RZ, RZ, R0.reuse ;  /* 0x000000ffff0d7224 */ /* 0x100fe400078e0000 */
[--C-:B------:R-:W-:Y:S01]  /*89e0*/  IMAD.MOV.U32 R15, RZ, RZ, R0.reuse ;  /* 0x000000ffff0f7224 */ /* 0x100fe200078e0000 */
[----:B------:R-:W4:Y:S01]  /*89f0*/  @!P0 LDG.E.CONSTANT R10, desc[UR8][R2.64+0x100] ;  /* 0x00010008020a8981 */ /* 0x000f22000c1e9900 */
[----:B------:R-:W-:-:S02]  /*8a00*/  IMAD.MOV.U32 R17, RZ, RZ, R0 ;  /* 0x000000ffff117224 */ /* 0x000fc400078e0000 */
[----:B------:R-:W-:Y:S01]  /*8a10*/  IMAD.MOV.U32 R19, RZ, RZ, R0 ;  /* 0x000000ffff137224 */ /* 0x000fe200078e0000 */
[----:B------:R-:W5:Y:S04]  /*8a20*/  @!P2 LDG.E.CONSTANT R11, desc[UR8][R2.64+0x180] ;  /* 0x00018008020ba981 */ /* 0x000f68000c1e9900 */
[----:B------:R-:W5:Y:S04]  /*8a30*/  @!P3 LDG.E.CONSTANT R13, desc[UR8][R2.64+0x200] ;  /* 0x00020008020db981 */ /* 0x000f68000c1e9900 */
[----:B------:R-:W5:Y:S04]  /*8a40*/  @!P4 LDG.E.CONSTANT R15, desc[UR8][R2.64+0x280] ;  /* 0x00028008020fc981 */ /* 0x000f68000c1e9900 */
[----:B------:R-:W5:Y:S04]  /*8a50*/  @!P5 LDG.E.CONSTANT R17, desc[UR8][R2.64+0x300] ;  /* 0x000300080211d981 */ /* 0x000f68000c1e9900 */
[----:B------:R-:W5:Y:S04]  /*8a60*/  @!P6 LDG.E.CONSTANT R19, desc[UR8][R2.64+0x380] ;  /* 0x000380080213e981 */ /* 0x000f68000c1e9900 */
[----:B------:R0:W5:Y:S01]  /*8a70*/  @!P1 LDG.E.CONSTANT R0, desc[UR8][R2.64+0x400] ;  /* 0x0004000802009981 */ /* 0x000162000c1e9900 */
[----:B------:R-:W-:Y:S01]  /*8a80*/  ISETP.NE.AND P0, PT, R32, RZ, PT ;  /* 0x000000ff2000720c */ /* 0x000fe20003f05270 */
[----:B------:R-:W1:Y:S01]  /*8a90*/  S2R R28, SR_LANEID ;  /* 0x00000000001c7919 */ /* 0x000e620000000000 */
[----:B------:R-:W1:Y:S01]  /*8aa0*/  S2UR UR5, SR_CgaCtaId ;  /* 0x00000000000579c3 */ /* 0x000e620000008800 */
[----:B------:R-:W-:Y:S01]  /*8ab0*/  SHF.R.U32.HI R9, RZ, 0x5, R32 ;  /* 0x00000005ff097819 */ /* 0x000fe20000011620 */
[----:B------:R-:W-:-:S06]  /*8ac0*/  UMOV UR4, 0x400 ;  /* 0x0000040000047882 */ /* 0x000fcc0000000000 */
[----:B0-----:R-:W0:Y:S03]  /*8ad0*/  LDC R3, c[0x0][0x390] ;  /* 0x0000e400ff037b82 */ /* 0x001e260000000800 */
[----:B------:R1:W5:Y:S01]  /*8ae0*/  @!P0 LDG.E.CONSTANT R8, desc[UR8][R4.64+-0x4] ;  /* 0xfffffc0804088981 */ /* 0x000362000c1e9900 */
[----:B------:R-:W-:Y:S01]  /*8af0*/  P2R R2, PR, RZ, 0x1 ;  /* 0x00000001ff027803 */ /* 0x000fe20000000000 */
[----:B-1----:R-:W-:Y:S01]  /*8b00*/  ULEA UR4, UR5, UR4, 0x18 ;  /* 0x0000000405047291 */ /* 0x002fe2000f8ec0ff */
[----:B------:R-:W-:-:S05]  /*8b10*/  IMAD R12, R9, 0x120, R28 ;  /* 0x00000120090c7824 */ /* 0x000fca00078e021c */
[----:B------:R-:W-:-:S05]  /*8b20*/  LEA R24, R12, UR4, 0x2 ;  /* 0x000000040c187c11 */ /* 0x000fca000f8e10ff */
[----:B------:R-:W-:Y:S01]  /*8b30*/  IMAD R4, R28, 0x20, R24 ;  /* 0x000000201c047824 */ /* 0x000fe200078e0218 */
[----:B------:R-:W-:Y:S01]  /*8b40*/  ISETP.NE.AND P0, PT, R32, RZ, PT ;  /* 0x000000ff2000720c */ /* 0x000fe20003f05270 */
[----:B--2---:R1:W-:Y:S04]  /*8b50*/  STS [R24], R6 ;  /* 0x0000000618007388 */ /* 0x0043e80000000800 */
        /* <DEDUP_REMOVED lines=9> */
[----:B------:R-:W2:Y:S04]  /*8bf0*/  LDS R29, [R4+0x20] ;  /* 0x00002000041d7984 */ /* 0x000ea80000000800 */
[----:B------:R-:W-:Y:S04]  /*8c00*/  LDS R10, [R4] ;  /* 0x00000000040a7984 */ /* 0x000fe80000000800 */
[----:B------:R-:W3:Y:S04]  /*8c10*/  LDS R12, [R4+0x4] ;  /* 0x00000400040c7984 */ /* 0x000ee80000000800 */
[----:B------:R-:W-:Y:S04]  /*8c20*/  LDS R14, [R4+0x8] ;  /* 0x00000800040e7984 */ /* 0x000fe80000000800 */
[----:B------:R-:W-:Y:S04]  /*8c30*/  LDS R16, [R4+0xc] ;  /* 0x00000c0004107984 */ /* 0x000fe80000000800 */
[----:B------:R-:W-:Y:S04]  /*8c40*/  LDS R18, [R4+0x10] ;  /* 0x0000100004127984 */ /* 0x000fe80000000800 */
[----:B------:R-:W-:Y:S04]  /*8c50*/  LDS R20, [R4+0x14] ;  /* 0x0000140004147984 */ /* 0x000fe80000000800 */
[----:B------:R-:W-:Y:S04]  /*8c60*/  LDS R22, [R4+0x18] ;  /* 0x0000180004167984 */ /* 0x000fe80000000800 */
[----:B------:R-:W-:Y:S01]  /*8c70*/  LDS R2, [R4+0x1c] ;  /* 0x00001c0004027984 */ /* 0x000fe20000000800 */
[----:B------:R-:W-:Y:S01]  /*8c80*/  BAR.SYNC.DEFER_BLOCKING 0x0 ;  /* 0x0000000000007b1d */ /* 0x000fe20000010000 */
[----:B-1----:R-:W-:-:S05]  /*8c90*/  LEA R6, R32, UR4, 0x2 ;  /* 0x0000000420067c11 */ /* 0x002fca000f8e10ff */
[----:B0-----:R-:W-:Y:S04]  /*8ca0*/  STS [R24], R3 ;  /* 0x0000000318007388 */ /* 0x001fe80000000800 */
        /* <DEDUP_REMOVED lines=9> */
[----:B------:R-:W-:Y:S04]  /*8d40*/  LDS R11, [R4] ;  /* 0x00000000040b7984 */ /* 0x000fe80000000800 */
[----:B------:R-:W-:Y:S04]  /*8d50*/  LDS R13, [R4+0x4] ;  /* 0x00000400040d7984 */ /* 0x000fe80000000800 */
[----:B------:R-:W-:Y:S04]  /*8d60*/  LDS R15, [R4+0x8] ;  /* 0x00000800040f7984 */ /* 0x000fe80000000800 */
[----:B------:R-:W-:Y:S04]  /*8d70*/  LDS R17, [R4+0xc] ;  /* 0x00000c0004117984 */ /* 0x000fe80000000800 */
[----:B------:R-:W-:Y:S04]  /*8d80*/  LDS R19, [R4+0x10] ;  /* 0x0000100004137984 */ /* 0x000fe80000000800 */
[----:B------:R-:W-:Y:S04]  /*8d90*/  LDS R21, [R4+0x14] ;  /* 0x0000140004157984 */ /* 0x000fe80000000800 */
[----:B------:R-:W-:Y:S04]  /*8da0*/  LDS R23, [R4+0x18] ;  /* 0x0000180004177984 */ /* 0x000fe80000000800 */
[----:B------:R-:W-:Y:S04]  /*8db0*/  LDS R3, [R4+0x1c] ;  /* 0x00001c0004037984 */ /* 0x000fe80000000800 */
[----:B------:R0:W-:Y:S01]  /*8dc0*/  LDS R0, [R4+0x20] ;  /* 0x0000200004007984 */ /* 0x0001e20000000800 */
[----:B------:R-:W-:Y:S06]  /*8dd0*/  BAR.SYNC.DEFER_BLOCKING 0x0 ;  /* 0x0000000000007b1d */ /* 0x000fec0000010000 */
[----:B--2---:R-:W-:Y:S02]  /*8de0*/  STS [R6+0x4d8], R29 ;  /* 0x0004d81d06007388 */ /* 0x004fe40000000800 */
[----:B------:R-:W-:Y:S06]  /*8df0*/  BAR.SYNC.DEFER_BLOCKING 0x0 ;  /* 0x0000000000007b1d */ /* 0x000fec0000010000 */
[----:B------:R-:W1:Y:S01]  /*8e00*/  @P0 LDS R8, [R6+0x4d4] ;  /* 0x0004d40006080984 */ /* 0x000e620000000800 */
[----:B------:R-:W-:-:S04]  /*8e10*/  IMAD R7, R32, 0x9, RZ ;  /* 0x0000000920077824 */ /* 0x000fc800078e02ff */
[C---:B------:R-:W-:Y:S01]  /*8e20*/  VIADD R5, R7.reuse, 0x1 ;  /* 0x0000000107057836 */ /* 0x040fe20000000000 */
[----:B------:R-:W-:Y:S01]  /*8e30*/  ISETP.EQ.U32.AND P4, PT, R26, R7, PT ;  /* 0x000000071a00720c */ /* 0x000fe20003f82070 */
[C---:B------:R-:W-:Y:S01]  /*8e40*/  VIADD R25, R7.reuse, 0x2 ;  /* 0x0000000207197836 */ /* 0x040fe20000000000 */
[----:B---3--:R-:W-:Y:S01]  /*8e50*/  ISETP.NE.AND P5, PT, R10, R12, PT ;  /* 0x0000000c0a00720c */ /* 0x008fe20003fa5270 */
[C---:B------:R-:W-:Y:S01]  /*8e60*/  VIADD R27, R7.reuse, 0x3 ;  /* 0x00000003071b7836 */ /* 0x040fe20000000000 */
[C---:B------:R-:W-:Y:S01]  /*8e70*/  ISETP.EQ.U32.AND P2, PT, R26.reuse, R5, PT ;  /* 0x000000051a00720c */ /* 0x040fe20003f42070 */
[----:B------:R-:W-:Y:S01]  /*8e80*/  VIADD R5, R7, 0x4 ;  /* 0x0000000407057836 */ /* 0x000fe20000000000 */
[----:B------:R-:W-:Y:S02]  /*8e90*/  ISETP.EQ.U32.AND P3, PT, R26, R25, PT ;  /* 0x000000191a00720c */ /* 0x000fe40003f62070 */
[----:B------:R-:W-:Y:S02]  /*8ea0*/  ISETP.EQ.OR.EX P5, PT, R30, RZ, P5, P2 ;  /* 0x000000ff1e00720c */ /* 0x000fe40002fa2720 */
[----:B------:R-:W-:-:S02]  /*8eb0*/  ISETP.EQ.U32.AND P1, PT, R26, R27, PT ;  /* 0x0000001b1a00720c */ /* 0x000fc40003f22070 */
[----:B------:R-:W-:Y:S02]  /*8ec0*/  ISETP.EQ.U32.AND P2, PT, R26, R5, PT ;  /* 0x000000051a00720c */ /* 0x000fe40003f42070 */
[----:B0-----:R-:W-:Y:S02]  /*8ed0*/  SEL R4, RZ, 0x1, !P5 ;  /* 0x00000001ff047807 */ /* 0x001fe40006800000 */
[----:B-1----:R-:W-:-:S04]  /*8ee0*/  ISETP.NE.AND P0, PT, R8, R10, PT ;  /* 0x0000000a0800720c */ /* 0x002fc80003f05270 */
[----:B------:R-:W-:Y:S02]  /*8ef0*/  ISETP.EQ.OR.EX P4, PT, R30, RZ, P0, P4 ;  /* 0x000000ff1e00720c */ /* 0x000fe40000782740 */
[----:B------:R-:W-:Y:S02]  /*8f00*/  ISETP.NE.AND P0, PT, R12, R14, PT ;  /* 0x0000000e0c00720c */ /* 0x000fe40003f05270 */
[----:B------:R-:W-:Y:S02]  /*8f10*/  SEL R6, RZ, 0x1, !P4 ;  /* 0x00000001ff067807 */ /* 0x000fe40006000000 */
[----:B------:R-:W-:Y:S02]  /*8f20*/  ISETP.EQ.OR.EX P3, PT, R30, RZ, P0, P3 ;  /* 0x000000ff1e00720c */ /* 0x000fe40000762730 */
[----:B------:R-:W-:Y:S02]  /*8f30*/  ISETP.NE.AND P4, PT, R14, R16, PT ;  /* 0x000000100e00720c */ /* 0x000fe40003f85270 */
[----:B------:R-:W-:-:S02]  /*8f40*/  ISETP.NE.AND P0, PT, R16, R18, PT ;  /* 0x000000121000720c */ /* 0x000fc40003f05270 */
[----:B------:R-:W-:Y:S02]  /*8f50*/  SEL R27, RZ, 0x1, !P3 ;  /* 0x00000001ff1b7807 */ /* 0x000fe40005800000 */
[C---:B------:R-:W-:Y:S02]  /*8f60*/  ISETP.EQ.OR.EX P6, PT, R30.reuse, RZ, P4, P1 ;  /* 0x000000ff1e00720c */ /* 0x040fe400027c2710 */
[----:B------:R-:W-:Y:S02]  /*8f70*/  ISETP.EQ.OR.EX P2, PT, R30, RZ, P0, P2 ;  /* 0x000000ff1e00720c */ /* 0x000fe40000742720 */
[----:B------:R-:W-:Y:S02]  /*8f80*/  IADD3 R27, P0, P1, R27, R4, R6 ;  /* 0x000000041b1b7210 */ /* 0x000fe4000791e006 */
[----:B------:R-:W-:Y:S02]  /*8f90*/  SEL R5, RZ, 0x1, !P6 ;  /* 0x00000001ff057807 */ /* 0x000fe40007000000 */
[----:B------:R-:W-:-:S02]  /*8fa0*/  SEL R4, RZ, 0x1, !P2 ;  /* 0x00000001ff047807 */ /* 0x000fc40005000000 */
[----:B------:R-:W-:Y:S02]  /*8fb0*/  IADD3.X R24, PT, PT, RZ, RZ, RZ, P0, P1 ;  /* 0x000000ffff187210 */ /* 0x000fe400007e24ff */
[----:B------:R-:W-:Y:S01]  /*8fc0*/  IADD3 R27, P0, P1, R4, R27, R5 ;  /* 0x0000001b041b7210 */ /* 0x000fe2000791e005 */
[----:B------:R-:W-:-:S03]  /*8fd0*/  VIADD R5, R7, 0x5 ;  /* 0x0000000507057836 */ /* 0x000fc60000000000 */
[----:B------:R-:W-:Y:S02]  /*8fe0*/  IADD3.X R24, PT, PT, RZ, R24, RZ, P0, P1 ;  /* 0x00000018ff187210 */ /* 0x000fe400007e24ff */
[----:B------:R-:W-:Y:S01]  /*8ff0*/  ISETP.EQ.U32.AND P0, PT, R26, R5, PT ;  /* 0x000000051a00720c */ /* 0x000fe20003f02070 */
[----:B------:R-:W-:Y:S01]  /*9000*/  VIADD R5, R7, 0x6 ;  /* 0x0000000607057836 */ /* 0x000fe20000000000 */
[----:B------:R-:W-:Y:S02]  /*9010*/  ISETP.NE.AND P1, PT, R18, R20, PT ;  /* 0x000000141200720c */ /* 0x000fe40003f25270 */
[----:B------:R-:W-:Y:S02]  /*9020*/  ISETP.NE.AND P4, PT, R20, R22, PT ;  /* 0x000000161400720c */ /* 0x000fe40003f85270 */
[----:B------:R-:W-:Y:S02]  /*9030*/  ISETP.EQ.OR.EX P1, PT, R30, RZ, P1, P0 ;  /* 0x000000ff1e00720c */ /* 0x000fe40000f22700 */
[----:B------:R-:W-:-:S04]  /*9040*/  ISETP.EQ.U32.AND P0, PT, R26, R5, PT ;  /* 0x000000051a00720c */ /* 0x000fc80003f02070 */
[----:B------:R-:W-:Y:S02]  /*9050*/  ISETP.EQ.OR.EX P0, PT, R30, RZ, P4, P0 ;  /* 0x000000ff1e00720c */ /* 0x000fe40002702700 */
[----:B------:R-:W-:Y:S02]  /*9060*/  SEL R5, RZ, 0x1, !P1 ;  /* 0x00000001ff057807 */ /* 0x000fe40004800000 */
[----:B------:R-:W-:Y:S02]  /*9070*/  SEL R4, RZ, 0x1, !P0 ;  /* 0x00000001ff047807 */ /* 0x000fe40004000000 */
[----:B------:R-:W-:Y:S02]  /*9080*/  P2R R31, PR, RZ, 0x20 ;  /* 0x00000020ff1f7803 */ /* 0x000fe40000000000 */
[----:B------:R-:W-:Y:S01]  /*9090*/  IADD3 R27, P4, P5, R4, R27, R5 ;  /* 0x0000001b041b7210 */ /* 0x000fe20007d9e005 */
[C---:B------:R-:W-:Y:S02]  /*90a0*/  VIADD R5, R7.reuse, 0x7 ;  /* 0x0000000707057836 */ /* 0x040fe40000000000 */
[----:B------:R-:W-:Y:S01]  /*90b0*/  VIADD R7, R7, 0x8 ;  /* 0x0000000807077836 */ /* 0x000fe20000000000 */
[----:B------:R-:W-:-:S02]  /*90c0*/  IADD3.X R24, PT, PT, RZ, R24, RZ, P4, P5 ;  /* 0x00000018ff187210 */ /* 0x000fc400027ea4ff */
[----:B------:R-:W-:Y:S02]  /*90d0*/  ISETP.EQ.U32.AND P5, PT, R26, R5, PT ;  /* 0x000000051a00720c */ /* 0x000fe40003fa2070 */
[----:B------:R-:W-:Y:S02]  /*90e0*/  ISETP.NE.AND P4, PT, R22, R2, PT ;  /* 0x000000021600720c */ /* 0x000fe40003f85270 */
[----:B------:R-:W-:Y:S02]  /*90f0*/  P2R R34, PR, RZ, 0x40 ;  /* 0x00000040ff227803 */ /* 0x000fe40000000000 */
[----:B------:R-:W-:Y:S02]  /*9100*/  ISETP.EQ.OR.EX P5, PT, R30, RZ, P4, P5 ;  /* 0x000000ff1e00720c */ /* 0x000fe400027a2750 */
[----:B------:R-:W-:Y:S02]  /*9110*/  ISETP.EQ.U32.AND P4, PT, R26, R7, PT ;  /* 0x000000071a00720c */ /* 0x000fe40003f82070 */
[----:B------:R-:W-:-:S02]  /*9120*/  ISETP.NE.AND P6, PT, R2, R29, PT ;  /* 0x0000001d0200720c */ /* 0x000fc40003fc5270 */
[----:B------:R-:W-:Y:S02]  /*9130*/  P2R R33, PR, RZ, 0x8 ;  /* 0x00000008ff217803 */ /* 0x000fe40000000000 */
[----:B------:R-:W-:Y:S02]  /*9140*/  ISETP.EQ.OR.EX P4, PT, R30, RZ, P6, P4 ;  /* 0x000000ff1e00720c */ /* 0x000fe40003782740 */
[----:B------:R-:W-:Y:S02]  /*9150*/  ISETP.NE.AND P3, PT, R31, RZ, PT ;  /* 0x000000ff1f00720c */ /* 0x000fe40003f65270 */
[----:B------:R-:W-:Y:S02]  /*9160*/  SEL R5, RZ, 0x1, !P5 ;  /* 0x00000001ff057807 */ /* 0x000fe40006800000 */
[----:B------:R-:W-:Y:S02]  /*9170*/  SEL R4, RZ, 0x1, !P4 ;  /* 0x00000001ff047807 */ /* 0x000fe40006000000 */
[----:B------:R-:W-:-:S02]  /*9180*/  P2R R25, PR, RZ, 0x8 ;  /* 0x00000008ff197803 */ /* 0x000fc40000000000 */
[----:B------:R-:W-:-:S04]  /*9190*/  IADD3 R27, P3, P6, R4, R27, R5 ;  /* 0x0000001b041b7210 */ /* 0x000fc80007e7e005 */
[----:B------:R-:W-:Y:S02]  /*91a0*/  IADD3.X R24, PT, PT, RZ, R24, RZ, P3, P6 ;  /* 0x00000018ff187210 */ /* 0x000fe40001fec4ff */
[----:B------:R-:W-:-:S04]  /*91b0*/  ISETP.NE.AND P3, PT, R25, RZ, PT ;  /* 0x000000ff1900720c */ /* 0x000fc80003f65270 */
[----:B------:R-:W-:Y:S02]  /*91c0*/  SEL R4, R11, RZ, !P3 ;  /* 0x000000ff0b047207 */ /* 0x000fe40005800000 */
[----:B------:R-:W-:-:S03]  /*91d0*/  ISETP.NE.AND P3, PT, R33, RZ, PT ;  /* 0x000000ff2100720c */ /* 0x000fc60003f65270 */
[----:B------:R-:W-:-:S05]  /*91e0*/  IMAD.IADD R4, R13, 0x1, R4 ;  /* 0x000000010d047824 */ /* 0x000fca00078e0204 */
[----:B------:R-:W-:Y:S02]  /*91f0*/  SEL R4, R4, RZ, !P3 ;  /* 0x000000ff04047207 */ /* 0x000fe40005800000 */
[----:B------:R-:W-:-:S03]  /*9200*/  ISETP.NE.AND P6, PT, R34, RZ, PT ;  /* 0x000000ff2200720c */ /* 0x000fc60003fc5270 */
        /* <DEDUP_REMOVED lines=13> */
[----:B------:R-:W0:Y:S01]  /*92e0*/  SHFL.UP PT, R6, R0, 0x1, RZ ;  /* 0x0420000000067989 */ /* 0x000e2200000e00ff */
[----:B------:R-:W-:-:S03]  /*92f0*/  ISETP.NE.U32.AND P4, PT, R27, RZ, PT ;  /* 0x000000ff1b00720c */ /* 0x000fc60003f85070 */
[----:B------:R-:W1:Y:S01]  /*9300*/  SHFL.UP PT, R4, R27, 0x1, RZ ;  /* 0x042000001b047989 */ /* 0x000e6200000e00ff */
[----:B------:R-:W-:-:S03]  /*9310*/  ISETP.NE.AND.EX P4, PT, R24, RZ, PT, P4 ;  /* 0x000000ff1800720c */ /* 0x000fc60003f85340 */
[----:B------:R-:W2:Y:S01]  /*9320*/  SHFL.UP PT, R5, R24, 0x1, RZ ;  /* 0x0420000018057989 */ /* 0x000ea200000e00ff */
[----:B0-----:R-:W-:Y:S02]  /*9330*/  SEL R6, R6, RZ, !P4 ;  /* 0x000000ff06067207 */ /* 0x001fe40006000000 */
[----:B------:R-:W-:-:S04]  /*9340*/  ISETP.GE.AND P4, PT, R28, 0x1, PT ;  /* 0x000000011c00780c */ /* 0x000fc80003f86270 */
[----:B------:R-:W-:-:S05]  /*9350*/  SEL R7, R6, RZ, P4 ;  /* 0x000000ff06077207 */ /* 0x000fca0002000000 */
[----:B------:R-:W-:Y:S01]  /*9360*/  IMAD.IADD R7, R0, 0x1, R7 ;  /* 0x0000000100077824 */ /* 0x000fe200078e0207 */
[----:B-1----:R-:W-:-:S04]  /*9370*/  SEL R4, R4, RZ, P4 ;  /* 0x000000ff04047207 */ /* 0x002fc80002000000 */
[----:B------:R-:W0:Y:S01]  /*9380*/  SHFL.UP PT, R6, R7, 0x2, RZ ;  /* 0x0440000007067989 */ /* 0x000e2200000e00ff */
[----:B--2---:R-:W-:Y:S02]  /*9390*/  SEL R5, R5, RZ, P4 ;  /* 0x000000ff05057207 */ /* 0x004fe40002000000 */
[----:B------:R-:W-:-:S05]  /*93a0*/  IADD3 R25, P4, PT, R4, R27, RZ ;  /* 0x0000001b04197210 */ /* 0x000fca0007f9e0ff */
[----:B------:R-:W-:Y:S01]  /*93b0*/  IMAD.X R27, R5, 0x1, R24, P4 ;  /* 0x00000001051b7824 */ /* 0x000fe200020e0618 */
[----:B------:R-:W1:Y:S01]  /*93c0*/  SHFL.UP PT, R0, R25, 0x2, RZ ;  /* 0x0440000019007989 */ /* 0x000e6200000e00ff */
[----:B------:R-:W-:-:S03]  /*93d0*/  ISETP.NE.U32.AND P4, PT, R25, RZ, PT ;  /* 0x000000ff1900720c */ /* 0x000fc60003f85070 */
[----:B------:R-:W2:Y:S01]  /*93e0*/  SHFL.UP PT, R4, R27, 0x2, RZ ;  /* 0x044000001b047989 */ /* 0x000ea200000e00ff */
[----:B------:R-:W-:-:S04]  /*93f0*/  ISETP.NE.AND.EX P4, PT, R27, RZ, PT, P4 ;  /* 0x000000ff1b00720c */ /* 0x000fc80003f85340 */
[----:B0-----:R-:W-:Y:S02]  /*9400*/  SEL R6, R6, RZ, !P4 ;  /* 0x000000ff06067207 */ /* 0x001fe40006000000 */
[----:B------:R-:W-:-:S04]  /*9410*/  ISETP.GE.AND P4, PT, R28, 0x2, PT ;  /* 0x000000021c00780c */ /* 0x000fc80003f86270 */
[----:B------:R-:W-:-:S05]  /*9420*/  SEL R6, R6, RZ, P4 ;  /* 0x000000ff06067207 */ /* 0x000fca0002000000 */
[----:B------:R-:W-:Y:S01]  /*9430*/  IMAD.IADD R6, R7, 0x1, R6 ;  /* 0x0000000107067824 */ /* 0x000fe200078e0206 */
[----:B-1----:R-:W-:Y:S02]  /*9440*/  SEL R0, R0, RZ, P4 ;  /* 0x000000ff00007207 */ /* 0x002fe40002000000 */
[----:B--2---:R-:W-:Y:S02]  /*9450*/  SEL R4, R4, RZ, P4 ;  /* 0x000000ff04047207 */ /* 0x004fe40002000000 */
[----:B------:R-:W0:Y:S01]  /*9460*/  SHFL.UP PT, R5, R6, 0x4, RZ ;  /* 0x0480000006057989 */ /* 0x000e2200000e00ff */
        /* <DEDUP_REMOVED lines=8> */
[----:B------:R-:W-:Y:S02]  /*94f0*/  SEL R5, R5, RZ, P4 ;  /* 0x000000ff05057207 */ /* 0x000fe40002000000 */
[----:B-1----:R-:W-:-:S03]  /*9500*/  SEL R0, R0, RZ, P4 ;  /* 0x000000ff00007207 */ /* 0x002fc60002000000 */
[----:B------:R-:W-:Y:S01]  /*9510*/  IMAD.IADD R5, R6, 0x1, R5 ;  /* 0x0000000106057824 */ /* 0x000fe200078e0205 */
[----:B--2---:R-:W-:Y:S02]  /*9520*/  SEL R4, R4, RZ, P4 ;  /* 0x000000ff04047207 */ /* 0x004fe40002000000 */
[----:B------:R-:W-:Y:S02]  /*9530*/  IADD3 R7, P4, PT, R0, R7, RZ ;  /* 0x0000000700077210 */ /* 0x000fe40007f9e0ff */
[----:B------:R-:W0:Y:S03]  /*9540*/  SHFL.UP PT, R6, R5, 0x8, RZ ;  /* 0x0500000005067989 */ /* 0x000e2600000e00ff */
[----:B------:R-:W-:Y:S01]  /*9550*/  IMAD.X R27, R4, 0x1, R25, P4 ;  /* 0x00000001041b7824 */ /* 0x000fe200020e0619 */
[----:B------:R-:W1:Y:S04]  /*9560*/  SHFL.UP PT, R0, R7, 0x8, RZ ;  /* 0x0500000007007989 */ /* 0x000e6800000e00ff */
[----:B------:R-:W2:Y:S01]  /*9570*/  SHFL.UP PT, R4, R27, 0x8, RZ ;  /* 0x050000001b047989 */ /* 0x000ea200000e00ff */
[----:B------:R-:W-:-:S04]  /*9580*/  ISETP.NE.U32.AND P4, PT, R7, RZ, PT ;  /* 0x000000ff0700720c */ /* 0x000fc80003f85070 */
[----:B------:R-:W-:-:S04]  /*9590*/  ISETP.NE.AND.EX P4, PT, R27, RZ, PT, P4 ;  /* 0x000000ff1b00720c */ /* 0x000fc80003f85340 */
[----:B0-----:R-:W-:Y:S02]  /*95a0*/  SEL R6, R6, RZ, !P4 ;  /* 0x000000ff06067207 */ /* 0x001fe40006000000 */
[----:B------:R-:W-:-:S04]  /*95b0*/  ISETP.GE.AND P4, PT, R28, 0x8, PT ;  /* 0x000000081c00780c */ /* 0x000fc80003f86270 */
[----:B------:R-:W-:Y:S02]  /*95c0*/  SEL R6, R6, RZ, P4 ;  /* 0x000000ff06067207 */ /* 0x000fe40002000000 */
[----:B-1----:R-:W-:Y:S02]  /*95d0*/  SEL R0, R0, RZ, P4 ;  /* 0x000000ff00007207 */ /* 0x002fe40002000000 */
[----:B--2---:R-:W-:Y:S01]  /*95e0*/  SEL R4, R4, RZ, P4 ;  /* 0x000000ff04047207 */ /* 0x004fe20002000000 */
[----:B------:R-:W-:Y:S01]  /*95f0*/  IMAD.IADD R6, R5, 0x1, R6 ;  /* 0x0000000105067824 */ /* 0x000fe200078e0206 */
[----:B------:R-:W-:-:S04]  /*9600*/  IADD3 R25, P4, PT, R0, R7, RZ ;  /* 0x0000000700197210 */ /* 0x000fc80007f9e0ff */
[----:B------:R-:W0:Y:S01]  /*9610*/  SHFL.UP PT, R5, R6, 0x10, RZ ;  /* 0x0600000006057989 */ /* 0x000e2200000e00ff */
[----:B------:R-:W-:-:S03]  /*9620*/  IMAD.X R24, R4, 0x1, R27, P4 ;  /* 0x0000000104187824 */ /* 0x000fc600020e061b */
[----:B------:R-:W1:Y:S04]  /*9630*/  SHFL.UP PT, R0, R25, 0x10, RZ ;  /* 0x0600000019007989 */ /* 0x000e6800000e00ff */
[----:B------:R-:W2:Y:S01]  /*9640*/  SHFL.UP PT, R4, R24, 0x10, RZ ;  /* 0x0600000018047989 */ /* 0x000ea200000e00ff */
[----:B------:R-:W-:-:S04]  /*9650*/  ISETP.NE.U32.AND P4, PT, R25, RZ, PT ;  /* 0x000000ff1900720c */ /* 0x000fc80003f85070 */
[----:B------:R-:W-:-:S04]  /*9660*/  ISETP.NE.AND.EX P4, PT, R24, RZ, PT, P4 ;  /* 0x000000ff1800720c */ /* 0x000fc80003f85340 */
[----:B0-----:R-:W-:Y:S02]  /*9670*/  SEL R7, R5, RZ, !P4 ;  /* 0x000000ff05077207 */ /* 0x001fe40006000000 */
[----:B------:R-:W-:-:S04]  /*9680*/  ISETP.GE.AND P4, PT, R28, 0x10, PT ;  /* 0x000000101c00780c */ /* 0x000fc80003f86270 */
[----:B-1----:R-:W-:Y:S02]  /*9690*/  SEL R0, R0, RZ, P4 ;  /* 0x000000ff00007207 */ /* 0x002fe40002000000 */
[----:B--2---:R-:W-:Y:S02]  /*96a0*/  SEL R5, R4, RZ, P4 ;  /* 0x000000ff04057207 */ /* 0x004fe40002000000 */
[----:B------:R-:W-:Y:S02]  /*96b0*/  SEL R7, R7, RZ, P4 ;  /* 0x000000ff07077207 */ /* 0x000fe40002000000 */
[----:B------:R-:W-:Y:S02]  /*96c0*/  ISETP.NE.AND P4, PT, R28, 0x1f, PT ;  /* 0x0000001f1c00780c */ /* 0x000fe40003f85270 */
[----:B------:R-:W-:Y:S01]  /*96d0*/  IADD3 R4, P5, PT, R0, R25, RZ ;  /* 0x0000001900047210 */ /* 0x000fe20007fbe0ff */
[----:B------:R-:W-:-:S04]  /*96e0*/  IMAD.IADD R33, R6, 0x1, R7 ;  /* 0x0000000106217824 */ /* 0x000fc800078e0207 */
[----:B------:R-:W-:-:S06]  /*96f0*/  IMAD.X R5, R5, 0x1, R24, P5 ;  /* 0x0000000105057824 */ /* 0x000fcc00028e0618 */
[----:B------:R-:W-:-:S05]  /*9700*/  @!P4 LEA R40, R9, UR4, 0x4 ;  /* 0x000000040928cc11 */ /* 0x000fca000f8e20ff */
[----:B------:R-:W-:Y:S04]  /*9710*/  @!P4 STS.64 [R40], R4 ;  /* 0x000000042800c388 */ /* 0x000fe80000000a00 */
[----:B------:R-:W-:Y:S01]  /*9720*/  @!P4 STS [R40+0x8], R33 ;  /* 0x000008212800c388 */ /* 0x000fe20000000800 */
[----:B------:R-:W-:Y:S06]  /*9730*/  BAR.SYNC.DEFER_BLOCKING 0x0 ;  /* 0x0000000000007b1d */ /* 0x000fec0000010000 */
[----:B------:R-:W-:Y:S04]  /*9740*/  LDS.64 R34, [UR4+0x10] ;  /* 0x00001004ff227984 */ /* 0x000fe80008000a00 */
[----:B------:R-:W0:Y:S04]  /*9750*/  LDS.64 R36, [UR4] ;  /* 0x00000004ff247984 */ /* 0x000e280008000a00 */
[----:B------:R-:W1:Y:S04]  /*9760*/  LDS R0, [UR4+0x8] ;  /* 0x00000804ff007984 */ /* 0x000e680008000800 */
[----:B------:R-:W2:Y:S04]  /*9770*/  LDS R27, [UR4+0x18] ;  /* 0x00001804ff1b7984 */ /* 0x000ea80008000800 */
[----:B------:R-:W3:Y:S04]  /*9780*/  LDS.64 R24, [UR4+0x20] ;  /* 0x00002004ff187984 */ /* 0x000ee80008000a00 */
[----:B------:R-:W4:Y:S04]  /*9790*/  LDS R38, [UR4+0x28] ;  /* 0x00002804ff267984 */ /* 0x000f280008000800 */
[----:B------:R-:W5:Y:S04]  /*97a0*/  LDS.64 R6, [UR4+0x30] ;  /* 0x00003004ff067984 */ /* 0x000f680008000a00 */
[----:B------:R-:W-:Y:S01]  /*97b0*/  LDS R40, [UR4+0x58] ;  /* 0x00005804ff287984 */ /* 0x000fe20008000800 */
[----:B0-----:R-:W-:-:S05]  /*97c0*/  IADD3 R41, P4, PT, R36, R34, RZ ;  /* 0x0000002224297210 */ /* 0x001fca0007f9e0ff */
[----:B------:R-:W-:Y:S01]  /*97d0*/  IMAD.X R43, R37, 0x1, R35, P4 ;  /* 0x00000001252b7824 */ /* 0x000fe200020e0623 */
[----:B------:R-:W-:-:S04]  /*97e0*/  ISETP.NE.U32.AND P4, PT, R34, RZ, PT ;  /* 0x000000ff2200720c */ /* 0x000fc80003f85070 */
[----:B------:R-:W-:-:S04]  /*97f0*/  ISETP.NE.AND.EX P4, PT, R35, RZ, PT, P4 ;  /* 0x000000ff2300720c */ /* 0x000fc80003f85340 */
[----:B-1----:R-:W-:Y:S02]  /*9800*/  SEL R34, R0, RZ, !P4 ;  /* 0x000000ff00227207 */ /* 0x002fe40006000000 */
[----:B------:R-:W-:-:S03]  /*9810*/  ISETP.NE.AND P4, PT, R9, 0x2, PT ;  /* 0x000000020900780c */ /* 0x000fc60003f85270 */
[----:B--2---:R-:W-:Y:S01]  /*9820*/  IMAD.IADD R27, R27, 0x1, R34 ;  /* 0x000000011b1b7824 */ /* 0x004fe200078e0222 */
[----:B------:R-:W-:Y:S01]  /*9830*/  SEL R42, R41, R36, !P4 ;  /* 0x00000024292a7207 */ /* 0x000fe20006000000 */
[----:B------:R-:W-:Y:S01]  /*9840*/  LDS.64 R34, [UR4+0x40] ;  /* 0x00004004ff227984 */ /* 0x000fe20008000a00 */
[----:B------:R-:W-:Y:S02]  /*9850*/  SEL R44, R43, R37, !P4 ;  /* 0x000000252b2c7207 */ /* 0x000fe40006000000 */
[----:B------:R-:W-:Y:S01]  /*9860*/  SEL R0, R27, R0, !P4 ;  /* 0x000000001b007207 */ /* 0x000fe20006000000 */
[----:B------:R-:W0:Y:S01]  /*9870*/  LDS R36, [UR4+0x38] ;  /* 0x00003804ff247984 */ /* 0x000e220008000800 */
[----:B---3--:R-:W-:-:S05]  /*9880*/  IADD3 R37, P4, PT, R24, R41, RZ ;  /* 0x0000002918257210 */ /* 0x008fca0007f9e0ff */
[----:B------:R-:W-:Y:S01]  /*9890*/  IMAD.X R43, R25, 0x1, R43, P4 ;  /* 0x00000001192b7824 */ /* 0x000fe200020e062b */
[----:B------:R-:W-:-:S04]  /*98a0*/  ISETP.NE.U32.AND P4, PT, R24, RZ, PT ;  /* 0x000000ff1800720c */ /* 0x000fc80003f85070 */
[----:B------:R-:W-:Y:S02]  /*98b0*/  ISETP.NE.AND.EX P4, PT, R25, RZ, PT, P4 ;  /* 0x000000ff1900720c */ /* 0x000fe40003f85340 */
[----:B------:R-:W-:Y:S02]  /*98c0*/  LDS.64 R24, [UR4+0x50] ;  /* 0x00005004ff187984 */ /* 0x000fe40008000a00 */
[----:B------:R-:W-:Y:S02]  /*98d0*/  SEL R27, R27, RZ, !P4 ;  /* 0x000000ff1b1b7207 */ /* 0x000fe40006000000 */
[----:B------:R-:W-:-:S03]  /*98e0*/  ISETP.NE.AND P4, PT, R9, 0x3, PT ;  /* 0x000000030900780c */ /* 0x000fc60003f85270 */
[----:B----4-:R-:W-:Y:S01]  /*98f0*/  IMAD.IADD R27, R38, 0x1, R27 ;  /* 0x00000001261b7824 */ /* 0x010fe200078e021b */
[----:B------:R-:W-:Y:S01]  /*9900*/  SEL R42, R37, R42, !P4 ;  /* 0x0000002a252a7207 */ /* 0x000fe20006000000 */
[----:B------:R-:W1:Y:S01]  /*9910*/  LDS R38, [UR4+0x48] ;  /* 0x00004804ff267984 */ /* 0x000e620008000800 */
[----:B------:R-:W-:Y:S02]  /*9920*/  SEL R44, R43, R44, !P4 ;  /* 0x0000002c2b2c7207 */ /* 0x000fe40006000000 */
[----:B------:R-:W-:Y:S02]  /*9930*/  SEL R0, R27, R0, !P4 ;  /* 0x000000001b007207 */ /* 0x000fe40006000000 */
[----:B-----5:R-:W-:-:S05]  /*9940*/  IADD3 R37, P4, PT, R6, R37, RZ ;  /* 0x0000002506257210 */ /* 0x020fca0007f9e0ff */
[----:B------:R-:W-:Y:S01]  /*9950*/  IMAD.X R43, R7, 0x1, R43, P4 ;  /* 0x00000001072b7824 */ /* 0x000fe200020e062b */
[----:B------:R-:W-:-:S04]  /*9960*/  ISETP.NE.U32.AND P4, PT, R6, RZ, PT ;  /* 0x000000ff0600720c */ /* 0x000fc80003f85070 */
[----:B------:R-:W-:-:S04]  /*9970*/  ISETP.NE.AND.EX P4, PT, R7, RZ, PT, P4 ;  /* 0x000000ff0700720c */ /* 0x000fc80003f85340 */
[----:B------:R-:W-:Y:S02]  /*9980*/  SEL R27, R27, RZ, !P4 ;  /* 0x000000ff1b1b7207 */ /* 0x000fe40006000000 */
[----:B------:R-:W-:-:S03]  /*9990*/  ISETP.NE.AND P4, PT, R9, 0x4, PT ;  /* 0x000000040900780c */ /* 0x000fc60003f85270 */
[----:B0-----:R-:W-:Y:S01]  /*99a0*/  IMAD.IADD R27, R36, 0x1, R27 ;  /* 0x00000001241b7824 */ /* 0x001fe200078e021b */
[----:B------:R-:W-:Y:S02]  /*99b0*/  SEL R6, R37, R42, !P4 ;  /* 0x0000002a25067207 */ /* 0x000fe40006000000 */
[----:B------:R-:W-:Y:S02]  /*99c0*/  SEL R42, R43, R44, !P4 ;  /* 0x0000002c2b2a7207 */ /* 0x000fe40006000000 */
[----:B------:R-:W-:Y:S02]  /*99d0*/  SEL R0, R27, R0, !P4 ;  /* 0x000000001b007207 */ /* 0x000fe40006000000 */
[C---:B------:R-:W-:Y:S02]  /*99e0*/  IADD3 R7, P4, PT, R34.reuse, R37, RZ ;  /* 0x0000002522077210 */ /* 0x040fe40007f9e0ff */
[----:B------:R-:W0:Y:S03]  /*99f0*/  LDS.64 R36, [UR4+0x60] ;  /* 0x00006004ff247984 */ /* 0x000e260008000a00 */
[----:B------:R-:W-:Y:S01]  /*9a00*/  IMAD.X R43, R35, 0x1, R43, P4 ;  /* 0x00000001232b7824 */ /* 0x000fe200020e062b */
[----:B------:R-:W-:-:S02]  /*9a10*/  ISETP.NE.U32.AND P4, PT, R34, RZ, PT ;  /* 0x000000ff2200720c */ /* 0x000fc40003f85070 */
[----:B------:R-:W2:Y:S02]  /*9a20*/  LDS R34, [UR4+0x68] ;  /* 0x00006804ff227984 */ /* 0x000ea40008000800 */
[----:B------:R-:W-:-:S04]  /*9a30*/  ISETP.NE.AND.EX P4, PT, R35, RZ, PT, P4 ;  /* 0x000000ff2300720c */ /* 0x000fc80003f85340 */
[----:B------:R-:W-:Y:S02]  /*9a40*/  SEL R27, R27, RZ, !P4 ;  /* 0x000000ff1b1b7207 */ /* 0x000fe40006000000 */
[----:B------:R-:W-:-:S03]  /*9a50*/  ISETP.NE.AND P4, PT, R9, 0x5, PT ;  /* 0x000000050900780c */ /* 0x000fc60003f85270 */
[----:B-1----:R-:W-:Y:S01]  /*9a60*/  IMAD.IADD R27, R38, 0x1, R27 ;  /* 0x00000001261b7824 */ /* 0x002fe200078e021b */
[----:B------:R-:W-:Y:S02]  /*9a70*/  SEL R38, R7, R6, !P4 ;  /* 0x0000000607267207 */ /* 0x000fe40006000000 */
[----:B------:R-:W-:Y:S02]  /*9a80*/  SEL R42, R43, R42, !P4 ;  /* 0x0000002a2b2a7207 */ /* 0x000fe40006000000 */
[----:B------:R-:W-:Y:S02]  /*9a90*/  SEL R0, R27, R0, !P4 ;  /* 0x000000001b007207 */ /* 0x000fe40006000000 */
[C---:B------:R-:W-:Y:S02]  /*9aa0*/  IADD3 R35, P4, PT, R24.reuse, R7, RZ ;  /* 0x0000000718237210 */ /* 0x040fe40007f9e0ff */
[----:B------:R-:W1:Y:S03]  /*9ab0*/  LDS.64 R6, [UR4+0x70] ;  /* 0x00007004ff067984 */ /* 0x000e660008000a00 */
[----:B------:R-:W-:Y:S01]  /*9ac0*/  IMAD.X R43, R25, 0x1, R43, P4 ;  /* 0x00000001192b7824 */ /* 0x000fe200020e062b */
[----:B------:R-:W-:-:S04]  /*9ad0*/  ISETP.NE.U32.AND P4, PT, R24, RZ, PT ;  /* 0x000000ff1800720c */ /* 0x000fc80003f85070 */
[----:B------:R-:W-:-:S04]  /*9ae0*/  ISETP.NE.AND.EX P4, PT, R25, RZ, PT, P4 ;  /* 0x000000ff1900720c */ /* 0x000fc80003f85340 */
[----:B------:R-:W-:Y:S02]  /*9af0*/  SEL R27, R27, RZ, !P4 ;  /* 0x000000ff1b1b7207 */ /* 0x000fe40006000000 */
[----:B------:R-:W-:-:S03]  /*9b00*/  ISETP.NE.AND P4, PT, R9, 0x6, PT ;  /* 0x000000060900780c */ /* 0x000fc60003f85270 */
[----:B------:R-:W-:Y:S01]  /*9b10*/  IMAD.IADD R27, R40, 0x1, R27 ;  /* 0x00000001281b7824 */ /* 0x000fe200078e021b */
[----:B------:R-:W-:Y:S02]  /*9b20*/  SEL R24, R35, R38, !P4 ;  /* 0x0000002623187207 */ /* 0x000fe40006000000 */
[----:B------:R-:W-:Y:S01]  /*9b30*/  SEL R40, R43, R42, !P4 ;  /* 0x0000002a2b287207 */ /* 0x000fe20006000000 */
[----:B------:R-:W3:Y:S01]  /*9b40*/  LDS R38, [UR4+0x78] ;  /* 0x00007804ff267984 */ /* 0x000ee20008000800 */
[----:B------:R-:W-:Y:S02]  /*9b50*/  SEL R0, R27, R0, !P4 ;  /* 0x000000001b007207 */ /* 0x000fe40006000000 */
[----:B0-----:R-:W-:-:S05]  /*9b60*/  IADD3 R35, P4, PT, R36, R35, RZ ;  /* 0x0000002324237210 */ /* 0x001fca0007f9e0ff */
[----:B------:R-:W-:Y:S01]  /*9b70*/  IMAD.X R43, R37, 0x1, R43, P4 ;  /* 0x00000001252b7824 */ /* 0x000fe200020e062b */
[----:B------:R-:W-:-:S04]  /*9b80*/  ISETP.NE.U32.AND P4, PT, R36, RZ, PT ;  /* 0x000000ff2400720c */ /* 0x000fc80003f85070 */
[----:B------:R-:W-:-:S04]  /*9b90*/  ISETP.NE.AND.EX P4, PT, R37, RZ, PT, P4 ;  /* 0x000000ff2500720c */ /* 0x000fc80003f85340 */
[----:B------:R-:W-:Y:S02]  /*9ba0*/  SEL R27, R27, RZ, !P4 ;  /* 0x000000ff1b1b7207 */ /* 0x000fe40006000000 */
[----:B------:R-:W-:-:S03]  /*9bb0*/  ISETP.NE.AND P4, PT, R9, 0x7, PT ;  /* 0x000000070900780c */ /* 0x000fc60003f85270 */
[----:B--2---:R-:W-:Y:S01]  /*9bc0*/  IMAD.IADD R25, R34, 0x1, R27 ;  /* 0x0000000122197824 */ /* 0x004fe200078e021b */
[----:B------:R-:W-:Y:S02]  /*9bd0*/  SEL R34, R35, R24, !P4 ;  /* 0x0000001823227207 */ /* 0x000fe40006000000 */
[----:B------:R-:W-:Y:S02]  /*9be0*/  SEL R41, R43, R40, !P4 ;  /* 0x000000282b297207 */ /* 0x000fe40006000000 */
[----:B------:R-:W-:Y:S02]  /*9bf0*/  SEL R24, R25, R0, !P4 ;  /* 0x0000000019187207 */ /* 0x000fe40006000000 */
[----:B-1----:R-:W-:-:S05]  /*9c00*/  IADD3 R35, P4, PT, R6, R35, RZ ;  /* 0x0000002306237210 */ /* 0x002fca0007f9e0ff */
[----:B------:R-:W-:Y:S01]  /*9c10*/  IMAD.X R36, R7, 0x1, R43, P4 ;  /* 0x0000000107247824 */ /* 0x000fe200020e062b */
[----:B------:R-:W-:-:S04]  /*9c20*/  ISETP.NE.U32.AND P4, PT, R6, RZ, PT ;  /* 0x000000ff0600720c */ /* 0x000fc80003f85070 */
[----:B------:R-:W-:-:S04]  /*9c30*/  ISETP.NE.AND.EX P4, PT, R7, RZ, PT, P4 ;  /* 0x000000ff0700720c */ /* 0x000fc80003f85340 */
[----:B------:R-:W-:Y:S02]  /*9c40*/  SEL R37, R25, RZ, !P4 ;  /* 0x000000ff19257207 */ /* 0x000fe40006000000 */
[----:B------:R-:W-:Y:S01]  /*9c50*/  ISETP.GE.U32.AND P4, PT, R32, 0x20, PT ;  /* 0x000000202000780c */ /* 0x000fe20003f86070 */
[----:B------:R0:W1:Y:S04]  /*9c60*/  SHFL.UP PT, R27, R4, 0x1, RZ ;  /* 0x04200000041b7989 */ /* 0x00006800000e00ff */
[----:B------:R0:W2:Y:S01]  /*9c70*/  SHFL.UP PT, R0, R5, 0x1, RZ ;  /* 0x0420000005007989 */ /* 0x0000a200000e00ff */
[----:B---3--:R-:W-:-:S03]  /*9c80*/  IMAD.IADD R37, R38, 0x1, R37 ;  /* 0x0000000126257824 */ /* 0x008fc600078e0225 */
[----:B------:R0:W3:Y:S04]  /*9c90*/  SHFL.UP PT, R9, R33, 0x1, RZ ;  /* 0x0420000021097989 */ /* 0x0000e800000e00ff */
[----:B------:R-:W-:Y:S05]  /*9ca0*/  @!P4 BRA `(.L_x_1094) ;  /* 0x00000000002cc947 */ /* 0x000fea0003800000 */
[----:B------:R-:W-:Y:S02]  /*9cb0*/  ISETP.NE.AND P5, PT, R28, RZ, PT ;  /* 0x000000ff1c00720c */ /* 0x000fe40003fa5270 */
[C---:B-1----:R-:W-:Y:S02]  /*9cc0*/  ISETP.NE.U32.AND P4, PT, R27.reuse, RZ, PT ;  /* 0x000000ff1b00720c */ /* 0x042fe40003f85070 */
[----:B------:R-:W-:Y:S02]  /*9cd0*/  SEL R27, R27, RZ, P5 ;  /* 0x000000ff1b1b7207 */ /* 0x000fe40002800000 */
[C---:B--2---:R-:W-:Y:S02]  /*9ce0*/  ISETP.NE.AND.EX P4, PT, R0.reuse, RZ, PT, P4 ;  /* 0x000000ff0000720c */ /* 0x044fe40003f85340 */
[----:B------:R-:W-:Y:S02]  /*9cf0*/  SEL R0, R0, RZ, P5 ;  /* 0x000000ff00007207 */ /* 0x000fe40002800000 */
[----:B0-----:R-:W-:-:S02]  /*9d00*/  SEL R4, R24, RZ, !P4 ;  /* 0x000000ff18047207 */ /* 0x001fc40006000000 */
[----:B------:R-:W-:-:S03]  /*9d10*/  IADD3 R27, P4, PT, R27, R34, RZ ;  /* 0x000000221b1b7210 */ /* 0x000fc60007f9e0ff */
[----:B---3--:R-:W-:Y:S02]  /*9d20*/  @P5 IMAD.IADD R24, R9, 0x1, R4 ;  /* 0x0000000109185824 */ /* 0x008fe400078e0204 */
[----:B------:R-:W-:Y:S02]  /*9d30*/  IMAD.X R0, R0, 0x1, R41, P4 ;  /* 0x0000000100007824 */ /* 0x000fe400020e0629 */
[----:B------:R-:W-:Y:S01]  /*9d40*/  IMAD.MOV.U32 R9, RZ, RZ, R24 ;  /* 0x000000ffff097224 */ /* 0x000fe200078e0018 */
[----:B------:R-:W-:Y:S06]  /*9d50*/  BRA `(.L_x_1095) ;  /* 0x0000001000587947 */ /* 0x000fec0003800000 */
.L_x_1094:
[----:B------:R-:W4:Y:S01]  /*9d60*/  LDC.64 R24, c[0x0][0x3b0] ;  /* 0x0000ec00ff187b82 */ /* 0x000f220000000a00 */
[----:B------:R-:W-:Y:S01]  /*9d70*/  ISETP.NE.AND P4, PT, R32, RZ, PT ;  /* 0x000000ff2000720c */ /* 0x000fe20003f85270 */
[----:B------:R-:W5:-:S12]  /*9d80*/  LDCU UR5, c[0x0][0x370] ;  /* 0x00006e00ff0577ac */ /* 0x000f580008000800 */
[----:B------:R-:W-:Y:S01]  /*9d90*/  @!P4 IMAD.MOV.U32 R6, RZ, RZ, R35 ;  /* 0x000000ffff06c224 */ /* 0x000fe200078e0023 */
[----:B------:R1:W-:Y:S01]  /*9da0*/  @!P4 STS [UR4+0xd0], R37 ;  /* 0x0000d025ff00c988 */ /* 0x0003e20008000804 */
[----:B------:R-:W-:Y:S02]  /*9db0*/  @!P4 IMAD.MOV.U32 R7, RZ, RZ, R36 ;  /* 0x000000ffff07c224 */ /* 0x000fe400078e0024 */
[----:B0-----:R-:W-:Y:S02]  /*9dc0*/  @!P4 IMAD.MOV.U32 R4, RZ, RZ, R37 ;  /* 0x000000ffff04c224 */ /* 0x001fe400078e0025 */
[----:B------:R-:W-:Y:S01]  /*9dd0*/  @!P4 IMAD.MOV.U32 R5, RZ, RZ, 0x64 ;  /* 0x00000064ff05c424 */ /* 0x000fe200078e00ff */
[----:B------:R0:W-:Y:S01]  /*9de0*/  @!P4 STS.64 [UR4+0xc8], R6 ;  /* 0x0000c806ff00c988 */ /* 0x0001e20008000a04 */
[----:B-----5:R-:W-:Y:S01]  /*9df0*/  UISETP.GT.U32.AND UP0, UPT, UR5, 0x1f3, UPT ;  /* 0x000001f30500788c */ /* 0x020fe2000bf04070 */
[----:B----4-:R-:W-:-:S05]  /*9e00*/  IMAD.WIDE.U32 R24, R39, 0x10, R24 ;  /* 0x0000001027187825 */ /* 0x010fca00078e0018 */
[----:B------:R0:W-:Y:S03]  /*9e10*/  @!P4 ST.E.128.STRONG.GPU desc[UR8][R24.64+0x200], R4 ;  /* 0x000200041800c985 */ /* 0x0001e6000c10fd08 */
[----:B-1----:R-:W-:Y:S05]  /*9e20*/  BRA.U UP0, `(.L_x_1096) ;  /* 0x0000000100087547 */ /* 0x002fea000b800000 */
[----:B------:R1:W-:Y:S06]  /*9e30*/  MEMBAR.SC.CTA ;  /* 0x0000000000007992 */ /* 0x0003ec0000000000 */
[----:B-1----:R-:W-:Y:S05]  /*9e40*/  BRA `(.L_x_1097) ;  /* 0x0000000000087947 */ /* 0x002fea0003800000 */
.L_x_1096:
[----:B------:R-:W-:Y:S05]  /*9e50*/  NANOSLEEP 0x1c2 ;  /* 0x000001c20000795d */ /* 0x000fea0003800000 */
[----:B------:R-:W-:Y:S01]  /*9e60*/  NOP ;  /* 0x0000000000007918 */ /* 0x000fe20000000000 */
.L_x_1097:
[----:B0-----:R-:W-:-:S03]  /*9e70*/  IMAD.WIDE.U32 R4, R32, 0x10, RZ ;  /* 0x0000001020047825 */ /* 0x001fc600078e00ff */
[----:B------:R-:W-:Y:S02]  /*9e80*/  LOP3.LUT R7, R4, 0xfffffff0, RZ, 0x3c, !PT ;  /* 0xfffffff004077812 */ /* 0x000fe400078e3cff */
[----:B------:R-:W-:Y:S02]  /*9e90*/  LOP3.LUT R5, RZ, R5, RZ, 0x33, !PT ;  /* 0x00000005ff057212 */ /* 0x000fe400078e33ff */
[----:B------:R-:W-:-:S05]  /*9ea0*/  IADD3 R24, P4, PT, R24, R7, RZ ;  /* 0x0000000718187210 */ /* 0x000fca0007f9e0ff */
[----:B------:R-:W-:-:S08]  /*9eb0*/  IMAD.X R25, R25, 0x1, R5, P4 ;  /* 0x0000000119197824 */ /* 0x000fd000020e0605 */
.L_x_1099:
[----:B------:R-:W4:Y:S01]  /*9ec0*/  LD.E.128.STRONG.GPU R4, desc[UR8][R24.64+0x200] ;  /* 0x0002000818047980 */ /* 0x000f22000c10fd00 */
[----:B------:R-:W-:Y:S05]  /*9ed0*/  YIELD ;  /* 0x0000000000007946 */ /* 0x000fea0003800000 */
[----:B------:R-:W-:Y:S01]  /*9ee0*/  UMOV UR5, 0xffffffff ;  /* 0xffffffff00057882 */ /* 0x000fe20000000000 */
[----:B----4-:R-:W-:Y:S02]  /*9ef0*/  ISETP.NE.AND P4, PT, R5, 0x63, PT ;  /* 0x000000630500780c */ /* 0x010fe40003f85270 */
[----:B------:R-:W-:Y:S11]  /*9f00*/  BRA.DIV UR5, `(.L_x_1098) ;  /* 0x0000003e05047947 */ /* 0x000ff6000b800000 */
[----:B------:R-:W-:-:S13]  /*9f10*/  VOTE.ANY P4, !P4 ;  /* 0x0000000000ff7806 */ /* 0x000fda0006080100 */
.L_x_1252:
[----:B------:R-:W-:Y:S05]  /*9f20*/  @P4 BRA `(.L_x_1099) ;  /* 0xfffffffc00e44947 */ /* 0x000fea000383ffff */
[----:B------:R-:W-:Y:S01]  /*9f30*/  UMOV UR5, 0xffffffff ;  /* 0xffffffff00057882 */ /* 0x000fe20000000000 */
[----:B------:R-:W-:Y:S01]  /*9f40*/  ISETP.NE.AND P4, PT, R5, 0x65, PT ;  /* 0x000000650500780c */ /* 0x000fe20003f85270 */
[----:B------:R-:W-:Y:S02]  /*9f50*/  IMAD.MOV.U32 R40, RZ, RZ, R6 ;  /* 0x000000ffff287224 */ /* 0x000fe400078e0006 */
        /* <DEDUP_REMOVED lines=10> */
[----:B------:R0:W4:Y:S04]  /*a000*/  SHFL.DOWN PT, R24, R41, 0x1, R33 ;  /* 0x0820000029187989 */ /* 0x00012800000e0021 */
[----:B------:R0:W0:Y:S02]  /*a010*/  SHFL.DOWN PT, R6, R38, 0x1, R33 ;  /* 0x0820000026067989 */ /* 0x00002400000e0021 */
.L_x_1258:
[----:B------:R-:W-:Y:S01]  /*a020*/  ISETP.GE.AND P5, PT, R28, R33, PT ;  /* 0x000000211c00720c */ /* 0x000fe20003fa6270 */
[----:B------:R-:W-:-:S12]  /*a030*/  UMOV UR5, 0xffffffff ;  /* 0xffffffff00057882 */ /* 0x000fd80000000000 */
[----:B-1----:R-:W-:-:S05]  /*a040*/  @!P5 IADD3 R25, P4, PT, R25, R40, RZ ;  /* 0x000000281919d210 */ /* 0x002fca0007f9e0ff */
[----:B----4-:R-:W-:Y:S01]  /*a050*/  @!P5 IMAD.X R24, R24, 0x1, R41, P4 ;  /* 0x000000011818d824 */ /* 0x010fe200020e0629 */
[----:B------:R-:W-:Y:S01]  /*a060*/  @!P5 ISETP.NE.U32.AND P4, PT, R40, RZ, PT ;  /* 0x000000ff2800d20c */ /* 0x000fe20003f85070 */
[----:B0-----:R-:W-:-:S03]  /*a070*/  @!P5 IMAD.MOV.U32 R40, RZ, RZ, R25 ;  /* 0x000000ffff28d224 */ /* 0x001fc600078e0019 */
[----:B------:R-:W-:-:S04]  /*a080*/  @!P5 ISETP.NE.AND.EX P4, PT, R41, RZ, PT, P4 ;  /* 0x000000ff2900d20c */ /* 0x000fc80003f85340 */
[----:B------:R-:W-:Y:S01]  /*a090*/  @!P5 SEL R25, R6, RZ, !P4 ;  /* 0x000000ff0619d207 */ /* 0x000fe20006000000 */
[----:B------:R-:W-:Y:S08]  /*a0a0*/  BRA.DIV UR5, `(.L_x_1101) ;  /* 0x0000003e05307947 */ /* 0x000ff0000b800000 */
.L_x_1261:
[----:B------:R-:W-:Y:S01]  /*a0b0*/  UMOV UR5, 0xffffffff ;  /* 0xffffffff00057882 */ /* 0x000fe20000000000 */
[----:B------:R-:W-:Y:S02]  /*a0c0*/  @!P5 IMAD.MOV.U32 R41, RZ, RZ, R24 ;  /* 0x000000ffff29d224 */ /* 0x000fe400078e0018 */
[----:B------:R-:W-:Y:S01]  /*a0d0*/  @!P5 IMAD.IADD R38, R38, 0x1, R25 ;  /* 0x000000012626d824 */ /* 0x000fe200078e0219 */
[----:B------:R-:W-:Y:S06]  /*a0e0*/  BRA.DIV UR5, `(.L_x_1102) ;  /* 0x0000003e05407947 */ /* 0x000fec000b800000 */
[----:B------:R0:W1:Y:S04]  /*a0f0*/  SHFL.DOWN PT, R25, R40, 0x2, R33 ;  /* 0x0840000028197989 */ /* 0x00006800000e0021 */
[----:B------:R0:W4:Y:S04]  /*a100*/  SHFL.DOWN PT, R24, R41, 0x2, R33 ;  /* 0x0840000029187989 */ /* 0x00012800000e0021 */
[----:B------:R0:W0:Y:S02]  /*a110*/  SHFL.DOWN PT, R6, R38, 0x2, R33 ;  /* 0x0840000026067989 */ /* 0x00002400000e0021 */
.L_x_1266:
[----:B------:R-:W-:Y:S01]  /*a120*/  VIADD R43, R28, 0x2 ;  /* 0x000000021c2b7836 */ /* 0x000fe20000000000 */
[----:B------:R-:W-:-:S04]  /*a130*/  UMOV UR5, 0xffffffff ;  /* 0xffffffff00057882 */ /* 0x000fc80000000000 */
[----:B------:R-:W-:-:S13]  /*a140*/  ISETP.GT.AND P5, PT, R43, R33, PT ;  /* 0x000000212b00720c */ /* 0x000fda0003fa4270 */
[----:B------:R-:W-:-:S04]  /*a150*/  @!P5 ISETP.NE.U32.AND P4, PT, R40, RZ, PT ;  /* 0x000000ff2800d20c */ /* 0x000fc80003f85070 */
[----:B------:R-:W-:-:S04]  /*a160*/  @!P5 ISETP.NE.AND.EX P4, PT, R41, RZ, PT, P4 ;  /* 0x000000ff2900d20c */ /* 0x000fc80003f85340 */
[----:B0-----:R-:W-:Y:S02]  /*a170*/  @!P5 SEL R45, R6, RZ, !P4 ;  /* 0x000000ff062dd207 */ /* 0x001fe40006000000 */
[----:B-1----:R-:W-:-:S05]  /*a180*/  @!P5 IADD3 R25, P4, PT, R25, R40, RZ ;  /* 0x000000281919d210 */ /* 0x002fca0007f9e0ff */
[----:B----4-:R-:W-:Y:S01]  /*a190*/  @!P5 IMAD.X R24, R24, 0x1, R41, P4 ;  /* 0x000000011818d824 */ /* 0x010fe200020e0629 */
[----:B------:R-:W-:Y:S07]  /*a1a0*/  BRA.DIV UR5, `(.L_x_1103) ;  /* 0x0000003e05647947 */ /* 0x000fee000b800000 */
.L_x_1269:
[----:B------:R-:W-:Y:S01]  /*a1b0*/  UMOV UR5, 0xffffffff ;  /* 0xffffffff00057882 */ /* 0x000fe20000000000 */
[----:B------:R-:W-:Y:S02]  /*a1c0*/  @!P5 IMAD.MOV.U32 R40, RZ, RZ, R25 ;  /* 0x000000ffff28d224 */ /* 0x000fe400078e0019 */
[----:B------:R-:W-:Y:S02]  /*a1d0*/  @!P5 IMAD.MOV.U32 R41, RZ, RZ, R24 ;  /* 0x000000ffff29d224 */ /* 0x000fe400078e0018 */
[----:B------:R-:W-:Y:S01]  /*a1e0*/  @!P5 IMAD.IADD R38, R38, 0x1, R45 ;  /* 0x000000012626d824 */ /* 0x000fe200078e022d */
[----:B------:R-:W-:Y:S06]  /*a1f0*/  BRA.DIV UR5, `(.L_x_1104) ;  /* 0x0000003e05707947 */ /* 0x000fec000b800000 */
[----:B------:R0:W1:Y:S04]  /*a200*/  SHFL.DOWN PT, R25, R40, 0x4, R33 ;  /* 0x0880000028197989 */ /* 0x00006800000e0021 */
[----:B------:R0:W4:Y:S04]  /*a210*/  SHFL.DOWN PT, R24, R41, 0x4, R33 ;  /* 0x0880000029187989 */ /* 0x00012800000e0021 */
[----:B------:R0:W0:Y:S02]  /*a220*/  SHFL.DOWN PT, R6, R38, 0x4, R33 ;  /* 0x0880000026067989 */ /* 0x00002400000e0021 */
.L_x_1274:
        /* <DEDUP_REMOVED lines=9> */
.L_x_1277:
        /* <DEDUP_REMOVED lines=8> */
.L_x_1282:
        /* <DEDUP_REMOVED lines=9> */
.L_x_1285:
        /* <DEDUP_REMOVED lines=8> */
.L_x_1290:
[----:B------:R-:W-:Y:S01]  /*a450*/  VIADD R4, R28, 0x10 ;  /* 0x000000101c047836 */ /* 0x000fe20000000000 */
[----:B------:R-:W5:Y:S01]  /*a460*/  LDC.64 R24, c[0x0][0x3b0] ;  /* 0x0000ec00ff187b82 */ /* 0x000f620000000a00 */
[----:B------:R-:W-:Y:S01]  /*a470*/  UMOV UR5, 0xffffffff ;  /* 0xffffffff00057882 */ /* 0x000fe20000000000 */
[----:B------:R-:W-:Y:S02]  /*a480*/  LOP3.LUT R32, RZ, R32, RZ, 0x33, !PT ;  /* 0x00000020ff207212 */ /* 0x000fe400078e33ff */
[----:B------:R-:W-:-:S13]  /*a490*/  ISETP.GT.AND P4, PT, R4, R33, PT ;  /* 0x000000210400720c */ /* 0x000fda0003f84270 */
[----:B-1----:R-:W-:-:S05]  /*a4a0*/  @!P4 IADD3 R47, P5, PT, R47, R40, RZ ;  /* 0x000000282f2fc210 */ /* 0x002fca0007fbe0ff */
[----:B----4-:R-:W-:Y:S01]  /*a4b0*/  @!P4 IMAD.X R46, R46, 0x1, R41, P5 ;  /* 0x000000012e2ec824 */ /* 0x010fe200028e0629 */
[----:B------:R-:W-:Y:S01]  /*a4c0*/  @!P4 ISETP.NE.U32.AND P5, PT, R40, RZ, PT ;  /* 0x000000ff2800c20c */ /* 0x000fe20003fa5070 */
[----:B0-----:R-:W-:Y:S01]  /*a4d0*/  @!P4 IMAD.MOV.U32 R40, RZ, RZ, R47 ;  /* 0x000000ffff28c224 */ /* 0x001fe200078e002f */
[----:B-----5:R-:W-:Y:S02]  /*a4e0*/  IADD3 R24, P6, PT, R24, 0x200, RZ ;  /* 0x0000020018187810 */ /* 0x020fe40007fde0ff */
[----:B------:R-:W-:Y:S01]  /*a4f0*/  @!P4 ISETP.NE.AND.EX P5, PT, R41, RZ, PT, P5 ;  /* 0x000000ff2900c20c */ /* 0x000fe20003fa5350 */
[----:B------:R-:W-:-:S03]  /*a500*/  @!P4 IMAD.MOV.U32 R41, RZ, RZ, R46 ;  /* 0x000000ffff29c224 */ /* 0x000fc600078e002e */
[----:B------:R-:W-:Y:S02]  /*a510*/  @!P4 SEL R7, R6, RZ, !P5 ;  /* 0x000000ff0607c207 */ /* 0x000fe40006800000 */
[----:B------:R-:W-:-:S03]  /*a520*/  ISETP.NE.AND P5, PT, R5, 0x65, PT ;  /* 0x000000650500780c */ /* 0x000fc60003fa5270 */
[----:B------:R-:W-:Y:S01]  /*a530*/  @!P4 IMAD.IADD R38, R38, 0x1, R7 ;  /* 0x000000012626c824 */ /* 0x000fe200078e0207 */
[----:B------:R-:W-:Y:S09]  /*a540*/  BRA.DIV UR5, `(.L_x_1109) ;  /* 0x0000003e05d87947 */ /* 0x000ff2000b800000 */
.L_x_1293:
[----:B------:R-:W-:Y:S01]  /*a550*/  UMOV UR5, 0xffffffff ;  /* 0xffffffff00057882 */ /* 0x000fe20000000000 */
[----:B------:R-:W-:Y:S02]  /*a560*/  IMAD.X R25, RZ, RZ, R25, P6 ;  /* 0x000000ffff197224 */ /* 0x000fe400030e0619 */
[----:B------:R-:W-:Y:S01]  /*a570*/  IMAD.IADD R47, R32, 0x1, R39 ;  /* 0x00000001202f7824 */ /* 0x000fe200078e0227 */
[----:B------:R-:W-:Y:S06]  /*a580*/  BRA.DIV UR5, `(.L_x_1110) ;  /* 0x0000003e05e87947 */ /* 0x000fec000b800000 */
[----:B------:R-:W-:-:S13]  /*a590*/  VOTE.ALL P5, P5 ;  /* 0x0000000000ff7806 */ /* 0x000fda00028a0000 */
.L_x_1296:
[----:B------:R-:W-:Y:S05]  /*a5a0*/  @!P5 BRA `(.L_x_1111) ;  /* 0x0000000400b8d947 */ /* 0x000fea0003800000 */
.L_x_1125:
[----:B------:R-:W-:-:S07]  /*a5b0*/  IMAD.WIDE R32, R47, 0x10, R24 ;  /* 0x000000102f207825 */ /* 0x000fce00078e0218 */
.L_x_1113:
[----:B------:R-:W4:Y:S01]  /*a5c0*/  LD.E.128.STRONG.GPU R4, desc[UR8][R32.64+-0x200] ;  /* 0xfffe000820047980 */ /* 0x000f22000c10fd00 */
[----:B------:R-:W-:Y:S05]  /*a5d0*/  YIELD ;  /* 0x0000000000007946 */ /* 0x000fea0003800000 */
[----:B------:R-:W-:Y:S01]  /*a5e0*/  UMOV UR5, 0xffffffff ;  /* 0xffffffff00057882 */ /* 0x000fe20000000000 */
[----:B----4-:R-:W-:Y:S02]  /*a5f0*/  ISETP.NE.AND P4, PT, R5, 0x63, PT ;  /* 0x000000630500780c */ /* 0x010fe40003f85270 */
[----:B------:R-:W-:Y:S11]  /*a600*/  BRA.DIV UR5, `(.L_x_1112) ;  /* 0x0000003e05e47947 */ /* 0x000ff6000b800000 */
[----:B------:R-:W-:-:S13]  /*a610*/  VOTE.ANY P4, !P4 ;  /* 0x0000000000ff7806 */ /* 0x000fda0006080100 */
.L_x_1299:
        /* <DEDUP_REMOVED lines=13> */
[----:B------:R0:W4:Y:S04]  /*a6f0*/  SHFL.DOWN PT, R51, R32, 0x1, R33 ;  /* 0x0820000020337989 */ /* 0x00012800000e0021 */
[----:B------:R0:W0:Y:S02]  /*a700*/  SHFL.DOWN PT, R6, R46, 0x1, R33 ;  /* 0x082000002e067989 */ /* 0x00002400000e0021 */
.L_x_1305:
        /* <DEDUP_REMOVED lines=9> */
.L_x_1308:
[----:B------:R-:W-:Y:S01]  /*a7a0*/  UMOV UR5, 0xffffffff ;  /* 0xffffffff00057882 */ /* 0x000fe20000000000 */
[----:B------:R-:W-:Y:S02]  /*a7b0*/  @!P5 IMAD.MOV.U32 R32, RZ, RZ, R50 ;  /* 0x000000ffff20d224 */ /* 0x000fe400078e0032 */
[----:B------:R-:W-:Y:S01]  /*a7c0*/  @!P5 IMAD.IADD R46, R46, 0x1, R51 ;  /* 0x000000012e2ed824 */ /* 0x000fe200078e0233 */
[----:B------:R-:W-:Y:S06]  /*a7d0*/  BRA.DIV UR5, `(.L_x_1116) ;  /* 0x0000004205207947 */ /* 0x000fec000b800000 */
[----:B------:R0:W1:Y:S04]  /*a7e0*/  SHFL.DOWN PT, R48, R49, 0x2, R33 ;  /* 0x0840000031307989 */ /* 0x00006800000e0021 */
[----:B------:R0:W4:Y:S04]  /*a7f0*/  SHFL.DOWN PT, R51, R32, 0x2, R33 ;  /* 0x0840000020337989 */ /* 0x00012800000e0021 */
[----:B------:R0:W0:Y:S02]  /*a800*/  SHFL.DOWN PT, R6, R46, 0x2, R33 ;  /* 0x084000002e067989 */ /* 0x00002400000e0021 */
.L_x_1313:
[----:B------:R-:W-:Y:S01]  /*a810*/  ISETP.GT.AND P5, PT, R43, R33, PT ;  /* 0x000000212b00720c */ /* 0x000fe20003fa4270 */
        /* <DEDUP_REMOVED lines=8> */
.L_x_1316:
[----:B------:R-:W-:Y:S01]  /*a8a0*/  UMOV UR5, 0xffffffff ;  /* 0xffffffff00057882 */ /* 0x000fe20000000000 */
[----:B------:R-:W-:Y:S02]  /*a8b0*/  @!P5 IMAD.MOV.U32 R32, RZ, RZ, R50 ;  /* 0x000000ffff20d224 */ /* 0x000fe400078e0032 */
[----:B------:R-:W-:Y:S01]  /*a8c0*/  @!P5 IMAD.IADD R46, R46, 0x1, R51 ;  /* 0x000000012e2ed824 */ /* 0x000fe200078e0233 */
[----:B------:R-:W-:Y:S06]  /*a8d0*/  BRA.DIV UR5, `(.L_x_1118) ;  /* 0x0000004205547947 */ /* 0x000fec000b800000 */
[----:B------:R0:W1:Y:S04]  /*a8e0*/  SHFL.DOWN PT, R48, R49, 0x4, R33 ;  /* 0x0880000031307989 */ /* 0x00006800000e0021 */
[----:B------:R0:W4:Y:S04]  /*a8f0*/  SHFL.DOWN PT, R51, R32, 0x4, R33 ;  /* 0x0880000020337989 */ /* 0x00012800000e0021 */
[----:B------:R0:W0:Y:S02]  /*a900*/  SHFL.DOWN PT, R6, R46, 0x4, R33 ;  /* 0x088000002e067989 */ /* 0x00002400000e0021 */
.L_x_1321:
        /* <DEDUP_REMOVED lines=9> */
.L_x_1324:
[----:B------:R-:W-:Y:S01]  /*a9a0*/  UMOV UR5, 0xffffffff ;  /* 0xffffffff00057882 */ /* 0x000fe20000000000 */
[----:B------:R-:W-:Y:S02]  /*a9b0*/  @!P5 IMAD.MOV.U32 R32, RZ, RZ, R50 ;  /* 0x000000ffff20d224 */ /* 0x000fe400078e0032 */
[----:B------:R-:W-:Y:S01]  /*a9c0*/  @!P5 IMAD.IADD R46, R46, 0x1, R51 ;  /* 0x000000012e2ed824 */ /* 0x000fe200078e0233 */
[----:B------:R-:W-:Y:S06]  /*a9d0*/  BRA.DIV UR5, `(.L_x_1120) ;  /* 0x0000004205887947 */ /* 0x000fec000b800000 */
[----:B------:R0:W1:Y:S04]  /*a9e0*/  SHFL.DOWN PT, R48, R49, 0x8, R33 ;  /* 0x0900000031307989 */ /* 0x00006800000e0021 */
[----:B------:R0:W4:Y:S04]  /*a9f0*/  SHFL.DOWN PT, R51, R32, 0x8, R33 ;  /* 0x0900000020337989 */ /* 0x00012800000e0021 */
[----:B------:R0:W0:Y:S02]  /*aa00*/  SHFL.DOWN PT, R6, R46, 0x8, R33 ;  /* 0x090000002e067989 */ /* 0x00002400000e0021 */
.L_x_1329:
        /* <DEDUP_REMOVED lines=9> */
.L_x_1332:
[----:B------:R-:W-:Y:S01]  /*aaa0*/  UMOV UR5, 0xffffffff ;  /* 0xffffffff00057882 */ /* 0x000fe20000000000 */
[----:B------:R-:W-:Y:S02]  /*aab0*/  @!P5 IMAD.MOV.U32 R32, RZ, RZ, R50 ;  /* 0x000000ffff20d224 */ /* 0x000fe400078e0032 */
[----:B------:R-:W-:Y:S01]  /*aac0*/  @!P5 IMAD.IADD R46, R46, 0x1, R51 ;  /* 0x000000012e2ed824 */ /* 0x000fe200078e0233 */
[----:B------:R-:W-:Y:S06]  /*aad0*/  BRA.DIV UR5, `(.L_x_1122) ;  /* 0x0000004205bc7947 */ /* 0x000fec000b800000 */
[----:B------:R0:W1:Y:S01]  /*aae0*/  SHFL.DOWN PT, R48, R49, 0x10, R33 ;  /* 0x0a00000031307989 */ /* 0x00006200000e0021 */
[----:B------:R-:W-:-:S03]  /*aaf0*/  VIADD R50, R28, 0x10 ;  /* 0x000000101c327836 */ /* 0x000fc60000000000 */
[----:B------:R0:W4:Y:S04]  /*ab00*/  SHFL.DOWN PT, R51, R32, 0x10, R33 ;  /* 0x0a00000020337989 */ /* 0x00012800000e0021 */
[----:B------:R0:W0:Y:S02]  /*ab10*/  SHFL.DOWN PT, R6, R46, 0x10, R33 ;  /* 0x0a0000002e067989 */ /* 0x00002400000e0021 */
.L_x_1337:
[----:B------:R-:W-:Y:S01]  /*ab20*/  ISETP.GT.AND P5, PT, R50, R33, PT ;  /* 0x000000213200720c */ /* 0x000fe20003fa4270 */
[----:B------:R-:W-:-:S12]  /*ab30*/  UMOV UR5, 0xffffffff ;  /* 0xffffffff00057882 */ /* 0x000fd80000000000 */
[----:B------:R-:W-:-:S04]  /*ab40*/  @!P5 ISETP.NE.U32.AND P4, PT, R49, RZ, PT ;  /* 0x000000ff3100d20c */ /* 0x000fc80003f85070 */
[----:B------:R-:W-:-:S04]  /*ab50*/  @!P5 ISETP.NE.AND.EX P4, PT, R32, RZ, PT, P4 ;  /* 0x000000ff2000d20c */ /* 0x000fc80003f85340 */
[----:B0-----:R-:W-:Y:S02]  /*ab60*/  @!P5 SEL R7, R6, RZ, !P4 ;  /* 0x000000ff0607d207 */ /* 0x001fe40006000000 */
[----:B-1----:R-:W-:-:S03]  /*ab70*/  @!P5 IADD3 R48, P4, PT, R48, R49, RZ ;  /* 0x000000313030d210 */ /* 0x002fc60007f9e0ff */
[----:B------:R-:W-:Y:S02]  /*ab80*/  @!P5 IMAD.IADD R46, R46, 0x1, R7 ;  /* 0x000000012e2ed824 */ /* 0x000fe400078e0207 */
[----:B----4-:R-:W-:Y:S01]  /*ab90*/  @!P5 IMAD.X R51, R51, 0x1, R32, P4 ;  /* 0x000000013333d824 */ /* 0x010fe200020e0620 */
[----:B------:R-:W-:Y:S01]  /*aba0*/  ISETP.NE.U32.AND P4, PT, R40, RZ, PT ;  /* 0x000000ff2800720c */ /* 0x000fe20003f85070 */
[----:B------:R-:W-:Y:S02]  /*abb0*/  @!P5 IMAD.MOV.U32 R49, RZ, RZ, R48 ;  /* 0x000000ffff31d224 */ /* 0x000fe400078e0030 */
[----:B------:R-:W-:Y:S01]  /*abc0*/  @!P5 IMAD.MOV.U32 R32, RZ, RZ, R51 ;  /* 0x000000ffff20d224 */ /* 0x000fe200078e0033 */
[----:B------:R-:W-:Y:S02]  /*abd0*/  ISETP.NE.AND.EX P4, PT, R41, RZ, PT, P4 ;  /* 0x000000ff2900720c */ /* 0x000fe40003f85340 */
[----:B------:R-:W-:Y:S02]  /*abe0*/  ISETP.NE.AND P5, PT, R5, 0x65, PT ;  /* 0x000000650500780c */ /* 0x000fe40003fa5270 */
[----:B------:R-:W-:-:S02]  /*abf0*/  SEL R5, R46, RZ, !P4 ;  /* 0x000000ff2e057207 */ /* 0x000fc40006000000 */
[----:B------:R-:W-:Y:S01]  /*ac00*/  IADD3 R40, P6, PT, R40, R49, RZ ;  /* 0x0000003128287210 */ /* 0x000fe20007fde0ff */
[----:B------:R-:W-:-:S12]  /*ac10*/  BRA.DIV UR5, `(.L_x_1123) ;  /* 0x0000004205c47947 */ /* 0x000fd8000b800000 */
.L_x_1340:
[----:B------:R-:W-:Y:S01]  /*ac20*/  UMOV UR5, 0xffffffff ;  /* 0xffffffff00057882 */ /* 0x000fe20000000000 */
[----:B------:R-:W-:Y:S02]  /*ac30*/  IMAD.X R41, R41, 0x1, R32, P6 ;  /* 0x0000000129297824 */ /* 0x000fe400030e0620 */
[----:B------:R-:W-:Y:S02]  /*ac40*/  IMAD.IADD R38, R5, 0x1, R38 ;  /* 0x0000000105267824 */ /* 0x000fe400078e0226 */
[----:B------:R-:W-:Y:S01]  /*ac50*/  VIADD R47, R47, 0xffffffe0 ;  /* 0xffffffe02f2f7836 */ /* 0x000fe20000000000 */
[----:B------:R-:W-:Y:S06]  /*ac60*/  BRA.DIV UR5, `(.L_x_1124) ;  /* 0x0000004205d07947 */ /* 0x000fec000b800000 */
[----:B------:R-:W-:-:S13]  /*ac70*/  VOTE.ALL P5, P5 ;  /* 0x0000000000ff7806 */ /* 0x000fda00028a0000 */
.L_x_1343:
[----:B------:R-:W-:Y:S05]  /*ac80*/  @P5 BRA `(.L_x_1125) ;  /* 0xfffffff800485947 */ /* 0x000fea000383ffff */
.L_x_1111:
[----:B------:R-:W0:Y:S01]  /*ac90*/  S2R R4, SR_TID.X ;  /* 0x0000000000047919 */ /* 0x000e220000002100 */
[----:B------:R-:W-:Y:S01]  /*aca0*/  BSSY.RECONVERGENT B0, `(.L_x_1126) ;  /* 0x0000018000007945 */ /* 0x000fe20003800200 */
[----:B------:R-:W-:Y:S02]  /*acb0*/  IMAD.MOV.U32 R24, RZ, RZ, R40 ;  /* 0x000000ffff187224 */ /* 0x000fe400078e0028 */
[----:B------:R-:W-:Y:S01]  /*acc0*/  IMAD.MOV.U32 R25, RZ, RZ, R41 ;  /* 0x000000ffff197224 */ /* 0x000fe200078e0029 */
[----:B0-----:R-:W-:-:S13]  /*acd0*/  ISETP.NE.AND P4, PT, R4, RZ, PT ;  /* 0x000000ff0400720c */ /* 0x001fda0003f85270 */
[----:B------:R-:W-:Y:S05]  /*ace0*/  @P4 BRA `(.L_x_1127) ;  /* 0x00000000004c4947 */ /* 0x000fea0003800000 */
        /* <DEDUP_REMOVED lines=19> */
.L_x_1127:
[----:B------:R-:W-:Y:S05]  /*ae20*/  BSYNC.RECONVERGENT B0 ;  /* 0x0000000000007941 */ /* 0x000fea0003800200 */
.L_x_1126:
[----:B------:R-:W-:-:S13]  /*ae30*/  ISETP.NE.AND P4, PT, R28, RZ, PT ;  /* 0x000000ff1c00720c */ /* 0x000fda0003f85270 */
[----:B0-----:R-:W0:Y:S01]  /*ae40*/  @!P4 S2R R5, SR_CgaCtaId ;  /* 0x000000000005c919 */ /* 0x001e220000008800 */
[----:B------:R-:W-:Y:S01]  /*ae50*/  @!P4 MOV R4, 0x400 ;  /* 0x000004000004c802 */ /* 0x000fe20000000f00 */
[----:B------:R-:W-:Y:S02]  /*ae60*/  @!P4 IMAD.MOV.U32 R27, RZ, RZ, R24 ;  /* 0x000000ffff1bc224 */ /* 0x000fe400078e0018 */
[----:B--2---:R-:W-:Y:S02]  /*ae70*/  @!P4 IMAD.MOV.U32 R0, RZ, RZ, R25 ;  /* 0x000000ffff00c224 */ /* 0x004fe400078e0019 */
[----:B---3--:R-:W-:Y:S01]  /*ae80*/  @!P4 IMAD.MOV.U32 R9, RZ, RZ, R38 ;  /* 0x000000ffff09c224 */ /* 0x008fe200078e0026 */
[----:B0-----:R-:W-:-:S05]  /*ae90*/  @!P4 LEA R5, R5, R4, 0x18 ;  /* 0x000000040505c211 */ /* 0x001fca00078ec0ff */
[----:B------:R0:W-:Y:S04]  /*aea0*/  @!P4 STS.64 [R5+0x88], R24 ;  /* 0x000088180500c388 */ /* 0x0001e80000000a00 */
[----:B------:R0:W-:Y:S02]  /*aeb0*/  @!P4 STS [R5+0x90], R38 ;  /* 0x000090260500c388 */ /* 0x0001e40000000800 */
.L_x_1095:
[----:B------:R-:W0:Y:S01]  /*aec0*/  S2R R33, SR_TID.X ;  /* 0x0000000000217919 */ /* 0x000e220000002100 */
[----:B------:R-:W-:Y:S01]  /*aed0*/  ISETP.NE.AND P4, PT, R8, R10, PT ;  /* 0x0000000a0800720c */ /* 0x000fe20003f85270 */
[----:B------:R-:W-:Y:S05]  /*aee0*/  WARPSYNC.ALL ;  /* 0x0000000000007948 */ /* 0x000fea0003800000 */
[----:B------:R-:W-:Y:S06]  /*aef0*/  BAR.SYNC.DEFER_BLOCKING 0x0 ;  /* 0x0000000000007b1d */ /* 0x000fec0000010000 */
[----:B------:R-:W-:Y:S01]  /*af00*/  BSSY.RECONVERGENT B0, `(.L_x_1128) ;  /* 0x0000015000007945 */ /* 0x000fe20003800200 */
[----:B0-----:R-:W-:-:S05]  /*af10*/  IMAD R25, R33, 0x9, RZ ;  /* 0x0000000921197824 */ /* 0x001fca00078e02ff */
[----:B------:R-:W-:-:S04]  /*af20*/  ISETP.EQ.U32.AND P5, PT, R26, R25, PT ;  /* 0x000000191a00720c */ /* 0x000fc80003fa2070 */
[----:B------:R-:W-:Y:S02]  /*af30*/  ISETP.EQ.OR.EX P6, PT, R30, RZ, P4, P5 ;  /* 0x000000ff1e00720c */ /* 0x000fe400027c2750 */
[----:B------:R-:W-:Y:S02]  /*af40*/  ISETP.NE.AND P4, PT, R33, RZ, PT ;  /* 0x000000ff2100720c */ /* 0x000fe40003f85270 */
[----:B------:R-:W-:Y:S02]  /*af50*/  ISETP.NE.AND P5, PT, R31, RZ, PT ;  /* 0x000000ff1f00720c */ /* 0x000fe40003fa5270 */
[----:B------:R-:W-:Y:S02]  /*af60*/  P2R R7, PR, RZ, 0x40 ;  /* 0x00000040ff077803 */ /* 0x000fe40000000000 */
[----:B------:R-:W-:Y:S02]  /*af70*/  SEL R28, RZ, 0x1, !P5 ;  /* 0x00000001ff1c7807 */ /* 0x000fe40006800000 */
[----:B------:R-:W-:-:S05]  /*af80*/  SEL R24, RZ, 0x1, !P6 ;  /* 0x00000001ff187807 */ /* 0x000fca0007000000 */
[----:B------:R-:W-:Y:S05]  /*af90*/  @!P4 BRA `(.L_x_1129) ;  /* 0x00000000002cc947 */ /* 0x000fea0003800000 */
[----:B------:R-:W0:Y:S01]  /*afa0*/  S2UR UR6, SR_CgaCtaId ;  /* 0x00000000000679c3 */ /* 0x000e220000008800 */
[----:B------:R-:W-:Y:S01]  /*afb0*/  UMOV UR5, 0x400 ;  /* 0x0000040000057882 */ /* 0x000fe20000000000 */
[----:B------:R-:W-:-:S04]  /*afc0*/  ISETP.NE.U32.AND P4, PT, R27, RZ, PT ;  /* 0x000000ff1b00720c */ /* 0x000fc80003f85070 */
[----:B------:R-:W-:Y:S01]  /*afd0*/  ISETP.NE.AND.EX P4, PT, R0, RZ, PT, P4 ;  /* 0x000000ff0000720c */ /* 0x000fe20003f85340 */
[----:B0-----:R-:W-:-:S09]  /*afe0*/  ULEA UR5, UR6, UR5, 0x18 ;  /* 0x0000000506057291 */ /* 0x001fd2000f8ec0ff */
[----:B------:R-:W0:Y:S04]  /*aff0*/  LDS R6, [UR5+0x90] ;  /* 0x00009005ff067984 */ /* 0x000e280008000800 */
[----:B------:R-:W1:Y:S01]  /*b000*/  LDS.64 R4, [UR5+0x88] ;  /* 0x00008805ff047984 */ /* 0x000e620008000a00 */
[----:B0-----:R-:W-:Y:S02]  /*b010*/  SEL R6, R6, RZ, !P4 ;  /* 0x000000ff06067207 */ /* 0x001fe40006000000 */
[----:B-1----:R-:W-:-:S03]  /*b020*/  IADD3 R27, P4, PT, R4, R27, RZ ;  /* 0x0000001b041b7210 */ /* 0x002fc60007f9e0ff */
[----:B------:R-:W-:Y:S02]  /*b030*/  IMAD.IADD R9, R9, 0x1, R6 ;  /* 0x0000000109097824 */ /* 0x000fe400078e0206 */
[----:B------:R-:W-:-:S08]  /*b040*/  IMAD.X R0, R5, 0x1, R0, P4 ;  /* 0x0000000105007824 */ /* 0x000fd000020e0600 */
.L_x_1129:
[----:B------:R-:W-:Y:S05]  /*b050*/  BSYNC.RECONVERGENT B0 ;  /* 0x0000000000007941 */ /* 0x000fea0003800200 */
.L_x_1128:
[----:B------:R-:W-:Y:S01]  /*b060*/  IADD3 R28, P4, P5, R27, R28, R24 ;  /* 0x0000001c1b1c7210 */ /* 0x000fe20007d9e018 */
[C---:B------:R-:W-:Y:S01]  /*b070*/  VIADD R5, R25.reuse, 0x3 ;  /* 0x0000000319057836 */ /* 0x040fe20000000000 */
[----:B------:R-:W-:Y:S01]  /*b080*/  ISETP.NE.AND P6, PT, R22, R2, PT ;  /* 0x000000021600720c */ /* 0x000fe20003fc5270 */
[----:B------:R-:W0:Y:S01]  /*b090*/  S2UR UR5, SR_CgaCtaId ;  /* 0x00000000000579c3 */ /* 0x000e220000008800 */
[----:B------:R-:W-:Y:S01]  /*b0a0*/  IADD3.X R39, PT, PT, R0, RZ, RZ, P4, P5 ;  /* 0x000000ff00277210 */ /* 0x000fe200027ea4ff */
[----:B------:R-:W-:Y:S01]  /*b0b0*/  UMOV UR4, 0x400 ;  /* 0x0000040000047882 */ /* 0x000fe20000000000 */
[----:B------:R-:W-:Y:S01]  /*b0c0*/  ISETP.EQ.U32.AND P5, PT, R26, R5, PT ;  /* 0x000000051a00720c */ /* 0x000fe20003fa2070 */
[----:B------:R-:W-:Y:S01]  /*b0d0*/  VIADD R5, R25, 0x7 ;  /* 0x0000000719057836 */ /* 0x000fe20000000000 */
[----:B------:R-:W-:Y:S01]  /*b0e0*/  ISETP.NE.AND P4, PT, R14, R16, PT ;  /* 0x000000100e00720c */ /* 0x000fe20003f85270 */
[----:B------:R-:W-:Y:S01]  /*b0f0*/  BSSY.RECONVERGENT B0, `(.L_x_1130) ;  /* 0x0000135000007945 */ /* 0x000fe20003800200 */
[----:B------:R-:W-:-:S02]  /*b100*/  SEL R35, RZ, 0x1, !P2 ;  /* 0x00000001ff237807 */ /* 0x000fc40005000000 */
[----:B------:R-:W-:Y:S02]  /*b110*/  ISETP.EQ.OR.EX P4, PT, R30, RZ, P4, P5 ;  /* 0x000000ff1e00720c */ /* 0x000fe40002782750 */
[----:B------:R-:W-:Y:S02]  /*b120*/  ISETP.EQ.U32.AND P5, PT, R26, R5, PT ;  /* 0x000000051a00720c */ /* 0x000fe40003fa2070 */
[----:B------:R-:W-:Y:S02]  /*b130*/  SEL R5, RZ, 0x1, !P3 ;  /* 0x00000001ff057807 */ /* 0x000fe40005800000 */
[----:B------:R-:W-:Y:S02]  /*b140*/  ISETP.EQ.OR.EX P6, PT, R30, RZ, P6, P5 ;  /* 0x000000ff1e00720c */ /* 0x000fe400037c2750 */
[----:B------:R-:W-:Y:S02]  /*b150*/  ISETP.NE.AND P5, PT, R7, RZ, PT ;  /* 0x000000ff0700720c */ /* 0x000fe40003fa5270 */
[----:B------:R-:W-:-:S02]  /*b160*/  SEL R36, RZ, 0x1, !P1 ;  /* 0x00000001ff247807 */ /* 0x000fc40004800000 */
[----:B------:R-:W-:Y:S02]  /*b170*/  SEL R4, R9, RZ, !P5 ;  /* 0x000000ff09047207 */ /* 0x000fe40006800000 */
[----:B------:R-:W-:Y:S01]  /*b180*/  IADD3 R49, P5, PT, R27, R24, RZ ;  /* 0x000000181b317210 */ /* 0x000fe20007fbe0ff */
[----:B0-----:R-:W-:Y:S01]  /*b190*/  ULEA UR4, UR5, UR4, 0x18 ;  /* 0x0000000405047291 */ /* 0x001fe2000f8ec0ff */
[----:B------:R-:W-:Y:S01]  /*b1a0*/  SEL R37, RZ, 0x1, !P0 ;  /* 0x00000001ff257807 */ /* 0x000fe20004000000 */
[----:B------:R-:W-:Y:S01]  /*b1b0*/  IMAD.IADD R11, R11, 0x1, R4 ;  /* 0x000000010b0b7824 */ /* 0x000fe200078e0204 */
[----:B------:R-:W-:Y:S01]  /*b1c0*/  SEL R44, RZ, 0x1, !P6 ;  /* 0x00000001ff2c7807 */ /* 0x000fe20007000000 */
[----:B------:R-:W-:Y:S01]  /*b1d0*/  IMAD.X R46, RZ, RZ, R0, P5 ;  /* 0x000000ffff2e7224 */ /* 0x000fe200028e0600 */
[----:B------:R-:W-:Y:S02]  /*b1e0*/  IADD3 R32, P5, PT, R28, R5, RZ ;  /* 0x000000051c207210 */ /* 0x000fe40007fbe0ff */
[----:B------:R-:W-:-:S02]  /*b1f0*/  SEL R5, RZ, 0x1, !P4 ;  /* 0x00000001ff057807 */ /* 0x000fc40006000000 */
[----:B------:R-:W-:Y:S01]  /*b200*/  LDS R42, [UR4+0xc0] ;  /* 0x0000c004ff2a7984 */ /* 0x000fe20008000800 */
[----:B------:R-:W-:Y:S01]  /*b210*/  IMAD.X R41, RZ, RZ, R39, P5 ;  /* 0x000000ffff297224 */ /* 0x000fe200028e0627 */
[----:B------:R-:W-:-:S05]  /*b220*/  IADD3 R34, P5, PT, R32, R5, RZ ;  /* 0x0000000520227210 */ /* 0x000fca0007fbe0ff */
[----:B------:R-:W-:Y:S01]  /*b230*/  IMAD.X R43, RZ, RZ, R41, P5 ;  /* 0x000000ffff2b7224 */ /* 0x000fe200028e0629 */
[----:B------:R-:W-:-:S05]  /*b240*/  IADD3 R35, P5, PT, R34, R35, RZ ;  /* 0x0000002322237210 */ /* 0x000fca0007fbe0ff */
[----:B------:R-:W-:Y:S01]  /*b250*/  IMAD.X R38, RZ, RZ, R43, P5 ;  /* 0x000000ffff267224 */ /* 0x000fe200028e062b */
[----:B------:R-:W-:-:S05]  /*b260*/  IADD3 R36, P5, PT, R35, R36, RZ ;  /* 0x0000002423247210 */ /* 0x000fca0007fbe0ff */
[----:B------:R-:W-:Y:S01]  /*b270*/  IMAD.X R45, RZ, RZ, R38, P5 ;  /* 0x000000ffff2d7224 */ /* 0x000fe200028e0626 */
[----:B------:R-:W-:-:S05]  /*b280*/  IADD3 R37, P5, PT, R36, R37, RZ ;  /* 0x0000002524257210 */ /* 0x000fca0007fbe0ff */
[----:B------:R-:W-:Y:S01]  /*b290*/  IMAD.X R40, RZ, RZ, R45, P5 ;  /* 0x000000ffff287224 */ /* 0x000fe200028e062d */
[----:B------:R-:W-:-:S04]  /*b2a0*/  ISETP.NE.AND P5, PT, R31, RZ, PT ;  /* 0x000000ff1f00720c */ /* 0x000fc80003fa5270 */
[----:B------:R-:W-:Y:S02]  /*b2b0*/  SEL R4, R11, RZ, !P5 ;  /* 0x000000ff0b047207 */ /* 0x000fe40006800000 */
[----:B------:R-:W-:-:S03]  /*b2c0*/  IADD3 R47, P5, PT, R37, R44, RZ ;  /* 0x0000002c252f7210 */ /* 0x000fc60007fbe0ff */
[----:B------:R-:W-:Y:S02]  /*b2d0*/  IMAD.IADD R13, R13, 0x1, R4 ;  /* 0x000000010d0d7824 */ /* 0x000fe400078e0204 */
[----:B------:R-:W-:-:S03]  /*b2e0*/  IMAD.X R44, RZ, RZ, R40, P5 ;  /* 0x000000ffff2c7224 */ /* 0x000fc600028e0628 */
[----:B------:R-:W-:-:S05]  /*b2f0*/  SEL R4, R13, RZ, !P3 ;  /* 0x000000ff0d047207 */ /* 0x000fca0005800000 */
[----:B------:R-:W-:Y:S02]  /*b300*/  IMAD.IADD R15, R15, 0x1, R4 ;  /* 0x000000010f0f7824 */ /* 0x000fe400078e0204 */
[----:B------:R-:W0:Y:S03]  /*b310*/  LDS.64 R4, [UR4+0xc8] ;  /* 0x0000c804ff047984 */ /* 0x000e260008000a00 */
[----:B------:R-:W-:-:S05]  /*b320*/  SEL R6, R15, RZ, !P4 ;  /* 0x000000ff0f067207 */ /* 0x000fca0006000000 */
[----:B------:R-:W-:-:S05]  /*b330*/  IMAD.IADD R17, R17, 0x1, R6 ;  /* 0x0000000111117824 */ /* 0x000fca00078e0206 */
[----:B------:R-:W-:-:S05]  /*b340*/  SEL R6, R17, RZ, !P2 ;  /* 0x000000ff11067207 */ /* 0x000fca0005000000 */
[----:B------:R-:W-:Y:S02]  /*b350*/  IMAD.IADD R19, R19, 0x1, R6 ;  /* 0x0000000113137824 */ /* 0x000fe400078e0206 */
[----:B------:R-:W1:Y:S03]  /*b360*/  LDS.64 R6, [UR4+0xb8] ;  /* 0x0000b804ff067984 */ /* 0x000e660008000a00 */
[----:B------:R-:W-:-:S05]  /*b370*/  SEL R24, R19, RZ, !P1 ;  /* 0x000000ff13187207 */ /* 0x000fca0004800000 */
[----:B------:R-:W-:-:S05]  /*b380*/  IMAD.IADD R21, R21, 0x1, R24 ;  /* 0x0000000115157824 */ /* 0x000fca00078e0218 */
[----:B------:R-:W-:-:S05]  /*b390*/  SEL R24, R21, RZ, !P0 ;  /* 0x000000ff15187207 */ /* 0x000fca0004000000 */
[----:B------:R-:W-:Y:S01]  /*b3a0*/  IMAD.IADD R23, R23, 0x1, R24 ;  /* 0x0000000117177824 */ /* 0x000fe200078e0218 */
[----:B0-----:R-:W-:-:S04]  /*b3b0*/  ISETP.GE.U32.AND P5, PT, R4, 0x101, PT ;  /* 0x000001010400780c */ /* 0x001fc80003fa6070 */
[----:B------:R-:W-:Y:S02]  /*b3c0*/  SEL R24, R23, RZ, !P6 ;  /* 0x000000ff17187207 */ /* 0x000fe40007000000 */
[----:B------:R-:W-:-:S03]  /*b3d0*/  ISETP.GE.AND.EX P5, PT, R5, RZ, PT, P5 ;  /* 0x000000ff0500720c */ /* 0x000fc60003fa6350 */
[----:B------:R-:W-:-:S10]  /*b3e0*/  IMAD.IADD R3, R3, 0x1, R24 ;  /* 0x0000000103037824 */ /* 0x000fd400078e0218 */
[----:B------:R-:W-:Y:S05]  /*b3f0*/  @!P5 BRA `(.L_x_1131) ;  /* 0x000000080010d947 */ /* 0x000fea0003800000 */
[----:B------:R-:W-:Y:S01]  /*b400*/  ISETP.NE.U32.AND P5, PT, R26, R25, PT ;  /* 0x000000191a00720c */ /* 0x000fe20003fa5070 */
[----:B------:R-:W-:Y:S01]  /*b410*/  IMAD.MOV.U32 R0, RZ, RZ, 0x9 ;  /* 0x00000009ff007424 */ /* 0x000fe200078e00ff */
[----:B------:R-:W0:Y:S01]  /*b420*/  LDS.64 R24, [UR4+0xa8] ;  /* 0x0000a804ff187984 */ /* 0x000e220008000a00 */
[----:B------:R-:W-:Y:S01]  /*b430*/  ISETP.NE.AND P6, PT, R8, R10, PT ;  /* 0x0000000a0800720c */ /* 0x000fe20003fc5270 */
[----:B------:R-:W2:Y:S01]  /*b440*/  LDCU.64 UR12, c[0x0][0x398] ;  /* 0x00007300ff0c77ac */ /* 0x000ea20008000a00 */
[----:B------:R-:W-:Y:S01]  /*b450*/  BSSY.RECONVERGENT B1, `(.L_x_1132) ;  /* 0x000007d000017945 */ /* 0x000fe20003800200 */
[----:B------:R-:W-:Y:S01]  /*b460*/  BAR.SYNC.DEFER_BLOCKING 0x0 ;  /* 0x0000000000007b1d */ /* 0x000fe20000010000 */
[----:B------:R-:W-:Y:S02]  /*b470*/  ISETP.NE.AND.EX P5, PT, R30, RZ, !P6, P5 ;  /* 0x000000ff1e00720c */ /* 0x000fe400077a5350 */
[----:B------:R-:W-:Y:S01]  /*b480*/  ISETP.NE.AND P6, PT, R31, RZ, PT ;  /* 0x000000ff1f00720c */ /* 0x000fe20003fc5270 */
[----:B------:R-:W-:-:S02]  /*b490*/  IMAD R31, R33, R0, 0x7 ;  /* 0x00000007211f7424 */ /* 0x000fc400078e0200 */
[----:B------:R-:W3:Y:S08]  /*b4a0*/  LDCU.64 UR14, c[0x0][0x3a0] ;  /* 0x00007400ff0e77ac */ /* 0x000ef00008000a00 */
[--C-:B0-----:R-:W-:Y:S02]  /*b4b0*/  @!P5 IMAD.IADD R27, R27, 0x1, -R24.reuse ;  /* 0x000000011b1bd824 */ /* 0x101fe400078e0a18 */
[----:B------:R-:W-:-:S02]  /*b4c0*/  @P6 IMAD.IADD R49, R49, 0x1, -R24 ;  /* 0x0000000131316824 */ /* 0x000fc400078e0a18 */
[--C-:B------:R-:W-:Y:S01]  /*b4d0*/  @P3 IMAD.IADD R28, R28, 0x1, -R24.reuse ;  /* 0x000000011c1c3824 */ /* 0x100fe200078e0a18 */
[----:B------:R-:W-:Y:S01]  /*b4e0*/  @!P5 LEA R27, R27, UR4, 0x3 ;  /* 0x000000041b1bdc11 */ /* 0x000fe2000f8e18ff */
[--C-:B------:R-:W-:Y:S01]  /*b4f0*/  @P4 IMAD.IADD R32, R32, 0x1, -R24.reuse ;  /* 0x0000000120204824 */ /* 0x100fe200078e0a18 */
[----:B------:R-:W-:Y:S01]  /*b500*/  @P6 LEA R49, R49, UR4, 0x3 ;  /* 0x0000000431316c11 */ /* 0x000fe2000f8e18ff */
[--C-:B------:R-:W-:Y:S01]  /*b510*/  @P2 IMAD.IADD R34, R34, 0x1, -R24.reuse ;  /* 0x0000000122222824 */ /* 0x100fe200078e0a18 */
[----:B------:R-:W-:Y:S01]  /*b520*/  @P3 LEA R28, R28, UR4, 0x3 ;  /* 0x000000041c1c3c11 */ /* 0x000fe2000f8e18ff */
[----:B------:R0:W-:Y:S01]  /*b530*/  @!P5 STS.64 [R27], R8 ;  /* 0x000000081b00d388 */ /* 0x0001e20000000a00 */
[----:B------:R-:W-:Y:S01]  /*b540*/  ISETP.NE.U32.AND P5, PT, R26, R31, PT ;  /* 0x0000001f1a00720c */ /* 0x000fe20003fa5070 */
[----:B------:R-:W-:Y:S01]  /*b550*/  IMAD R31, R33, R0, 0x8 ;  /* 0x00000008211f7424 */ /* 0x000fe200078e0200 */
[----:B------:R-:W-:Y:S01]  /*b560*/  @P4 LEA R32, R32, UR4, 0x3 ;  /* 0x0000000420204c11 */ /* 0x000fe2000f8e18ff */
[----:B------:R0:W-:Y:S01]  /*b570*/  @P6 STS.64 [R49], R10 ;  /* 0x0000000a31006388 */ /* 0x0001e20000000a00 */
[----:B------:R-:W-:Y:S01]  /*b580*/  ISETP.NE.AND P6, PT, R22, R2, PT ;  /* 0x000000021600720c */ /* 0x000fe20003fc5270 */
[--C-:B------:R-:W-:Y:S01]  /*b590*/  @P1 IMAD.IADD R35, R35, 0x1, -R24.reuse ;  /* 0x0000000123231824 */ /* 0x100fe200078e0a18 */
[----:B------:R-:W-:Y:S01]  /*b5a0*/  @P2 LEA R34, R34, UR4, 0x3 ;  /* 0x0000000422222c11 */ /* 0x000fe2000f8e18ff */
[----:B------:R0:W-:Y:S01]  /*b5b0*/  @P3 STS.64 [R28], R12 ;  /* 0x0000000c1c003388 */ /* 0x0001e20000000a00 */
[----:B------:R-:W-:Y:S01]  /*b5c0*/  ISETP.NE.AND.EX P5, PT, R30, RZ, !P6, P5 ;  /* 0x000000ff1e00720c */ /* 0x000fe200077a5350 */
[----:B------:R-:W-:Y:S01]  /*b5d0*/  @P0 IMAD.IADD R36, R36, 0x1, -R24 ;  /* 0x0000000124240824 */ /* 0x000fe200078e0a18 */
[----:B------:R-:W-:Y:S01]  /*b5e0*/  ISETP.NE.U32.AND P3, PT, R26, R31, PT ;  /* 0x0000001f1a00720c */ /* 0x000fe20003f65070 */
[----:B------:R0:W-:Y:S01]  /*b5f0*/  @P4 STS.64 [R32], R14 ;  /* 0x0000000e20004388 */ /* 0x0001e20000000a00 */
[----:B------:R-:W-:-:S02]  /*b600*/  ISETP.NE.AND P6, PT, R2, R29, PT ;  /* 0x0000001d0200720c */ /* 0x000fc40003fc5270 */
[----:B------:R-:W-:Y:S01]  /*b610*/  @P1 LEA R35, R35, UR4, 0x3 ;  /* 0x0000000423231c11 */ /* 0x000fe2000f8e18ff */
[----:B------:R0:W-:Y:S01]  /*b620*/  @P2 STS.64 [R34], R16 ;  /* 0x0000001022002388 */ /* 0x0001e20000000a00 */
[----:B------:R-:W-:Y:S02]  /*b630*/  ISETP.NE.AND.EX P3, PT, R30, RZ, !P6, P3 ;  /* 0x000000ff1e00720c */ /* 0x000fe40007765330 */
[----:B------:R-:W-:Y:S01]  /*b640*/  @P0 LEA R36, R36, UR4, 0x3 ;  /* 0x0000000424240c11 */ /* 0x000fe2000f8e18ff */
[----:B------:R0:W-:Y:S02]  /*b650*/  @P1 STS.64 [R35], R18 ;  /* 0x0000001223001388 */ /* 0x0001e40000000a00 */
[----:B------:R-:W-:Y:S02]  /*b660*/  @!P5 IMAD.IADD R37, R37, 0x1, -R24 ;  /* 0x000000012525d824 */ /* 0x000fe400078e0a18 */
[----:B------:R0:W-:Y:S01]  /*b670*/  @P0 STS.64 [R36], R20 ;  /* 0x0000001424000388 */ /* 0x0001e20000000a00 */
[----:B------:R-:W-:-:S02]  /*b680*/  ISETP.GT.U32.AND P0, PT, R4, R33, PT ;  /* 0x000000210400720c */ /* 0x000fc40003f04070 */
[----:B------:R-:W-:Y:S02]  /*b690*/  @!P5 LEA R37, R37, UR4, 0x3 ;  /* 0x000000042525dc11 */ /* 0x000fe4000f8e18ff */
[----:B------:R-:W-:Y:S01]  /*b6a0*/  ISETP.GT.U32.AND.EX P0, PT, R5, RZ, PT, P0 ;  /* 0x000000ff0500720c */ /* 0x000fe20003f04100 */
[----:B------:R-:W-:Y:S02]  /*b6b0*/  @!P3 IMAD.IADD R47, R47, 0x1, -R24 ;  /* 0x000000012f2fb824 */ /* 0x000fe400078e0a18 */
[----:B------:R0:W-:Y:S03]  /*b6c0*/  @!P5 STS.64 [R37], R22 ;  /* 0x000000162500d388 */ /* 0x0001e60000000a00 */
[----:B------:R-:W-:-:S05]  /*b6d0*/  @!P3 LEA R47, R47, UR4, 0x3 ;  /* 0x000000042f2fbc11 */ /* 0x000fca000f8e18ff */
[----:B------:R0:W-:Y:S01]  /*b6e0*/  @!P3 STS.64 [R47], R2 ;  /* 0x000000022f00b388 */ /* 0x0001e20000000a00 */
[----:B------:R-:W-:Y:S06]  /*b6f0*/  BAR.SYNC.DEFER_BLOCKING 0x0 ;  /* 0x0000000000007b1d */ /* 0x000fec0000010000 */
[----:B--23--:R-:W-:Y:S05]  /*b700*/  @!P0 BRA `(.L_x_1133) ;  /* 0x0000000400448947 */ /* 0x00cfea0003800000 */
[----:B0-----:R-:W-:Y:S01]  /*b710*/  IMAD.MOV.U32 R23, RZ, RZ, R33 ;  /* 0x000000ffff177224 */ /* 0x001fe200078e0021 */
[----:B------:R-:W-:Y:S01]  /*b720*/  BSSY.RECONVERGENT B2, `(.L_x_1134) ;  /* 0x000002e000027945 */ /* 0x000fe20003800200 */
[----:B------:R-:W-:-:S03]  /*b730*/  IMAD.MOV.U32 R27, RZ, RZ, RZ ;  /* 0x000000ffff1b7224 */ /* 0x000fc600078e00ff */
[----:B------:R-:W-:-:S04]  /*b740*/  LOP3.LUT R3, RZ, R23, RZ, 0x33, !PT ;  /* 0x00000017ff037212 */ /* 0x000fc800078e33ff */
[----:B------:R-:W-:Y:S02]  /*b750*/  IADD3 R16, P0, PT, R4, R3, RZ ;  /* 0x0000000304107210 */ /* 0x000fe40007f1e0ff */
[----:B------:R-:W-:Y:S02]  /*b760*/  LOP3.LUT R3, RZ, R27, RZ, 0x33, !PT ;  /* 0x0000001bff037212 */ /* 0x000fe400078e33ff */
[----:B------:R-:W-:-:S03]  /*b770*/  LOP3.LUT R0, R16, 0x300, RZ, 0xc0, !PT ;  /* 0x0000030010007812 */ /* 0x000fc600078ec0ff */
[----:B------:R-:W-:Y:S01]  /*b780*/  IMAD.X R3, R5, 0x1, R3, P0 ;  /* 0x0000000105037824 */ /* 0x000fe200000e0603 */
[----:B------:R-:W-:Y:S02]  /*b790*/  ISETP.NE.U32.AND P1, PT, R0, 0x300, PT ;  /* 0x000003000000780c */ /* 0x000fe40003f25070 */
[----:B------:R-:W-:Y:S02]  /*b7a0*/  ISETP.GE.U32.AND P0, PT, R16, 0x300, PT ;  /* 0x000003001000780c */ /* 0x000fe40003f06070 */
[----:B------:R-:W-:Y:S02]  /*b7b0*/  ISETP.NE.AND.EX P1, PT, RZ, RZ, PT, P1 ;  /* 0x000000ffff00720c */ /* 0x000fe40003f25310 */
[----:B------:R-:W-:-:S11]  /*b7c0*/  ISETP.GE.U32.AND.EX P0, PT, R3, RZ, PT, P0 ;  /* 0x000000ff0300720c */ /* 0x000fd60003f06100 */
[----:B------:R-:W-:Y:S05]  /*b7d0*/  @!P1 BRA `(.L_x_1135) ;  /* 0x0000000000889947 */ /* 0x000fea0003800000 */
[----:B------:R-:W0:Y:S01]  /*b7e0*/  LDCU.64 UR6, c[0x0][0x3a0] ;  /* 0x00007400ff0677ac */ /* 0x000e220008000a00 */
[----:B------:R-:W-:Y:S01]  /*b7f0*/  SHF.R.U64 R16, R16, 0x8, R3 ;  /* 0x0000000810107819 */ /* 0x000fe20000001203 */
[----:B------:R-:W-:Y:S01]  /*b800*/  IMAD.MOV.U32 R17, RZ, RZ, RZ ;  /* 0x000000ffff117224 */ /* 0x000fe200078e00ff */
[----:B------:R-:W-:Y:S01]  /*b810*/  IADD3 R13, P1, PT, R24, R23, RZ ;  /* 0x00000017180d7210 */ /* 0x000fe20007f3e0ff */
[----:B------:R-:W2:Y:S02]  /*b820*/  LDCU.64 UR10, c[0x0][0x398] ;  /* 0x00007300ff0a77ac */ /* 0x000ea40008000a00 */
        /* <DEDUP_REMOVED lines=9> */
[----:B--2---:R-:W-:-:S02]  /*b8c0*/  IADD3 R12, P2, PT, R12, UR10, RZ ;  /* 0x0000000a0c0c7c10 */ /* 0x004fc4000ff5e0ff */
[C---:B------:R-:W-:Y:S02]  /*b8d0*/  IADD3.X R15, PT, PT, R13.reuse, UR7, RZ, P1, !PT ;  /* 0x000000070d0f7c10 */ /* 0x040fe40008ffe4ff */
[----:B------:R-:W-:-:S09]  /*b8e0*/  IADD3.X R13, PT, PT, R13, UR11, RZ, P2, !PT ;  /* 0x0000000b0d0d7c10 */ /* 0x000fd200097fe4ff */
.L_x_1136:
[----:B0-----:R0:W2:Y:S01]  /*b8f0*/  LDS.64 R10, [R0] ;  /* 0x00000000000a7984 */ /* 0x0010a20000000a00 */
        /* <DEDUP_REMOVED lines=13> */
[----:B--2---:R0:W-:Y:S04]  /*b9d0*/  STG.E desc[UR8][R2.64], R10 ;  /* 0x0000000a02007986 */ /* 0x0041e8000c101908 */
[----:B------:R0:W-:Y:S05]  /*b9e0*/  STG.E desc[UR8][R8.64], R11 ;  /* 0x0000000b08007986 */ /* 0x0001ea000c101908 */
[----:B------:R-:W-:Y:S05]  /*b9f0*/  @P1 BRA `(.L_x_1136) ;  /* 0xfffffffc00bc1947 */ /* 0x000fea000383ffff */
.L_x_1135:
[----:B------:R-:W-:Y:S05]  /*ba00*/  BSYNC.RECONVERGENT B2 ;  /* 0x0000000000027941 */ /* 0x000fea0003800200 */
.L_x_1134:
[----:B------:R-:W-:Y:S05]  /*ba10*/  @!P0 BRA `(.L_x_1133) ;  /* 0x0000000000808947 */ /* 0x000fea0003800000 */
.L_x_1137:
[C---:B------:R-:W-:Y:S02]  /*ba20*/  LEA R0, R23.reuse, UR4, 0x3 ;  /* 0x0000000417007c11 */ /* 0x040fe4000f8e18ff */
[----:B0-----:R-:W-:Y:S01]  /*ba30*/  IADD3 R3, P0, PT, R24, R23, RZ ;  /* 0x0000001718037210 */ /* 0x001fe20007f1e0ff */
[----:B------:R-:W-:Y:S02]  /*ba40*/  VIADD R23, R23, 0x400 ;  /* 0x0000040017177836 */ /* 0x000fe40000000000 */
[----:B------:R-:W0:Y:S02]  /*ba50*/  LDS.64 R14, [R0] ;  /* 0x00000000000e7984 */ /* 0x000e240000000a00 */
[----:B------:R-:W-:Y:S02]  /*ba60*/  IMAD.X R2, R25, 0x1, R27, P0 ;  /* 0x0000000119027824 */ /* 0x000fe400000e061b */
[----:B------:R-:W2:Y:S01]  /*ba70*/  LDS.64 R16, [R0+0x800] ;  /* 0x0008000000107984 */ /* 0x000ea20000000a00 */
[----:B------:R-:W-:-:S02]  /*ba80*/  IMAD.SHL.U32 R12, R3, 0x4, RZ ;  /* 0x00000004030c7824 */ /* 0x000fc400078e00ff */
[----:B------:R-:W-:Y:S01]  /*ba90*/  IMAD.X R8, RZ, RZ, R25, P0 ;  /* 0x000000ffff087224 */ /* 0x000fe200000e0619 */
[----:B------:R-:W3:Y:S01]  /*baa0*/  LDS.64 R18, [R0+0x1000] ;  /* 0x0010000000127984 */ /* 0x000ee20000000a00 */
[C---:B------:R-:W-:Y:S01]  /*bab0*/  SHF.L.U64.HI R2, R3.reuse, 0x2, R2 ;  /* 0x0000000203027819 */ /* 0x040fe20000010202 */
[----:B------:R-:W-:Y:S01]  /*bac0*/  IMAD.MOV.U32 R27, RZ, RZ, RZ ;  /* 0x000000ffff1b7224 */ /* 0x000fe200078e00ff */
[C---:B------:R-:W-:Y:S01]  /*bad0*/  IADD3 R10, P0, PT, R12.reuse, UR12, RZ ;  /* 0x0000000c0c0a7c10 */ /* 0x040fe2000ff1e0ff */
[----:B------:R-:W4:Y:S01]  /*bae0*/  LDS.64 R20, [R0+0x1800] ;  /* 0x0018000000147984 */ /* 0x000f220000000a00 */
        /* <DEDUP_REMOVED lines=12> */
[----:B--2---:R0:W-:Y:S04]  /*bbb0*/  STG.E desc[UR8][R2.64+0x400], R16 ;  /* 0x0004001002007986 */ /* 0x0041e8000c101908 */
[----:B------:R0:W-:Y:S04]  /*bbc0*/  STG.E desc[UR8][R8.64+0x400], R17 ;  /* 0x0004001108007986 */ /* 0x0001e8000c101908 */
[----:B---3--:R0:W-:Y:S04]  /*bbd0*/  STG.E desc[UR8][R2.64+0x800], R18 ;  /* 0x0008001202007986 */ /* 0x0081e8000c101908 */
[----:B------:R0:W-:Y:S04]  /*bbe0*/  STG.E desc[UR8][R8.64+0x800], R19 ;  /* 0x0008001308007986 */ /* 0x0001e8000c101908 */
[----:B----4-:R0:W-:Y:S04]  /*bbf0*/  STG.E desc[UR8][R2.64+0xc00], R20 ;  /* 0x000c001402007986 */ /* 0x0101e8000c101908 */
[----:B------:R0:W-:Y:S01]  /*bc00*/  STG.E desc[UR8][R8.64+0xc00], R21 ;  /* 0x000c001508007986 */ /* 0x0001e2000c101908 */
[----:B------:R-:W-:Y:S05]  /*bc10*/  @P0 BRA `(.L_x_1137) ;  /* 0xfffffffc00800947 */ /* 0x000fea000383ffff */
.L_x_1133:
[----:B------:R-:W-:Y:S05]  /*bc20*/  BSYNC.RECONVERGENT B1 ;  /* 0x0000000000017941 */ /* 0x000fea0003800200 */
.L_x_1132:
[----:B------:R-:W-:Y:S05]  /*bc30*/  BRA `(.L_x_1138) ;  /* 0x0000000800007947 */ /* 0x000fea0003800000 */
.L_x_1131:
[----:B------:R-:W-:Y:S01]  /*bc40*/  ISETP.NE.U32.AND P5, PT, R26, R25, PT ;  /* 0x000000191a00720c */ /* 0x000fe20003fa5070 */
[----:B------:R-:W-:Y:S01]  /*bc50*/  IMAD.MOV.U32 R48, RZ, RZ, 0x9 ;  /* 0x00000009ff307424 */ /* 0x000fe200078e00ff */
[----:B------:R-:W-:Y:S01]  /*bc60*/  ISETP.NE.AND P6, PT, R8, R10, PT ;  /* 0x0000000a0800720c */ /* 0x000fe20003fc5270 */
[----:B------:R-:W-:Y:S01]  /*bc70*/  BSSY.RECONVERGENT B1, `(.L_x_1139) ;  /* 0x000000e000017945 */ /* 0x000fe20003800200 */
[----:B------:R-:W-:Y:S01]  /*bc80*/  ISETP.NE.AND.EX P5, PT, R30, RZ, PT, P5 ;  /* 0x000000ff1e00720c */ /* 0x000fe20003fa5350 */
[----:B------:R-:W-:-:S12]  /*bc90*/  IMAD R51, R33, R48, 0x7 ;  /* 0x0000000721337424 */ /* 0x000fd800078e0230 */
[----:B------:R-:W-:Y:S05]  /*bca0*/  @!P6 BRA P5, `(.L_x_1140) ;  /* 0x000000000028e947 */ /* 0x000fea0002800000 */
[----:B------:R-:W0:Y:S01]  /*bcb0*/  LDCU.64 UR6, c[0x0][0x398] ;  /* 0x00007300ff0677ac */ /* 0x000e220008000a00 */
[C---:B------:R-:W-:Y:S01]  /*bcc0*/  IMAD.SHL.U32 R24, R27.reuse, 0x4, RZ ;  /* 0x000000041b187824 */ /* 0x040fe200078e00ff */
[----:B------:R-:W-:Y:S01]  /*bcd0*/  SHF.L.U64.HI R0, R27, 0x2, R0 ;  /* 0x000000021b007819 */ /* 0x000fe20000010200 */
[----:B------:R-:W2:Y:S03]  /*bce0*/  LDCU.64 UR10, c[0x0][0x3a0] ;  /* 0x00007400ff0a77ac */ /* 0x000ea60008000a00 */
[----:B0-----:R-:W-:-:S04]  /*bcf0*/  IADD3 R4, P5, PT, R24, UR6, RZ ;  /* 0x0000000618047c10 */ /* 0x001fc8000ffbe0ff */
[----:B------:R-:W-:Y:S02]  /*bd00*/  IADD3.X R5, PT, PT, R0, UR7, RZ, P5, !PT ;  /* 0x0000000700057c10 */ /* 0x000fe4000affe4ff */
[----:B--2---:R-:W-:-:S03]  /*bd10*/  IADD3 R24, P5, PT, R24, UR10, RZ ;  /* 0x0000000a18187c10 */ /* 0x004fc6000ffbe0ff */
[----:B------:R0:W-:Y:S01]  /*bd20*/  STG.E desc[UR8][R4.64], R8 ;  /* 0x0000000804007986 */ /* 0x0001e2000c101908 */
[----:B------:R-:W-:-:S05]  /*bd30*/  IADD3.X R25, PT, PT, R0, UR11, RZ, P5, !PT ;  /* 0x0000000b00197c10 */ /* 0x000fca000affe4ff */
[----:B------:R0:W-:Y:S04]  /*bd40*/  STG.E desc[UR8][R24.64], R9 ;  /* 0x0000000918007986 */ /* 0x0001e8000c101908 */
.L_x_1140:
[----:B------:R-:W-:Y:S05]  /*bd50*/  BSYNC.RECONVERGENT B1 ;  /* 0x0000000000017941 */ /* 0x000fea0003800200 */
.L_x_1139:
[----:B------:R-:W-:Y:S01]  /*bd60*/  ISETP.NE.AND P6, PT, R31, RZ, PT ;  /* 0x000000ff1f00720c */ /* 0x000fe20003fc5270 */
[----:B------:R-:W-:Y:S01]  /*bd70*/  BSSY.RECONVERGENT B1, `(.L_x_1141) ;  /* 0x000000e000017945 */ /* 0x000fe20003800200 */
[----:B------:R-:W-:Y:S01]  /*bd80*/  ISETP.NE.U32.AND P5, PT, R26, R51, PT ;  /* 0x000000331a00720c */ /* 0x000fe20003fa5070 */
[----:B0-----:R-:W-:-:S10]  /*bd90*/  IMAD R25, R33, R48, 0x8 ;  /* 0x0000000821197424 */ /* 0x001fd400078e0230 */
[----:B------:R-:W-:Y:S05]  /*bda0*/  @!P6 BRA `(.L_x_1142) ;  /* 0x000000000028e947 */ /* 0x000fea0003800000 */
        /* <DEDUP_REMOVED lines=10> */
.L_x_1142:
[----:B------:R-:W-:Y:S05]  /*be50*/  BSYNC.RECONVERGENT B1 ;  /* 0x0000000000017941 */ /* 0x000fea0003800200 */
.L_x_1141:
[----:B------:R-:W-:Y:S01]  /*be60*/  BSSY.RECONVERGENT B1, `(.L_x_1143) ;  /* 0x000000d000017945 */ /* 0x000fe20003800200 */
[----:B------:R-:W-:-:S03]  /*be70*/  ISETP.NE.U32.AND P6, PT, R26, R25, PT ;  /* 0x000000191a00720c */ /* 0x000fc60003fc5070 */
[----:B------:R-:W-:Y:S10]  /*be80*/  @!P3 BRA `(.L_x_1144) ;  /* 0x000000000028b947 */ /* 0x000ff40003800000 */
[----:B------:R-:W2:Y:S01]  /*be90*/  LDCU.64 UR6, c[0x0][0x398] ;  /* 0x00007300ff0677ac */ /* 0x000ea20008000a00 */
[C---:B0-----:R-:W-:Y:S01]  /*bea0*/  IMAD.SHL.U32 R8, R28.reuse, 0x4, RZ ;  /* 0x000000041c087824 */ /* 0x041fe200078e00ff */
        /* <DEDUP_REMOVED lines=8> */
.L_x_1144:
[----:B------:R-:W-:Y:S05]  /*bf30*/  BSYNC.RECONVERGENT B1 ;  /* 0x0000000000017941 */ /* 0x000fea0003800200 */
.L_x_1143:
[----:B------:R-:W-:Y:S04]  /*bf40*/  BSSY.RECONVERGENT B1, `(.L_x_1145) ;  /* 0x000000c000017945 */ /* 0x000fe80003800200 */
[----:B------:R-:W-:Y:S05]  /*bf50*/  @!P4 BRA `(.L_x_1146) ;  /* 0x000000000028c947 */ /* 0x000fea0003800000 */
[----:B------:R-:W3:Y:S01]  /*bf60*/  LDCU.64 UR6, c[0x0][0x398] ;  /* 0x00007300ff0677ac */ /* 0x000ee20008000a00 */
[C---:B0-2---:R-:W-:Y:S01]  /*bf70*/  IMAD.SHL.U32 R8, R32.reuse, 0x4, RZ ;  /* 0x0000000420087824 */ /* 0x045fe200078e00ff */
        /* <DEDUP_REMOVED lines=8> */
.L_x_1146:
[----:B------:R-:W-:Y:S05]  /*c000*/  BSYNC.RECONVERGENT B1 ;  /* 0x0000000000017941 */ /* 0x000fea0003800200 */
.L_x_1145:
[----:B------:R-:W-:Y:S01]  /*c010*/  BSSY.RECONVERGENT B1, `(.L_x_1147) ;  /* 0x0000010000017945 */ /* 0x000fe20003800200 */
[----:B------:R-:W-:Y:S02]  /*c020*/  ISETP.NE.AND P4, PT, R22, R2, PT ;  /* 0x000000021600720c */ /* 0x000fe40003f85270 */
[----:B------:R-:W-:Y:S02]  /*c030*/  ISETP.NE.AND P3, PT, R2, R29, PT ;  /* 0x0000001d0200720c */ /* 0x000fe40003f65270 */
[C---:B------:R-:W-:Y:S02]  /*c040*/  ISETP.NE.AND.EX P5, PT, R30.reuse, RZ, PT, P5 ;  /* 0x000000ff1e00720c */ /* 0x040fe40003fa5350 */
[----:B------:R-:W-:Y:S01]  /*c050*/  ISETP.NE.AND.EX P6, PT, R30, RZ, PT, P6 ;  /* 0x000000ff1e00720c */ /* 0x000fe20003fc5360 */
[----:B------:R-:W-:-:S12]  /*c060*/  @!P2 BRA `(.L_x_1148) ;  /* 0x000000000028a947 */ /* 0x000fd80003800000 */
[----:B------:R-:W4:Y:S01]  /*c070*/  LDCU.64 UR6, c[0x0][0x398] ;  /* 0x00007300ff0677ac */ /* 0x000f220008000a00 */
[C---:B0-23--:R-:W-:Y:S01]  /*c080*/  IMAD.SHL.U32 R8, R34.reuse, 0x4, RZ ;  /* 0x0000000422087824 */ /* 0x04dfe200078e00ff */
[----:B------:R-:W-:Y:S01]  /*c090*/  SHF.L.U64.HI R34, R34, 0x2, R43 ;  /* 0x0000000222227819 */ /* 0x000fe2000001022b */
[----:B------:R-:W0:Y:S03]  /*c0a0*/  LDCU.64 UR10, c[0x0][0x3a0] ;  /* 0x00007400ff0a77ac */ /* 0x000e260008000a00 */
[----:B----4-:R-:W-:-:S04]  /*c0b0*/  IADD3 R4, P2, PT, R8, UR6, RZ ;  /* 0x0000000608047c10 */ /* 0x010fc8000ff5e0ff */
[----:B------:R-:W-:Y:S02]  /*c0c0*/  IADD3.X R5, PT, PT, R34, UR7, RZ, P2, !PT ;  /* 0x0000000722057c10 */ /* 0x000fe400097fe4ff */
[----:B0-----:R-:W-:-:S03]  /*c0d0*/  IADD3 R8, P2, PT, R8, UR10, RZ ;  /* 0x0000000a08087c10 */ /* 0x001fc6000ff5e0ff */
[----:B------:R4:W-:Y:S01]  /*c0e0*/  STG.E desc[UR8][R4.64], R16 ;  /* 0x0000001004007986 */ /* 0x0009e2000c101908 */
[----:B------:R-:W-:-:S05]  /*c0f0*/  IADD3.X R9, PT, PT, R34, UR11, RZ, P2, !PT ;  /* 0x0000000b22097c10 */ /* 0x000fca00097fe4ff */
[----:B------:R4:W-:Y:S04]  /*c100*/  STG.E desc[UR8][R8.64], R17 ;  /* 0x0000001108007986 */ /* 0x0009e8000c101908 */
.L_x_1148:
[----:B------:R-:W-:Y:S05]  /*c110*/  BSYNC.RECONVERGENT B1 ;  /* 0x0000000000017941 */ /* 0x000fea0003800200 */
.L_x_1147:
[----:B------:R-:W-:Y:S04]  /*c120*/  BSSY.RECONVERGENT B1, `(.L_x_1149) ;  /* 0x000000c000017945 */ /* 0x000fe80003800200 */
[----:B------:R-:W-:Y:S05]  /*c130*/  @!P1 BRA `(.L_x_1150) ;  /* 0x0000000000289947 */ /* 0x000fea0003800000 */
[----:B------:R-:W5:Y:S01]  /*c140*/  LDCU.64 UR6, c[0x0][0x398] ;  /* 0x00007300ff0677ac */ /* 0x000f620008000a00 */
[C---:B0-234-:R-:W-:Y:S01]  /*c150*/  IMAD.SHL.U32 R8, R35.reuse, 0x4, RZ ;  /* 0x0000000423087824 */ /* 0x05dfe200078e00ff */
        /* <DEDUP_REMOVED lines=8> */
.L_x_1150:
[----:B------:R-:W-:Y:S05]  /*c1e0*/  BSYNC.RECONVERGENT B1 ;  /* 0x0000000000017941 */ /* 0x000fea0003800200 */
.L_x_1149:
        /* <DEDUP_REMOVED lines=12> */
.L_x_1152:
[----:B------:R-:W-:Y:S05]  /*c2b0*/  BSYNC.RECONVERGENT B1 ;  /* 0x0000000000017941 */ /* 0x000fea0003800200 */
.L_x_1151:
[----:B------:R-:W-:Y:S04]  /*c2c0*/  BSSY.RECONVERGENT B1, `(.L_x_1153) ;  /* 0x000000c000017945 */ /* 0x000fe80003800200 */
[----:B------:R-:W-:Y:S05]  /*c2d0*/  @!P4 BRA P5, `(.L_x_1154) ;  /* 0x000000000028c947 */ /* 0x000fea0002800000 */
        /* <DEDUP_REMOVED lines=10> */
.L_x_1154:
[----:B------:R-:W-:Y:S05]  /*c380*/  BSYNC.RECONVERGENT B1 ;  /* 0x0000000000017941 */ /* 0x000fea0003800200 */
.L_x_1153:
        /* <DEDUP_REMOVED lines=11> */
.L_x_1138:
[----:B------:R-:W-:Y:S05]  /*c440*/  BSYNC.RECONVERGENT B0 ;  /* 0x0000000000007941 */ /* 0x000fea0003800200 */
.L_x_1130:
[----:B------:R-:W-:-:S13]  /*c450*/  ISETP.NE.AND P0, PT, R33, 0xff, PT ;  /* 0x000000ff2100780c */ /* 0x000fda0003f05270 */
[----:B------:R-:W-:Y:S05]  /*c460*/  @P0 EXIT ;  /* 0x000000000000094d */ /* 0x000fea0003800000 */
[----:B0-234-:R-:W0:Y:S01]  /*c470*/  LDC.64 R8, c[0x0][0x3a8] ;  /* 0x0000ea00ff087b82 */ /* 0x01de220000000a00 */
[----:B------:R-:W-:-:S04]  /*c480*/  ISETP.NE.U32.AND P0, PT, R26, 0x900, PT ;  /* 0x000009001a00780c */ /* 0x000fc80003f05070 */
[----:B------:R-:W-:-:S13]  /*c490*/  ISETP.NE.AND.EX P0, PT, R30, RZ, PT, P0 ;  /* 0x000000ff1e00720c */ /* 0x000fda0003f05300 */
[----:B------:R-:W-:Y:S05]  /*c4a0*/  @P0 BRA `(.L_x_1155) ;  /* 0x0000000000300947 */ /* 0x000fea0003800000 */
[----:B------:R-:W2:Y:S01]  /*c4b0*/  LDCU.64 UR4, c[0x0][0x398] ;  /* 0x00007300ff0477ac */ /* 0x000ea20008000a00 */
[C---:B-1----:R-:W-:Y:S01]  /*c4c0*/  IMAD.SHL.U32 R4, R6.reuse, 0x4, RZ ;  /* 0x0000000406047824 */ /* 0x042fe200078e00ff */
[----:B------:R-:W-:Y:S01]  /*c4d0*/  SHF.L.U64.HI R0, R6, 0x2, R7 ;  /* 0x0000000206007819 */ /* 0x000fe20000010207 */
[----:B------:R-:W1:Y:S03]  /*c4e0*/  LDCU.64 UR6, c[0x0][0x3a0] ;  /* 0x00007400ff0677ac */ /* 0x000e660008000a00 */
[C---:B--2---:R-:W-:Y:S02]  /*c4f0*/  IADD3 R2, P0, PT, R4.reuse, UR4, RZ ;  /* 0x0000000404027c10 */ /* 0x044fe4000ff1e0ff */
[----:B-1----:R-:W-:Y:S02]  /*c500*/  IADD3 R4, P1, PT, R4, UR6, RZ ;  /* 0x0000000604047c10 */ /* 0x002fe4000ff3e0ff */
[----:B------:R-:W-:-:S02]  /*c510*/  IADD3.X R3, PT, PT, R0, UR5, RZ, P0, !PT ;  /* 0x0000000500037c10 */ /* 0x000fc400087fe4ff */
[----:B------:R-:W-:Y:S02]  /*c520*/  IADD3.X R5, PT, PT, R0, UR7, RZ, P1, !PT ;  /* 0x0000000700057c10 */ /* 0x000fe40008ffe4ff */
[----:B------:R-:W-:Y:S01]  /*c530*/  IADD3 R6, P0, PT, R6, 0x1, RZ ;  /* 0x0000000106067810 */ /* 0x000fe20007f1e0ff */
[----:B------:R2:W-:Y:S04]  /*c540*/  STG.E desc[UR8][R2.64], R29 ;  /* 0x0000001d02007986 */ /* 0x0005e8000c101908 */
[----:B------:R2:W-:Y:S01]  /*c550*/  STG.E desc[UR8][R4.64], R42 ;  /* 0x0000002a04007986 */ /* 0x0005e2000c101908 */
[----:B------:R-:W-:-:S07]  /*c560*/  IMAD.X R7, RZ, RZ, R7, P0 ;  /* 0x000000ffff077224 */ /* 0x000fce00000e0607 */
.L_x_1155:
[----:B01----:R-:W-:Y:S01]  /*c570*/  STG.E.64 desc[UR8][R8.64], R6 ;  /* 0x0000000608007986 */ /* 0x003fe2000c101b08 */
[----:B------:R-:W-:Y:S05]  /*c580*/  EXIT ;  /* 0x000000000000794d */ /* 0x000fea0003800000 */
.L_x_1014:
[----:B------:R-:W-:Y:S01]  /*c590*/  BSSY B0, `(.L_x_1156) ;  /* 0x0000006000007945 */ /* 0x000fe20003800000 */
[----:B------:R-:W-:Y:S01]  /*c5a0*/  PLOP3.LUT P4, PT, P0, PT, PT, 0x8, 0x80 ;  /* 0x000000000080781c */ /* 0x000fe2000078e170 */
[----:B------:R-:W-:-:S12]  /*c5b0*/  IMAD.MOV.U32 R34, RZ, RZ, -0x1 ;  /* 0xffffffffff227424 */ /* 0x000fd800078e00ff */
[----:B0-----:R-:W-:Y:S05]  /*c5c0*/  WARPSYNC.COLLECTIVE R34, `(.L_x_1157) ;  /* 0x0000000022087348 */ /* 0x001fea0003c00000 */
[----:B------:R-:W-:Y:S01]  /*c5d0*/  VOTE.ANY P4, P4 ;  /* 0x0000000000ff7806 */ /* 0x000fe20002080100 */
[----:B0-----:R-:W-:-:S12]  /*c5e0*/  ENDCOLLECTIVE ;  /* 0x000000000000791b */ /* 0x001fd80003800000 */
.L_x_1157:
[----:B------:R-:W-:Y:S05]  /*c5f0*/  BSYNC B0 ;  /* 0x0000000000007941 */ /* 0x000fea0003800000 */
.L_x_1156:
[----:B------:R-:W-:Y:S01]  /*c600*/  PLOP3.LUT P0, PT, P4, PT, PT, 0x80, 0x8 ;  /* 0x000000000008781c */ /* 0x000fe2000270f070 */
[----:B------:R-:W-:-:S12]  /*c610*/  BRA `(.L_x_1158) ;  /* 0xffffff70009c7947 */ /* 0x000fd8000383ffff */
.L_x_1016:
[----:B------:R-:W0:Y:S01]  /*c620*/  S2R R47, SR_GEMASK ;  /* 0x00000000002f7919 */ /* 0x000e220000003c00 */
[----:B------:R-:W-:Y:S01]  /*c630*/  BSSY B0, `(.L_x_1159) ;  /* 0x0000006000007945 */ /* 0x000fe20003800000 */
[----:B------:R-:W-:Y:S01]  /*c640*/  PLOP3.LUT P4, PT, P0, PT, PT, 0x8, 0x80 ;  /* 0x000000000080781c */ /* 0x000fe2000078e170 */
[----:B------:R-:W-:-:S12]  /*c650*/  IMAD.MOV.U32 R34, RZ, RZ, -0x1 ;  /* 0xffffffffff227424 */ /* 0x000fd800078e00ff */
[----:B0-----:R-:W-:Y:S05]  /*c660*/  WARPSYNC.COLLECTIVE R34, `(.L_x_1160) ;  /* 0x0000000022087348 */ /* 0x001fea0003c00000 */
[----:B------:R-:W-:Y:S01]  /*c670*/  VOTE.ANY R34, PT, P4 ;  /* 0x0000000000227806 */ /* 0x000fe200020e0100 */
[----:B0-----:R-:W-:Y:S06]  /*c680*/  ENDCOLLECTIVE ;  /* 0x000000000000791b */ /* 0x001fec0003800000 */
.L_x_1160:
[----:B------:R-:W-:Y:S05]  /*c690*/  BSYNC B0 ;  /* 0x0000000000007941 */ /* 0x000fea0003800000 */
.L_x_1159:
[----:B------:R-:W-:Y:S01]  /*c6a0*/  LOP3.LUT R34, R34, 0x80000000, R47, 0xec, !PT ;  /* 0x8000000022227812 */ /* 0x000fe200078eec2f */
[----:B------:R-:W-:-:S04]  /*c6b0*/  IMAD.MOV.U32 R4, RZ, RZ, 0x1 ;  /* 0x00000001ff047424 */ /* 0x000fc800078e00ff */
[----:B------:R-:W-:-:S05]  /*c6c0*/  VIADD R7, R34, 0xffffffff ;  /* 0xffffffff22077836 */ /* 0x000fca0000000000 */
[----:B------:R-:W-:Y:S01]  /*c6d0*/  LOP3.LUT R31, R34, R7, RZ, 0xc, !PT ;  /* 0x00000007221f7212 */ /* 0x000fe200078e0cff */
[----:B------:R-:W-:Y:S02]  /*c6e0*/  IMAD.MOV.U32 R7, RZ, RZ, R41 ;  /* 0x000000ffff077224 */ /* 0x000fe400078e0029 */
[----:B------:R-:W-:Y:S01]  /*c6f0*/  IMAD.MOV.U32 R34, RZ, RZ, -0x1 ;  /* 0xffffffffff227424 */ /* 0x000fe200078e00ff */
[----:B------:R0:W1:Y:S06]  /*c700*/  POPC R33, R31 ;  /* 0x0000001f00217309 */ /* 0x00006c0000000000 */
[----:B01----:R-:W-:Y:S05]  /*c710*/  WARPSYNC.COLLECTIVE R34, `(.L_x_1161) ;  /* 0x0000000022087348 */ /* 0x003fea0003c00000 */
[----:B-1----:R1:W2:Y:S02]  /*c720*/  SHFL.DOWN P4, R6, R7, R4, R33 ;  /* 0x0800000407067389 */ /* 0x0022a40000080021 */
[----:B012---:R-:W-:Y:S05]  /*c730*/  ENDCOLLECTIVE ;  /* 0x000000000000791b */ /* 0x007fea0003800000 */
.L_x_1161:
[----:B------:R-:W-:Y:S02]  /*c740*/  IMAD.MOV.U32 R7, RZ, RZ, R42 ;  /* 0x000000ffff077224 */ /* 0x000fe400078e002a */
[----:B------:R-:W-:-:S07]  /*c750*/  IMAD.MOV.U32 R30, RZ, RZ, R6 ;  /* 0x000000ffff1e7224 */ /* 0x000fce00078e0006 */
[----:B------:R-:W-:Y:S05]  /*c760*/  WARPSYNC.COLLECTIVE R34, `(.L_x_1162) ;  /* 0x0000000022087348 */ /* 0x000fea0003c00000 */
[----:B------:R0:W1:Y:S02]  /*c770*/  SHFL.DOWN P4, R6, R7, R4, R33 ;  /* 0x0800000407067389 */ /* 0x0000640000080021 */
[----:B01----:R-:W-:Y:S05]  /*c780*/  ENDCOLLECTIVE ;  /* 0x000000000000791b */ /* 0x003fea0003800000 */
.L_x_1162:
[----:B------:R-:W-:Y:S02]  /*c790*/  IMAD.MOV.U32 R7, RZ, RZ, R40 ;  /* 0x000000ffff077224 */ /* 0x000fe400078e0028 */
[----:B------:R-:W-:-:S07]  /*c7a0*/  IMAD.MOV.U32 R31, RZ, RZ, R6 ;  /* 0x000000ffff1f7224 */ /* 0x000fce00078e0006 */
[----:B------:R-:W-:Y:S05]  /*c7b0*/  WARPSYNC.COLLECTIVE R34, `(.L_x_1163) ;  /* 0x0000000022087348 */ /* 0x000fea0003c00000 */
[----:B------:R0:W1:Y:S02]  /*c7c0*/  SHFL.DOWN P4, R6, R7, R4, R33 ;  /* 0x0800000407067389 */ /* 0x0000640000080021 */
[----:B01----:R-:W-:Y:S05]  /*c7d0*/  ENDCOLLECTIVE ;  /* 0x000000000000791b */ /* 0x003fea0003800000 */
.L_x_1163:
[----:B------:R-:W-:Y:S05]  /*c7e0*/  BRA `(.L_x_1164) ;  /* 0xffffff7000687947 */ /* 0x000fea000383ffff */
.L_x_1017:
[----:B------:R-:W-:Y:S01]  /*c7f0*/  BSSY B0, `(.L_x_1165) ;  /* 0x0000006000007945 */ /* 0x000fe20003800000 */
[----:B------:R-:W-:Y:S02]  /*c800*/  IMAD.MOV.U32 R4, RZ, RZ, 0x1 ;  /* 0x00000001ff047424 */ /* 0x000fe400078e00ff */
[----:B------:R-:W-:-:S07]  /*c810*/  IMAD.MOV.U32 R34, RZ, RZ, -0x1 ;  /* 0xffffffffff227424 */ /* 0x000fce00078e00ff */
[----:B------:R-:W-:Y:S05]  /*c820*/  WARPSYNC.COLLECTIVE R34, `(.L_x_1166) ;  /* 0x0000000022087348 */ /* 0x000fea0003c00000 */
[----:B------:R0:W1:Y:S02]  /*c830*/  SHFL.DOWN P4, R6, R7, R4, R33 ;  /* 0x0800000407067389 */ /* 0x0000640000080021 */
[----:B01----:R-:W-:Y:S05]  /*c840*/  ENDCOLLECTIVE ;  /* 0x000000000000791b */ /* 0x003fea0003800000 */
.L_x_1166:
[----:B------:R-:W-:Y:S05]  /*c850*/  BSYNC B0 ;  /* 0x0000000000007941 */ /* 0x000fea0003800000 */
.L_x_1165:
[----:B------:R-:W-:Y:S05]  /*c860*/  BRA `(.L_x_1167) ;  /* 0xffffff70006c7947 */ /* 0x000fea000383ffff */
.L_x_1018:
[----:B------:R-:W-:Y:S01]  /*c870*/  BSSY B0, `(.L_x_1168) ;  /* 0x0000007000007945 */ /* 0x000fe20003800000 */
[----:B------:R-:W-:Y:S02]  /*c880*/  IMAD.MOV.U32 R7, RZ, RZ, R41 ;  /* 0x000000ffff077224 */ /* 0x000fe400078e0029 */
[----:B------:R-:W-:Y:S02]  /*c890*/  IMAD.MOV.U32 R4, RZ, RZ, 0x2 ;  /* 0x00000002ff047424 */ /* 0x000fe400078e00ff */
[----:B------:R-:W-:-:S07]  /*c8a0*/  IMAD.MOV.U32 R34, RZ, RZ, -0x1 ;  /* 0xffffffffff227424 */ /* 0x000fce00078e00ff */
[----:B------:R-:W-:Y:S05]  /*c8b0*/  WARPSYNC.COLLECTIVE R34, `(.L_x_1169) ;  /* 0x0000000022087348 */ /* 0x000fea0003c00000 */
[----:B------:R0:W1:Y:S02]  /*c8c0*/  SHFL.DOWN P4, R6, R7, R4, R33 ;  /* 0x0800000407067389 */ /* 0x0000640000080021 */
[----:B01----:R-:W-:Y:S05]  /*c8d0*/  ENDCOLLECTIVE ;  /* 0x000000000000791b */ /* 0x003fea0003800000 */
.L_x_1169:
[----:B------:R-:W-:Y:S05]  /*c8e0*/  BSYNC B0 ;  /* 0x0000000000007941 */ /* 0x000fea0003800000 */
.L_x_1168:
[----:B------:R-:W-:Y:S02]  /*c8f0*/  IMAD.MOV.U32 R7, RZ, RZ, R42 ;  /* 0x000000ffff077224 */ /* 0x000fe400078e002a */
[----:B------:R-:W-:Y:S02]  /*c900*/  IMAD.MOV.U32 R4, RZ, RZ, 0x2 ;  /* 0x00000002ff047424 */ /* 0x000fe400078e00ff */
[----:B------:R-:W-:Y:S02]  /*c910*/  IMAD.MOV.U32 R34, RZ, RZ, -0x1 ;  /* 0xffffffffff227424 */ /* 0x000fe400078e00ff */
[----:B------:R-:W-:-:S07]  /*c920*/  IMAD.MOV.U32 R30, RZ, RZ, R6 ;  /* 0x000000ffff1e7224 */ /* 0x000fce00078e0006 */
[----:B------:R-:W-:Y:S05]  /*c930*/  WARPSYNC.COLLECTIVE R34, `(.L_x_1170) ;  /* 0x0000000022087348 */ /* 0x000fea0003c00000 */
[----:B------:R0:W1:Y:S02]  /*c940*/  SHFL.DOWN P4, R6, R7, R4, R33 ;  /* 0x0800000407067389 */ /* 0x0000640000080021 */
[----:B01----:R-:W-:Y:S05]  /*c950*/  ENDCOLLECTIVE ;  /* 0x000000000000791b */ /* 0x003fea0003800000 */
.L_x_1170:
[----:B------:R-:W-:Y:S02]  /*c960*/  IMAD.MOV.U32 R7, RZ, RZ, R40 ;  /* 0x000000ffff077224 */ /* 0x000fe400078e0028 */
[----:B------:R-:W-:-:S07]  /*c970*/  IMAD.MOV.U32 R31, RZ, RZ, R6 ;  /* 0x000000ffff1f7224 */ /* 0x000fce00078e0006 */
[----:B------:R-:W-:Y:S05]  /*c980*/  WARPSYNC.COLLECTIVE R34, `(.L_x_1171) ;  /* 0x0000000022087348 */ /* 0x000fea0003c00000 */
[----:B------:R0:W1:Y:S02]  /*c990*/  SHFL.DOWN P4, R6, R7, R4, R33 ;  /* 0x0800000407067389 */ /* 0x0000640000080021 */
[----:B01----:R-:W-:Y:S05]  /*c9a0*/  ENDCOLLECTIVE ;  /* 0x000000000000791b */ /* 0x003fea0003800000 */
.L_x_1171:
[----:B------:R-:W-:Y:S05]  /*c9b0*/  BRA `(.L_x_1172) ;  /* 0xffffff7000347947 */ /* 0x000fea000383ffff */
.L_x_1019:
[----:B------:R-:W-:Y:S01]  /*c9c0*/  BSSY B0, `(.L_x_1173) ;  /* 0x0000006000007945 */ /* 0x000fe20003800000 */
[----:B------:R-:W-:Y:S02]  /*c9d0*/  IMAD.MOV.U32 R4, RZ, RZ, 0x2 ;  /* 0x00000002ff047424 */ /* 0x000fe400078e00ff */
[----:B------:R-:W-:-:S07]  /*c9e0*/  IMAD.MOV.U32 R34, RZ, RZ, -0x1 ;  /* 0xffffffffff227424 */ /* 0x000fce00078e00ff */
[----:B0-----:R-:W-:Y:S05]  /*c9f0*/  WARPSYNC.COLLECTIVE R34, `(.L_x_1174) ;  /* 0x0000000022087348 */ /* 0x001fea0003c00000 */
[----:B------:R1:W2:Y:S02]  /*ca00*/  SHFL.DOWN P4, R6, R7, R4, R33 ;  /* 0x0800000407067389 */ /* 0x0002a40000080021 */
[----:B012---:R-:W-:Y:S05]  /*ca10*/  ENDCOLLECTIVE ;  /* 0x000000000000791b */ /* 0x007fea0003800000 */
.L_x_1174:
[----:B------:R-:W-:Y:S05]  /*ca20*/  BSYNC B0 ;  /* 0x0000000000007941 */ /* 0x000fea0003800000 */
.L_x_1173:
[----:B------:R-:W-:Y:S05]  /*ca30*/  BRA `(.L_x_1175) ;  /* 0xffffff7000387947 */ /* 0x000fea000383ffff */
.L_x_1020:
[----:B------:R-:W-:Y:S01]  /*ca40*/  BSSY B0, `(.L_x_1176) ;  /* 0x0000007000007945 */ /* 0x000fe20003800000 */
[----:B------:R-:W-:Y:S02]  /*ca50*/  IMAD.MOV.U32 R7, RZ, RZ, R41 ;  /* 0x000000ffff077224 */ /* 0x000fe400078e0029 */
[----:B------:R-:W-:Y:S02]  /*ca60*/  IMAD.MOV.U32 R4, RZ, RZ, 0x4 ;  /* 0x00000004ff047424 */ /* 0x000fe400078e00ff */
[----:B------:R-:W-:-:S07]  /*ca70*/  IMAD.MOV.U32 R34, RZ, RZ, -0x1 ;  /* 0xffffffffff227424 */ /* 0x000fce00078e00ff */
[----:B------:R-:W-:Y:S05]  /*ca80*/  WARPSYNC.COLLECTIVE R34, `(.L_x_1177) ;  /* 0x0000000022087348 */ /* 0x000fea0003c00000 */
[----:B------:R0:W1:Y:S02]  /*ca90*/  SHFL.DOWN P4, R6, R7, R4, R33 ;  /* 0x0800000407067389 */ /* 0x0000640000080021 */
[----:B01----:R-:W-:Y:S05]  /*caa0*/  ENDCOLLECTIVE ;  /* 0x000000000000791b */ /* 0x003fea0003800000 */
.L_x_1177:
[----:B------:R-:W-:Y:S05]  /*cab0*/  BSYNC B0 ;  /* 0x0000000000007941 */ /* 0x000fea0003800000 */
.L_x_1176:
[----:B------:R-:W-:Y:S02]  /*cac0*/  IMAD.MOV.U32 R7, RZ, RZ, R42 ;  /* 0x000000ffff077224 */ /* 0x000fe400078e002a */
[----:B------:R-:W-:Y:S02]  /*cad0*/  IMAD.MOV.U32 R4, RZ, RZ, 0x4 ;  /* 0x00000004ff047424 */ /* 0x000fe400078e00ff */
[----:B------:R-:W-:Y:S02]  /*cae0*/  IMAD.MOV.U32 R34, RZ, RZ, -0x1 ;  /* 0xffffffffff227424 */ /* 0x000fe400078e00ff */
[----:B------:R-:W-:-:S07]  /*caf0*/  IMAD.MOV.U32 R30, RZ, RZ, R6 ;  /* 0x000000ffff1e7224 */ /* 0x000fce00078e0006 */
[----:B------:R-:W-:Y:S05]  /*cb00*/  WARPSYNC.COLLECTIVE R34, `(.L_x_1178) ;  /* 0x0000000022087348 */ /* 0x000fea0003c00000 */
[----:B------:R0:W1:Y:S02]  /*cb10*/  SHFL.DOWN P4, R6, R7, R4, R33 ;  /* 0x0800000407067389 */ /* 0x0000640000080021 */
[----:B01----:R-:W-:Y:S05]  /*cb20*/  ENDCOLLECTIVE ;  /* 0x000000000000791b */ /* 0x003fea0003800000 */
.L_x_1178:
[----:B------:R-:W-:Y:S02]  /*cb30*/  IMAD.MOV.U32 R7, RZ, RZ, R40 ;  /* 0x000000ffff077224 */ /* 0x000fe400078e0028 */
[----:B------:R-:W-:-:S07]  /*cb40*/  IMAD.MOV.U32 R31, RZ, RZ, R6 ;  /* 0x000000ffff1f7224 */ /* 0x000fce00078e0006 */
[----:B------:R-:W-:Y:S05]  /*cb50*/  WARPSYNC.COLLECTIVE R34, `(.L_x_1179) ;  /* 0x0000000022087348 */ /* 0x000fea0003c00000 */
[----:B------:R0:W1:Y:S02]  /*cb60*/  SHFL.DOWN P4, R6, R7, R4, R33 ;  /* 0x0800000407067389 */ /* 0x0000640000080021 */
[----:B01----:R-:W-:Y:S05]  /*cb70*/  ENDCOLLECTIVE ;  /* 0x000000000000791b */ /* 0x003fea0003800000 */
.L_x_1179:
[----:B------:R-:W-:Y:S05]  /*cb80*/  BRA `(.L_x_1180) ;  /* 0xffffff7000047947 */ /* 0x000fea000383ffff */
.L_x_1021:
[----:B------:R-:W-:Y:S01]  /*cb90*/  BSSY B0, `(.L_x_1181) ;  /* 0x0000006000007945 */ /* 0x000fe20003800000 */
[----:B------:R-:W-:Y:S02]  /*cba0*/  IMAD.MOV.U32 R4, RZ, RZ, 0x4 ;  /* 0x00000004ff047424 */ /* 0x000fe400078e00ff */
[----:B------:R-:W-:-:S07]  /*cbb0*/  IMAD.MOV.U32 R34, RZ, RZ, -0x1 ;  /* 0xffffffffff227424 */ /* 0x000fce00078e00ff */
[----:B0-----:R-:W-:Y:S05]  /*cbc0*/  WARPSYNC.COLLECTIVE R34, `(.L_x_1182) ;  /* 0x0000000022087348 */ /* 0x001fea0003c00000 */
[----:B------:R1:W2:Y:S02]  /*cbd0*/  SHFL.DOWN P4, R6, R7, R4, R33 ;  /* 0x0800000407067389 */ /* 0x0002a40000080021 */
[----:B012---:R-:W-:Y:S05]  /*cbe0*/  ENDCOLLECTIVE ;  /* 0x000000000000791b */ /* 0x007fea0003800000 */
.L_x_1182:
[----:B------:R-:W-:Y:S05]  /*cbf0*/  BSYNC B0 ;  /* 0x0000000000007941 */ /* 0x000fea0003800000 */
.L_x_1181:
[----:B------:R-:W-:Y:S05]  /*cc00*/  BRA `(.L_x_1183) ;  /* 0xffffff7000087947 */ /* 0x000fea000383ffff */
.L_x_1022:
[----:B------:R-:W-:Y:S01]  /*cc10*/  BSSY B0, `(.L_x_1184) ;  /* 0x0000007000007945 */ /* 0x000fe20003800000 */
[----:B------:R-:W-:Y:S02]  /*cc20*/  IMAD.MOV.U32 R7, RZ, RZ, R41 ;  /* 0x000000ffff077224 */ /* 0x000fe400078e0029 */
[----:B------:R-:W-:Y:S02]  /*cc30*/  IMAD.MOV.U32 R4, RZ, RZ, 0x8 ;  /* 0x00000008ff047424 */ /* 0x000fe400078e00ff */
[----:B------:R-:W-:-:S07]  /*cc40*/  IMAD.MOV.U32 R34, RZ, RZ, -0x1 ;  /* 0xffffffffff227424 */ /* 0x000fce00078e00ff */
[----:B------:R-:W-:Y:S05]  /*cc50*/  WARPSYNC.COLLECTIVE R34, `(.L_x_1185) ;  /* 0x0000000022087348 */ /* 0x000fea0003c00000 */
[----:B------:R0:W1:Y:S02]  /*cc60*/  SHFL.DOWN P4, R6, R7, R4, R33 ;  /* 0x0800000407067389 */ /* 0x0000640000080021 */
[----:B01----:R-:W-:Y:S05]  /*cc70*/  ENDCOLLECTIVE ;  /* 0x000000000000791b */ /* 0x003fea0003800000 */
.L_x_1185:
[----:B------:R-:W-:Y:S05]  /*cc80*/  BSYNC B0 ;  /* 0x0000000000007941 */ /* 0x000fea0003800000 */
.L_x_1184:
[----:B------:R-:W-:Y:S02]  /*cc90*/  IMAD.MOV.U32 R7, RZ, RZ, R42 ;  /* 0x000000ffff077224 */ /* 0x000fe400078e002a */
[----:B------:R-:W-:Y:S02]  /*cca0*/  IMAD.MOV.U32 R4, RZ, RZ, 0x8 ;  /* 0x00000008ff047424 */ /* 0x000fe400078e00ff */
[----:B------:R-:W-:Y:S02]  /*ccb0*/  IMAD.MOV.U32 R34, RZ, RZ, -0x1 ;  /* 0xffffffffff227424 */ /* 0x000fe400078e00ff */
[----:B------:R-:W-:-:S07]  /*ccc0*/  IMAD.MOV.U32 R30, RZ, RZ, R6 ;  /* 0x000000ffff1e7224 */ /* 0x000fce00078e0006 */
[----:B------:R-:W-:Y:S05]  /*ccd0*/  WARPSYNC.COLLECTIVE R34, `(.L_x_1186) ;  /* 0x0000000022087348 */ /* 0x000fea0003c00000 */
[----:B------:R0:W1:Y:S02]  /*cce0*/  SHFL.DOWN P4, R6, R7, R4, R33 ;  /* 0x0800000407067389 */ /* 0x0000640000080021 */
[----:B01----:R-:W-:Y:S05]  /*ccf0*/  ENDCOLLECTIVE ;  /* 0x000000000000791b */ /* 0x003fea0003800000 */
.L_x_1186:
[----:B------:R-:W-:Y:S02]  /*cd00*/  IMAD.MOV.U32 R7, RZ, RZ, R40 ;  /* 0x000000ffff077224 */ /* 0x000fe400078e0028 */
[----:B------:R-:W-:-:S07]  /*cd10*/  IMAD.MOV.U32 R31, RZ, RZ, R6 ;  /* 0x000000ffff1f7224 */ /* 0x000fce00078e0006 */
[----:B------:R-:W-:Y:S05]  /*cd20*/  WARPSYNC.COLLECTIVE R34, `(.L_x_1187) ;  /* 0x0000000022087348 */ /* 0x000fea0003c00000 */
[----:B------:R0:W1:Y:S02]  /*cd30*/  SHFL.DOWN P4, R6, R7, R4, R33 ;  /* 0x0800000407067389 */ /* 0x0000640000080021 */
[----:B01----:R-:W-:Y:S05]  /*cd40*/  ENDCOLLECTIVE ;  /* 0x000000000000791b */ /* 0x003fea0003800000 */
.L_x_1187:
[----:B------:R-:W-:Y:S05]  /*cd50*/  BRA `(.L_x_1188) ;  /* 0xffffff6c00d47947 */ /* 0x000fea000383ffff */
.L_x_1023:
[----:B------:R-:W-:Y:S01]  /*cd60*/  BSSY B0, `(.L_x_1189) ;  /* 0x0000006000007945 */ /* 0x000fe20003800000 */
[----:B------:R-:W-:Y:S02]  /*cd70*/  IMAD.MOV.U32 R4, RZ, RZ, 0x8 ;  /* 0x00000008ff047424 */ /* 0x000fe400078e00ff */
[----:B------:R-:W-:-:S07]  /*cd80*/  IMAD.MOV.U32 R34, RZ, RZ, -0x1 ;  /* 0xffffffffff227424 */ /* 0x000fce00078e00ff */
[----:B0-----:R-:W-:Y:S05]  /*cd90*/  WARPSYNC.COLLECTIVE R34, `(.L_x_1190) ;  /* 0x0000000022087348 */ /* 0x001fea0003c00000 */
[----:B------:R1:W2:Y:S02]  /*cda0*/  SHFL.DOWN P4, R6, R7, R4, R33 ;  /* 0x0800000407067389 */ /* 0x0002a40000080021 */
[----:B012---:R-:W-:Y:S05]  /*cdb0*/  ENDCOLLECTIVE ;  /* 0x000000000000791b */ /* 0x007fea0003800000 */
.L_x_1190:
[----:B------:R-:W-:Y:S05]  /*cdc0*/  BSYNC B0 ;  /* 0x0000000000007941 */ /* 0x000fea0003800000 */
.L_x_1189:
[----:B------:R-:W-:Y:S05]  /*cdd0*/  BRA `(.L_x_1191) ;  /* 0xffffff6c00d87947 */ /* 0x000fea000383ffff */
.L_x_1024:
[----:B------:R-:W-:Y:S01]  /*cde0*/  BSSY B0, `(.L_x_1192) ;  /* 0x0000007000007945 */ /* 0x000fe20003800000 */
[----:B------:R-:W-:Y:S02]  /*cdf0*/  IMAD.MOV.U32 R7, RZ, RZ, R41 ;  /* 0x000000ffff077224 */ /* 0x000fe400078e0029 */
[----:B------:R-:W-:Y:S02]  /*ce00*/  IMAD.MOV.U32 R4, RZ, RZ, 0x10 ;  /* 0x00000010ff047424 */ /* 0x000fe400078e00ff */
[----:B------:R-:W-:-:S07]  /*ce10*/  IMAD.MOV.U32 R34, RZ, RZ, -0x1 ;  /* 0xffffffffff227424 */ /* 0x000fce00078e00ff */
[----:B------:R-:W-:Y:S05]  /*ce20*/  WARPSYNC.COLLECTIVE R34, `(.L_x_1193) ;  /* 0x0000000022087348 */ /* 0x000fea0003c00000 */
[----:B------:R0:W1:Y:S02]  /*ce30*/  SHFL.DOWN P4, R6, R7, R4, R33 ;  /* 0x0800000407067389 */ /* 0x0000640000080021 */
[----:B01----:R-:W-:Y:S05]  /*ce40*/  ENDCOLLECTIVE ;  /* 0x000000000000791b */ /* 0x003fea0003800000 */
.L_x_1193:
[----:B------:R-:W-:Y:S05]  /*ce50*/  BSYNC B0 ;  /* 0x0000000000007941 */ /* 0x000fea0003800000 */
.L_x_1192:
[----:B------:R-:W-:Y:S02]  /*ce60*/  IMAD.MOV.U32 R7, RZ, RZ, R42 ;  /* 0x000000ffff077224 */ /* 0x000fe400078e002a */
[----:B------:R-:W-:Y:S02]  /*ce70*/  IMAD.MOV.U32 R4, RZ, RZ, 0x10 ;  /* 0x00000010ff047424 */ /* 0x000fe400078e00ff */
[----:B------:R-:W-:Y:S02]  /*ce80*/  IMAD.MOV.U32 R34, RZ, RZ, -0x1 ;  /* 0xffffffffff227424 */ /* 0x000fe400078e00ff */
[----:B------:R-:W-:-:S07]  /*ce90*/  IMAD.MOV.U32 R48, RZ, RZ, R6 ;  /* 0x000000ffff307224 */ /* 0x000fce00078e0006 */
[----:B------:R-:W-:Y:S05]  /*cea0*/  WARPSYNC.COLLECTIVE R34, `(.L_x_1194) ;  /* 0x0000000022087348 */ /* 0x000fea0003c00000 */
[----:B------:R0:W1:Y:S02]  /*ceb0*/  SHFL.DOWN P4, R6, R7, R4, R33 ;  /* 0x0800000407067389 */ /* 0x0000640000080021 */
[----:B01----:R-:W-:Y:S05]  /*cec0*/  ENDCOLLECTIVE ;  /* 0x000000000000791b */ /* 0x003fea0003800000 */
.L_x_1194:
[----:B------:R-:W-:Y:S02]  /*ced0*/  IMAD.MOV.U32 R7, RZ, RZ, R40 ;  /* 0x000000ffff077224 */ /* 0x000fe400078e0028 */
[----:B------:R-:W-:-:S07]  /*cee0*/  IMAD.MOV.U32 R49, RZ, RZ, R6 ;  /* 0x000000ffff317224 */ /* 0x000fce00078e0006 */
[----:B------:R-:W-:Y:S05]  /*cef0*/  WARPSYNC.COLLECTIVE R34, `(.L_x_1195) ;  /* 0x0000000022087348 */ /* 0x000fea0003c00000 */
[----:B------:R0:W1:Y:S02]  /*cf00*/  SHFL.DOWN P4, R6, R7, R4, R33 ;  /* 0x0800000407067389 */ /* 0x0000640000080021 */
[----:B01----:R-:W-:Y:S05]  /*cf10*/  ENDCOLLECTIVE ;  /* 0x000000000000791b */ /* 0x003fea0003800000 */
.L_x_1195:
[----:B------:R-:W-:Y:S05]  /*cf20*/  BRA `(.L_x_1196) ;  /* 0xffffff6c00a47947 */ /* 0x000fea000383ffff */
.L_x_1025:
[----:B------:R-:W-:Y:S01]  /*cf30*/  BSSY B0, `(.L_x_1197) ;  /* 0x0000006000007945 */ /* 0x000fe20003800000 */
[----:B------:R-:W-:Y:S02]  /*cf40*/  IMAD.MOV.U32 R4, RZ, RZ, 0x10 ;  /* 0x00000010ff047424 */ /* 0x000fe400078e00ff */
[----:B------:R-:W-:-:S07]  /*cf50*/  IMAD.MOV.U32 R34, RZ, RZ, -0x1 ;  /* 0xffffffffff227424 */ /* 0x000fce00078e00ff */
[----:B0-----:R-:W-:Y:S05]  /*cf60*/  WARPSYNC.COLLECTIVE R34, `(.L_x_1198) ;  /* 0x0000000022087348 */ /* 0x001fea0003c00000 */
[----:B------:R1:W2:Y:S02]  /*cf70*/  SHFL.DOWN P4, R6, R7, R4, R33 ;  /* 0x0800000407067389 */ /* 0x0002a40000080021 */
[----:B012---:R-:W-:Y:S05]  /*cf80*/  ENDCOLLECTIVE ;  /* 0x000000000000791b */ /* 0x007fea0003800000 */
.L_x_1198:
[----:B------:R-:W-:Y:S05]  /*cf90*/  BSYNC B0 ;  /* 0x0000000000007941 */ /* 0x000fea0003800000 */
.L_x_1197:
[----:B------:R-:W-:Y:S05]  /*cfa0*/  BRA `(.L_x_1199) ;  /* 0xffffff6c00b47947 */ /* 0x000fea000383ffff */
.L_x_1026:
[----:B------:R-:W-:Y:S01]  /*cfb0*/  BSSY B0, `(.L_x_1200) ;  /* 0x0000006000007945 */ /* 0x000fe20003800000 */
[----:B------:R-:W-:Y:S01]  /*cfc0*/  PLOP3.LUT P5, PT, P0, PT, PT, 0x80, 0x8 ;  /* 0x000000000008781c */ /* 0x000fe200007af070 */
[----:B------:R-:W-:-:S12]  /*cfd0*/  IMAD.MOV.U32 R34, RZ, RZ, -0x1 ;  /* 0xffffffffff227424 */ /* 0x000fd800078e00ff */
[----:B------:R-:W-:Y:S05]  /*cfe0*/  WARPSYNC.COLLECTIVE R34, `(.L_x_1201) ;  /* 0x0000000022087348 */ /* 0x000fea0003c00000 */
[----:B------:R-:W-:Y:S01]  /*cff0*/  VOTE.ALL P5, P5 ;  /* 0x0000000000ff7806 */ /* 0x000fe200028a0000 */
[----:B------:R-:W-:-:S12]  /*d000*/  ENDCOLLECTIVE ;  /* 0x000000000000791b */ /* 0x000fd80003800000 */
.L_x_1201:
[----:B------:R-:W-:Y:S05]  /*d010*/  BSYNC B0 ;  /* 0x0000000000007941 */ /* 0x000fea0003800000 */
.L_x_1200:
[----:B------:R-:W-:Y:S01]  /*d020*/  PLOP3.LUT P0, PT, P5, PT, PT, 0x80, 0x8 ;  /* 0x000000000008781c */ /* 0x000fe20002f0f070 */
[----:B------:R-:W-:-:S12]  /*d030*/  BRA `(.L_x_1202) ;  /* 0xffffff6c00b07947 */ /* 0x000fd8000383ffff */
.L_x_1028:
[----:B------:R-:W-:Y:S01]  /*d040*/  BSSY B0, `(.L_x_1203) ;  /* 0x0000006000007945 */ /* 0x000fe20003800000 */
[----:B------:R-:W-:Y:S01]  /*d050*/  PLOP3.LUT P4, PT, P0, PT, PT, 0x8, 0x80 ;  /* 0x000000000080781c */ /* 0x000fe2000078e170 */
[----:B------:R-:W-:-:S12]  /*d060*/  IMAD.MOV.U32 R34, RZ, RZ, -0x1 ;  /* 0xffffffffff227424 */ /* 0x000fd800078e00ff */
[----:B------:R-:W-:Y:S05]  /*d070*/  WARPSYNC.COLLECTIVE R34, `(.L_x_1204) ;  /* 0x0000000022087348 */ /* 0x000fea0003c00000 */
[----:B------:R-:W-:Y:S01]  /*d080*/  VOTE.ANY P4, P4 ;  /* 0x0000000000ff7806 */ /* 0x000fe20002080100 */
[----:B------:R-:W-:-:S12]  /*d090*/  ENDCOLLECTIVE ;  /* 0x000000000000791b */ /* 0x000fd80003800000 */
.L_x_1204:
[----:B------:R-:W-:Y:S05]  /*d0a0*/  BSYNC B0 ;  /* 0x0000000000007941 */ /* 0x000fea0003800000 */
.L_x_1203:
[----:B------:R-:W-:Y:S01]  /*d0b0*/  PLOP3.LUT P0, PT, P4, PT, PT, 0x80, 0x8 ;  /* 0x000000000008781c */ /* 0x000fe2000270f070 */
[----:B------:R-:W-:-:S12]  /*d0c0*/  BRA `(.L_x_1205) ;  /* 0xffffff6c00ac7947 */ /* 0x000fd8000383ffff */
.L_x_1030:
[----:B------:R-:W-:Y:S01]  /*d0d0*/  BSSY B0, `(.L_x_1206) ;  /* 0x0000006000007945 */ /* 0x000fe20003800000 */
[----:B------:R-:W-:Y:S01]  /*d0e0*/  PLOP3.LUT P4, PT, P0, PT, PT, 0x8, 0x80 ;  /* 0x000000000080781c */ /* 0x000fe2000078e170 */
[----:B------:R-:W-:-:S12]  /*d0f0*/  IMAD.MOV.U32 R34, RZ, RZ, -0x1 ;  /* 0xffffffffff227424 */ /* 0x000fd800078e00ff */
[----:B------:R-:W-:Y:S05]  /*d100*/  WARPSYNC.COLLECTIVE R34, `(.L_x_1207) ;  /* 0x0000000022087348 */ /* 0x000fea0003c00000 */
[----:B------:R-:W-:Y:S01]  /*d110*/  VOTE.ANY R34, PT, P4 ;  /* 0x0000000000227806 */ /* 0x000fe200020e0100 */
[----:B------:R-:W-:Y:S06]  /*d120*/  ENDCOLLECTIVE ;  /* 0x000000000000791b */ /* 0x000fec0003800000 */
.L_x_1207:
[----:B------:R-:W-:Y:S05]  /*d130*/  BSYNC B0 ;  /* 0x0000000000007941 */ /* 0x000fea0003800000 */
.L_x_1206:
        /* <DEDUP_REMOVED lines=10> */
.L_x_1208:
[----:B------:R-:W-:Y:S02]  /*d1e0*/  IMAD.MOV.U32 R7, RZ, RZ, R51 ;  /* 0x000000ffff077224 */ /* 0x000fe400078e0033 */
[----:B------:R-:W-:-:S07]  /*d1f0*/  IMAD.MOV.U32 R53, RZ, RZ, R6 ;  /* 0x000000ffff357224 */ /* 0x000fce00078e0006 */
[----:B------:R-:W-:Y:S05]  /*d200*/  WARPSYNC.COLLECTIVE R34, `(.L_x_1209) ;  /* 0x0000000022087348 */ /* 0x000fea0003c00000 */
[----:B------:R0:W1:Y:S02]  /*d210*/  SHFL.DOWN P4, R6, R7, R4, R33 ;  /* 0x0800000407067389 */ /* 0x0000640000080021 */
[----:B01----:R-:W-:Y:S05]  /*d220*/  ENDCOLLECTIVE ;  /* 0x000000000000791b */ /* 0x003fea0003800000 */
.L_x_1209:
[----:B------:R-:W-:Y:S02]  /*d230*/  IMAD.MOV.U32 R7, RZ, RZ, R48 ;  /* 0x000000ffff077224 */ /* 0x000fe400078e0030 */
[----:B------:R-:W-:-:S07]  /*d240*/  IMAD.MOV.U32 R50, RZ, RZ, R6 ;  /* 0x000000ffff327224 */ /* 0x000fce00078e0006 */
[----:B------:R-:W-:Y:S05]  /*d250*/  WARPSYNC.COLLECTIVE R34, `(.L_x_1210) ;  /* 0x0000000022087348 */ /* 0x000fea0003c00000 */
[----:B------:R0:W1:Y:S02]  /*d260*/  SHFL.DOWN P4, R6, R7, R4, R33 ;  /* 0x0800000407067389 */ /* 0x0000640000080021 */
[----:B01----:R-:W-:Y:S05]  /*d270*/  ENDCOLLECTIVE ;  /* 0x000000000000791b */ /* 0x003fea0003800000 */
.L_x_1210:
[----:B------:R-:W-:Y:S01]  /*d280*/  IMAD.MOV.U32 R52, RZ, RZ, R6 ;  /* 0x000000ffff347224 */ /* 0x000fe200078e0006 */
[----:B------:R-:W-:Y:S06]  /*d290*/  BRA `(.L_x_1211) ;  /* 0xffffff6c00747947 */ /* 0x000fec000383ffff */
.L_x_1031:
[----:B------:R-:W-:Y:S01]  /*d2a0*/  BSSY B0, `(.L_x_1212) ;  /* 0x0000006000007945 */ /* 0x000fe20003800000 */
[----:B------:R-:W-:Y:S02]  /*d2b0*/  IMAD.MOV.U32 R4, RZ, RZ, 0x1 ;  /* 0x00000001ff047424 */ /* 0x000fe400078e00ff */
[----:B------:R-:W-:-:S07]  /*d2c0*/  IMAD.MOV.U32 R34, RZ, RZ, -0x1 ;  /* 0xffffffffff227424 */ /* 0x000fce00078e00ff */
[----:B--23--:R-:W-:Y:S05]  /*d2d0*/  WARPSYNC.COLLECTIVE R34, `(.L_x_1213) ;  /* 0x0000000022087348 */ /* 0x00cfea0003c00000 */
[----:B------:R0:W1:Y:S02]  /*d2e0*/  SHFL.DOWN P4, R6, R7, R4, R33 ;  /* 0x0800000407067389 */ /* 0x0000640000080021 */
[----:B0123--:R-:W-:Y:S05]  /*d2f0*/  ENDCOLLECTIVE ;  /* 0x000000000000791b */ /* 0x00ffea0003800000 */
.L_x_1213:
[----:B------:R-:W-:Y:S05]  /*d300*/  BSYNC B0 ;  /* 0x0000000000007941 */ /* 0x000fea0003800000 */
.L_x_1212:
[----:B------:R-:W-:Y:S05]  /*d310*/  BRA `(.L_x_1214) ;  /* 0xffffff6c006c7947 */ /* 0x000fea000383ffff */
.L_x_1032:
[----:B------:R-:W-:Y:S01]  /*d320*/  BSSY B0, `(.L_x_1215) ;  /* 0x0000007000007945 */ /* 0x000fe20003800000 */
[----:B------:R-:W-:Y:S02]  /*d330*/  IMAD.MOV.U32 R7, RZ, RZ, R32 ;  /* 0x000000ffff077224 */ /* 0x000fe400078e0020 */
[----:B------:R-:W-:Y:S02]  /*d340*/  IMAD.MOV.U32 R4, RZ, RZ, 0x2 ;  /* 0x00000002ff047424 */ /* 0x000fe400078e00ff */
[----:B------:R-:W-:-:S07]  /*d350*/  IMAD.MOV.U32 R34, RZ, RZ, -0x1 ;  /* 0xffffffffff227424 */ /* 0x000fce00078e00ff */
[----:B------:R-:W-:Y:S05]  /*d360*/  WARPSYNC.COLLECTIVE R34, `(.L_x_1216) ;  /* 0x0000000022087348 */ /* 0x000fea0003c00000 */
[----:B------:R0:W1:Y:S02]  /*d370*/  SHFL.DOWN P4, R6, R7, R4, R33 ;  /* 0x0800000407067389 */ /* 0x0000640000080021 */
[----:B01----:R-:W-:Y:S05]  /*d380*/  ENDCOLLECTIVE ;  /* 0x000000000000791b */ /* 0x003fea0003800000 */
.L_x_1216:
[----:B------:R-:W-:Y:S05]  /*d390*/  BSYNC B0 ;  /* 0x0000000000007941 */ /* 0x000fea0003800000 */
.L_x_1215:
[----:B------:R-:W-:Y:S02]  /*d3a0*/  IMAD.MOV.U32 R7, RZ, RZ, R51 ;  /* 0x000000ffff077224 */ /* 0x000fe400078e0033 */
[----:B------:R-:W-:Y:S02]  /*d3b0*/  IMAD.MOV.U32 R4, RZ, RZ, 0x2 ;  /* 0x00000002ff047424 */ /* 0x000fe400078e00ff */
[----:B------:R-:W-:Y:S02]  /*d3c0*/  IMAD.MOV.U32 R34, RZ, RZ, -0x1 ;  /* 0xffffffffff227424 */ /* 0x000fe400078e00ff */
[----:B------:R-:W-:-:S07]  /*d3d0*/  IMAD.MOV.U32 R53, RZ, RZ, R6 ;  /* 0x000000ffff357224 */ /* 0x000fce00078e0006 */
[----:B------:R-:W-:Y:S05]  /*d3e0*/  WARPSYNC.COLLECTIVE R34, `(.L_x_1217) ;  /* 0x0000000022087348 */ /* 0x000fea0003c00000 */
[----:B------:R0:W1:Y:S02]  /*d3f0*/  SHFL.DOWN P4, R6, R7, R4, R33 ;  /* 0x0800000407067389 */ /* 0x0000640000080021 */
[----:B01----:R-:W-:Y:S05]  /*d400*/  ENDCOLLECTIVE ;  /* 0x000000000000791b */ /* 0x003fea0003800000 */
.L_x_1217:
[----:B------:R-:W-:Y:S02]  /*d410*/  IMAD.MOV.U32 R7, RZ, RZ, R48 ;  /* 0x000000ffff077224 */ /* 0x000fe400078e0030 */
[----:B------:R-:W-:-:S07]  /*d420*/  IMAD.MOV.U32 R50, RZ, RZ, R6 ;  /* 0x000000ffff327224 */ /* 0x000fce00078e0006 */
[----:B------:R-:W-:Y:S05]  /*d430*/  WARPSYNC.COLLECTIVE R34, `(.L_x_1218) ;  /* 0x0000000022087348 */ /* 0x000fea0003c00000 */
[----:B------:R0:W1:Y:S02]  /*d440*/  SHFL.DOWN P4, R6, R7, R4, R33 ;  /* 0x0800000407067389 */ /* 0x0000640000080021 */
[----:B01----:R-:W-:Y:S05]  /*d450*/  ENDCOLLECTIVE ;  /* 0x000000000000791b */ /* 0x003fea0003800000 */
.L_x_1218:
[----:B------:R-:W-:Y:S01]  /*d460*/  IMAD.MOV.U32 R52, RZ, RZ, R6 ;  /* 0x000000ffff347224 */ /* 0x000fe200078e0006 */
[----:B------:R-:W-:Y:S06]  /*d470*/  BRA `(.L_x_1219) ;  /* 0xffffff6c003c7947 */ /* 0x000fec000383ffff */
.L_x_1033:
[----:B------:R-:W-:Y:S01]  /*d480*/  BSSY B0, `(.L_x_1220) ;  /* 0x0000006000007945 */ /* 0x000fe20003800000 */
[----:B------:R-:W-:Y:S02]  /*d490*/  IMAD.MOV.U32 R4, RZ, RZ, 0x2 ;  /* 0x00000002ff047424 */ /* 0x000fe400078e00ff */
[----:B------:R-:W-:-:S07]  /*d4a0*/  IMAD.MOV.U32 R34, RZ, RZ, -0x1 ;  /* 0xffffffffff227424 */ /* 0x000fce00078e00ff */
[----:B--23--:R-:W-:Y:S05]  /*d4b0*/  WARPSYNC.COLLECTIVE R34, `(.L_x_1221) ;  /* 0x0000000022087348 */ /* 0x00cfea0003c00000 */
[----:B------:R0:W1:Y:S02]  /*d4c0*/  SHFL.DOWN P4, R6, R7, R4, R33 ;  /* 0x0800000407067389 */ /* 0x0000640000080021 */
[----:B0123--:R-:W-:Y:S05]  /*d4d0*/  ENDCOLLECTIVE ;  /* 0x000000000000791b */ /* 0x00ffea0003800000 */
.L_x_1221:
[----:B------:R-:W-:Y:S05]  /*d4e0*/  BSYNC B0 ;  /* 0x0000000000007941 */ /* 0x000fea0003800000 */
.L_x_1220:
[----:B------:R-:W-:Y:S05]  /*d4f0*/  BRA `(.L_x_1222) ;  /* 0xffffff6c00347947 */ /* 0x000fea000383ffff */
.L_x_1034:
[----:B------:R-:W-:Y:S01]  /*d500*/  BSSY B0, `(.L_x_1223) ;  /* 0x0000007000007945 */ /* 0x000fe20003800000 */
[----:B------:R-:W-:Y:S02]  /*d510*/  IMAD.MOV.U32 R7, RZ, RZ, R32 ;  /* 0x000000ffff077224 */ /* 0x000fe400078e0020 */
[----:B------:R-:W-:Y:S02]  /*d520*/  IMAD.MOV.U32 R4, RZ, RZ, 0x4 ;  /* 0x00000004ff047424 */ /* 0x000fe400078e00ff */
[----:B------:R-:W-:-:S07]  /*d530*/  IMAD.MOV.U32 R34, RZ, RZ, -0x1 ;  /* 0xffffffffff227424 */ /* 0x000fce00078e00ff */
[----:B------:R-:W-:Y:S05]  /*d540*/  WARPSYNC.COLLECTIVE R34, `(.L_x_1224) ;  /* 0x0000000022087348 */ /* 0x000fea0003c00000 */
[----:B------:R0:W1:Y:S02]  /*d550*/  SHFL.DOWN P4, R6, R7, R4, R33 ;  /* 0x0800000407067389 */ /* 0x0000640000080021 */
[----:B01----:R-:W-:Y:S05]  /*d560*/  ENDCOLLECTIVE ;  /* 0x000000000000791b */ /* 0x003fea0003800000 */
.L_x_1224:
[----:B------:R-:W-:Y:S05]  /*d570*/  BSYNC B0 ;  /* 0x0000000000007941 */ /* 0x000fea0003800000 */
.L_x_1223:
[----:B------:R-:W-:Y:S02]  /*d580*/  IMAD.MOV.U32 R7, RZ, RZ, R51 ;  /* 0x000000ffff077224 */ /* 0x000fe400078e0033 */
[----:B------:R-:W-:Y:S02]  /*d590*/  IMAD.MOV.U32 R4, RZ, RZ, 0x4 ;  /* 0x00000004ff047424 */ /* 0x000fe400078e00ff */
[----:B------:R-:W-:Y:S02]  /*d5a0*/  IMAD.MOV.U32 R34, RZ, RZ, -0x1 ;  /* 0xffffffffff227424 */ /* 0x000fe400078e00ff */
[----:B------:R-:W-:-:S07]  /*d5b0*/  IMAD.MOV.U32 R53, RZ, RZ, R6 ;  /* 0x000000ffff357224 */ /* 0x000fce00078e0006 */
[----:B------:R-:W-:Y:S05]  /*d5c0*/  WARPSYNC.COLLECTIVE R34, `(.L_x_1225) ;  /* 0x0000000022087348 */ /* 0x000fea0003c00000 */
[----:B------:R0:W1:Y:S02]  /*d5d0*/  SHFL.DOWN P4, R6, R7, R4, R33 ;  /* 0x0800000407067389 */ /* 0x0000640000080021 */
[----:B01----:R-:W-:Y:S05]  /*d5e0*/  ENDCOLLECTIVE ;  /* 0x000000000000791b */ /* 0x003fea0003800000 */
.L_x_1225:
[----:B------:R-:W-:Y:S02]  /*d5f0*/  IMAD.MOV.U32 R7, RZ, RZ, R48 ;  /* 0x000000ffff077224 */ /* 0x000fe400078e0030 */
[----:B------:R-:W-:-:S07]  /*d600*/  IMAD.MOV.U32 R50, RZ, RZ, R6 ;  /* 0x000000ffff327224 */ /* 0x000fce00078e0006 */
[----:B------:R-:W-:Y:S05]  /*d610*/  WARPSYNC.COLLECTIVE R34, `(.L_x_1226) ;  /* 0x0000000022087348 */ /* 0x000fea0003c00000 */
[----:B------:R0:W1:Y:S02]  /*d620*/  SHFL.DOWN P4, R6, R7, R4, R33 ;  /* 0x0800000407067389 */ /* 0x0000640000080021 */
[----:B01----:R-:W-:Y:S05]  /*d630*/  ENDCOLLECTIVE ;  /* 0x000000000000791b */ /* 0x003fea0003800000 */
.L_x_1226:
[----:B------:R-:W-:Y:S01]  /*d640*/  IMAD.MOV.U32 R52, RZ, RZ, R6 ;  /* 0x000000ffff347224 */ /* 0x000fe200078e0006 */
[----:B------:R-:W-:Y:S06]  /*d650*/  BRA `(.L_x_1227) ;  /* 0xffffff6c00047947 */ /* 0x000fec000383ffff */
.L_x_1035:
[----:B------:R-:W-:Y:S01]  /*d660*/  BSSY B0, `(.L_x_1228) ;  /* 0x0000006000007945 */ /* 0x000fe20003800000 */
[----:B------:R-:W-:Y:S02]  /*d670*/  IMAD.MOV.U32 R4, RZ, RZ, 0x4 ;  /* 0x00000004ff047424 */ /* 0x000fe400078e00ff */
[----:B------:R-:W-:-:S07]  /*d680*/  IMAD.MOV.U32 R34, RZ, RZ, -0x1 ;  /* 0xffffffffff227424 */ /* 0x000fce00078e00ff */
[----:B--23--:R-:W-:Y:S05]  /*d690*/  WARPSYNC.COLLECTIVE R34, `(.L_x_1229) ;  /* 0x0000000022087348 */ /* 0x00cfea0003c00000 */
[----:B------:R0:W1:Y:S02]  /*d6a0*/  SHFL.DOWN P4, R6, R7, R4, R33 ;  /* 0x0800000407067389 */ /* 0x0000640000080021 */
[----:B0123--:R-:W-:Y:S05]  /*d6b0*/  ENDCOLLECTIVE ;  /* 0x000000000000791b */ /* 0x00ffea0003800000 */
.L_x_1229:
[----:B------:R-:W-:Y:S05]  /*d6c0*/  BSYNC B0 ;  /* 0x0000000000007941 */ /* 0x000fea0003800000 */
.L_x_1228:
[----:B------:R-:W-:Y:S05]  /*d6d0*/  BRA `(.L_x_1230) ;  /* 0xffffff6800fc7947 */ /* 0x000fea000383ffff */
.L_x_1036:
[----:B------:R-:W-:Y:S01]  /*d6e0*/  BSSY B0, `(.L_x_1231) ;  /* 0x0000007000007945 */ /* 0x000fe20003800000 */
[----:B------:R-:W-:Y:S02]  /*d6f0*/  IMAD.MOV.U32 R7, RZ, RZ, R32 ;  /* 0x000000ffff077224 */ /* 0x000fe400078e0020 */
[----:B------:R-:W-:Y:S02]  /*d700*/  IMAD.MOV.U32 R4, RZ, RZ, 0x8 ;  /* 0x00000008ff047424 */ /* 0x000fe400078e00ff */
[----:B------:R-:W-:-:S07]  /*d710*/  IMAD.MOV.U32 R34, RZ, RZ, -0x1 ;  /* 0xffffffffff227424 */ /* 0x000fce00078e00ff */
[----:B------:R-:W-:Y:S05]  /*d720*/  WARPSYNC.COLLECTIVE R34, `(.L_x_1232) ;  /* 0x0000000022087348 */ /* 0x000fea0003c00000 */
[----:B------:R0:W1:Y:S02]  /*d730*/  SHFL.DOWN P4, R6, R7, R4, R33 ;  /* 0x0800000407067389 */ /* 0x0000640000080021 */
[----:B01----:R-:W-:Y:S05]  /*d740*/  ENDCOLLECTIVE ;  /* 0x000000000000791b */ /* 0x003fea0003800000 */
.L_x_1232:
[----:B------:R-:W-:Y:S05]  /*d750*/  BSYNC B0 ;  /* 0x0000000000007941 */ /* 0x000fea0003800000 */
.L_x_1231:
[----:B------:R-:W-:Y:S02]  /*d760*/  IMAD.MOV.U32 R7, RZ, RZ, R51 ;  /* 0x000000ffff077224 */ /* 0x000fe400078e0033 */
[----:B------:R-:W-:Y:S02]  /*d770*/  IMAD.MOV.U32 R4, RZ, RZ, 0x8 ;  /* 0x00000008ff047424 */ /* 0x000fe400078e00ff */
[----:B------:R-:W-:Y:S02]  /*d780*/  IMAD.MOV.U32 R34, RZ, RZ, -0x1 ;  /* 0xffffffffff227424 */ /* 0x000fe400078e00ff */
[----:B------:R-:W-:-:S07]  /*d790*/  IMAD.MOV.U32 R53, RZ, RZ, R6 ;  /* 0x000000ffff357224 */ /* 0x000fce00078e0006 */
[----:B------:R-:W-:Y:S05]  /*d7a0*/  WARPSYNC.COLLECTIVE R34, `(.L_x_1233) ;  /* 0x0000000022087348 */ /* 0x000fea0003c00000 */
[----:B------:R0:W1:Y:S02]  /*d7b0*/  SHFL.DOWN P4, R6, R7, R4, R33 ;  /* 0x0800000407067389 */ /* 0x0000640000080021 */
[----:B01----:R-:W-:Y:S05]  /*d7c0*/  ENDCOLLECTIVE ;  /* 0x000000000000791b */ /* 0x003fea0003800000 */
.L_x_1233:
[----:B------:R-:W-:Y:S02]  /*d7d0*/  IMAD.MOV.U32 R7, RZ, RZ, R48 ;  /* 0x000000ffff077224 */ /* 0x000fe400078e0030 */
[----:B------:R-:W-:-:S07]  /*d7e0*/  IMAD.MOV.U32 R50, RZ, RZ, R6 ;  /* 0x000000ffff327224 */ /* 0x000fce00078e0006 */
[----:B------:R-:W-:Y:S05]  /*d7f0*/  WARPSYNC.COLLECTIVE R34, `(.L_x_1234) ;  /* 0x0000000022087348 */ /* 0x000fea0003c00000 */
[----:B------:R0:W1:Y:S02]  /*d800*/  SHFL.DOWN P4, R6, R7, R4, R33 ;  /* 0x0800000407067389 */ /* 0x0000640000080021 */
[----:B01----:R-:W-:Y:S05]  /*d810*/  ENDCOLLECTIVE ;  /* 0x000000000000791b */ /* 0x003fea0003800000 */
.L_x_1234:
[----:B------:R-:W-:Y:S01]  /*d820*/  IMAD.MOV.U32 R52, RZ, RZ, R6 ;  /* 0x000000ffff347224 */ /* 0x000fe200078e0006 */
[----:B------:R-:W-:Y:S06]  /*d830*/  BRA `(.L_x_1235) ;  /* 0xffffff6800cc7947 */ /* 0x000fec000383ffff */
.L_x_1037:
[----:B------:R-:W-:Y:S01]  /*d840*/  BSSY B0, `(.L_x_1236) ;  /* 0x0000006000007945 */ /* 0x000fe20003800000 */
[----:B------:R-:W-:Y:S02]  /*d850*/  IMAD.MOV.U32 R4, RZ, RZ, 0x8 ;  /* 0x00000008ff047424 */ /* 0x000fe400078e00ff */
[----:B------:R-:W-:-:S07]  /*d860*/  IMAD.MOV.U32 R34, RZ, RZ, -0x1 ;  /* 0xffffffffff227424 */ /* 0x000fce00078e00ff */
[----:B--23--:R-:W-:Y:S05]  /*d870*/  WARPSYNC.COLLECTIVE R34, `(.L_x_1237) ;  /* 0x0000000022087348 */ /* 0x00cfea0003c00000 */
[----:B------:R0:W1:Y:S02]  /*d880*/  SHFL.DOWN P4, R6, R7, R4, R33 ;  /* 0x0800000407067389 */ /* 0x0000640000080021 */
[----:B0123--:R-:W-:Y:S05]  /*d890*/  ENDCOLLECTIVE ;  /* 0x000000000000791b */ /* 0x00ffea0003800000 */
.L_x_1237:
[----:B------:R-:W-:Y:S05]  /*d8a0*/  BSYNC B0 ;  /* 0x0000000000007941 */ /* 0x000fea0003800000 */
.L_x_1236:
[----:B------:R-:W-:Y:S05]  /*d8b0*/  BRA `(.L_x_1238) ;  /* 0xffffff6800c47947 */ /* 0x000fea000383ffff */
.L_x_1038:
[----:B------:R-:W-:Y:S01]  /*d8c0*/  BSSY B0, `(.L_x_1239) ;  /* 0x0000007000007945 */ /* 0x000fe20003800000 */
[----:B------:R-:W-:Y:S02]  /*d8d0*/  IMAD.MOV.U32 R7, RZ, RZ, R32 ;  /* 0x000000ffff077224 */ /* 0x000fe400078e0020 */
[----:B------:R-:W-:Y:S02]  /*d8e0*/  IMAD.MOV.U32 R4, RZ, RZ, 0x10 ;  /* 0x00000010ff047424 */ /* 0x000fe400078e00ff */
[----:B------:R-:W-:-:S07]  /*d8f0*/  IMAD.MOV.U32 R34, RZ, RZ, -0x1 ;  /* 0xffffffffff227424 */ /* 0x000fce00078e00ff */
[----:B------:R-:W-:Y:S05]  /*d900*/  WARPSYNC.COLLECTIVE R34, `(.L_x_1240) ;  /* 0x0000000022087348 */ /* 0x000fea0003c00000 */
[----:B------:R0:W1:Y:S02]  /*d910*/  SHFL.DOWN P4, R6, R7, R4, R33 ;  /* 0x0800000407067389 */ /* 0x0000640000080021 */
[----:B01----:R-:W-:Y:S05]  /*d920*/  ENDCOLLECTIVE ;  /* 0x000000000000791b */ /* 0x003fea0003800000 */
.L_x_1240:
[----:B------:R-:W-:Y:S05]  /*d930*/  BSYNC B0 ;  /* 0x0000000000007941 */ /* 0x000fea0003800000 */
.L_x_1239:
[----:B------:R-:W-:Y:S02]  /*d940*/  IMAD.MOV.U32 R7, RZ, RZ, R51 ;  /* 0x000000ffff077224 */ /* 0x000fe400078e0033 */
[----:B------:R-:W-:Y:S02]  /*d950*/  IMAD.MOV.U32 R4, RZ, RZ, 0x10 ;  /* 0x00000010ff047424 */ /* 0x000fe400078e00ff */
[----:B------:R-:W-:Y:S02]  /*d960*/  IMAD.MOV.U32 R34, RZ, RZ, -0x1 ;  /* 0xffffffffff227424 */ /* 0x000fe400078e00ff */
[----:B------:R-:W-:-:S07]  /*d970*/  IMAD.MOV.U32 R53, RZ, RZ, R6 ;  /* 0x000000ffff357224 */ /* 0x000fce00078e0006 */
[----:B------:R-:W-:Y:S05]  /*d980*/  WARPSYNC.COLLECTIVE R34, `(.L_x_1241) ;  /* 0x0000000022087348 */ /* 0x000fea0003c00000 */
[----:B------:R0:W1:Y:S02]  /*d990*/  SHFL.DOWN P4, R6, R7, R4, R33 ;  /* 0x0800000407067389 */ /* 0x0000640000080021 */
[----:B01----:R-:W-:Y:S05]  /*d9a0*/  ENDCOLLECTIVE ;  /* 0x000000000000791b */ /* 0x003fea0003800000 */
.L_x_1241:
[----:B------:R-:W-:Y:S02]  /*d9b0*/  IMAD.MOV.U32 R7, RZ, RZ, R48 ;  /* 0x000000ffff077224 */ /* 0x000fe400078e0030 */
[----:B------:R-:W-:-:S07]  /*d9c0*/  IMAD.MOV.U32 R50, RZ, RZ, R6 ;  /* 0x000000ffff327224 */ /* 0x000fce00078e0006 */
[----:B------:R-:W-:Y:S05]  /*d9d0*/  WARPSYNC.COLLECTIVE R34, `(.L_x_1242) ;  /* 0x0000000022087348 */ /* 0x000fea0003c00000 */
[----:B------:R0:W1:Y:S02]  /*d9e0*/  SHFL.DOWN P4, R6, R7, R4, R33 ;  /* 0x0800000407067389 */ /* 0x0000640000080021 */
[----:B01----:R-:W-:Y:S05]  /*d9f0*/  ENDCOLLECTIVE ;  /* 0x000000000000791b */ /* 0x003fea0003800000 */
.L_x_1242:
[----:B------:R-:W-:Y:S05]  /*da00*/  BRA `(.L_x_1243) ;  /* 0xffffff6800987947 */ /* 0x000fea000383ffff */
.L_x_1039:
[----:B------:R-:W-:Y:S01]  /*da10*/  BSSY B0, `(.L_x_1244) ;  /* 0x0000006000007945 */ /* 0x000fe20003800000 */
[----:B------:R-:W-:Y:S02]  /*da20*/  IMAD.MOV.U32 R4, RZ, RZ, 0x10 ;  /* 0x00000010ff047424 */ /* 0x000fe400078e00ff */
[----:B------:R-:W-:-:S07]  /*da30*/  IMAD.MOV.U32 R34, RZ, RZ, -0x1 ;  /* 0xffffffffff227424 */ /* 0x000fce00078e00ff */
[----:B------:R-:W-:Y:S05]  /*da40*/  WARPSYNC.COLLECTIVE R34, `(.L_x_1245) ;  /* 0x0000000022087348 */ /* 0x000fea0003c00000 */
[----:B------:R0:W1:Y:S02]  /*da50*/  SHFL.DOWN P4, R6, R7, R4, R33 ;  /* 0x0800000407067389 */ /* 0x0000640000080021 */
[----:B01----:R-:W-:Y:S05]  /*da60*/  ENDCOLLECTIVE ;  /* 0x000000000000791b */ /* 0x003fea0003800000 */
.L_x_1245:
[----:B------:R-:W-:Y:S05]  /*da70*/  BSYNC B0 ;  /* 0x0000000000007941 */ /* 0x000fea0003800000 */
.L_x_1244:
[----:B------:R-:W-:Y:S05]  /*da80*/  BRA `(.L_x_1246) ;  /* 0xffffff6800b87947 */ /* 0x000fea000383ffff */
.L_x_1040:
[----:B------:R-:W-:Y:S01]  /*da90*/  BSSY B0, `(.L_x_1247) ;  /* 0x0000006000007945 */ /* 0x000fe20003800000 */
[----:B------:R-:W-:Y:S01]  /*daa0*/  PLOP3.LUT P5, PT, P0, PT, PT, 0x80, 0x8 ;  /* 0x000000000008781c */ /* 0x000fe200007af070 */
[----:B------:R-:W-:-:S12]  /*dab0*/  IMAD.MOV.U32 R34, RZ, RZ, -0x1 ;  /* 0xffffffffff227424 */ /* 0x000fd800078e00ff */
[----:B------:R-:W-:Y:S05]  /*dac0*/  WARPSYNC.COLLECTIVE R34, `(.L_x_1248) ;  /* 0x0000000022087348 */ /* 0x000fea0003c00000 */
[----:B------:R-:W-:Y:S01]  /*dad0*/  VOTE.ALL P5, P5 ;  /* 0x0000000000ff7806 */ /* 0x000fe200028a0000 */
[----:B------:R-:W-:-:S12]  /*dae0*/  ENDCOLLECTIVE ;  /* 0x000000000000791b */ /* 0x000fd80003800000 */
.L_x_1248:
[----:B------:R-:W-:Y:S05]  /*daf0*/  BSYNC B0 ;  /* 0x0000000000007941 */ /* 0x000fea0003800000 */
.L_x_1247:
[----:B------:R-:W-:Y:S01]  /*db00*/  PLOP3.LUT P0, PT, P5, PT, PT, 0x80, 0x8 ;  /* 0x000000000008781c */ /* 0x000fe20002f0f070 */
[----:B------:R-:W-:-:S12]  /*db10*/  BRA `(.L_x_1249) ;  /* 0xffffff6800ac7947 */ /* 0x000fd8000383ffff */
.L_x_1098:
[----:B------:R-:W-:Y:S01]  /*db20*/  BSSY B0, `(.L_x_1250) ;  /* 0x0000006000007945 */ /* 0x000fe20003800000 */
[----:B------:R-:W-:Y:S01]  /*db30*/  PLOP3.LUT P4, PT, P4, PT, PT, 0x8, 0x80 ;  /* 0x000000000080781c */ /* 0x000fe2000278e170 */
[----:B------:R-:W-:-:S12]  /*db40*/  IMAD.MOV.U32 R34, RZ, RZ, -0x1 ;  /* 0xffffffffff227424 */ /* 0x000fd800078e00ff */
[----:B--23--:R-:W-:Y:S05]  /*db50*/  WARPSYNC.COLLECTIVE R34, `(.L_x_1251) ;  /* 0x0000000022087348 */ /* 0x00cfea0003c00000 */
[----:B------:R-:W-:Y:S01]  /*db60*/  VOTE.ANY P4, P4 ;  /* 0x0000000000ff7806 */ /* 0x000fe20002080100 */
[----:B--23--:R-:W-:-:S12]  /*db70*/  ENDCOLLECTIVE ;  /* 0x000000000000791b */ /* 0x00cfd80003800000 */
.L_x_1251:
[----:B------:R-:W-:Y:S05]  /*db80*/  BSYNC B0 ;  /* 0x0000000000007941 */ /* 0x000fea0003800000 */
.L_x_1250:
[----:B------:R-:W-:Y:S05]  /*db90*/  BRA `(.L_x_1252) ;  /* 0xffffffc000e07947 */ /* 0x000fea000383ffff */
.L_x_1100:
[----:B------:R-:W0:Y:S01]  /*dba0*/  S2R R42, SR_GEMASK ;  /* 0x00000000002a7919 */ /* 0x000e220000003c00 */
[----:B------:R-:W-:Y:S01]  /*dbb0*/  BSSY B0, `(.L_x_1253) ;  /* 0x0000006000007945 */ /* 0x000fe20003800000 */
[----:B------:R-:W-:Y:S01]  /*dbc0*/  PLOP3.LUT P4, PT, P4, PT, PT, 0x8, 0x80 ;  /* 0x000000000080781c */ /* 0x000fe2000278e170 */
[----:B------:R-:W-:-:S12]  /*dbd0*/  IMAD.MOV.U32 R34, RZ, RZ, -0x1 ;  /* 0xffffffffff227424 */ /* 0x000fd800078e00ff */
[----:B0-23--:R-:W-:Y:S05]  /*dbe0*/  WARPSYNC.COLLECTIVE R34, `(.L_x_1254) ;  /* 0x0000000022087348 */ /* 0x00dfea0003c00000 */
[----:B------:R-:W-:Y:S01]  /*dbf0*/  VOTE.ANY R34, PT, P4 ;  /* 0x0000000000227806 */ /* 0x000fe200020e0100 */
[----:B0-23--:R-:W-:Y:S06]  /*dc00*/  ENDCOLLECTIVE ;  /* 0x000000000000791b */ /* 0x00dfec0003800000 */
.L_x_1254:
[----:B------:R-:W-:Y:S05]  /*dc10*/  BSYNC B0 ;  /* 0x0000000000007941 */ /* 0x000fea0003800000 */
.L_x_1253:
        /* <DEDUP_REMOVED lines=10> */
.L_x_1255:
[----:B------:R-:W-:Y:S02]  /*dcc0*/  IMAD.MOV.U32 R7, RZ, RZ, R41 ;  /* 0x000000ffff077224 */ /* 0x000fe400078e0029 */
[----:B------:R-:W-:-:S07]  /*dcd0*/  IMAD.MOV.U32 R25, RZ, RZ, R6 ;  /* 0x000000ffff197224 */ /* 0x000fce00078e0006 */
[----:B------:R-:W-:Y:S05]  /*dce0*/  WARPSYNC.COLLECTIVE R34, `(.L_x_1256) ;  /* 0x0000000022087348 */ /* 0x000fea0003c00000 */
[----:B------:R0:W1:Y:S02]  /*dcf0*/  SHFL.DOWN P4, R6, R7, R4, R33 ;  /* 0x0800000407067389 */ /* 0x0000640000080021 */
[----:B01----:R-:W-:Y:S05]  /*dd00*/  ENDCOLLECTIVE ;  /* 0x000000000000791b */ /* 0x003fea0003800000 */
.L_x_1256:
[----:B------:R-:W-:Y:S02]  /*dd10*/  IMAD.MOV.U32 R7, RZ, RZ, R38 ;  /* 0x000000ffff077224 */ /* 0x000fe400078e0026 */
[----:B------:R-:W-:-:S07]  /*dd20*/  IMAD.MOV.U32 R24, RZ, RZ, R6 ;  /* 0x000000ffff187224 */ /* 0x000fce00078e0006 */
[----:B------:R-:W-:Y:S05]  /*dd30*/  WARPSYNC.COLLECTIVE R34, `(.L_x_1257) ;  /* 0x0000000022087348 */ /* 0x000fea0003c00000 */
[----:B------:R0:W1:Y:S02]  /*dd40*/  SHFL.DOWN P4, R6, R7, R4, R33 ;  /* 0x0800000407067389 */ /* 0x0000640000080021 */
[----:B01----:R-:W-:Y:S05]  /*dd50*/  ENDCOLLECTIVE ;  /* 0x000000000000791b */ /* 0x003fea0003800000 */
.L_x_1257:
[----:B------:R-:W-:Y:S05]  /*dd60*/  BRA `(.L_x_1258) ;  /* 0xffffffc000ac7947 */ /* 0x000fea000383ffff */
.L_x_1101:
[----:B------:R-:W-:Y:S01]  /*dd70*/  BSSY B0, `(.L_x_1259) ;  /* 0x0000006000007945 */ /* 0x000fe20003800000 */
[----:B------:R-:W-:Y:S02]  /*dd80*/  IMAD.MOV.U32 R4, RZ, RZ, 0x1 ;  /* 0x00000001ff047424 */ /* 0x000fe400078e00ff */
[----:B------:R-:W-:-:S07]  /*dd90*/  IMAD.MOV.U32 R34, RZ, RZ, -0x1 ;  /* 0xffffffffff227424 */ /* 0x000fce00078e00ff */
[----:B--23--:R-:W-:Y:S05]  /*dda0*/  WARPSYNC.COLLECTIVE R34, `(.L_x_1260) ;  /* 0x0000000022087348 */ /* 0x00cfea0003c00000 */
[----:B------:R0:W1:Y:S02]  /*ddb0*/  SHFL.DOWN P4, R6, R7, R4, R33 ;  /* 0x0800000407067389 */ /* 0x0000640000080021 */
[----:B0123--:R-:W-:Y:S05]  /*ddc0*/  ENDCOLLECTIVE ;  /* 0x000000000000791b */ /* 0x00ffea0003800000 */
.L_x_1260:
[----:B------:R-:W-:Y:S05]  /*ddd0*/  BSYNC B0 ;  /* 0x0000000000007941 */ /* 0x000fea0003800000 */
.L_x_1259:
[----:B------:R-:W-:Y:S05]  /*dde0*/  BRA `(.L_x_1261) ;  /* 0xffffffc000b07947 */ /* 0x000fea000383ffff */
.L_x_1102:
[----:B------:R-:W-:Y:S01]  /*ddf0*/  BSSY B0, `(.L_x_1262) ;  /* 0x0000007000007945 */ /* 0x000fe20003800000 */
[----:B------:R-:W-:Y:S02]  /*de00*/  IMAD.MOV.U32 R7, RZ, RZ, R40 ;  /* 0x000000ffff077224 */ /* 0x000fe400078e0028 */
[----:B------:R-:W-:Y:S02]  /*de10*/  IMAD.MOV.U32 R4, RZ, RZ, 0x2 ;  /* 0x00000002ff047424 */ /* 0x000fe400078e00ff */
[----:B------:R-:W-:-:S07]  /*de20*/  IMAD.MOV.U32 R34, RZ, RZ, -0x1 ;  /* 0xffffffffff227424 */ /* 0x000fce00078e00ff */
[----:B--23--:R-:W-:Y:S05]  /*de30*/  WARPSYNC.COLLECTIVE R34, `(.L_x_1263) ;  /* 0x0000000022087348 */ /* 0x00cfea0003c00000 */
[----:B------:R0:W1:Y:S02]  /*de40*/  SHFL.DOWN P4, R6, R7, R4, R33 ;  /* 0x0800000407067389 */ /* 0x0000640000080021 */
[----:B0123--:R-:W-:Y:S05]  /*de50*/  ENDCOLLECTIVE ;  /* 0x000000000000791b */ /* 0x00ffea0003800000 */
.L_x_1263:
[----:B------:R-:W-:Y:S05]  /*de60*/  BSYNC B0 ;  /* 0x0000000000007941 */ /* 0x000fea0003800000 */
.L_x_1262:
[----:B------:R-:W-:Y:S02]  /*de70*/  IMAD.MOV.U32 R7, RZ, RZ, R41 ;  /* 0x000000ffff077224 */ /* 0x000fe400078e0029 */
[----:B------:R-:W-:Y:S02]  /*de80*/  IMAD.MOV.U32 R4, RZ, RZ, 0x2 ;  /* 0x00000002ff047424 */ /* 0x000fe400078e00ff */
[----:B------:R-:W-:Y:S02]  /*de90*/  IMAD.MOV.U32 R34, RZ, RZ, -0x1 ;  /* 0xffffffffff227424 */ /* 0x000fe400078e00ff */
[----:B------:R-:W-:-:S07]  /*dea0*/  IMAD.MOV.U32 R25, RZ, RZ, R6 ;  /* 0x000000ffff197224 */ /* 0x000fce00078e0006 */
[----:B------:R-:W-:Y:S05]  /*deb0*/  WARPSYNC.COLLECTIVE R34, `(.L_x_1264) ;  /* 0x0000000022087348 */ /* 0x000fea0003c00000 */
[----:B------:R0:W1:Y:S02]  /*dec0*/  SHFL.DOWN P4, R6, R7, R4, R33 ;  /* 0x0800000407067389 */ /* 0x0000640000080021 */
[----:B01----:R-:W-:Y:S05]  /*ded0*/  ENDCOLLECTIVE ;  /* 0x000000000000791b */ /* 0x003fea0003800000 */
.L_x_1264:
[----:B------:R-:W-:Y:S02]  /*dee0*/  IMAD.MOV.U32 R7, RZ, RZ, R38 ;  /* 0x000000ffff077224 */ /* 0x000fe400078e0026 */
[----:B------:R-:W-:-:S07]  /*def0*/  IMAD.MOV.U32 R24, RZ, RZ, R6 ;  /* 0x000000ffff187224 */ /* 0x000fce00078e0006 */
[----:B------:R-:W-:Y:S05]  /*df00*/  WARPSYNC.COLLECTIVE R34, `(.L_x_1265) ;  /* 0x0000000022087348 */ /* 0x000fea0003c00000 */
[----:B------:R0:W1:Y:S02]  /*df10*/  SHFL.DOWN P4, R6, R7, R4, R33 ;  /* 0x0800000407067389 */ /* 0x0000640000080021 */
[----:B01----:R-:W-:Y:S05]  /*df20*/  ENDCOLLECTIVE ;  /* 0x000000000000791b */ /* 0x003fea0003800000 */
.L_x_1265:
[----:B------:R-:W-:Y:S05]  /*df30*/  BRA `(.L_x_1266) ;  /* 0xffffffc000787947 */ /* 0x000fea000383ffff */
.L_x_1103:
[----:B------:R-:W-:Y:S01]  /*df40*/  BSSY B0, `(.L_x_1267) ;  /* 0x0000006000007945 */ /* 0x000fe20003800000 */
[----:B------:R-:W-:Y:S02]  /*df50*/  IMAD.MOV.U32 R4, RZ, RZ, 0x2 ;  /* 0x00000002ff047424 */ /* 0x000fe400078e00ff */
[----:B------:R-:W-:-:S07]  /*df60*/  IMAD.MOV.U32 R34, RZ, RZ, -0x1 ;  /* 0xffffffffff227424 */ /* 0x000fce00078e00ff */
[----:B--23--:R-:W-:Y:S05]  /*df70*/  WARPSYNC.COLLECTIVE R34, `(.L_x_1268) ;  /* 0x0000000022087348 */ /* 0x00cfea0003c00000 */
[----:B------:R0:W1:Y:S02]  /*df80*/  SHFL.DOWN P4, R6, R7, R4, R33 ;  /* 0x0800000407067389 */ /* 0x0000640000080021 */
[----:B0123--:R-:W-:Y:S05]  /*df90*/  ENDCOLLECTIVE ;  /* 0x000000000000791b */ /* 0x00ffea0003800000 */
.L_x_1268:
[----:B------:R-:W-:Y:S05]  /*dfa0*/  BSYNC B0 ;  /* 0x0000000000007941 */ /* 0x000fea0003800000 */
.L_x_1267:
[----:B------:R-:W-:Y:S05]  /*dfb0*/  BRA `(.L_x_1269) ;  /* 0xffffffc0007c7947 */ /* 0x000fea000383ffff */
.L_x_1104:
[----:B------:R-:W-:Y:S01]  /*dfc0*/  BSSY B0, `(.L_x_1270) ;  /* 0x0000007000007945 */ /* 0x000fe20003800000 */
[----:B------:R-:W-:Y:S02]  /*dfd0*/  IMAD.MOV.U32 R7, RZ, RZ, R40 ;  /* 0x000000ffff077224 */ /* 0x000fe400078e0028 */
[----:B------:R-:W-:Y:S02]  /*dfe0*/  IMAD.MOV.U32 R4, RZ, RZ, 0x4 ;  /* 0x00000004ff047424 */ /* 0x000fe400078e00ff */
[----:B------:R-:W-:-:S07]  /*dff0*/  IMAD.MOV.U32 R34, RZ, RZ, -0x1 ;  /* 0xffffffffff227424 */ /* 0x000fce00078e00ff */
[----:B--23--:R-:W-:Y:S05]  /*e000*/  WARPSYNC.COLLECTIVE R34, `(.L_x_1271) ;  /* 0x0000000022087348 */ /* 0x00cfea0003c00000 */
[----:B------:R0:W1:Y:S02]  /*e010*/  SHFL.DOWN P4, R6, R7, R4, R33 ;  /* 0x0800000407067389 */ /* 0x0000640000080021 */
[----:B0123--:R-:W-:Y:S05]  /*e020*/  ENDCOLLECTIVE ;  /* 0x000000000000791b */ /* 0x00ffea0003800000 */
.L_x_1271:
[----:B------:R-:W-:Y:S05]  /*e030*/  BSYNC B0 ;  /* 0x0000000000007941 */ /* 0x000fea0003800000 */
.L_x_1270:
[----:B------:R-:W-:Y:S02]  /*e040*/  IMAD.MOV.U32 R7, RZ, RZ, R41 ;  /* 0x000000ffff077224 */ /* 0x000fe400078e0029 */
[----:B------:R-:W-:Y:S02]  /*e050*/  IMAD.MOV.U32 R4, RZ, RZ, 0x4 ;  /* 0x00000004ff047424 */ /* 0x000fe400078e00ff */
[----:B------:R-:W-:Y:S02]  /*e060*/  IMAD.MOV.U32 R34, RZ, RZ, -0x1 ;  /* 0xffffffffff227424 */ /* 0x000fe400078e00ff */
[----:B------:R-:W-:-:S07]  /*e070*/  IMAD.MOV.U32 R25, RZ, RZ, R6 ;  /* 0x000000ffff197224 */ /* 0x000fce00078e0006 */
[----:B------:R-:W-:Y:S05]  /*e080*/  WARPSYNC.COLLECTIVE R34, `(.L_x_1272) ;  /* 0x0000000022087348 */ /* 0x000fea0003c00000 */
[----:B------:R0:W1:Y:S02]  /*e090*/  SHFL.DOWN P4, R6, R7, R4, R33 ;  /* 0x0800000407067389 */ /* 0x0000640000080021 */
[----:B01----:R-:W-:Y:S05]  /*e0a0*/  ENDCOLLECTIVE ;  /* 0x000000000000791b */ /* 0x003fea0003800000 */
.L_x_1272:
[----:B------:R-:W-:Y:S02]  /*e0b0*/  IMAD.MOV.U32 R7, RZ, RZ, R38 ;  /* 0x000000ffff077224 */ /* 0x000fe400078e0026 */
[----:B------:R-:W-:-:S07]  /*e0c0*/  IMAD.MOV.U32 R24, RZ, RZ, R6 ;  /* 0x000000ffff187224 */ /* 0x000fce00078e0006 */
[----:B------:R-:W-:Y:S05]  /*e0d0*/  WARPSYNC.COLLECTIVE R34, `(.L_x_1273) ;  /* 0x0000000022087348 */ /* 0x000fea0003c00000 */
[----:B------:R0:W1:Y:S02]  /*e0e0*/  SHFL.DOWN P4, R6, R7, R4, R33 ;  /* 0x0800000407067389 */ /* 0x0000640000080021 */
[----:B01----:R-:W-:Y:S05]  /*e0f0*/  ENDCOLLECTIVE ;  /* 0x000000000000791b */ /* 0x003fea0003800000 */
.L_x_1273:
[----:B------:R-:W-:Y:S05]  /*e100*/  BRA `(.L_x_1274) ;  /* 0xffffffc000487947 */ /* 0x000fea000383ffff */
.L_x_1105:
[----:B------:R-:W-:Y:S01]  /*e110*/  BSSY B0, `(.L_x_1275) ;  /* 0x0000006000007945 */ /* 0x000fe20003800000 */
[----:B------:R-:W-:Y:S02]  /*e120*/  IMAD.MOV.U32 R4, RZ, RZ, 0x4 ;  /* 0x00000004ff047424 */ /* 0x000fe400078e00ff */
[----:B------:R-:W-:-:S07]  /*e130*/  IMAD.MOV.U32 R34, RZ, RZ, -0x1 ;  /* 0xffffffffff227424 */ /* 0x000fce00078e00ff */
[----:B--23--:R-:W-:Y:S05]  /*e140*/  WARPSYNC.COLLECTIVE R34, `(.L_x_1276) ;  /* 0x0000000022087348 */ /* 0x00cfea0003c00000 */
[----:B------:R0:W1:Y:S02]  /*e150*/  SHFL.DOWN P4, R6, R7, R4, R33 ;  /* 0x0800000407067389 */ /* 0x0000640000080021 */
[----:B0123--:R-:W-:Y:S05]  /*e160*/  ENDCOLLECTIVE ;  /* 0x000000000000791b */ /* 0x00ffea0003800000 */
.L_x_1276:
[----:B------:R-:W-:Y:S05]  /*e170*/  BSYNC B0 ;  /* 0x0000000000007941 */ /* 0x000fea0003800000 */
.L_x_1275:
[----:B------:R-:W-:Y:S05]  /*e180*/  BRA `(.L_x_1277) ;  /* 0xffffffc0004c7947 */ /* 0x000fea000383ffff */
.L_x_1106:
[----:B------:R-:W-:Y:S01]  /*e190*/  BSSY B0, `(.L_x_1278) ;  /* 0x0000007000007945 */ /* 0x000fe20003800000 */
[----:B------:R-:W-:Y:S02]  /*e1a0*/  IMAD.MOV.U32 R7, RZ, RZ, R40 ;  /* 0x000000ffff077224 */ /* 0x000fe400078e0028 */
[----:B------:R-:W-:Y:S02]  /*e1b0*/  IMAD.MOV.U32 R4, RZ, RZ, 0x8 ;  /* 0x00000008ff047424 */ /* 0x000fe400078e00ff */
[----:B------:R-:W-:-:S07]  /*e1c0*/  IMAD.MOV.U32 R34, RZ, RZ, -0x1 ;  /* 0xffffffffff227424 */ /* 0x000fce00078e00ff */
[----:B--23--:R-:W-:Y:S05]  /*e1d0*/  WARPSYNC.COLLECTIVE R34, `(.L_x_1279) ;  /* 0x0000000022087348 */ /* 0x00cfea0003c00000 */
[----:B------:R0:W1:Y:S02]  /*e1e0*/  SHFL.DOWN P4, R6, R7, R4, R33 ;  /* 0x0800000407067389 */ /* 0x0000640000080021 */
[----:B0123--:R-:W-:Y:S05]  /*e1f0*/  ENDCOLLECTIVE ;  /* 0x000000000000791b */ /* 0x00ffea0003800000 */
.L_x_1279:
[----:B------:R-:W-:Y:S05]  /*e200*/  BSYNC B0 ;  /* 0x0000000000007941 */ /* 0x000fea0003800000 */
.L_x_1278:
[----:B------:R-:W-:Y:S02]  /*e210*/  IMAD.MOV.U32 R7, RZ, RZ, R41 ;  /* 0x000000ffff077224 */ /* 0x000fe400078e0029 */
[----:B------:R-:W-:Y:S02]  /*e220*/  IMAD.MOV.U32 R4, RZ, RZ, 0x8 ;  /* 0x00000008ff047424 */ /* 0x000fe400078e00ff */
[----:B------:R-:W-:Y:S02]  /*e230*/  IMAD.MOV.U32 R34, RZ, RZ, -0x1 ;  /* 0xffffffffff227424 */ /* 0x000fe400078e00ff */
[----:B------:R-:W-:-:S07]  /*e240*/  IMAD.MOV.U32 R25, RZ, RZ, R6 ;  /* 0x000000ffff197224 */ /* 0x000fce00078e0006 */
[----:B------:R-:W-:Y:S05]  /*e250*/  WARPSYNC.COLLECTIVE R34, `(.L_x_1280) ;  /* 0x0000000022087348 */ /* 0x000fea0003c00000 */
[----:B------:R0:W1:Y:S02]  /*e260*/  SHFL.DOWN P4, R6, R7, R4, R33 ;  /* 0x0800000407067389 */ /* 0x0000640000080021 */
[----:B01----:R-:W-:Y:S05]  /*e270*/  ENDCOLLECTIVE ;  /* 0x000000000000791b */ /* 0x003fea0003800000 */
.L_x_1280:
[----:B------:R-:W-:Y:S02]  /*e280*/  IMAD.MOV.U32 R7, RZ, RZ, R38 ;  /* 0x000000ffff077224 */ /* 0x000fe400078e0026 */
[----:B------:R-:W-:-:S07]  /*e290*/  IMAD.MOV.U32 R24, RZ, RZ, R6 ;  /* 0x000000ffff187224 */ /* 0x000fce00078e0006 */
[----:B------:R-:W-:Y:S05]  /*e2a0*/  WARPSYNC.COLLECTIVE R34, `(.L_x_1281) ;  /* 0x0000000022087348 */ /* 0x000fea0003c00000 */
[----:B------:R0:W1:Y:S02]  /*e2b0*/  SHFL.DOWN P4, R6, R7, R4, R33 ;  /* 0x0800000407067389 */ /* 0x0000640000080021 */
[----:B01----:R-:W-:Y:S05]  /*e2c0*/  ENDCOLLECTIVE ;  /* 0x000000000000791b */ /* 0x003fea0003800000 */
.L_x_1281:
[----:B------:R-:W-:Y:S05]  /*e2d0*/  BRA `(.L_x_1282) ;  /* 0xffffffc000187947 */ /* 0x000fea000383ffff */
.L_x_1107:
[----:B------:R-:W-:Y:S01]  /*e2e0*/  BSSY B0, `(.L_x_1283) ;  /* 0x0000006000007945 */ /* 0x000fe20003800000 */
[----:B------:R-:W-:Y:S02]  /*e2f0*/  IMAD.MOV.U32 R4, RZ, RZ, 0x8 ;  /* 0x00000008ff047424 */ /* 0x000fe400078e00ff */
[----:B------:R-:W-:-:S07]  /*e300*/  IMAD.MOV.U32 R34, RZ, RZ, -0x1 ;  /* 0xffffffffff227424 */ /* 0x000fce00078e00ff */
[----:B--23--:R-:W-:Y:S05]  /*e310*/  WARPSYNC.COLLECTIVE R34, `(.L_x_1284) ;  /* 0x0000000022087348 */ /* 0x00cfea0003c00000 */
[----:B------:R0:W1:Y:S02]  /*e320*/  SHFL.DOWN P4, R6, R7, R4, R33 ;  /* 0x0800000407067389 */ /* 0x0000640000080021 */
[----:B0123--:R-:W-:Y:S05]  /*e330*/  ENDCOLLECTIVE ;  /* 0x000000000000791b */ /* 0x00ffea0003800000 */
.L_x_1284:
[----:B------:R-:W-:Y:S05]  /*e340*/  BSYNC B0 ;  /* 0x0000000000007941 */ /* 0x000fea0003800000 */
.L_x_1283:
[----:B------:R-:W-:Y:S05]  /*e350*/  BRA `(.L_x_1285) ;  /* 0xffffffc0001c7947 */ /* 0x000fea000383ffff */
.L_x_1108:
[----:B------:R-:W-:Y:S01]  /*e360*/  BSSY B0, `(.L_x_1286) ;  /* 0x0000007000007945 */ /* 0x000fe20003800000 */
[----:B------:R-:W-:Y:S02]  /*e370*/  IMAD.MOV.U32 R7, RZ, RZ, R40 ;  /* 0x000000ffff077224 */ /* 0x000fe400078e0028 */
[----:B------:R-:W-:Y:S02]  /*e380*/  IMAD.MOV.U32 R4, RZ, RZ, 0x10 ;  /* 0x00000010ff047424 */ /* 0x000fe400078e00ff */
[----:B------:R-:W-:-:S07]  /*e390*/  IMAD.MOV.U32 R34, RZ, RZ, -0x1 ;  /* 0xffffffffff227424 */ /* 0x000fce00078e00ff */
[----:B--23--:R-:W-:Y:S05]  /*e3a0*/  WARPSYNC.COLLECTIVE R34, `(.L_x_1287) ;  /* 0x0000000022087348 */ /* 0x00cfea0003c00000 */
[----:B------:R0:W1:Y:S02]  /*e3b0*/  SHFL.DOWN P4, R6, R7, R4, R33 ;  /* 0x0800000407067389 */ /* 0x0000640000080021 */
[----:B0123--:R-:W-:Y:S05]  /*e3c0*/  ENDCOLLECTIVE ;  /* 0x000000000000791b */ /* 0x00ffea0003800000 */
.L_x_1287:
[----:B------:R-:W-:Y:S05]  /*e3d0*/  BSYNC B0 ;  /* 0x0000000000007941 */ /* 0x000fea0003800000 */
.L_x_1286:
[----:B------:R-:W-:Y:S02]  /*e3e0*/  IMAD.MOV.U32 R7, RZ, RZ, R41 ;  /* 0x000000ffff077224 */ /* 0x000fe400078e0029 */
[----:B------:R-:W-:Y:S02]  /*e3f0*/  IMAD.MOV.U32 R4, RZ, RZ, 0x10 ;  /* 0x00000010ff047424 */ /* 0x000fe400078e00ff */
[----:B------:R-:W-:Y:S02]  /*e400*/  IMAD.MOV.U32 R34, RZ, RZ, -0x1 ;  /* 0xffffffffff227424 */ /* 0x000fe400078e00ff */
[----:B------:R-:W-:-:S07]  /*e410*/  IMAD.MOV.U32 R47, RZ, RZ, R6 ;  /* 0x000000ffff2f7224 */ /* 0x000fce00078e0006 */
[----:B------:R-:W-:Y:S05]  /*e420*/  WARPSYNC.COLLECTIVE R34, `(.L_x_1288) ;  /* 0x0000000022087348 */ /* 0x000fea0003c00000 */
[----:B------:R0:W1:Y:S02]  /*e430*/  SHFL.DOWN P4, R6, R7, R4, R33 ;  /* 0x0800000407067389 */ /* 0x0000640000080021 */
[----:B01----:R-:W-:Y:S05]  /*e440*/  ENDCOLLECTIVE ;  /* 0x000000000000791b */ /* 0x003fea0003800000 */
.L_x_1288:
[----:B------:R-:W-:Y:S02]  /*e450*/  IMAD.MOV.U32 R7, RZ, RZ, R38 ;  /* 0x000000ffff077224 */ /* 0x000fe400078e0026 */
[----:B------:R-:W-:-:S07]  /*e460*/  IMAD.MOV.U32 R46, RZ, RZ, R6 ;  /* 0x000000ffff2e7224 */ /* 0x000fce00078e0006 */
[----:B------:R-:W-:Y:S05]  /*e470*/  WARPSYNC.COLLECTIVE R34, `(.L_x_1289) ;  /* 0x0000000022087348 */ /* 0x000fea0003c00000 */
[----:B------:R0:W1:Y:S02]  /*e480*/  SHFL.DOWN P4, R6, R7, R4, R33 ;  /* 0x0800000407067389 */ /* 0x0000640000080021 */
[----:B01----:R-:W-:Y:S05]  /*e490*/  ENDCOLLECTIVE ;  /* 0x000000000000791b */ /* 0x003fea0003800000 */
.L_x_1289:
[----:B------:R-:W-:Y:S05]  /*e4a0*/  BRA `(.L_x_1290) ;  /* 0xffffffbc00e87947 */ /* 0x000fea000383ffff */
.L_x_1109:
[----:B------:R-:W-:Y:S01]  /*e4b0*/  BSSY B0, `(.L_x_1291) ;  /* 0x0000006000007945 */ /* 0x000fe20003800000 */
[----:B------:R-:W-:Y:S02]  /*e4c0*/  IMAD.MOV.U32 R4, RZ, RZ, 0x10 ;  /* 0x00000010ff047424 */ /* 0x000fe400078e00ff */
[----:B------:R-:W-:-:S07]  /*e4d0*/  IMAD.MOV.U32 R34, RZ, RZ, -0x1 ;  /* 0xffffffffff227424 */ /* 0x000fce00078e00ff */
[----:B--23--:R-:W-:Y:S05]  /*e4e0*/  WARPSYNC.COLLECTIVE R34, `(.L_x_1292) ;  /* 0x0000000022087348 */ /* 0x00cfea0003c00000 */
[----:B------:R0:W1:Y:S02]  /*e4f0*/  SHFL.DOWN P4, R6, R7, R4, R33 ;  /* 0x0800000407067389 */ /* 0x0000640000080021 */
[----:B0123--:R-:W-:Y:S05]  /*e500*/  ENDCOLLECTIVE ;  /* 0x000000000000791b */ /* 0x00ffea0003800000 */
.L_x_1292:
[----:B------:R-:W-:Y:S05]  /*e510*/  BSYNC B0 ;  /* 0x0000000000007941 */ /* 0x000fea0003800000 */
.L_x_1291:
[----:B------:R-:W-:Y:S05]  /*e520*/  BRA `(.L_x_1293) ;  /* 0xffffffc000087947 */ /* 0x000fea000383ffff */
.L_x_1110:
[----:B------:R-:W-:Y:S01]  /*e530*/  BSSY B0, `(.L_x_1294) ;  /* 0x0000005000007945 */ /* 0x000fe20003800000 */
[----:B------:R-:W-:-:S07]  /*e540*/  IMAD.MOV.U32 R34, RZ, RZ, -0x1 ;  /* 0xffffffffff227424 */ /* 0x000fce00078e00ff */
[----:B--23--:R-:W-:Y:S05]  /*e550*/  WARPSYNC.COLLECTIVE R34, `(.L_x_1295) ;  /* 0x0000000022087348 */ /* 0x00cfea0003c00000 */
[----:B------:R-:W-:Y:S01]  /*e560*/  VOTE.ALL P5, P5 ;  /* 0x0000000000ff7806 */ /* 0x000fe200028a0000 */
[----:B--23--:R-:W-:-:S12]  /*e570*/  ENDCOLLECTIVE ;  /* 0x000000000000791b */ /* 0x00cfd80003800000 */
.L_x_1295:
[----:B------:R-:W-:Y:S05]  /*e580*/  BSYNC B0 ;  /* 0x0000000000007941 */ /* 0x000fea0003800000 */
.L_x_1294:
[----:B------:R-:W-:Y:S05]  /*e590*/  BRA `(.L_x_1296) ;  /* 0xffffffc000007947 */ /* 0x000fea000383ffff */
.L_x_1112:
[----:B------:R-:W-:Y:S01]  /*e5a0*/  BSSY B0, `(.L_x_1297) ;  /* 0x0000006000007945 */ /* 0x000fe20003800000 */
[----:B------:R-:W-:Y:S01]  /*e5b0*/  PLOP3.LUT P4, PT, P4, PT, PT, 0x8, 0x80 ;  /* 0x000000000080781c */ /* 0x000fe2000278e170 */
[----:B------:R-:W-:-:S12]  /*e5c0*/  IMAD.MOV.U32 R34, RZ, RZ, -0x1 ;  /* 0xffffffffff227424 */ /* 0x000fd800078e00ff */
[----:B--23--:R-:W-:Y:S05]  /*e5d0*/  WARPSYNC.COLLECTIVE R34, `(.L_x_1298) ;  /* 0x0000000022087348 */ /* 0x00cfea0003c00000 */
[----:B------:R-:W-:Y:S01]  /*e5e0*/  VOTE.ANY P4, P4 ;  /* 0x0000000000ff7806 */ /* 0x000fe20002080100 */
[----:B--23--:R-:W-:-:S12]  /*e5f0*/  ENDCOLLECTIVE ;  /* 0x000000000000791b */ /* 0x00cfd80003800000 */
.L_x_1298:
[----:B------:R-:W-:Y:S05]  /*e600*/  BSYNC B0 ;  /* 0x0000000000007941 */ /* 0x000fea0003800000 */
.L_x_1297:
[----:B------:R-:W-:Y:S05]  /*e610*/  BRA `(.L_x_1299) ;  /* 0xffffffc000007947 */ /* 0x000fea000383ffff */
.L_x_1114:
[----:B------:R-:W-:Y:S01]  /*e620*/  BSSY B0, `(.L_x_1300) ;  /* 0x0000006000007945 */ /* 0x000fe20003800000 */
[----:B------:R-:W-:Y:S01]  /*e630*/  PLOP3.LUT P4, PT, P4, PT, PT, 0x8, 0x80 ;  /* 0x000000000080781c */ /* 0x000fe2000278e170 */
[----:B------:R-:W-:-:S12]  /*e640*/  IMAD.MOV.U32 R34, RZ, RZ, -0x1 ;  /* 0xffffffffff227424 */ /* 0x000fd800078e00ff */
[----:B--23--:R-:W-:Y:S05]  /*e650*/  WARPSYNC.COLLECTIVE R34, `(.L_x_1301) ;  /* 0x0000000022087348 */ /* 0x00cfea0003c00000 */
[----:B------:R-:W-:Y:S01]  /*e660*/  VOTE.ANY R34, PT, P4 ;  /* 0x0000000000227806 */ /* 0x000fe200020e0100 */
[----:B--23--:R-:W-:Y:S06]  /*e670*/  ENDCOLLECTIVE ;  /* 0x000000000000791b */ /* 0x00cfec0003800000 */
.L_x_1301:
[----:B------:R-:W-:Y:S05]  /*e680*/  BSYNC B0 ;  /* 0x0000000000007941 */ /* 0x000fea0003800000 */
.L_x_1300:
        /* <DEDUP_REMOVED lines=10> */
.L_x_1302:
[----:B------:R-:W-:Y:S02]  /*e730*/  IMAD.MOV.U32 R7, RZ, RZ, R32 ;  /* 0x000000ffff077224 */ /* 0x000fe400078e0020 */
[----:B------:R-:W-:-:S07]  /*e740*/  IMAD.MOV.U32 R48, RZ, RZ, R6 ;  /* 0x000000ffff307224 */ /* 0x000fce00078e0006 */
[----:B------:R-:W-:Y:S05]  /*e750*/  WARPSYNC.COLLECTIVE R34, `(.L_x_1303) ;  /* 0x0000000022087348 */ /* 0x000fea0003c00000 */
[----:B------:R0:W1:Y:S02]  /*e760*/  SHFL.DOWN P4, R6, R7, R4, R33 ;  /* 0x0800000407067389 */ /* 0x0000640000080021 */
[----:B01----:R-:W-:Y:S05]  /*e770*/  ENDCOLLECTIVE ;  /* 0x000000000000791b */ /* 0x003fea0003800000 */
.L_x_1303:
[----:B------:R-:W-:Y:S02]  /*e780*/  IMAD.MOV.U32 R7, RZ, RZ, R46 ;  /* 0x000000ffff077224 */ /* 0x000fe400078e002e */
[----:B------:R-:W-:-:S07]  /*e790*/  IMAD.MOV.U32 R51, RZ, RZ, R6 ;  /* 0x000000ffff337224 */ /* 0x000fce00078e0006 */
[----:B------:R-:W-:Y:S05]  /*e7a0*/  WARPSYNC.COLLECTIVE R34, `(.L_x_1304) ;  /* 0x0000000022087348 */ /* 0x000fea0003c00000 */
[----:B------:R0:W1:Y:S02]  /*e7b0*/  SHFL.DOWN P4, R6, R7, R4, R33 ;  /* 0x0800000407067389 */ /* 0x0000640000080021 */
[----:B01----:R-:W-:Y:S05]  /*e7c0*/  ENDCOLLECTIVE ;  /* 0x000000000000791b */ /* 0x003fea0003800000 */
.L_x_1304:
[----:B------:R-:W-:Y:S05]  /*e7d0*/  BRA `(.L_x_1305) ;  /* 0xffffffbc00cc7947 */ /* 0x000fea000383ffff */
.L_x_1115:
[----:B------:R-:W-:Y:S01]  /*e7e0*/  BSSY B0, `(.L_x_1306) ;  /* 0x0000006000007945 */ /* 0x000fe20003800000 */
[----:B------:R-:W-:Y:S02]  /*e7f0*/  IMAD.MOV.U32 R4, RZ, RZ, 0x1 ;  /* 0x00000001ff047424 */ /* 0x000fe400078e00ff */
[----:B------:R-:W-:-:S07]  /*e800*/  IMAD.MOV.U32 R34, RZ, RZ, -0x1 ;  /* 0xffffffffff227424 */ /* 0x000fce00078e00ff */
[----:B--23--:R-:W-:Y:S05]  /*e810*/  WARPSYNC.COLLECTIVE R34, `(.L_x_1307) ;  /* 0x0000000022087348 */ /* 0x00cfea0003c00000 */
[----:B------:R0:W1:Y:S02]  /*e820*/  SHFL.DOWN P4, R6, R7, R4, R33 ;  /* 0x0800000407067389 */ /* 0x0000640000080021 */
[----:B0123--:R-:W-:Y:S05]  /*e830*/  ENDCOLLECTIVE ;  /* 0x000000000000791b */ /* 0x00ffea0003800000 */
.L_x_1307:
[----:B------:R-:W-:Y:S05]  /*e840*/  BSYNC B0 ;  /* 0x0000000000007941 */ /* 0x000fea0003800000 */
.L_x_1306:
[----:B------:R-:W-:Y:S05]  /*e850*/  BRA `(.L_x_1308) ;  /* 0xffffffbc00d07947 */ /* 0x000fea000383ffff */
.L_x_1116:
[----:B------:R-:W-:Y:S01]  /*e860*/  BSSY B0, `(.L_x_1309) ;  /* 0x0000007000007945 */ /* 0x000fe20003800000 */
[----:B------:R-:W-:Y:S02]  /*e870*/  IMAD.MOV.U32 R7, RZ, RZ, R49 ;  /* 0x000000ffff077224 */ /* 0x000fe400078e0031 */
[----:B------:R-:W-:Y:S02]  /*e880*/  IMAD.MOV.U32 R4, RZ, RZ, 0x2 ;  /* 0x00000002ff047424 */ /* 0x000fe400078e00ff */
[----:B------:R-:W-:-:S07]  /*e890*/  IMAD.MOV.U32 R34, RZ, RZ, -0x1 ;  /* 0xffffffffff227424 */ /* 0x000fce00078e00ff */
[----:B--23--:R-:W-:Y:S05]  /*e8a0*/  WARPSYNC.COLLECTIVE R34, `(.L_x_1310) ;  /* 0x0000000022087348 */ /* 0x00cfea0003c00000 */
[----:B------:R0:W1:Y:S02]  /*e8b0*/  SHFL.DOWN P4, R6, R7, R4, R33 ;  /* 0x0800000407067389 */ /* 0x0000640000080021 */
[----:B0123--:R-:W-:Y:S05]  /*e8c0*/  ENDCOLLECTIVE ;  /* 0x000000000000791b */ /* 0x00ffea0003800000 */
.L_x_1310:
[----:B------:R-:W-:Y:S05]  /*e8d0*/  BSYNC B0 ;  /* 0x0000000000007941 */ /* 0x000fea0003800000 */
.L_x_1309:
[----:B------:R-:W-:Y:S02]  /*e8e0*/  IMAD.MOV.U32 R7, RZ, RZ, R32 ;  /* 0x000000ffff077224 */ /* 0x000fe400078e0020 */
[----:B------:R-:W-:Y:S02]  /*e8f0*/  IMAD.MOV.U32 R4, RZ, RZ, 0x2 ;  /* 0x00000002ff047424 */ /* 0x000fe400078e00ff */
[----:B------:R-:W-:Y:S02]  /*e900*/  IMAD.MOV.U32 R34, RZ, RZ, -0x1 ;  /* 0xffffffffff227424 */ /* 0x000fe400078e00ff */
[----:B------:R-:W-:-:S07]  /*e910*/  IMAD.MOV.U32 R48, RZ, RZ, R6 ;  /* 0x000000ffff307224 */ /* 0x000fce00078e0006 */
[----:B------:R-:W-:Y:S05]  /*e920*/  WARPSYNC.COLLECTIVE R34, `(.L_x_1311) ;  /* 0x0000000022087348 */ /* 0x000fea0003c00000 */
[----:B------:R0:W1:Y:S02]  /*e930*/  SHFL.DOWN P4, R6, R7, R4, R33 ;  /* 0x0800000407067389 */ /* 0x0000640000080021 */
[----:B01----:R-:W-:Y:S05]  /*e940*/  ENDCOLLECTIVE ;  /* 0x000000000000791b */ /* 0x003fea0003800000 */
.L_x_1311:
[----:B------:R-:W-:Y:S02]  /*e950*/  IMAD.MOV.U32 R7, RZ, RZ, R46 ;  /* 0x000000ffff077224 */ /* 0x000fe400078e002e */
[----:B------:R-:W-:-:S07]  /*e960*/  IMAD.MOV.U32 R51, RZ, RZ, R6 ;  /* 0x000000ffff337224 */ /* 0x000fce00078e0006 */
[----:B------:R-:W-:Y:S05]  /*e970*/  WARPSYNC.COLLECTIVE R34, `(.L_x_1312) ;  /* 0x0000000022087348 */ /* 0x000fea0003c00000 */
[----:B------:R0:W1:Y:S02]  /*e980*/  SHFL.DOWN P4, R6, R7, R4, R33 ;  /* 0x0800000407067389 */ /* 0x0000640000080021 */
[----:B01----:R-:W-:Y:S05]  /*e990*/  ENDCOLLECTIVE ;  /* 0x000000000000791b */ /* 0x003fea0003800000 */
.L_x_1312:
[----:B------:R-:W-:Y:S05]  /*e9a0*/  BRA `(.L_x_1313) ;  /* 0xffffffbc00987947 */ /* 0x000fea000383ffff */
.L_x_1117:
[----:B------:R-:W-:Y:S01]  /*e9b0*/  BSSY B0, `(.L_x_1314) ;  /* 0x0000006000007945 */ /* 0x000fe20003800000 */
[----:B------:R-:W-:Y:S02]  /*e9c0*/  IMAD.MOV.U32 R4, RZ, RZ, 0x2 ;  /* 0x00000002ff047424 */ /* 0x000fe400078e00ff */
[----:B------:R-:W-:-:S07]  /*e9d0*/  IMAD.MOV.U32 R34, RZ, RZ, -0x1 ;  /* 0xffffffffff227424 */ /* 0x000fce00078e00ff */
[----:B--23--:R-:W-:Y:S05]  /*e9e0*/  WARPSYNC.COLLECTIVE R34, `(.L_x_1315) ;  /* 0x0000000022087348 */ /* 0x00cfea0003c00000 */
[----:B------:R0:W1:Y:S02]  /*e9f0*/  SHFL.DOWN P4, R6, R7, R4, R33 ;  /* 0x0800000407067389 */ /* 0x0000640000080021 */
[----:B0123--:R-:W-:Y:S05]  /*ea00*/  ENDCOLLECTIVE ;  /* 0x000000000000791b */ /* 0x00ffea0003800000 */
.L_x_1315:
[----:B------:R-:W-:Y:S05]  /*ea10*/  BSYNC B0 ;  /* 0x0000000000007941 */ /* 0x000fea0003800000 */
.L_x_1314:
[----:B------:R-:W-:Y:S05]  /*ea20*/  BRA `(.L_x_1316) ;  /* 0xffffffbc009c7947 */ /* 0x000fea000383ffff */
.L_x_1118:
[----:B------:R-:W-:Y:S01]  /*ea30*/  BSSY B0, `(.L_x_1317) ;  /* 0x0000007000007945 */ /* 0x000fe20003800000 */
[----:B------:R-:W-:Y:S02]  /*ea40*/  IMAD.MOV.U32 R7, RZ, RZ, R49 ;  /* 0x000000ffff077224 */ /* 0x000fe400078e0031 */
[----:B------:R-:W-:Y:S02]  /*ea50*/  IMAD.MOV.U32 R4, RZ, RZ, 0x4 ;  /* 0x00000004ff047424 */ /* 0x000fe400078e00ff */
[----:B------:R-:W-:-:S07]  /*ea60*/  IMAD.MOV.U32 R34, RZ, RZ, -0x1 ;  /* 0xffffffffff227424 */ /* 0x000fce00078e00ff */
[----:B--23--:R-:W-:Y:S05]  /*ea70*/  WARPSYNC.COLLECTIVE R34, `(.L_x_1318) ;  /* 0x0000000022087348 */ /* 0x00cfea0003c00000 */
[----:B------:R0:W1:Y:S02]  /*ea80*/  SHFL.DOWN P4, R6, R7, R4, R33 ;  /* 0x0800000407067389 */ /* 0x0000640000080021 */
[----:B0123--:R-:W-:Y:S05]  /*ea90*/  ENDCOLLECTIVE ;  /* 0x000000000000791b */ /* 0x00ffea0003800000 */
.L_x_1318:
[----:B------:R-:W-:Y:S05]  /*eaa0*/  BSYNC B0 ;  /* 0x0000000000007941 */ /* 0x000fea0003800000 */
.L_x_1317:
[----:B------:R-:W-:Y:S02]  /*eab0*/  IMAD.MOV.U32 R7, RZ, RZ, R32 ;  /* 0x000000ffff077224 */ /* 0x000fe400078e0020 */
[----:B------:R-:W-:Y:S02]  /*eac0*/  IMAD.MOV.U32 R4, RZ, RZ, 0x4 ;  /* 0x00000004ff047424 */ /* 0x000fe400078e00ff */
[----:B------:R-:W-:Y:S02]  /*ead0*/  IMAD.MOV.U32 R34, RZ, RZ, -0x1 ;  /* 0xffffffffff227424 */ /* 0x000fe400078e00ff */
[----:B------:R-:W-:-:S07]  /*eae0*/  IMAD.MOV.U32 R48, RZ, RZ, R6 ;  /* 0x000000ffff307224 */ /* 0x000fce00078e0006 */
[----:B------:R-:W-:Y:S05]  /*eaf0*/  WARPSYNC.COLLECTIVE R34, `(.L_x_1319) ;  /* 0x0000000022087348 */ /* 0x000fea0003c00000 */
[----:B------:R0:W1:Y:S02]  /*eb00*/  SHFL.DOWN P4, R6, R7, R4, R33 ;  /* 0x0800000407067389 */ /* 0x0000640000080021 */
[----:B01----:R-:W-:Y:S05]  /*eb10*/  ENDCOLLECTIVE ;  /* 0x000000000000791b */ /* 0x003fea0003800000 */
.L_x_1319:
[----:B------:R-:W-:Y:S02]  /*eb20*/  IMAD.MOV.U32 R7, RZ, RZ, R46 ;  /* 0x000000ffff077224 */ /* 0x000fe400078e002e */
[----:B------:R-:W-:-:S07]  /*eb30*/  IMAD.MOV.U32 R51, RZ, RZ, R6 ;  /* 0x000000ffff337224 */ /* 0x000fce00078e0006 */
[----:B------:R-:W-:Y:S05]  /*eb40*/  WARPSYNC.COLLECTIVE R34, `(.L_x_1320) ;  /* 0x0000000022087348 */ /* 0x000fea0003c00000 */
[----:B------:R0:W1:Y:S02]  /*eb50*/  SHFL.DOWN P4, R6, R7, R4, R33 ;  /* 0x0800000407067389 */ /* 0x0000640000080021 */
[----:B01----:R-:W-:Y:S05]  /*eb60*/  ENDCOLLECTIVE ;  /* 0x000000000000791b */ /* 0x003fea0003800000 */
.L_x_1320:
[----:B------:R-:W-:Y:S05]  /*eb70*/  BRA `(.L_x_1321) ;  /* 0xffffffbc00647947 */ /* 0x000fea000383ffff */
.L_x_1119:
[----:B------:R-:W-:Y:S01]  /*eb80*/  BSSY B0, `(.L_x_1322) ;  /* 0x0000006000007945 */ /* 0x000fe20003800000 */
[----:B------:R-:W-:Y:S02]  /*eb90*/  IMAD.MOV.U32 R4, RZ, RZ, 0x4 ;  /* 0x00000004ff047424 */ /* 0x000fe400078e00ff */
[----:B------:R-:W-:-:S07]  /*eba0*/  IMAD.MOV.U32 R34, RZ, RZ, -0x1 ;  /* 0xffffffffff227424 */ /* 0x000fce00078e00ff */
[----:B--23--:R-:W-:Y:S05]  /*ebb0*/  WARPSYNC.COLLECTIVE R34, `(.L_x_1323) ;  /* 0x0000000022087348 */ /* 0x00cfea0003c00000 */
[----:B------:R0:W1:Y:S02]  /*ebc0*/  SHFL.DOWN P4, R6, R7, R4, R33 ;  /* 0x0800000407067389 */ /* 0x0000640000080021 */
[----:B0123--:R-:W-:Y:S05]  /*ebd0*/  ENDCOLLECTIVE ;  /* 0x000000000000791b */ /* 0x00ffea0003800000 */
.L_x_1323:
[----:B------:R-:W-:Y:S05]  /*ebe0*/  BSYNC B0 ;  /* 0x0000000000007941 */ /* 0x000fea0003800000 */
.L_x_1322:
[----:B------:R-:W-:Y:S05]  /*ebf0*/  BRA `(.L_x_1324) ;  /* 0xffffffbc00687947 */ /* 0x000fea000383ffff */
.L_x_1120:
[----:B------:R-:W-:Y:S01]  /*ec00*/  BSSY B0, `(.L_x_1325) ;  /* 0x0000007000007945 */ /* 0x000fe20003800000 */
[----:B------:R-:W-:Y:S02]  /*ec10*/  IMAD.MOV.U32 R7, RZ, RZ, R49 ;  /* 0x000000ffff077224 */ /* 0x000fe400078e0031 */
[----:B------:R-:W-:Y:S02]  /*ec20*/  IMAD.MOV.U32 R4, RZ, RZ, 0x8 ;  /* 0x00000008ff047424 */ /* 0x000fe400078e00ff */
[----:B------:R-:W-:-:S07]  /*ec30*/  IMAD.MOV.U32 R34, RZ, RZ, -0x1 ;  /* 0xffffffffff227424 */ /* 0x000fce00078e00ff */
[----:B--23--:R-:W-:Y:S05]  /*ec40*/  WARPSYNC.COLLECTIVE R34, `(.L_x_1326) ;  /* 0x0000000022087348 */ /* 0x00cfea0003c00000 */
[----:B------:R0:W1:Y:S02]  /*ec50*/  SHFL.DOWN P4, R6, R7, R4, R33 ;  /* 0x0800000407067389 */ /* 0x0000640000080021 */
[----:B0123--:R-:W-:Y:S05]  /*ec60*/  ENDCOLLECTIVE ;  /* 0x000000000000791b */ /* 0x00ffea0003800000 */
.L_x_1326:
[----:B------:R-:W-:Y:S05]  /*ec70*/  BSYNC B0 ;  /* 0x0000000000007941 */ /* 0x000fea0003800000 */
.L_x_1325:
[----:B------:R-:W-:Y:S02]  /*ec80*/  IMAD.MOV.U32 R7, RZ, RZ, R32 ;  /* 0x000000ffff077224 */ /* 0x000fe400078e0020 */
[----:B------:R-:W-:Y:S02]  /*ec90*/  IMAD.MOV.U32 R4, RZ, RZ, 0x8 ;  /* 0x00000008ff047424 */ /* 0x000fe400078e00ff */
[----:B------:R-:W-:Y:S02]  /*eca0*/  IMAD.MOV.U32 R34, RZ, RZ, -0x1 ;  /* 0xffffffffff227424 */ /* 0x000fe400078e00ff */
[----:B------:R-:W-:-:S07]  /*ecb0*/  IMAD.MOV.U32 R48, RZ, RZ, R6 ;  /* 0x000000ffff307224 */ /* 0x000fce00078e0006 */
[----:B------:R-:W-:Y:S05]  /*ecc0*/  WARPSYNC.COLLECTIVE R34, `(.L_x_1327) ;  /* 0x0000000022087348 */ /* 0x000fea0003c00000 */
[----:B------:R0:W1:Y:S02]  /*ecd0*/  SHFL.DOWN P4, R6, R7, R4, R33 ;  /* 0x0800000407067389 */ /* 0x0000640000080021 */
[----:B01----:R-:W-:Y:S05]  /*ece0*/  ENDCOLLECTIVE ;  /* 0x000000000000791b */ /* 0x003fea0003800000 */
.L_x_1327:
[----:B------:R-:W-:Y:S02]  /*ecf0*/  IMAD.MOV.U32 R7, RZ, RZ, R46 ;  /* 0x000000ffff077224 */ /* 0x000fe400078e002e */
[----:B------:R-:W-:-:S07]  /*ed00*/  IMAD.MOV.U32 R51, RZ, RZ, R6 ;  /* 0x000000ffff337224 */ /* 0x000fce00078e0006 */
[----:B------:R-:W-:Y:S05]  /*ed10*/  WARPSYNC.COLLECTIVE R34, `(.L_x_1328) ;  /* 0x0000000022087348 */ /* 0x000fea0003c00000 */
[----:B------:R0:W1:Y:S02]  /*ed20*/  SHFL.DOWN P4, R6, R7, R4, R33 ;  /* 0x0800000407067389 */ /* 0x0000640000080021 */
[----:B01----:R-:W-:Y:S05]  /*ed30*/  ENDCOLLECTIVE ;  /* 0x000000000000791b */ /* 0x003fea0003800000 */
.L_x_1328:
[----:B------:R-:W-:Y:S05]  /*ed40*/  BRA `(.L_x_1329) ;  /* 0xffffffbc00307947 */ /* 0x000fea000383ffff */
.L_x_1121:
[----:B------:R-:W-:Y:S01]  /*ed50*/  BSSY B0, `(.L_x_1330) ;  /* 0x0000006000007945 */ /* 0x000fe20003800000 */
[----:B------:R-:W-:Y:S02]  /*ed60*/  IMAD.MOV.U32 R4, RZ, RZ, 0x8 ;  /* 0x00000008ff047424 */ /* 0x000fe400078e00ff */
[----:B------:R-:W-:-:S07]  /*ed70*/  IMAD.MOV.U32 R34, RZ, RZ, -0x1 ;  /* 0xffffffffff227424 */ /* 0x000fce00078e00ff */
[----:B--23--:R-:W-:Y:S05]  /*ed80*/  WARPSYNC.COLLECTIVE R34, `(.L_x_1331) ;  /* 0x0000000022087348 */ /* 0x00cfea0003c00000 */
[----:B------:R0:W1:Y:S02]  /*ed90*/  SHFL.DOWN P4, R6, R7, R4, R33 ;  /* 0x0800000407067389 */ /* 0x0000640000080021 */
[----:B0123--:R-:W-:Y:S05]  /*eda0*/  ENDCOLLECTIVE ;  /* 0x000000000000791b */ /* 0x00ffea0003800000 */
.L_x_1331:
[----:B------:R-:W-:Y:S05]  /*edb0*/  BSYNC B0 ;  /* 0x0000000000007941 */ /* 0x000fea0003800000 */
.L_x_1330:
[----:B------:R-:W-:Y:S05]  /*edc0*/  BRA `(.L_x_1332) ;  /* 0xffffffbc00347947 */ /* 0x000fea000383ffff */
.L_x_1122:
[----:B------:R-:W-:Y:S01]  /*edd0*/  BSSY B0, `(.L_x_1333) ;  /* 0x0000007000007945 */ /* 0x000fe20003800000 */
[----:B------:R-:W-:Y:S02]  /*ede0*/  IMAD.MOV.U32 R7, RZ, RZ, R49 ;  /* 0x000000ffff077224 */ /* 0x000fe400078e0031 */
[----:B------:R-:W-:Y:S02]  /*edf0*/  IMAD.MOV.U32 R4, RZ, RZ, 0x10 ;  /* 0x00000010ff047424 */ /* 0x000fe400078e00ff */
[----:B------:R-:W-:-:S07]  /*ee00*/  IMAD.MOV.U32 R34, RZ, RZ, -0x1 ;  /* 0xffffffffff227424 */ /* 0x000fce00078e00ff */
[----:B--23--:R-:W-:Y:S05]  /*ee10*/  WARPSYNC.COLLECTIVE R34, `(.L_x_1334) ;  /* 0x0000000022087348 */ /* 0x00cfea0003c00000 */
[----:B------:R0:W1:Y:S02]  /*ee20*/  SHFL.DOWN P4, R6, R7, R4, R33 ;  /* 0x0800000407067389 */ /* 0x0000640000080021 */
[----:B0123--:R-:W-:Y:S05]  /*ee30*/  ENDCOLLECTIVE ;  /* 0x000000000000791b */ /* 0x00ffea0003800000 */
.L_x_1334:
[----:B------:R-:W-:Y:S05]  /*ee40*/  BSYNC B0 ;  /* 0x0000000000007941 */ /* 0x000fea0003800000 */
.L_x_1333:
[----:B------:R-:W-:Y:S02]  /*ee50*/  IMAD.MOV.U32 R7, RZ, RZ, R32 ;  /* 0x000000ffff077224 */ /* 0x000fe400078e0020 */
[----:B------:R-:W-:Y:S02]  /*ee60*/  IMAD.MOV.U32 R4, RZ, RZ, 0x10 ;  /* 0x00000010ff047424 */ /* 0x000fe400078e00ff */
[----:B------:R-:W-:Y:S02]  /*ee70*/  IMAD.MOV.U32 R34, RZ, RZ, -0x1 ;  /* 0xffffffffff227424 */ /* 0x000fe400078e00ff */
[----:B------:R-:W-:Y:S02]  /*ee80*/  IMAD.MOV.U32 R48, RZ, RZ, R6 ;  /* 0x000000ffff307224 */ /* 0x000fe400078e0006 */
[----:B------:R-:W-:-:S07]  /*ee90*/  VIADD R50, R28, 0x10 ;  /* 0x000000101c327836 */ /* 0x000fce0000000000 */
[----:B------:R-:W-:Y:S05]  /*eea0*/  WARPSYNC.COLLECTIVE R34, `(.L_x_1335) ;  /* 0x0000000022087348 */ /* 0x000fea0003c00000 */
[----:B------:R0:W1:Y:S02]  /*eeb0*/  SHFL.DOWN P4, R6, R7, R4, R33 ;  /* 0x0800000407067389 */ /* 0x0000640000080021 */
[----:B01----:R-:W-:Y:S05]  /*eec0*/  ENDCOLLECTIVE ;  /* 0x000000000000791b */ /* 0x003fea0003800000 */
.L_x_1335:
[----:B------:R-:W-:Y:S02]  /*eed0*/  IMAD.MOV.U32 R7, RZ, RZ, R46 ;  /* 0x000000ffff077224 */ /* 0x000fe400078e002e */
[----:B------:R-:W-:-:S07]  /*eee0*/  IMAD.MOV.U32 R51, RZ, RZ, R6 ;  /* 0x000000ffff337224 */ /* 0x000fce00078e0006 */
[----:B------:R-:W-:Y:S05]  /*eef0*/  WARPSYNC.COLLECTIVE R34, `(.L_x_1336) ;  /* 0x0000000022087348 */ /* 0x000fea0003c00000 */
[----:B------:R0:W1:Y:S02]  /*ef00*/  SHFL.DOWN P4, R6, R7, R4, R33 ;  /* 0x0800000407067389 */ /* 0x0000640000080021 */
[----:B01----:R-:W-:Y:S05]  /*ef10*/  ENDCOLLECTIVE ;  /* 0x000000000000791b */ /* 0x003fea0003800000 */
.L_x_1336:
[----:B------:R-:W-:Y:S05]  /*ef20*/  BRA `(.L_x_1337) ;  /* 0xffffffb800fc7947 */ /* 0x000fea000383ffff */
.L_x_1123:
[----:B------:R-:W-:Y:S01]  /*ef30*/  BSSY B0, `(.L_x_1338) ;  /* 0x0000006000007945 */ /* 0x000fe20003800000 */
[----:B------:R-:W-:Y:S02]  /*ef40*/  IMAD.MOV.U32 R4, RZ, RZ, 0x10 ;  /* 0x00000010ff047424 */ /* 0x000fe400078e00ff */
[----:B------:R-:W-:-:S07]  /*ef50*/  IMAD.MOV.U32 R34, RZ, RZ, -0x1 ;  /* 0xffffffffff227424 */ /* 0x000fce00078e00ff */
[----:B--23--:R-:W-:Y:S05]  /*ef60*/  WARPSYNC.COLLECTIVE R34, `(.L_x_1339) ;  /* 0x0000000022087348 */ /* 0x00cfea0003c00000 */
[----:B------:R0:W1:Y:S02]  /*ef70*/  SHFL.DOWN P4, R6, R7, R4, R33 ;  /* 0x0800000407067389 */ /* 0x0000640000080021 */
[----:B0123--:R-:W-:Y:S05]  /*ef80*/  ENDCOLLECTIVE ;  /* 0x000000000000791b */ /* 0x00ffea0003800000 */
.L_x_1339:
[----:B------:R-:W-:Y:S05]  /*ef90*/  BSYNC B0 ;  /* 0x0000000000007941 */ /* 0x000fea0003800000 */
.L_x_1338:
[----:B------:R-:W-:Y:S05]  /*efa0*/  BRA `(.L_x_1340) ;  /* 0xffffffbc001c7947 */ /* 0x000fea000383ffff */
.L_x_1124:
[----:B------:R-:W-:Y:S01]  /*efb0*/  BSSY B0, `(.L_x_1341) ;  /* 0x0000005000007945 */ /* 0x000fe20003800000 */
[----:B------:R-:W-:-:S07]  /*efc0*/  IMAD.MOV.U32 R34, RZ, RZ, -0x1 ;  /* 0xffffffffff227424 */ /* 0x000fce00078e00ff */
[----:B--23--:R-:W-:Y:S05]  /*efd0*/  WARPSYNC.COLLECTIVE R34, `(.L_x_1342) ;  /* 0x0000000022087348 */ /* 0x00cfea0003c00000 */
[----:B------:R-:W-:Y:S01]  /*efe0*/  VOTE.ALL P5, P5 ;  /* 0x0000000000ff7806 */ /* 0x000fe200028a0000 */
[----:B--23--:R-:W-:-:S12]  /*eff0*/  ENDCOLLECTIVE ;  /* 0x000000000000791b */ /* 0x00cfd80003800000 */
.L_x_1342:
[----:B------:R-:W-:Y:S05]  /*f000*/  BSYNC B0 ;  /* 0x0000000000007941 */ /* 0x000fea0003800000 */
.L_x_1341:
[----:B------:R-:W-:Y:S05]  /*f010*/  BRA `(.L_x_1343) ;  /* 0xffffffbc00187947 */ /* 0x000fea000383ffff */
.L_x_1344:
        /* <DEDUP_REMOVED lines=14> */
.L_x_2131:


//--------------------- .text._ZN6thrust24THRUST_300001_SM_1000_NS8cuda_cub4core6detail13_kernel_agentINS1_15__reduce_by_key9InitAgentIN3cub18CUB_300001_SM_100024ReduceByKeyScanTileStateIilLb1EEElPlEEJSA_lSB_EEEvDpT0_ --------------------------
	.section	.text._ZN6thrust24THRUST_300001_SM_1000_NS8cuda_cub4core6detail13_kernel_agentINS1_15__reduce_by_key9InitAgentIN3cub18CUB_300001_SM_100024ReduceByKeyScanTileStateIilLb1EEElPlEEJSA_lSB_EEEvDpT0_,"ax",@progbits
	.align	128
        .global         _ZN6thrust24THRUST_300001_SM_1000_NS8cuda_cub4core6detail13_kernel_agentINS1_15__reduce_by_key9InitAgentIN3cub18CUB_300001_SM_100024ReduceByKeyScanTileStateIilLb1EEElPlEEJSA_lSB_EEEvDpT0_
        .type           _ZN6thrust24THRUST_300001_SM_1000_NS8cuda_cub4core6detail13_kernel_agentINS1_15__reduce_by_key9InitAgentIN3cub18CUB_300001_SM_100024ReduceByKeyScanTileStateIilLb1EEElPlEEJSA_lSB_EEEvDpT0_,@function
        .size           _ZN6thrust24THRUST_300001_SM_1000_NS8cuda_cub4core6detail13_kernel_agentINS1_15__reduce_by_key9InitAgentIN3cub18CUB_300001_SM_100024ReduceByKeyScanTileStateIilLb1EEElPlEEJSA_lSB_EEEvDpT0_,(.L_x_2132 - _ZN6thrust24THRUST_300001_SM_1000_NS8cuda_cub4core6detail13_kernel_agentINS1_15__reduce_by_key9InitAgentIN3cub18CUB_300001_SM_100024ReduceByKeyScanTileStateIilLb1EEElPlEEJSA_lSB_EEEvDpT0_)
        .other          _ZN6thrust24THRUST_300001_SM_1000_NS8cuda_cub4core6detail13_kernel_agentINS1_15__reduce_by_key9InitAgentIN3cub18CUB_300001_SM_100024ReduceByKeyScanTileStateIilLb1EEElPlEEJSA_lSB_EEEvDpT0_,@"STO_CUDA_ENTRY STV_DEFAULT"
_ZN6thrust24THRUST_300001_SM_1000_NS8cuda_cub4core6detail13_kernel_agentINS1_15__reduce_by_key9InitAgentIN3cub18CUB_300001_SM_100024ReduceByKeyScanTileStateIilLb1EEElPlEEJSA_lSB_EEEvDpT0_:
.text._ZN6thrust24THRUST_300001_SM_1000_NS8cuda_cub4core6detail13_kernel_agentINS1_15__reduce_by_key9InitAgentIN3cub18CUB_300001_SM_100024ReduceByKeyScanTileStateIilLb1EEElPlEEJSA_lSB_EEEvDpT0_:
[----:B------:R-:W-:Y:S01]  /*0000*/  LDC R1, c[0x0][0x37c] ;  /* 0x0000df00ff017b82 */ /* 0x000fe20000000800 */
[----:B------:R-:W0:Y:S07]  /*0010*/  S2R R0, SR_TID.X ;  /* 0x0000000000007919 */ /* 0x000e2e0000002100 */
[----:B------:R-:W1:Y:S01]  /*0020*/  S2UR UR6, SR_CTAID.X ;  /* 0x00000000000679c3 */ /* 0x000e620000002500 */
[----:B------:R-:W2:Y:S01]  /*0030*/  LDCU UR4, c[0x0][0x388] ;  /* 0x00007100ff0477ac */ /* 0x000ea20008000800 */
[----:B------:R-:W-:-:S06]  /*0040*/  CS2R R10, SRZ ;  /* 0x00000000000a7805 */ /* 0x000fcc000001ff00 */
[----:B------:R-:W1:Y:S01]  /*0050*/  LDC R7, c[0x0][0x360] ;  /* 0x0000d800ff077b82 */ /* 0x000e620000000800 */
[C---:B0-----:R-:W-:Y:S01]  /*0060*/  ISETP.GT.U32.AND P0, PT, R0.reuse, 0x1f, PT ;  /* 0x0000001f0000780c */ /* 0x041fe20003f04070 */
[----:B-1----:R-:W-:Y:S01]  /*0070*/  IMAD R7, R7, UR6, R0 ;  /* 0x0000000607077c24 */ /* 0x002fe2000f8e0200 */
[----:B------:R-:W-:Y:S02]  /*0080*/  LOP3.LUT P2, RZ, R0, UR6, RZ, 0xfc, !PT ;  /* 0x0000000600ff7c12 */ /* 0x000fe4000f84fcff */
[----:B------:R-:W-:Y:S02]  /*0090*/  ISETP.NE.OR P0, PT, RZ, UR6, P0 ;  /* 0x00000006ff007c0c */ /* 0x000fe40008705670 */
[----:B--2---:R-:W-:Y:S01]  /*00a0*/  ISETP.GE.AND P1, PT, R7, UR4, PT ;  /* 0x0000000407007c0c */ /* 0x004fe2000bf26270 */
[----:B------:R-:W0:Y:S10]  /*00b0*/  LDCU.64 UR4, c[0x0][0x358] ;  /* 0x00006b00ff0477ac */ /* 0x000e340008000a00 */
[----:B------:R-:W1:Y:S02]  /*00c0*/  @!P0 LDC.64 R4, c[0x0][0x380] ;  /* 0x0000e000ff048b82 */ /* 0x000e640000000a00 */
[----:B------:R-:W-:-:S02]  /*00d0*/  @!P1 IMAD.MOV.U32 R8, RZ, RZ, 0x0 ;  /* 0x00000000ff089424 */ /* 0x000fc400078e00ff */
[----:B------:R-:W-:-:S04]  /*00e0*/  @!P1 IMAD.MOV.U32 R9, RZ, RZ, 0x63 ;  /* 0x00000063ff099424 */ /* 0x000fc800078e00ff */
[----:B------:R-:W2:Y:S01]  /*00f0*/  @!P1 LDC.64 R2, c[0x0][0x380] ;  /* 0x0000e000ff029b82 */ /* 0x000ea20000000a00 */
[----:B-1----:R-:W-:-:S04]  /*0100*/  @!P0 IMAD.WIDE.U32 R4, R0, 0x10, R4 ;  /* 0x0000001000048825 */ /* 0x002fc800078e0004 */
[----:B--2---:R-:W-:-:S05]  /*0110*/  @!P1 IMAD.WIDE R2, R7, 0x10, R2 ;  /* 0x0000001007029825 */ /* 0x004fca00078e0202 */
[----:B0-----:R0:W-:Y:S04]  /*0120*/  @!P1 STG.E.128 desc[UR4][R2.64+0x200], R8 ;  /* 0x0002000802009986 */ /* 0x0011e8000c101d04 */
[----:B------:R0:W-:Y:S01]  /*0130*/  @!P0 STG.E.128 desc[UR4][R4.64], RZ ;  /* 0x000000ff04008986 */ /* 0x0001e2000c101d04 */
[----:B------:R-:W-:Y:S05]  /*0140*/  @P2 EXIT ;  /* 0x000000000000294d */ /* 0x000fea0003800000 */
[----:B0-----:R-:W0:Y:S02]  /*0150*/  LDC.64 R2, c[0x0][0x390] ;  /* 0x0000e400ff027b82 */ /* 0x001e240000000a00 */
[----:B0-----:R-:W-:Y:S01]  /*0160*/  STG.E.64 desc[UR4][R2.64], RZ ;  /* 0x000000ff02007986 */ /* 0x001fe2000c101b04 */
[----:B------:R-:W-:Y:S05]  /*0170*/  EXIT ;  /* 0x000000000000794d */ /* 0x000fea0003800000 */
.L_x_1345:
        /* <DEDUP_REMOVED lines=16> */
.L_x_2132:


//--------------------- .text._ZN6thrust24THRUST_300001_SM_1000_NS8cuda_cub4core6detail13_kernel_agentINS1_15__reduce_by_key16ReduceByKeyAgentIPiNS0_17constant_iteratorIiNS0_11use_defaultES9_EES7_S7_N4cuda3std3__48equal_toIiEENSD_4plusIiEES7_iEEJS7_SA_S7_S7_S7_N3cub18CUB_300001_SM_100024ReduceByKeyScanTileStateIiiLb1EEESF_SH_iiEEEvDpT0_ --------------------------
	.section	.text._ZN6thrust24THRUST_300001_SM_1000_NS8cuda_cub4core6detail13_kernel_agentINS1_15__reduce_by_key16ReduceByKeyAgentIPiNS0_17constant_iteratorIiNS0_11use_defaultES9_EES7_S7_N4cuda3std3__48equal_toIiEENSD_4plusIiEES7_iEEJS7_SA_S7_S7_S7_N3cub18CUB_300001_SM_100024ReduceByKeyScanTileStateIiiLb1EEESF_SH_iiEEEvDpT0_,"ax",@progbits
	.align	128
        .global         _ZN6thrust24THRUST_300001_SM_1000_NS8cuda_cub4core6detail13_kernel_agentINS1_15__reduce_by_key16ReduceByKeyAgentIPiNS0_17constant_iteratorIiNS0_11use_defaultES9_EES7_S7_N4cuda3std3__48equal_toIiEENSD_4plusIiEES7_iEEJS7_SA_S7_S7_S7_N3cub18CUB_300001_SM_100024ReduceByKeyScanTileStateIiiLb1EEESF_SH_iiEEEvDpT0_
        .type           _ZN6thrust24THRUST_300001_SM_1000_NS8cuda_cub4core6detail13_kernel_agentINS1_15__reduce_by_key16ReduceByKeyAgentIPiNS0_17constant_iteratorIiNS0_11use_defaultES9_EES7_S7_N4cuda3std3__48equal_toIiEENSD_4plusIiEES7_iEEJS7_SA_S7_S7_S7_N3cub18CUB_300001_SM_100024ReduceByKeyScanTileStateIiiLb1EEESF_SH_iiEEEvDpT0_,@function
        .size           _ZN6thrust24THRUST_300001_SM_1000_NS8cuda_cub4core6detail13_kernel_agentINS1_15__reduce_by_key16ReduceByKeyAgentIPiNS0_17constant_iteratorIiNS0_11use_defaultES9_EES7_S7_N4cuda3std3__48equal_toIiEENSD_4plusIiEES7_iEEJS7_SA_S7_S7_S7_N3cub18CUB_300001_SM_100024ReduceByKeyScanTileStateIiiLb1EEESF_SH_iiEEEvDpT0_,(.L_x_2133 - _ZN6thrust24THRUST_300001_SM_1000_NS8cuda_cub4core6detail13_kernel_agentINS1_15__reduce_by_key16ReduceByKeyAgentIPiNS0_17constant_iteratorIiNS0_11use_defaultES9_EES7_S7_N4cuda3std3__48equal_toIiEENSD_4plusIiEES7_iEEJS7_SA_S7_S7_S7_N3cub18CUB_300001_SM_100024ReduceByKeyScanTileStateIiiLb1EEESF_SH_iiEEEvDpT0_)
        .other          _ZN6thrust24THRUST_300001_SM_1000_NS8cuda_cub4core6detail13_kernel_agentINS1_15__reduce_by_key16ReduceByKeyAgentIPiNS0_17constant_iteratorIiNS0_11use_defaultES9_EES7_S7_N4cuda3std3__48equal_toIiEENSD_4plusIiEES7_iEEJS7_SA_S7_S7_S7_N3cub18CUB_300001_SM_100024ReduceByKeyScanTileStateIiiLb1EEESF_SH_iiEEEvDpT0_,@"STO_CUDA_ENTRY STV_DEFAULT"
_ZN6thrust24THRUST_300001_SM_1000_NS8cuda_cub4core6detail13_kernel_agentINS1_15__reduce_by_key16ReduceByKeyAgentIPiNS0_17constant_iteratorIiNS0_11use_defaultES9_EES7_S7_N4cuda3std3__48equal_toIiEENSD_4plusIiEES7_iEEJS7_SA_S7_S7_S7_N3cub18CUB_300001_SM_100024ReduceByKeyScanTileStateIiiLb1EEESF_SH_iiEEEvDpT0_:
.text._ZN6thrust24THRUST_300001_SM_1000_NS8cuda_cub4core6detail13_kernel_agentINS1_15__reduce_by_key16ReduceByKeyAgentIPiNS0_17constant_iteratorIiNS0_11use_defaultES9_EES7_S7_N4cuda3std3__48equal_toIiEENSD_4plusIiEES7_iEEJS7_SA_S7_S7_S7_N3cub18CUB_300001_SM_100024ReduceByKeyScanTileStateIiiLb1EEESF_SH_iiEEEvDpT0_:
[----:B------:R-:W-:Y:S08]  /*0000*/  LDC R1, c[0x0][0x37c] ;  /* 0x0000df00ff017b82 */ /* 0x000ff00000000800 */
[----:B------:R-:W0:Y:S01]  /*0010*/  S2UR UR8, SR_CTAID.X ;  /* 0x00000000000879c3 */ /* 0x000e220000002500 */
[----:B------:R-:W1:Y:S01]  /*0020*/  LDCU UR7, c[0x0][0x3bc] ;  /* 0x00007780ff0777ac */ /* 0x000e620008000800 */
[----:B------:R-:W2:Y:S01]  /*0030*/  LDCU.64 UR10, c[0x0][0x358] ;  /* 0x00006b00ff0a77ac */ /* 0x000ea20008000a00 */
[----:B0-----:R-:W-:-:S04]  /*0040*/  UIMAD UR6, UR8, 0x900, URZ ;  /* 0x00000900080678a4 */ /* 0x001fc8000f8e02ff */
[----:B-1----:R-:W-:-:S04]  /*0050*/  UIADD3 UR7, UPT, UPT, -UR6, UR7, URZ ;  /* 0x0000000706077290 */ /* 0x002fc8000fffe1ff */
[----:B------:R-:W-:-:S09]  /*0060*/  UISETP.GE.AND UP0, UPT, UR7, 0x901, UPT ;  /* 0x000009010700788c */ /* 0x000fd2000bf06270 */
[----:B--2---:R-:W-:Y:S05]  /*0070*/  BRA.U !UP0, `(.L_x_1346) ;  /* 0x00000051085c7547 */ /* 0x004fea000b800000 */
[----:B------:R-:W-:-:S09]  /*0080*/  UISETP.NE.AND UP0, UPT, UR8, URZ, UPT ;  /* 0x000000ff0800728c */ /* 0x000fd2000bf05270 */
[----:B------:R-:W-:Y:S05]  /*0090*/  BRA.U UP0, `(.L_x_1347) ;  /* 0x0000002100787547 */ /* 0x000fea000b800000 */
[----:B------:R-:W0:Y:S01]  /*00a0*/  S2R R16, SR_TID.X ;  /* 0x0000000000107919 */ /* 0x000e220000002100 */
[----:B------:R-:W1:Y:S08]  /*00b0*/  LDC.64 R2, c[0x0][0x380] ;  /* 0x0000e000ff027b82 */ /* 0x000e700000000a00 */
[----:B------:R-:W2:Y:S01]  /*00c0*/  S2UR UR5, SR_CgaCtaId ;  /* 0x00000000000579c3 */ /* 0x000ea20000008800 */
[----:B------:R-:W-:-:S07]  /*00d0*/  UMOV UR4, 0x400 ;  /* 0x0000040000047882 */ /* 0x000fce0000000000 */
[----:B------:R-:W3:Y:S01]  /*00e0*/  LDC R15, c[0x0][0x390] ;  /* 0x0000e400ff0f7b82 */ /* 0x000ee20000000800 */
[C---:B0-----:R-:W-:Y:S02]  /*00f0*/  LOP3.LUT R0, R16.reuse, 0x1f, RZ, 0xc0, !PT ;  /* 0x0000001f10007812 */ /* 0x041fe400078ec0ff */
[----:B------:R-:W-:-:S03]  /*0100*/  LOP3.LUT R4, R16, 0x3e0, RZ, 0xc0, !PT ;  /* 0x000003e010047812 */ /* 0x000fc600078ec0ff */
[----:B------:R-:W-:-:S04]  /*0110*/  VIADD R5, R0, UR6 ;  /* 0x0000000600057c36 */ /* 0x000fc80008000000 */
[----:B------:R-:W-:-:S04]  /*0120*/  IMAD R5, R4, 0x9, R5 ;  /* 0x0000000904057824 */ /* 0x000fc800078e0205 */
[----:B-1----:R-:W-:-:S05]  /*0130*/  IMAD.WIDE.U32 R2, R5, 0x4, R2 ;  /* 0x0000000405027825 */ /* 0x002fca00078e0002 */
[----:B------:R-:W4:Y:S04]  /*0140*/  LDG.E.CONSTANT R0, desc[UR10][R2.64] ;  /* 0x0000000a02007981 */ /* 0x000f28000c1e9900 */
[----:B------:R-:W5:Y:S04]  /*0150*/  LDG.E.CONSTANT R4, desc[UR10][R2.64+0x80] ;  /* 0x0000800a02047981 */ /* 0x000f68000c1e9900 */
[----:B------:R-:W3:Y:S04]  /*0160*/  LDG.E.CONSTANT R6, desc[UR10][R2.64+0x100] ;  /* 0x0001000a02067981 */ /* 0x000ee8000c1e9900 */
[----:B------:R-:W3:Y:S04]  /*0170*/  LDG.E.CONSTANT R7, desc[UR10][R2.64+0x180] ;  /* 0x0001800a02077981 */ /* 0x000ee8000c1e9900 */
[----:B------:R-:W3:Y:S04]  /*0180*/  LDG.E.CONSTANT R9, desc[UR10][R2.64+0x200] ;  /* 0x0002000a02097981 */ /* 0x000ee8000c1e9900 */
[----:B------:R-:W3:Y:S04]  /*0190*/  LDG.E.CONSTANT R10, desc[UR10][R2.64+0x280] ;  /* 0x0002800a020a7981 */ /* 0x000ee8000c1e9900 */
[----:B------:R-:W3:Y:S04]  /*01a0*/  LDG.E.CONSTANT R11, desc[UR10][R2.64+0x300] ;  /* 0x0003000a020b7981 */ /* 0x000ee8000c1e9900 */
[----:B------:R-:W3:Y:S04]  /*01b0*/  LDG.E.CONSTANT R12, desc[UR10][R2.64+0x380] ;  /* 0x0003800a020c7981 */ /* 0x000ee8000c1e9900 */
[----:B------:R0:W3:Y:S01]  /*01c0*/  LDG.E.CONSTANT R13, desc[UR10][R2.64+0x400] ;  /* 0x0004000a020d7981 */ /* 0x0000e2000c1e9900 */
[----:B------:R-:W-:Y:S01]  /*01d0*/  SHF.R.U32.HI R8, RZ, 0x5, R16 ;  /* 0x00000005ff087819 */ /* 0x000fe20000011610 */
[----:B--2---:R-:W-:Y:S01]  /*01e0*/  ULEA UR4, UR5, UR4, 0x18 ;  /* 0x0000000405047291 */ /* 0x004fe2000f8ec0ff */
[----:B------:R-:W-:Y:S01]  /*01f0*/  ISETP.NE.AND P1, PT, R16, RZ, PT ;  /* 0x000000ff1000720c */ /* 0x000fe20003f25270 */
[----:B------:R-:W1:Y:S02]  /*0200*/  S2R R5, SR_LANEID ;  /* 0x0000000000057919 */ /* 0x000e640000000000 */
[----:B-1----:R-:W-:-:S05]  /*0210*/  IMAD R14, R8, 0x120, R5 ;  /* 0x00000120080e7824 */ /* 0x002fca00078e0205 */
[----:B------:R-:W-:-:S05]  /*0220*/  LEA R14, R14, UR4, 0x2 ;  /* 0x000000040e0e7c11 */ /* 0x000fca000f8e10ff */
[----:B0-----:R-:W-:Y:S01]  /*0230*/  IMAD R2, R5, 0x20, R14 ;  /* 0x0000002005027824 */ /* 0x001fe200078e020e */
[----:B----4-:R0:W-:Y:S04]  /*0240*/  STS [R14], R0 ;  /* 0x000000000e007388 */ /* 0x0101e80000000800 */
[----:B-----5:R-:W-:Y:S04]  /*0250*/  STS [R14+0x80], R4 ;  /* 0x000080040e007388 */ /* 0x020fe80000000800 */
[----:B---3--:R-:W-:Y:S01]  /*0260*/  STS [R14+0x100], R6 ;  /* 0x000100060e007388 */ /* 0x008fe20000000800 */
[----:B0-----:R-:W-:-:S03]  /*0270*/  IMAD.MOV.U32 R0, RZ, RZ, RZ ;  /* 0x000000ffff007224 */ /* 0x001fc600078e00ff */
[----:B------:R-:W-:Y:S04]  /*0280*/  STS [R14+0x180], R7 ;  /* 0x000180070e007388 */ /* 0x000fe80000000800 */
[----:B------:R-:W-:Y:S04]  /*0290*/  STS [R14+0x200], R9 ;  /* 0x000200090e007388 */ /* 0x000fe80000000800 */
[----:B------:R0:W-:Y:S04]  /*02a0*/  STS [R14+0x280], R10 ;  /* 0x0002800a0e007388 */ /* 0x0001e80000000800 */
[----:B------:R-:W-:Y:S04]  /*02b0*/  STS [R14+0x300], R11 ;  /* 0x0003000b0e007388 */ /* 0x000fe80000000800 */
[----:B------:R-:W-:Y:S01]  /*02c0*/  STS [R14+0x380], R12 ;  /* 0x0003800c0e007388 */ /* 0x000fe20000000800 */
[----:B0-----:R-:W-:-:S03]  /*02d0*/  LEA R10, R16, UR4, 0x2 ;  /* 0x00000004100a7c11 */ /* 0x001fc6000f8e10ff */
[----:B------:R-:W-:Y:S01]  /*02e0*/  STS [R14+0x400], R13 ;  /* 0x0004000d0e007388 */ /* 0x000fe20000000800 */
[----:B------:R-:W-:-:S03]  /*02f0*/  NOP ;  /* 0x0000000000007918 */ /* 0x000fc60000000000 */
[----:B------:R-:W-:Y:S04]  /*0300*/  LDS R3, [R2+0x20] ;  /* 0x0000200002037984 */ /* 0x000fe80000000800 */
[----:B------:R-:W-:Y:S04]  /*0310*/  LDS R4, [R2] ;  /* 0x0000000002047984 */ /* 0x000fe80000000800 */
[----:B------:R-:W0:Y:S04]  /*0320*/  LDS R6, [R2+0x4] ;  /* 0x0000040002067984 */ /* 0x000e280000000800 */
[----:B------:R-:W1:Y:S04]  /*0330*/  LDS R28, [R2+0x8] ;  /* 0x00000800021c7984 */ /* 0x000e680000000800 */
[----:B------:R-:W2:Y:S04]  /*0340*/  LDS R30, [R2+0xc] ;  /* 0x00000c00021e7984 */ /* 0x000ea80000000800 */
[----:B------:R-:W-:Y:S04]  /*0350*/  LDS R32, [R2+0x10] ;  /* 0x0000100002207984 */ /* 0x000fe80000000800 */
[----:B------:R-:W-:Y:S04]  /*0360*/  LDS R34, [R2+0x14] ;  /* 0x0000140002227984 */ /* 0x000fe80000000800 */
[----:B------:R-:W3:Y:S04]  /*0370*/  LDS R36, [R2+0x18] ;  /* 0x0000180002247984 */ /* 0x000ee80000000800 */
[----:B------:R-:W4:Y:S01]  /*0380*/  LDS R38, [R2+0x1c] ;  /* 0x00001c0002267984 */ /* 0x000f220000000800 */
[----:B------:R-:W-:Y:S01]  /*0390*/  BAR.SYNC.DEFER_BLOCKING 0x0 ;  /* 0x0000000000007b1d */ /* 0x000fe20000010000 */
[----:B0-----:R-:W-:-:S02]  /*03a0*/  ISETP.NE.AND P3, PT, R4, R6, PT ;  /* 0x000000060400720c */ /* 0x001fc40003f65270 */
[----:B-1----:R-:W-:Y:S02]  /*03b0*/  ISETP.NE.AND P2, PT, R6, R28, PT ;  /* 0x0000001c0600720c */ /* 0x002fe40003f45270 */
[----:B--2---:R-:W-:Y:S01]  /*03c0*/  ISETP.NE.AND P6, PT, R28, R30, PT ;  /* 0x0000001e1c00720c */ /* 0x004fe20003fc5270 */
[----:B------:R-:W-:Y:S03]  /*03d0*/  STS [R14], R15 ;  /* 0x0000000f0e007388 */ /* 0x000fe60000000800 */
[----:B------:R-:W-:Y:S01]  /*03e0*/  P2R R45, PR, RZ, 0x40 ;  /* 0x00000040ff2d7803 */ /* 0x000fe20000000000 */
[----:B------:R-:W-:Y:S04]  /*03f0*/  STS [R14+0x80], R15 ;  /* 0x0000800f0e007388 */ /* 0x000fe80000000800 */
[----:B------:R-:W-:Y:S01]  /*0400*/  STS [R14+0x100], R15 ;  /* 0x0001000f0e007388 */ /* 0x000fe20000000800 */
[----:B---3--:R-:W-:-:S03]  /*0410*/  ISETP.NE.AND P5, PT, R34, R36, PT ;  /* 0x000000242200720c */ /* 0x008fc60003fa5270 */
[----:B------:R-:W-:Y:S01]  /*0420*/  STS [R14+0x180], R15 ;  /* 0x0001800f0e007388 */ /* 0x000fe20000000800 */
[----:B----4-:R-:W-:-:S03]  /*0430*/  ISETP.NE.AND P4, PT, R36, R38, PT ;  /* 0x000000262400720c */ /* 0x010fc60003f85270 */
[----:B------:R-:W-:Y:S04]  /*0440*/  STS [R14+0x200], R15 ;  /* 0x0002000f0e007388 */ /* 0x000fe80000000800 */
[----:B------:R-:W-:Y:S04]  /*0450*/  STS [R14+0x280], R15 ;  /* 0x0002800f0e007388 */ /* 0x000fe80000000800 */
[----:B------:R-:W-:Y:S04]  /*0460*/  STS [R14+0x300], R15 ;  /* 0x0003000f0e007388 */ /* 0x000fe80000000800 */
[----:B------:R-:W-:Y:S04]  /*0470*/  STS [R14+0x380], R15 ;  /* 0x0003800f0e007388 */ /* 0x000fe80000000800 */
[----:B------:R-:W-:Y:S01]  /*0480*/  STS [R14+0x400], R15 ;  /* 0x0004000f0e007388 */ /* 0x000fe20000000800 */
[----:B------:R-:W-:-:S03]  /*0490*/  NOP ;  /* 0x0000000000007918 */ /* 0x000fc60000000000 */
[----:B------:R-:W0:Y:S04]  /*04a0*/  LDS R47, [R2] ;  /* 0x00000000022f7984 */ /* 0x000e280000000800 */
[----:B------:R-:W1:Y:S04]  /*04b0*/  LDS R7, [R2+0x4] ;  /* 0x0000040002077984 */ /* 0x000e680000000800 */
[----:B------:R-:W2:Y:S04]  /*04c0*/  LDS R29, [R2+0x8] ;  /* 0x00000800021d7984 */ /* 0x000ea80000000800 */
[----:B------:R-:W3:Y:S04]  /*04d0*/  LDS R31, [R2+0xc] ;  /* 0x00000c00021f7984 */ /* 0x000ee80000000800 */
[----:B------:R-:W-:Y:S04]  /*04e0*/  LDS R33, [R2+0x10] ;  /* 0x0000100002217984 */ /* 0x000fe80000000800 */
[----:B------:R-:W-:Y:S04]  /*04f0*/  LDS R35, [R2+0x14] ;  /* 0x0000140002237984 */ /* 0x000fe80000000800 */
[----:B------:R-:W-:Y:S04]  /*0500*/  LDS R37, [R2+0x18] ;  /* 0x0000180002257984 */ /* 0x000fe80000000800 */
[----:B------:R-:W-:Y:S04]  /*0510*/  LDS R44, [R2+0x1c] ;  /* 0x00001c00022c7984 */ /* 0x000fe80000000800 */
[----:B------:R0:W-:Y:S01]  /*0520*/  LDS R9, [R2+0x20] ;  /* 0x0000200002097984 */ /* 0x0001e20000000800 */
[----:B------:R-:W-:Y:S01]  /*0530*/  BAR.SYNC.DEFER_BLOCKING 0x0 ;  /* 0x0000000000007b1d */ /* 0x000fe20000010000 */
[----:B0-----:R-:W-:-:S05]  /*0540*/  SEL R2, R47, RZ, !P3 ;  /* 0x000000ff2f027207 */ /* 0x001fca0005800000 */
[----:B-1----:R-:W-:-:S05]  /*0550*/  IMAD.IADD R12, R7, 0x1, R2 ;  /* 0x00000001070c7824 */ /* 0x002fca00078e0202 */
[----:B------:R-:W-:-:S05]  /*0560*/  SEL R12, R12, RZ, !P2 ;  /* 0x000000ff0c0c7207 */ /* 0x000fca0005000000 */
[----:B--2---:R-:W-:Y:S01]  /*0570*/  IMAD.IADD R12, R29, 0x1, R12 ;  /* 0x000000011d0c7824 */ /* 0x004fe200078e020c */
[----:B------:R-:W-:Y:S04]  /*0580*/  STS [R10+0x47c], R3 ;  /* 0x00047c030a007388 */ /* 0x000fe80000000800 */
[----:B------:R-:W-:Y:S01]  /*0590*/  SEL R12, R12, RZ, !P6 ;  /* 0x000000ff0c0c7207 */ /* 0x000fe20007000000 */
[----:B------:R-:W-:Y:S04]  /*05a0*/  BAR.SYNC.DEFER_BLOCKING 0x0 ;  /* 0x0000000000007b1d */ /* 0x000fe80000010000 */
[----:B---3--:R-:W-:-:S02]  /*05b0*/  IMAD.IADD R12, R31, 0x1, R12 ;  /* 0x000000011f0c7824 */ /* 0x008fc400078e020c */
[----:B------:R-:W0:Y:S02]  /*05c0*/  @P1 LDS R40, [R10+0x478] ;  /* 0x000478000a281984 */ /* 0x000e240000000800 */
[----:B0-----:R-:W-:-:S04]  /*05d0*/  @P1 ISETP.NE.AND P0, PT, R40, R4, PT ;  /* 0x000000042800120c */ /* 0x001fc80003f05270 */
[----:B------:R-:W-:Y:S02]  /*05e0*/  @P1 SEL R0, RZ, 0x1, !P0 ;  /* 0x00000001ff001807 */ /* 0x000fe40004000000 */
[----:B------:R-:W-:Y:S02]  /*05f0*/  ISETP.NE.AND P1, PT, R32, R34, PT ;  /* 0x000000222000720c */ /* 0x000fe40003f25270 */
[----:B------:R-:W-:Y:S01]  /*0600*/  ISETP.NE.AND P0, PT, R38, R3, PT ;  /* 0x000000032600720c */ /* 0x000fe20003f05270 */
[----:B------:R-:W-:Y:S01]  /*0610*/  VIADD R11, R0, 0x1 ;  /* 0x00000001000b7836 */ /* 0x000fe20000000000 */
[----:B------:R-:W-:Y:S01]  /*0620*/  P2R R46, PR, RZ, 0x2 ;  /* 0x00000002ff2e7803 */ /* 0x000fe20000000000 */
[----:B------:R-:W-:-:S04]  /*0630*/  @!P3 IMAD.MOV R11, RZ, RZ, R0 ;  /* 0x000000ffff0bb224 */ /* 0x000fc800078e0200 */
[----:B------:R-:W-:Y:S02]  /*0640*/  VIADD R2, R11, 0x1 ;  /* 0x000000010b027836 */ /* 0x000fe40000000000 */
[----:B------:R-:W-:Y:S01]  /*0650*/  @!P2 IMAD.MOV R2, RZ, RZ, R11 ;  /* 0x000000ffff02a224 */ /* 0x000fe200078e020b */
[----:B------:R-:W-:-:S03]  /*0660*/  ISETP.NE.AND P2, PT, R30, R32, PT ;  /* 0x000000201e00720c */ /* 0x000fc60003f45270 */
[----:B------:R-:W-:Y:S01]  /*0670*/  VIADD R39, R2, 0x1 ;  /* 0x0000000102277836 */ /* 0x000fe20000000000 */
[----:B------:R-:W-:Y:S01]  /*0680*/  SEL R12, R12, RZ, !P2 ;  /* 0x000000ff0c0c7207 */ /* 0x000fe20005000000 */
[----:B------:R-:W-:Y:S01]  /*0690*/  @!P6 IMAD.MOV R39, RZ, RZ, R2 ;  /* 0x000000ffff27e224 */ /* 0x000fe200078e0202 */
[----:B------:R-:W-:-:S03]  /*06a0*/  P2R R26, PR, RZ, 0x4 ;  /* 0x00000004ff1a7803 */ /* 0x000fc60000000000 */
[----:B------:R-:W-:Y:S02]  /*06b0*/  IMAD.IADD R12, R33, 0x1, R12 ;  /* 0x00000001210c7824 */ /* 0x000fe400078e020c */
[----:B------:R-:W-:Y:S02]  /*06c0*/  VIADD R10, R39, 0x1 ;  /* 0x00000001270a7836 */ /* 0x000fe40000000000 */
[----:B------:R-:W-:Y:S01]  /*06d0*/  @!P2 IMAD.MOV R10, RZ, RZ, R39 ;  /* 0x000000ffff0aa224 */ /* 0x000fe200078e0227 */
[----:B------:R-:W-:-:S03]  /*06e0*/  SEL R12, R12, RZ, !P1 ;  /* 0x000000ff0c0c7207 */ /* 0x000fc60004800000 */
[----:B------:R-:W-:Y:S02]  /*06f0*/  VIADD R11, R10, 0x1 ;  /* 0x000000010a0b7836 */ /* 0x000fe40000000000 */
[----:B------:R-:W-:Y:S02]  /*0700*/  IMAD.IADD R12, R35, 0x1, R12 ;  /* 0x00000001230c7824 */ /* 0x000fe400078e020c */
[----:B------:R-:W-:Y:S01]  /*0710*/  @!P1 IMAD.MOV R11, RZ, RZ, R10 ;  /* 0x000000ffff0b9224 */ /* 0x000fe200078e020a */
[----:B------:R-:W-:Y:S02]  /*0720*/  ISETP.NE.AND P1, PT, R6, R28, PT ;  /* 0x0000001c0600720c */ /* 0x000fe40003f25270 */
[----:B------:R-:W-:Y:S01]  /*0730*/  SEL R12, R12, RZ, !P5 ;  /* 0x000000ff0c0c7207 */ /* 0x000fe20006800000 */
[----:B------:R-:W-:Y:S02]  /*0740*/  VIADD R42, R11, 0x1 ;  /* 0x000000010b2a7836 */ /* 0x000fe40000000000 */
[----:B------:R-:W-:-:S02]  /*0750*/  @!P5 IMAD.MOV R42, RZ, RZ, R11 ;  /* 0x000000ffff2ad224 */ /* 0x000fc400078e020b */
[----:B------:R-:W-:Y:S02]  /*0760*/  IMAD.IADD R12, R37, 0x1, R12 ;  /* 0x00000001250c7824 */ /* 0x000fe400078e020c */
[----:B------:R-:W-:Y:S02]  /*0770*/  VIADD R43, R42, 0x1 ;  /* 0x000000012a2b7836 */ /* 0x000fe40000000000 */
[----:B------:R-:W-:Y:S01]  /*0780*/  @!P4 IMAD.MOV R43, RZ, RZ, R42 ;  /* 0x000000ffff2bc224 */ /* 0x000fe200078e022a */
[----:B------:R-:W-:-:S03]  /*0790*/  SEL R11, R12, RZ, !P4 ;  /* 0x000000ff0c0b7207 */ /* 0x000fc60006000000 */
[----:B------:R-:W-:Y:S02]  /*07a0*/  VIADD R10, R43, 0x1 ;  /* 0x000000012b0a7836 */ /* 0x000fe40000000000 */
[----:B------:R-:W-:Y:S02]  /*07b0*/  IMAD.IADD R11, R44, 0x1, R11 ;  /* 0x000000012c0b7824 */ /* 0x000fe400078e020b */
[----:B------:R-:W-:-:S03]  /*07c0*/  @!P0 IMAD.MOV R10, RZ, RZ, R43 ;  /* 0x000000ffff0a8224 */ /* 0x000fc600078e022b */
[----:B------:R-:W-:Y:S02]  /*07d0*/  SEL R12, R11, RZ, !P0 ;  /* 0x000000ff0b0c7207 */ /* 0x000fe40004000000 */
[----:B------:R-:W-:-:S03]  /*07e0*/  ISETP.NE.AND P0, PT, R10, RZ, PT ;  /* 0x000000ff0a00720c */ /* 0x000fc60003f05270 */
[----:B------:R-:W-:-:S05]  /*07f0*/  IMAD.IADD R9, R9, 0x1, R12 ;  /* 0x0000000109097824 */ /* 0x000fca00078e020c */
[----:B------:R-:W0:Y:S02]  /*0800*/  SHFL.UP PT, R11, R9, 0x1, RZ ;  /* 0x04200000090b7989 */ /* 0x000e2400000e00ff */
[----:B0-----:R-:W-:Y:S02]  /*0810*/  SEL R12, R11, RZ, !P0 ;  /* 0x000000ff0b0c7207 */ /* 0x001fe40004000000 */
[----:B------:R-:W0:Y:S01]  /*0820*/  SHFL.UP PT, R11, R10, 0x1, RZ ;  /* 0x042000000a0b7989 */ /* 0x000e2200000e00ff */
[----:B------:R-:W-:-:S04]  /*0830*/  ISETP.GE.AND P0, PT, R5, 0x1, PT ;  /* 0x000000010500780c */ /* 0x000fc80003f06270 */
[----:B------:R-:W-:-:S05]  /*0840*/  SEL R12, R12, RZ, P0 ;  /* 0x000000ff0c0c7207 */ /* 0x000fca0000000000 */
[----:B------:R-:W-:-:S05]  /*0850*/  IMAD.IADD R12, R9, 0x1, R12 ;  /* 0x00000001090c7824 */ /* 0x000fca00078e020c */
[----:B------:R-:W1:Y:S01]  /*0860*/  SHFL.UP PT, R13, R12, 0x2, RZ ;  /* 0x044000000c0d7989 */ /* 0x000e6200000e00ff */
[----:B0-----:R-:W-:-:S05]  /*0870*/  SEL R11, R11, RZ, P0 ;  /* 0x000000ff0b0b7207 */ /* 0x001fca0000000000 */
[----:B------:R-:W-:-:S05]  /*0880*/  IMAD.IADD R11, R11, 0x1, R10 ;  /* 0x000000010b0b7824 */ /* 0x000fca00078e020a */
[----:B------:R-:W0:Y:S01]  /*0890*/  SHFL.UP PT, R9, R11, 0x2, RZ ;  /* 0x044000000b097989 */ /* 0x000e2200000e00ff */
[----:B------:R-:W-:-:S04]  /*08a0*/  ISETP.NE.AND P0, PT, R11, RZ, PT ;  /* 0x000000ff0b00720c */ /* 0x000fc80003f05270 */
[----:B-1----:R-:W-:Y:S02]  /*08b0*/  SEL R13, R13, RZ, !P0 ;  /* 0x000000ff0d0d7207 */ /* 0x002fe40004000000 */
[----:B------:R-:W-:-:S04]  /*08c0*/  ISETP.GE.AND P0, PT, R5, 0x2, PT ;  /* 0x000000020500780c */ /* 0x000fc80003f06270 */
[----:B------:R-:W-:-:S05]  /*08d0*/  SEL R13, R13, RZ, P0 ;  /* 0x000000ff0d0d7207 */ /* 0x000fca0000000000 */
[----:B------:R-:W-:Y:S01]  /*08e0*/  IMAD.IADD R13, R12, 0x1, R13 ;  /* 0x000000010c0d7824 */ /* 0x000fe200078e020d */
[----:B0-----:R-:W-:-:S04]  /*08f0*/  SEL R10, R9, RZ, P0 ;  /* 0x000000ff090a7207 */ /* 0x001fc80000000000 */
[----:B------:R-:W0:Y:S01]  /*0900*/  SHFL.UP PT, R9, R13, 0x4, RZ ;  /* 0x048000000d097989 */ /* 0x000e2200000e00ff */
[----:B------:R-:W-:-:S05]  /*0910*/  IMAD.IADD R10, R11, 0x1, R10 ;  /* 0x000000010b0a7824 */ /* 0x000fca00078e020a */
[----:B------:R-:W-:-:S04]  /*0920*/  ISETP.NE.AND P0, PT, R10, RZ, PT ;  /* 0x000000ff0a00720c */ /* 0x000fc80003f05270 */
        /* <DEDUP_REMOVED lines=8> */
[----:B------:R-:W-:-:S04]  /*09b0*/  ISETP.NE.AND P0, PT, R9, RZ, PT ;  /* 0x000000ff0900720c */ /* 0x000fc80003f05270 */
[----:B-1----:R-:W-:Y:S02]  /*09c0*/  SEL R13, R11, RZ, !P0 ;  /* 0x000000ff0b0d7207 */ /* 0x002fe40004000000 */
[----:B------:R-:W0:Y:S01]  /*09d0*/  SHFL.UP PT, R11, R9, 0x8, RZ ;  /* 0x05000000090b7989 */ /* 0x000e2200000e00ff */
[----:B------:R-:W-:-:S04]  /*09e0*/  ISETP.GE.AND P0, PT, R5, 0x8, PT ;  /* 0x000000080500780c */ /* 0x000fc80003f06270 */
[----:B------:R-:W-:-:S05]  /*09f0*/  SEL R13, R13, RZ, P0 ;  /* 0x000000ff0d0d7207 */ /* 0x000fca0000000000 */
[----:B------:R-:W-:Y:S01]  /*0a00*/  IMAD.IADD R13, R12, 0x1, R13 ;  /* 0x000000010c0d7824 */ /* 0x000fe200078e020d */
[----:B0-----:R-:W-:-:S04]  /*0a10*/  SEL R10, R11, RZ, P0 ;  /* 0x000000ff0b0a7207 */ /* 0x001fc80000000000 */
[----:B------:R-:W0:Y:S01]  /*0a20*/  SHFL.UP PT, R11, R13, 0x10, RZ ;  /* 0x060000000d0b7989 */ /* 0x000e2200000e00ff */
[----:B------:R-:W-:-:S05]  /*0a30*/  IMAD.IADD R14, R9, 0x1, R10 ;  /* 0x00000001090e7824 */ /* 0x000fca00078e020a */
[----:B------:R-:W1:Y:S01]  /*0a40*/  SHFL.UP PT, R10, R14, 0x10, RZ ;  /* 0x060000000e0a7989 */ /* 0x000e6200000e00ff */
[----:B------:R-:W-:-:S04]  /*0a50*/  ISETP.NE.AND P0, PT, R14, RZ, PT ;  /* 0x000000ff0e00720c */ /* 0x000fc80003f05270 */
[----:B0-----:R-:W-:Y:S02]  /*0a60*/  SEL R11, R11, RZ, !P0 ;  /* 0x000000ff0b0b7207 */ /* 0x001fe40004000000 */
[----:B------:R-:W-:-:S04]  /*0a70*/  ISETP.GE.AND P0, PT, R5, 0x10, PT ;  /* 0x000000100500780c */ /* 0x000fc80003f06270 */
[----:B-1----:R-:W-:Y:S02]  /*0a80*/  SEL R9, R10, RZ, P0 ;  /* 0x000000ff0a097207 */ /* 0x002fe40000000000 */
[----:B------:R-:W-:Y:S02]  /*0a90*/  SEL R10, R11, RZ, P0 ;  /* 0x000000ff0b0a7207 */ /* 0x000fe40000000000 */
[----:B------:R-:W-:Y:S01]  /*0aa0*/  ISETP.NE.AND P0, PT, R5, 0x1f, PT ;  /* 0x0000001f0500780c */ /* 0x000fe20003f05270 */
[----:B------:R-:W-:Y:S02]  /*0ab0*/  IMAD.IADD R24, R14, 0x1, R9 ;  /* 0x000000010e187824 */ /* 0x000fe400078e0209 */
[----:B------:R-:W-:-:S10]  /*0ac0*/  IMAD.IADD R25, R13, 0x1, R10 ;  /* 0x000000010d197824 */ /* 0x000fd400078e020a */
[----:B------:R-:W-:-:S05]  /*0ad0*/  @!P0 LEA R17, R8, UR4, 0x3 ;  /* 0x0000000408118c11 */ /* 0x000fca000f8e18ff */
[----:B------:R-:W-:Y:S01]  /*0ae0*/  @!P0 STS.64 [R17], R24 ;  /* 0x0000001811008388 */ /* 0x000fe20000000a00 */
[----:B------:R-:W-:Y:S06]  /*0af0*/  BAR.SYNC.DEFER_BLOCKING 0x0 ;  /* 0x0000000000007b1d */ /* 0x000fec0000010000 */
[----:B------:R-:W-:Y:S04]  /*0b00*/  SHFL.UP PT, R24, R24, 0x1, RZ ;  /* 0x0420000018187989 */ /* 0x000fe800000e00ff */
[----:B------:R-:W0:Y:S04]  /*0b10*/  LDS.128 R8, [UR4] ;  /* 0x00000004ff087984 */ /* 0x000e280008000c00 */
[----:B------:R-:W1:Y:S01]  /*0b20*/  LDS.128 R12, [UR4+0x10] ;  /* 0x00001004ff0c7984 */ /* 0x000e620008000c00 */
[----:B0-----:R-:W-:Y:S01]  /*0b30*/  ISETP.NE.AND P0, PT, R10, RZ, PT ;  /* 0x000000ff0a00720c */ /* 0x001fe20003f05270 */
[----:B------:R-:W-:-:S03]  /*0b40*/  IMAD.IADD R17, R8, 0x1, R10 ;  /* 0x0000000108117824 */ /* 0x000fc600078e020a */
[----:B------:R-:W-:Y:S02]  /*0b50*/  SEL R18, R9, RZ, !P0 ;  /* 0x000000ff09127207 */ /* 0x000fe40004000000 */
[----:B-1----:R-:W-:-:S03]  /*0b60*/  ISETP.NE.AND P0, PT, R12, RZ, PT ;  /* 0x000000ff0c00720c */ /* 0x002fc60003f05270 */
[----:B------:R-:W-:Y:S02]  /*0b70*/  IMAD.IADD R18, R11, 0x1, R18 ;  /* 0x000000010b127824 */ /* 0x000fe400078e0212 */
[----:B------:R-:W-:-:S03]  /*0b80*/  IMAD.MOV.U32 R11, RZ, RZ, R16 ;  /* 0x000000ffff0b7224 */ /* 0x000fc600078e0010 */
[----:B------:R-:W-:Y:S02]  /*0b90*/  SEL R20, R18, RZ, !P0 ;  /* 0x000000ff12147207 */ /* 0x000fe40004000000 */
[----:B------:R-:W-:-:S03]  /*0ba0*/  SHF.R.U32.HI R27, RZ, 0x5, R11 ;  /* 0x00000005ff1b7819 */ /* 0x000fc6000001160b */
[----:B------:R-:W-:Y:S01]  /*0bb0*/  IMAD.IADD R19, R13, 0x1, R20 ;  /* 0x000000010d137824 */ /* 0x000fe200078e0214 */
[----:B------:R-:W-:Y:S01]  /*0bc0*/  ISETP.NE.AND P0, PT, R27, 0x2, PT ;  /* 0x000000021b00780c */ /* 0x000fe20003f05270 */
[----:B------:R-:W-:Y:S01]  /*0bd0*/  IMAD.IADD R13, R17, 0x1, R12 ;  /* 0x00000001110d7824 */ /* 0x000fe200078e020c */
[----:B------:R-:W-:Y:S02]  /*0be0*/  ISETP.NE.AND P6, PT, R27, 0x6, PT ;  /* 0x000000061b00780c */ /* 0x000fe40003fc5270 */
[----:B------:R-:W-:Y:S02]  /*0bf0*/  SEL R16, R17, R8, !P0 ;  /* 0x0000000811107207 */ /* 0x000fe40004000000 */
[----:B------:R-:W-:Y:S02]  /*0c00*/  SEL R48, R18, R9, !P0 ;  /* 0x0000000912307207 */ /* 0x000fe40004000000 */
[C---:B------:R-:W-:Y:S02]  /*0c10*/  ISETP.NE.AND P0, PT, R27.reuse, 0x3, PT ;  /* 0x000000031b00780c */ /* 0x040fe40003f05270 */
[----:B------:R-:W-:-:S02]  /*0c20*/  ISETP.NE.AND P2, PT, R27, 0x7, PT ;  /* 0x000000071b00780c */ /* 0x000fc40003f45270 */
[----:B------:R-:W-:Y:S01]  /*0c30*/  SEL R9, R13, R16, !P0 ;  /* 0x000000100d097207 */ /* 0x000fe20004000000 */
[C---:B------:R-:W-:Y:S01]  /*0c40*/  IMAD.IADD R13, R14.reuse, 0x1, R13 ;  /* 0x000000010e0d7824 */ /* 0x040fe200078e020d */
[----:B------:R-:W-:Y:S02]  /*0c50*/  SEL R48, R19, R48, !P0 ;  /* 0x0000003013307207 */ /* 0x000fe40004000000 */
[----:B------:R-:W-:-:S04]  /*0c60*/  ISETP.NE.AND P0, PT, R14, RZ, PT ;  /* 0x000000ff0e00720c */ /* 0x000fc80003f05270 */
[----:B------:R-:W-:Y:S02]  /*0c70*/  SEL R20, R19, RZ, !P0 ;  /* 0x000000ff13147207 */ /* 0x000fe40004000000 */
[----:B------:R-:W0:Y:S03]  /*0c80*/  LDS.128 R16, [UR4+0x20] ;  /* 0x00002004ff107984 */ /* 0x000e260008000c00 */
[----:B------:R-:W-:Y:S01]  /*0c90*/  IMAD.IADD R15, R15, 0x1, R20 ;  /* 0x000000010f0f7824 */ /* 0x000fe200078e0214 */
[----:B0-----:R-:W-:-:S04]  /*0ca0*/  ISETP.NE.AND P0, PT, R16, RZ, PT ;  /* 0x000000ff1000720c */ /* 0x001fc80003f05270 */
[----:B------:R-:W-:Y:S02]  /*0cb0*/  SEL R20, R15, RZ, !P0 ;  /* 0x000000ff0f147207 */ /* 0x000fe40004000000 */
[----:B------:R-:W-:-:S03]  /*0cc0*/  ISETP.NE.AND P0, PT, R27, 0x4, PT ;  /* 0x000000041b00780c */ /* 0x000fc60003f05270 */
[----:B------:R-:W-:Y:S01]  /*0cd0*/  IMAD.IADD R17, R17, 0x1, R20 ;  /* 0x0000000111117824 */ /* 0x000fe200078e0214 */
[----:B------:R-:W-:Y:S02]  /*0ce0*/  SEL R48, R15, R48, !P0 ;  /* 0x000000300f307207 */ /* 0x000fe40004000000 */
[C---:B------:R-:W-:Y:S01]  /*0cf0*/  SEL R22, R13.reuse, R9, !P0 ;  /* 0x000000090d167207 */ /* 0x040fe20004000000 */
[----:B------:R-:W-:Y:S01]  /*0d00*/  IMAD.IADD R13, R13, 0x1, R16 ;  /* 0x000000010d0d7824 */ /* 0x000fe200078e0210 */
[----:B------:R-:W-:-:S04]  /*0d10*/  ISETP.NE.AND P0, PT, R18, RZ, PT ;  /* 0x000000ff1200720c */ /* 0x000fc80003f05270 */
[----:B------:R-:W-:Y:S02]  /*0d20*/  SEL R20, R17, RZ, !P0 ;  /* 0x000000ff11147207 */ /* 0x000fe40004000000 */
[----:B------:R-:W-:-:S03]  /*0d30*/  ISETP.NE.AND P0, PT, R27, 0x5, PT ;  /* 0x000000051b00780c */ /* 0x000fc60003f05270 */
[----:B------:R-:W-:Y:S01]  /*0d40*/  IMAD.IADD R19, R19, 0x1, R20 ;  /* 0x0000000113137824 */ /* 0x000fe200078e0214 */
[----:B------:R-:W-:Y:S02]  /*0d50*/  SEL R9, R13, R22, !P0 ;  /* 0x000000160d097207 */ /* 0x000fe40004000000 */
[----:B------:R-:W0:Y:S01]  /*0d60*/  LDS.128 R20, [UR4+0x30] ;  /* 0x00003004ff147984 */ /* 0x000e220008000c00 */
[----:B------:R-:W-:-:S04]  /*0d70*/  SEL R48, R17, R48, !P0 ;  /* 0x0000003011307207 */ /* 0x000fc80004000000 */
[----:B------:R-:W-:Y:S02]  /*0d80*/  SEL R48, R19, R48, !P6 ;  /* 0x0000003013307207 */ /* 0x000fe40007000000 */
[----:B0-----:R-:W-:-:S04]  /*0d90*/  ISETP.NE.AND P0, PT, R20, RZ, PT ;  /* 0x000000ff1400720c */ /* 0x001fc80003f05270 */
[----:B------:R-:W-:Y:S02]  /*0da0*/  SEL R50, R19, RZ, !P0 ;  /* 0x000000ff13327207 */ /* 0x000fe40004000000 */
[----:B------:R-:W-:-:S03]  /*0db0*/  ISETP.GE.U32.AND P0, PT, R11, 0x20, PT ;  /* 0x000000200b00780c */ /* 0x000fc60003f06070 */
[----:B------:R-:W-:-:S05]  /*0dc0*/  IMAD.IADD R21, R21, 0x1, R50 ;  /* 0x0000000115157824 */ /* 0x000fca00078e0232 */
[----:B------:R-:W-:Y:S02]  /*0dd0*/  SEL R48, R21, R48, !P2 ;  /* 0x0000003015307207 */ /* 0x000fe40005000000 */
[----:B------:R-:W-:Y:S02]  /*0de0*/  ISETP.NE.AND P2, PT, R5, RZ, PT ;  /* 0x000000ff0500720c */ /* 0x000fe40003f45270 */
[----:B------:R-:W-:Y:S02]  /*0df0*/  SEL R41, R48, RZ, P0 ;  /* 0x000000ff30297207 */ /* 0x000fe40000000000 */
[----:B------:R-:W0:Y:S01]  /*0e00*/  SHFL.UP PT, R48, R25, 0x1, RZ ;  /* 0x0420000019307989 */ /* 0x000e2200000e00ff */
[----:B------:R-:W-:-:S04]  /*0e10*/  ISETP.NE.AND P0, PT, R24, RZ, PT ;  /* 0x000000ff1800720c */ /* 0x000fc80003f05270 */
[----:B------:R-:W-:Y:S02]  /*0e20*/  SEL R15, R41, RZ, !P0 ;  /* 0x000000ff290f7207 */ /* 0x000fe40004000000 */
[----:B------:R-:W-:-:S03]  /*0e30*/  ISETP.NE.AND P0, PT, R0, RZ, PT ;  /* 0x000000ff0000720c */ /* 0x000fc60003f05270 */
[----:B0-----:R-:W-:Y:S02]  /*0e40*/  @P2 IMAD.IADD R41, R48, 0x1, R15 ;  /* 0x0000000130292824 */ /* 0x001fe400078e020f */
[----:B------:R-:W-:Y:S01]  /*0e50*/  IMAD.IADD R15, R18, 0x1, R13 ;  /* 0x00000001120f7824 */ /* 0x000fe200078e020d */
[----:B------:R-:W-:Y:S02]  /*0e60*/  SEL R13, R24, RZ, P2 ;  /* 0x000000ff180d7207 */ /* 0x000fe40001000000 */
[----:B------:R-:W-:Y:S02]  /*0e70*/  SEL R48, R41, RZ, !P0 ;  /* 0x000000ff29307207 */ /* 0x000fe40004000000 */
[----:B------:R-:W-:Y:S02]  /*0e80*/  SEL R9, R15, R9, !P6 ;  /* 0x000000090f097207 */ /* 0x000fe40007000000 */
[----:B------:R-:W-:Y:S01]  /*0e90*/  ISETP.NE.AND P6, PT, R45, RZ, PT ;  /* 0x000000ff2d00720c */ /* 0x000fe20003fc5270 */
[----:B------:R-:W-:Y:S01]  /*0ea0*/  IMAD.IADD R5, R47, 0x1, R48 ;  /* 0x000000012f057824 */ /* 0x000fe200078e0230 */
[----:B------:R-:W-:-:S04]  /*0eb0*/  ISETP.NE.AND P2, PT, R26, RZ, PT ;  /* 0x000000ff1a00720c */ /* 0x000fc80003f45270 */
[----:B------:R-:W-:-:S05]  /*0ec0*/  SEL R48, R5, RZ, !P3 ;  /* 0x000000ff05307207 */ /* 0x000fca0005800000 */
[----:B------:R-:W-:-:S05]  /*0ed0*/  IMAD.IADD R7, R7, 0x1, R48 ;  /* 0x0000000107077824 */ /* 0x000fca00078e0230 */
[----:B------:R-:W-:Y:S02]  /*0ee0*/  SEL R48, R7, RZ, !P1 ;  /* 0x000000ff07307207 */ /* 0x000fe40004800000 */
[----:B------:R-:W-:-:S03]  /*0ef0*/  ISETP.NE.AND P1, PT, R46, RZ, PT ;  /* 0x000000ff2e00720c */ /* 0x000fc60003f25270 */
[----:B------:R-:W-:-:S05]  /*0f00*/  IMAD.IADD R29, R29, 0x1, R48 ;  /* 0x000000011d1d7824 */ /* 0x000fca00078e0230 */
[----:B------:R-:W-:Y:S02]  /*0f10*/  SEL R46, R29, RZ, !P6 ;  /* 0x000000ff1d2e7207 */ /* 0x000fe40007000000 */
[----:B------:R-:W-:-:S03]  /*0f20*/  ISETP.NE.AND P6, PT, R27, 0x7, PT ;  /* 0x000000071b00780c */ /* 0x000fc60003fc5270 */
[----:B------:R-:W-:-:S05]  /*0f30*/  IMAD.IADD R31, R31, 0x1, R46 ;  /* 0x000000011f1f7824 */ /* 0x000fca00078e022e */
[----:B------:R-:W-:-:S05]  /*0f40*/  SEL R24, R31, RZ, !P2 ;  /* 0x000000ff1f187207 */ /* 0x000fca0005000000 */
[----:B------:R-:W-:Y:S02]  /*0f50*/  IMAD.IADD R33, R33, 0x1, R24 ;  /* 0x0000000121217824 */ /* 0x000fe400078e0218 */
[----:B------:R-:W-:Y:S01]  /*0f60*/  @!P6 IMAD.IADD R9, R15, 0x1, R20 ;  /* 0x000000010f09e824 */ /* 0x000fe200078e0214 */
[----:B------:R-:W-:Y:S02]  /*0f70*/  IADD3 R15, PT, PT, R12, R10, R8 ;  /* 0x0000000a0c0f7210 */ /* 0x000fe40007ffe008 */
[----:B------:R-:W-:Y:S02]  /*0f80*/  SEL R24, R33, RZ, !P1 ;  /* 0x000000ff21187207 */ /* 0x000fe40004800000 */
[----:B------:R-:W-:Y:S02]  /*0f90*/  IADD3 R15, PT, PT, R16, R14, R15 ;  /* 0x0000000e100f7210 */ /* 0x000fe40007ffe00f */
[----:B------:R-:W-:Y:S01]  /*0fa0*/  ISETP.GE.U32.AND P6, PT, R11, 0x20, PT ;  /* 0x000000200b00780c */ /* 0x000fe20003fc6070 */
[----:B------:R-:W-:Y:S01]  /*0fb0*/  IMAD.IADD R35, R35, 0x1, R24 ;  /* 0x0000000123237824 */ /* 0x000fe200078e0218 */
[----:B------:R-:W-:-:S02]  /*0fc0*/  IADD3 R15, PT, PT, R20, R18, R15 ;  /* 0x00000012140f7210 */ /* 0x000fc40007ffe00f */
[----:B------:R-:W-:Y:S02]  /*0fd0*/  SEL R48, R9, RZ, P6 ;  /* 0x000000ff09307207 */ /* 0x000fe40003000000 */
[----:B------:R-:W-:Y:S02]  /*0fe0*/  SEL R26, R35, RZ, !P5 ;  /* 0x000000ff231a7207 */ /* 0x000fe40006800000 */
[----:B------:R-:W-:Y:S01]  /*0ff0*/  ISETP.NE.AND P5, PT, R22, RZ, PT ;  /* 0x000000ff1600720c */ /* 0x000fe20003fa5270 */
[----:B------:R-:W-:Y:S02]  /*1000*/  IMAD.IADD R13, R48, 0x1, R13 ;  /* 0x00000001300d7824 */ /* 0x000fe400078e020d */
[----:B------:R-:W-:Y:S01]  /*1010*/  IMAD.IADD R37, R37, 0x1, R26 ;  /* 0x0000000125257824 */ /* 0x000fe200078e021a */
[----:B------:R-:W-:Y:S01]  /*1020*/  SEL R24, R21, RZ, !P5 ;  /* 0x000000ff15187207 */ /* 0x000fe20006800000 */
[----:B------:R-:W-:Y:S01]  /*1030*/  IMAD.IADD R9, R39, 0x1, R13 ;  /* 0x0000000127097824 */ /* 0x000fe200078e020d */
[----:B------:R-:W-:Y:S01]  /*1040*/  ISETP.NE.AND P5, PT, R11, RZ, PT ;  /* 0x000000ff0b00720c */ /* 0x000fe20003fa5270 */
[----:B------:R-:W-:-:S02]  /*1050*/  IMAD.IADD R19, R13, 0x1, R0 ;  /* 0x000000010d137824 */ /* 0x000fc400078e0200 */
[----:B------:R-:W-:Y:S02]  /*1060*/  IMAD.IADD R25, R23, 0x1, R24 ;  /* 0x0000000117197824 */ /* 0x000fe400078e0218 */
[----:B------:R-:W-:Y:S01]  /*1070*/  IMAD.IADD R24, R22, 0x1, R15 ;  /* 0x0000000116187824 */ /* 0x000fe200078e020f */
[----:B------:R-:W-:Y:S01]  /*1080*/  SEL R15, R37, RZ, !P4 ;  /* 0x000000ff250f7207 */ /* 0x000fe20006000000 */
[--C-:B------:R-:W-:Y:S02]  /*1090*/  IMAD.IADD R2, R2, 0x1, R13.reuse ;  /* 0x0000000102027824 */ /* 0x100fe400078e020d */
[----:B------:R-:W-:Y:S02]  /*10a0*/  IMAD.IADD R42, R42, 0x1, R13 ;  /* 0x000000012a2a7824 */ /* 0x000fe400078e020d */
[----:B------:R-:W-:Y:S02]  /*10b0*/  IMAD.IADD R39, R44, 0x1, R15 ;  /* 0x000000012c277824 */ /* 0x000fe400078e020f */
[----:B------:R-:W0:Y:S01]  /*10c0*/  @!P5 LDC.64 R46, c[0x0][0x3b0] ;  /* 0x0000ec00ff2edb82 */ /* 0x000e220000000a00 */
[----:B------:R-:W-:-:S02]  /*10d0*/  @!P5 IMAD.MOV.U32 R26, RZ, RZ, 0x65 ;  /* 0x00000065ff1ad424 */ /* 0x000fc400078e00ff */
[----:B------:R-:W-:Y:S02]  /*10e0*/  @!P5 IMAD.MOV.U32 R27, RZ, RZ, 0x0 ;  /* 0x00000000ff1bd424 */ /* 0x000fe400078e00ff */
[----:B------:R-:W-:Y:S02]  /*10f0*/  VIADD R15, R9, 0x1 ;  /* 0x00000001090f7836 */ /* 0x000fe40000000000 */
[----:B------:R-:W-:Y:S01]  /*1100*/  @!P2 IMAD.MOV R15, RZ, RZ, R9 ;  /* 0x000000ffff0fa224 */ /* 0x000fe200078e0209 */
[----:B------:R-:W-:Y:S01]  /*1110*/  ISETP.GE.AND P2, PT, R24, 0x101, PT ;  /* 0x000001011800780c */ /* 0x000fe20003f46270 */
[----:B------:R-:W-:Y:S02]  /*1120*/  VIADD R44, R0, 0x1 ;  /* 0x00000001002c7836 */ /* 0x000fe40000000000 */
[----:B------:R-:W-:Y:S02]  /*1130*/  @!P3 IMAD.MOV R44, RZ, RZ, R0 ;  /* 0x000000ffff2cb224 */ /* 0x000fe400078e0200 */
[----:B------:R-:W-:-:S02]  /*1140*/  VIADD R0, R15, 0x1 ;  /* 0x000000010f007836 */ /* 0x000fc40000000000 */
[----:B------:R-:W-:Y:S02]  /*1150*/  IMAD.IADD R17, R13, 0x1, R44 ;  /* 0x000000010d117824 */ /* 0x000fe400078e022c */
[----:B------:R-:W-:Y:S02]  /*1160*/  IMAD.IADD R43, R43, 0x1, R13 ;  /* 0x000000012b2b7824 */ /* 0x000fe400078e020d */
[----:B------:R-:W-:Y:S01]  /*1170*/  @!P1 IMAD.MOV R0, RZ, RZ, R15 ;  /* 0x000000ffff009224 */ /* 0x000fe200078e020f */
[----:B0-----:R0:W-:Y:S01]  /*1180*/  @!P5 ST.E.128.STRONG.GPU desc[UR10][R46.64+0x200], R24 ;  /* 0x000200182e00d985 */ /* 0x0011e2000c10fd0a */
[----:B------:R-:W-:Y:S05]  /*1190*/  @!P2 BRA `(.L_x_1348) ;  /* 0x0000000c0038a947 */ /* 0x000fea0003800000 */
        /* <DEDUP_REMOVED lines=19> */
[----:B------:R-:W-:-:S03]  /*12d0*/  ISETP.GE.U32.AND P1, PT, R11, R24, PT ;  /* 0x000000180b00720c */ /* 0x000fc60003f26070 */
[----:B------:R1:W-:Y:S02]  /*12e0*/  @P2 STS.64 [R2], R28 ;  /* 0x0000001c02002388 */ /* 0x0003e40000000a00 */
[----:B------:R-:W-:Y:S02]  /*12f0*/  @P0 LEA R43, R43, UR4, 0x3 ;  /* 0x000000042b2b0c11 */ /* 0x000fe4000f8e18ff */
[----:B------:R1:W-:Y:S02]  /*1300*/  @P6 STS.64 [R9], R30 ;  /* 0x0000001e09006388 */ /* 0x0003e40000000a00 */
[----:B------:R-:W-:Y:S02]  /*1310*/  @P3 LEA R42, R42, UR4, 0x3 ;  /* 0x000000042a2a3c11 */ /* 0x000fe4000f8e18ff */
[----:B------:R1:W-:Y:S04]  /*1320*/  @P5 STS.64 [R15], R32 ;  /* 0x000000200f005388 */ /* 0x0003e80000000a00 */
[----:B------:R1:W-:Y:S04]  /*1330*/  @P4 STS.64 [R0], R34 ;  /* 0x0000002200004388 */ /* 0x0003e80000000a00 */
[----:B------:R1:W-:Y:S04]  /*1340*/  @P3 STS.64 [R42], R36 ;  /* 0x000000242a003388 */ /* 0x0003e80000000a00 */
[----:B------:R1:W-:Y:S01]  /*1350*/  @P0 STS.64 [R43], R38 ;  /* 0x000000262b000388 */ /* 0x0003e20000000a00 */
[----:B------:R-:W-:Y:S06]  /*1360*/  BAR.SYNC.DEFER_BLOCKING 0x0 ;  /* 0x0000000000007b1d */ /* 0x000fec0000010000 */
[----:B------:R-:W-:Y:S05]  /*1370*/  @P1 EXIT ;  /* 0x000000000000194d */ /* 0x000fea0003800000 */
[----:B------:R-:W-:Y:S01]  /*1380*/  IADD3 R3, PT, PT, R14, R10, R12 ;  /* 0x0000000a0e037210 */ /* 0x000fe20007ffe00c */
[----:B------:R-:W-:Y:S01]  /*1390*/  BSSY.RECONVERGENT B0, `(.L_x_1349) ;  /* 0x0000027000007945 */ /* 0x000fe20003800200 */
[----:B-1----:R-:W-:Y:S02]  /*13a0*/  LOP3.LUT R0, RZ, R11, RZ, 0x33, !PT ;  /* 0x0000000bff007212 */ /* 0x002fe400078e33ff */
[----:B------:R-:W-:-:S04]  /*13b0*/  IADD3 R3, PT, PT, R18, R3, R16 ;  /* 0x0000000312037210 */ /* 0x000fc80007ffe010 */
[----:B------:R-:W-:-:S04]  /*13c0*/  IADD3 R3, PT, PT, R22, R3, R20 ;  /* 0x0000000316037210 */ /* 0x000fc80007ffe014 */
[----:B------:R-:W-:-:S04]  /*13d0*/  IADD3 R0, PT, PT, R0, R3, R8 ;  /* 0x0000000300007210 */ /* 0x000fc80007ffe008 */
[C---:B------:R-:W-:Y:S02]  /*13e0*/  LOP3.LUT R2, R0.reuse, 0x300, RZ, 0xc0, !PT ;  /* 0x0000030000027812 */ /* 0x040fe400078ec0ff */
[----:B------:R-:W-:Y:S02]  /*13f0*/  ISETP.GE.U32.AND P1, PT, R0, 0x300, PT ;  /* 0x000003000000780c */ /* 0x000fe40003f26070 */
[----:B------:R-:W-:-:S13]  /*1400*/  ISETP.NE.AND P0, PT, R2, 0x300, PT ;  /* 0x000003000200780c */ /* 0x000fda0003f05270 */
[----:B------:R-:W-:Y:S05]  /*1410*/  @!P0 BRA `(.L_x_1350) ;  /* 0x0000000000788947 */ /* 0x000fea0003800000 */
[----:B------:R-:W1:Y:S01]  /*1420*/  LDC.64 R2, c[0x0][0x3a0] ;  /* 0x0000e800ff027b82 */ /* 0x000e620000000a00 */
[----:B------:R-:W-:Y:S02]  /*1430*/  LEA.HI R0, R0, 0x1, RZ, 0x18 ;  /* 0x0000000100007811 */ /* 0x000fe400078fc0ff */
[----:B------:R-:W-:-:S03]  /*1440*/  LEA R7, R11, UR4, 0x3 ;  /* 0x000000040b077c11 */ /* 0x000fc6000f8e18ff */
[C---:B------:R-:W-:Y:S01]  /*1450*/  IMAD.SHL.U32 R6, R0.reuse, 0x100, RZ ;  /* 0x0000010000067824 */ /* 0x040fe200078e00ff */
[----:B------:R-:W-:Y:S01]  /*1460*/  LOP3.LUT R0, R0, 0x3, RZ, 0xc0, !PT ;  /* 0x0000000300007812 */ /* 0x000fe200078ec0ff */
[----:B------:R-:W2:Y:S03]  /*1470*/  LDC.64 R4, c[0x0][0x398] ;  /* 0x0000e600ff047b82 */ /* 0x000ea60000000a00 */
[----:B------:R-:W-:Y:S01]  /*1480*/  LOP3.LUT R6, R6, 0x300, RZ, 0xc0, !PT ;  /* 0x0000030006067812 */ /* 0x000fe200078ec0ff */
[----:B------:R-:W-:Y:S02]  /*1490*/  IMAD.MOV R0, RZ, RZ, -R0 ;  /* 0x000000ffff007224 */ /* 0x000fe400078e0a00 */
[----:B-1----:R-:W-:-:S04]  /*14a0*/  IMAD.WIDE.U32 R2, R11, 0x4, R2 ;  /* 0x000000040b027825 */ /* 0x002fc800078e0002 */
[----:B------:R-:W-:Y:S02]  /*14b0*/  IMAD.MOV.U32 R12, RZ, RZ, R2 ;  /* 0x000000ffff0c7224 */ /* 0x000fe400078e0002 */
[----:B------:R-:W-:Y:S02]  /*14c0*/  IMAD.MOV.U32 R15, RZ, RZ, R3 ;  /* 0x000000ffff0f7224 */ /* 0x000fe400078e0003 */
[----:B--2---:R-:W-:-:S04]  /*14d0*/  IMAD.WIDE.U32 R4, R11, 0x4, R4 ;  /* 0x000000040b047825 */ /* 0x004fc800078e0004 */
[----:B------:R-:W-:Y:S02]  /*14e0*/  IMAD.MOV.U32 R10, RZ, RZ, R4 ;  /* 0x000000ffff0a7224 */ /* 0x000fe400078e0004 */
[----:B------:R-:W-:Y:S02]  /*14f0*/  IMAD.MOV.U32 R13, RZ, RZ, R5 ;  /* 0x000000ffff0d7224 */ /* 0x000fe400078e0005 */
[----:B------:R-:W-:-:S07]  /*1500*/  IMAD.IADD R11, R11, 0x1, R6 ;  /* 0x000000010b0b7824 */ /* 0x000fce00078e0206 */
.L_x_1351:
[----:B-1----:R1:W2:Y:S01]  /*1510*/  LDS.64 R8, [R7] ;  /* 0x0000000007087984 */ /* 0x0022a20000000a00 */
[----:B------:R-:W-:Y:S01]  /*1520*/  IMAD.MOV.U32 R2, RZ, RZ, R10 ;  /* 0x000000ffff027224 */ /* 0x000fe200078e000a */
[----:B------:R-:W-:Y:S01]  /*1530*/  IADD3 R10, P3, PT, R10, 0x400, RZ ;  /* 0x000004000a0a7810 */ /* 0x000fe20007f7e0ff */
[----:B------:R-:W-:Y:S02]  /*1540*/  IMAD.MOV.U32 R3, RZ, RZ, R13 ;  /* 0x000000ffff037224 */ /* 0x000fe400078e000d */
[----:B------:R-:W-:Y:S01]  /*1550*/  IMAD.MOV.U32 R4, RZ, RZ, R12 ;  /* 0x000000ffff047224 */ /* 0x000fe200078e000c */
[----:B------:R-:W-:Y:S01]  /*1560*/  IADD3 R12, P2, PT, R12, 0x400, RZ ;  /* 0x000004000c0c7810 */ /* 0x000fe20007f5e0ff */
[----:B------:R-:W-:Y:S02]  /*1570*/  IMAD.MOV.U32 R5, RZ, RZ, R15 ;  /* 0x000000ffff057224 */ /* 0x000fe400078e000f */
[----:B------:R-:W-:Y:S02]  /*1580*/  VIADD R0, R0, 0x1 ;  /* 0x0000000100007836 */ /* 0x000fe40000000000 */
[----:B-1----:R-:W-:-:S02]  /*1590*/  VIADD R7, R7, 0x800 ;  /* 0x0000080007077836 */ /* 0x002fc40000000000 */
[----:B------:R-:W-:Y:S01]  /*15a0*/  IMAD.X R15, RZ, RZ, R15, P2 ;  /* 0x000000ffff0f7224 */ /* 0x000fe200010e060f */
[----:B------:R-:W-:Y:S01]  /*15b0*/  ISETP.NE.AND P0, PT, R0, RZ, PT ;  /* 0x000000ff0000720c */ /* 0x000fe20003f05270 */
[----:B------:R-:W-:Y:S01]  /*15c0*/  IMAD.X R13, RZ, RZ, R13, P3 ;  /* 0x000000ffff0d7224 */ /* 0x000fe200018e060d */
[----:B--2---:R1:W-:Y:S04]  /*15d0*/  STG.E desc[UR10][R2.64], R8 ;  /* 0x0000000802007986 */ /* 0x0043e8000c10190a */
[----:B------:R1:W-:Y:S07]  /*15e0*/  STG.E desc[UR10][R4.64], R9 ;  /* 0x0000000904007986 */ /* 0x0003ee000c10190a */
[----:B------:R-:W-:Y:S05]  /*15f0*/  @P0 BRA `(.L_x_1351) ;  /* 0xfffffffc00c40947 */ /* 0x000fea000383ffff */
.L_x_1350:
[----:B------:R-:W-:Y:S05]  /*1600*/  BSYNC.RECONVERGENT B0 ;  /* 0x0000000000007941 */ /* 0x000fea0003800200 */
.L_x_1349:
[----:B------:R-:W-:Y:S05]  /*1610*/  @!P1 EXIT ;  /* 0x000000000000994d */ /* 0x000fea0003800000 */
[----:B------:R-:W2:Y:S01]  /*1620*/  LDCU.64 UR6, c[0x0][0x398] ;  /* 0x00007300ff0677ac */ /* 0x000ea20008000a00 */
[----:B------:R-:W-:Y:S01]  /*1630*/  IMAD.IADD R0, R24, 0x1, -R11 ;  /* 0x0000000118007824 */ /* 0x000fe200078e0a0b */
[----:B------:R-:W-:Y:S01]  /*1640*/  BSSY.RECONVERGENT B0, `(.L_x_1352) ;  /* 0x000004c000007945 */ /* 0x000fe20003800200 */
[----:B-1----:R-:W-:Y:S01]  /*1650*/  IMAD.MOV.U32 R4, RZ, RZ, 0x800 ;  /* 0x00000800ff047424 */ /* 0x002fe200078e00ff */
[----:B------:R-:W1:Y:S01]  /*1660*/  LDCU.64 UR8, c[0x0][0x3a0] ;  /* 0x00007400ff0877ac */ /* 0x000e620008000a00 */
[----:B------:R-:W-:Y:S01]  /*1670*/  IMAD.MOV.U32 R5, RZ, RZ, 0x0 ;  /* 0x00000000ff057424 */ /* 0x000fe200078e00ff */
[----:B------:R-:W-:Y:S02]  /*1680*/  ISETP.GT.AND P1, PT, R0, 0xc00, PT ;  /* 0x00000c000000780c */ /* 0x000fe40003f24270 */
[C---:B------:R-:W-:Y:S01]  /*1690*/  LEA R0, R11.reuse, UR4, 0x3 ;  /* 0x000000040b007c11 */ /* 0x040fe2000f8e18ff */
[----:B------:R-:W-:-:S04]  /*16a0*/  IMAD.WIDE.U32 R4, R11, 0x4, R4 ;  /* 0x000000040b047825 */ /* 0x000fc800078e0004 */
[----:B------:R-:W-:Y:S01]  /*16b0*/  VIADD R0, R0, 0x1000 ;  /* 0x0000100000007836 */ /* 0x000fe20000000000 */
[C---:B--2---:R-:W-:Y:S02]  /*16c0*/  IADD3 R2, P0, PT, R4.reuse, UR6, RZ ;  /* 0x0000000604027c10 */ /* 0x044fe4000ff1e0ff */
[----:B-1----:R-:W-:Y:S02]  /*16d0*/  IADD3 R4, P2, PT, R4, UR8, RZ ;  /* 0x0000000804047c10 */ /* 0x002fe4000ff5e0ff */
[C---:B------:R-:W-:Y:S02]  /*16e0*/  IADD3.X R3, PT, PT, R5.reuse, UR7, RZ, P0, !PT ;  /* 0x0000000705037c10 */ /* 0x040fe400087fe4ff */
[----:B------:R-:W-:Y:S02]  /*16f0*/  IADD3.X R5, PT, PT, R5, UR9, RZ, P2, !PT ;  /* 0x0000000905057c10 */ /* 0x000fe400097fe4ff */
[----:B------:R-:W-:Y:S01]  /*1700*/  PLOP3.LUT P0, PT, PT, PT, PT, 0x80, 0x8 ;  /* 0x000000000008781c */ /* 0x000fe20003f0f070 */
[----:B------:R-:W-:-:S12]  /*1710*/  @!P1 BRA `(.L_x_1353) ;  /* 0x0000000000f89947 */ /* 0x000fd80003800000 */
[----:B------:R-:W-:Y:S01]  /*1720*/  PLOP3.LUT P0, PT, PT, PT, PT, 0x8, 0x80 ;  /* 0x000000000080781c */ /* 0x000fe20003f0e170 */
[----:B------:R-:W-:-:S12]  /*1730*/  VIADD R10, R24, 0xfffff400 ;  /* 0xfffff400180a7836 */ /* 0x000fd80000000000 */
.L_x_1354:
[----:B------:R-:W1:Y:S01]  /*1740*/  LDS.64 R6, [R0+-0x1000] ;  /* 0xfff0000000067984 */ /* 0x000e620000000a00 */
[----:B------:R-:W-:-:S03]  /*1750*/  VIADD R11, R11, 0x1000 ;  /* 0x000010000b0b7836 */ /* 0x000fc60000000000 */
[----:B------:R-:W2:Y:S02]  /*1760*/  LDS.64 R8, [R0+-0x800] ;  /* 0xfff8000000087984 */ /* 0x000ea40000000a00 */
[----:B------:R-:W-:Y:S02]  /*1770*/  ISETP.GE.AND P1, PT, R11, R10, PT ;  /* 0x0000000a0b00720c */ /* 0x000fe40003f26270 */
[----:B------:R-:W3:Y:S04]  /*1780*/  LDS.64 R12, [R0] ;  /* 0x00000000000c7984 */ /* 0x000ee80000000a00 */
[----:B------:R-:W4:Y:S04]  /*1790*/  LDS.64 R14, [R0+0x800] ;  /* 0x00080000000e7984 */ /* 0x000f280000000a00 */
[----:B------:R-:W5:Y:S04]  /*17a0*/  LDS.64 R16, [R0+0x1000] ;  /* 0x0010000000107984 */ /* 0x000f680000000a00 */
[----:B------:R-:W5:Y:S04]  /*17b0*/  LDS.64 R18, [R0+0x1800] ;  /* 0x0018000000127984 */ /* 0x000f680000000a00 */
[----:B------:R-:W5:Y:S04]  /*17c0*/  LDS.64 R20, [R0+0x2000] ;  /* 0x0020000000147984 */ /* 0x000f680000000a00 */
[----:B------:R-:W5:Y:S04]  /*17d0*/  LDS.64 R22, [R0+0x2800] ;  /* 0x0028000000167984 */ /* 0x000f680000000a00 */
[----:B0-----:R-:W0:Y:S04]  /*17e0*/  LDS.64 R26, [R0+0x3000] ;  /* 0x00300000001a7984 */ /* 0x001e280000000a00 */
[----:B------:R-:W0:Y:S04]  /*17f0*/  LDS.64 R28, [R0+0x3800] ;  /* 0x00380000001c7984 */ /* 0x000e280000000a00 */
[----:B------:R-:W0:Y:S04]  /*1800*/  LDS.64 R30, [R0+0x4000] ;  /* 0x00400000001e7984 */ /* 0x000e280000000a00 */
[----:B------:R-:W0:Y:S04]  /*1810*/  LDS.64 R32, [R0+0x4800] ;  /* 0x0048000000207984 */ /* 0x000e280000000a00 */
[----:B------:R-:W0:Y:S04]  /*1820*/  LDS.64 R34, [R0+0x5000] ;  /* 0x0050000000227984 */ /* 0x000e280000000a00 */
[----:B------:R-:W0:Y:S04]  /*1830*/  LDS.64 R36, [R0+0x5800] ;  /* 0x0058000000247984 */ /* 0x000e280000000a00 */
[----:B------:R-:W0:Y:S04]  /*1840*/  LDS.64 R38, [R0+0x6000] ;  /* 0x0060000000267984 */ /* 0x000e280000000a00 */
[----:B------:R2:W0:Y:S04]  /*1850*/  LDS.64 R40, [R0+0x6800] ;  /* 0x0068000000287984 */ /* 0x0004280000000a00 */
[----:B-1----:R1:W-:Y:S04]  /*1860*/  STG.E desc[UR10][R2.64+-0x800], R6 ;  /* 0xfff8000602007986 */ /* 0x0023e8000c10190a */
[----:B------:R4:W-:Y:S01]  /*1870*/  STG.E desc[UR10][R4.64+-0x800], R7 ;  /* 0xfff8000704007986 */ /* 0x0009e2000c10190a */
[----:B--2---:R-:W-:-:S03]  /*1880*/  VIADD R0, R0, 0x8000 ;  /* 0x0000800000007836 */ /* 0x004fc60000000000 */
[----:B------:R2:W-:Y:S04]  /*1890*/  STG.E desc[UR10][R2.64+-0x400], R8 ;  /* 0xfffc000802007986 */ /* 0x0005e8000c10190a */
[----:B------:R5:W-:Y:S01]  /*18a0*/  STG.E desc[UR10][R4.64+-0x400], R9 ;  /* 0xfffc000904007986 */ /* 0x000be2000c10190a */
[----:B-1----:R-:W-:-:S03]  /*18b0*/  IADD3 R6, P3, PT, R4, 0x4000, RZ ;  /* 0x0000400004067810 */ /* 0x002fc60007f7e0ff */
[----:B---3--:R-:W-:Y:S02]  /*18c0*/  STG.E desc[UR10][R2.64], R12 ;  /* 0x0000000c02007986 */ /* 0x008fe4000c10190a */
[----:B----4-:R-:W-:Y:S02]  /*18d0*/  IMAD.X R7, RZ, RZ, R5, P3 ;  /* 0x000000ffff077224 */ /* 0x010fe400018e0605 */
[----:B------:R-:W-:Y:S01]  /*18e0*/  STG.E desc[UR10][R4.64], R13 ;  /* 0x0000000d04007986 */ /* 0x000fe2000c10190a */
[----:B--2---:R-:W-:-:S03]  /*18f0*/  IADD3 R8, P2, PT, R2, 0x4000, RZ ;  /* 0x0000400002087810 */ /* 0x004fc60007f5e0ff */
[----:B------:R-:W-:Y:S02]  /*1900*/  STG.E desc[UR10][R2.64+0x400], R14 ;  /* 0x0004000e02007986 */ /* 0x000fe4000c10190a */
[----:B-----5:R-:W-:Y:S02]  /*1910*/  IMAD.X R9, RZ, RZ, R3, P2 ;  /* 0x000000ffff097224 */ /* 0x020fe400010e0603 */
        /* <DEDUP_REMOVED lines=9> */
[----:B0-----:R-:W-:Y:S04]  /*19b0*/  STG.E desc[UR10][R2.64+0x1800], R26 ;  /* 0x0018001a02007986 */ /* 0x001fe8000c10190a */
        /* <DEDUP_REMOVED lines=13> */
[----:B------:R0:W-:Y:S04]  /*1a90*/  STG.E desc[UR10][R2.64+0x3400], R40 ;  /* 0x0034002802007986 */ /* 0x0001e8000c10190a */
[----:B------:R1:W-:Y:S01]  /*1aa0*/  STG.E desc[UR10][R4.64+0x3400], R41 ;  /* 0x0034002904007986 */ /* 0x0003e2000c10190a */
[----:B0-----:R-:W-:-:S02]  /*1ab0*/  IMAD.MOV.U32 R2, RZ, RZ, R8 ;  /* 0x000000ffff027224 */ /* 0x001fc400078e0008 */
[----:B------:R-:W-:Y:S02]  /*1ac0*/  IMAD.MOV.U32 R3, RZ, RZ, R9 ;  /* 0x000000ffff037224 */ /* 0x000fe400078e0009 */
[----:B-1----:R-:W-:Y:S02]  /*1ad0*/  IMAD.MOV.U32 R4, RZ, RZ, R6 ;  /* 0x000000ffff047224 */ /* 0x002fe400078e0006 */
[----:B------:R-:W-:Y:S01]  /*1ae0*/  IMAD.MOV.U32 R5, RZ, RZ, R7 ;  /* 0x000000ffff057224 */ /* 0x000fe200078e0007 */
[----:B------:R-:W-:Y:S06]  /*1af0*/  @!P1 BRA `(.L_x_1354) ;  /* 0xfffffffc00109947 */ /* 0x000fec000383ffff */
.L_x_1353:
[----:B------:R-:W-:Y:S05]  /*1b00*/  BSYNC.RECONVERGENT B0 ;  /* 0x0000000000007941 */ /* 0x000fea0003800200 */
.L_x_1352:
[----:B------:R-:W-:Y:S01]  /*1b10*/  IMAD.IADD R6, R24, 0x1, -R11 ;  /* 0x0000000118067824 */ /* 0x000fe200078e0a0b */
[----:B------:R-:W-:Y:S04]  /*1b20*/  BSSY.RECONVERGENT B0, `(.L_x_1355) ;  /* 0x0000026000007945 */ /* 0x000fe80003800200 */
[----:B------:R-:W-:-:S13]  /*1b30*/  ISETP.GT.AND P1, PT, R6, 0x400, PT ;  /* 0x000004000600780c */ /* 0x000fda0003f24270 */
[----:B------:R-:W-:Y:S05]  /*1b40*/  @!P1 BRA `(.L_x_1356) ;  /* 0x00000000008c9947 */ /* 0x000fea0003800000 */
[----:B------:R-:W1:Y:S01]  /*1b50*/  LDS.64 R6, [R0+-0x1000] ;  /* 0xfff0000000067984 */ /* 0x000e620000000a00 */
[----:B------:R-:W-:Y:S01]  /*1b60*/  PLOP3.LUT P0, PT, PT, PT, PT, 0x8, 0x80 ;  /* 0x000000000080781c */ /* 0x000fe20003f0e170 */
[----:B------:R-:W-:Y:S02]  /*1b70*/  VIADD R11, R11, 0x800 ;  /* 0x000008000b0b7836 */ /* 0x000fe40000000000 */
[----:B------:R-:W2:Y:S04]  /*1b80*/  LDS.64 R8, [R0+-0x800] ;  /* 0xfff8000000087984 */ /* 0x000ea80000000a00 */
[----:B------:R-:W3:Y:S04]  /*1b90*/  LDS.64 R12, [R0] ;  /* 0x00000000000c7984 */ /* 0x000ee80000000a00 */
[----:B------:R-:W4:Y:S04]  /*1ba0*/  LDS.64 R14, [R0+0x800] ;  /* 0x00080000000e7984 */ /* 0x000f280000000a00 */
[----:B------:R-:W5:Y:S04]  /*1bb0*/  LDS.64 R16, [R0+0x1000] ;  /* 0x0010000000107984 */ /* 0x000f680000000a00 */
[----:B------:R-:W0:Y:S04]  /*1bc0*/  LDS.64 R18, [R0+0x1800] ;  /* 0x0018000000127984 */ /* 0x000e280000000a00 */
[----:B------:R-:W0:Y:S04]  /*1bd0*/  LDS.64 R20, [R0+0x2000] ;  /* 0x0020000000147984 */ /* 0x000e280000000a00 */
[----:B------:R1:W0:Y:S02]  /*1be0*/  LDS.64 R22, [R0+0x2800] ;  /* 0x0028000000167984 */ /* 0x0002240000000a00 */
[----:B-1----:R-:W-:-:S02]  /*1bf0*/  VIADD R0, R0, 0x4000 ;  /* 0x0000400000007836 */ /* 0x002fc40000000000 */
[----:B------:R1:W-:Y:S04]  /*1c00*/  STG.E desc[UR10][R2.64+-0x800], R6 ;  /* 0xfff8000602007986 */ /* 0x0003e8000c10190a */
[----:B------:R4:W-:Y:S04]  /*1c10*/  STG.E desc[UR10][R4.64+-0x800], R7 ;  /* 0xfff8000704007986 */ /* 0x0009e8000c10190a */
[----:B--2---:R2:W-:Y:S04]  /*1c20*/  STG.E desc[UR10][R2.64+-0x400], R8 ;  /* 0xfffc000802007986 */ /* 0x0045e8000c10190a */
        /* <DEDUP_REMOVED lines=11> */
[----:B0-----:R-:W-:Y:S04]  /*1ce0*/  STG.E desc[UR10][R2.64+0xc00], R18 ;  /* 0x000c001202007986 */ /* 0x001fe8000c10190a */
        /* <DEDUP_REMOVED lines=8> */
[----:B------:R-:W-:-:S07]  /*1d70*/  IMAD.MOV.U32 R5, RZ, RZ, R7 ;  /* 0x000000ffff057224 */ /* 0x000fce00078e0007 */
.L_x_1356:
[----:B------:R-:W-:Y:S05]  /*1d80*/  BSYNC.RECONVERGENT B0 ;  /* 0x0000000000007941 */ /* 0x000fea0003800200 */
.L_x_1355:
[----:B------:R-:W-:-:S13]  /*1d90*/  ISETP.LT.OR P0, PT, R11, R24, P0 ;  /* 0x000000180b00720c */ /* 0x000fda0000701670 */
[----:B------:R-:W-:Y:S05]  /*1da0*/  @!P0 EXIT ;  /* 0x000000000000894d */ /* 0x000fea0003800000 */
[----:B------:R-:W1:Y:S04]  /*1db0*/  LDS.64 R6, [R0+-0x1000] ;  /* 0xfff0000000067984 */ /* 0x000e680000000a00 */
[----:B------:R-:W2:Y:S04]  /*1dc0*/  LDS.64 R8, [R0+-0x800] ;  /* 0xfff8000000087984 */ /* 0x000ea80000000a00 */
[----:B------:R-:W3:Y:S04]  /*1dd0*/  LDS.64 R10, [R0] ;  /* 0x00000000000a7984 */ /* 0x000ee80000000a00 */
[----:B------:R-:W4:Y:S04]  /*1de0*/  LDS.64 R12, [R0+0x800] ;  /* 0x00080000000c7984 */ /* 0x000f280000000a00 */
[----:B-1----:R-:W-:Y:S04]  /*1df0*/  STG.E desc[UR10][R2.64+-0x800], R6 ;  /* 0xfff8000602007986 */ /* 0x002fe8000c10190a */
[----:B------:R-:W-:Y:S04]  /*1e00*/  STG.E desc[UR10][R4.64+-0x800], R7 ;  /* 0xfff8000704007986 */ /* 0x000fe8000c10190a */
[----:B--2---:R-:W-:Y:S04]  /*1e10*/  STG.E desc[UR10][R2.64+-0x400], R8 ;  /* 0xfffc000802007986 */ /* 0x004fe8000c10190a */
[----:B------:R-:W-:Y:S04]  /*1e20*/  STG.E desc[UR10][R4.64+-0x400], R9 ;  /* 0xfffc000904007986 */ /* 0x000fe8000c10190a */
[----:B---3--:R-:W-:Y:S04]  /*1e30*/  STG.E desc[UR10][R2.64], R10 ;  /* 0x0000000a02007986 */ /* 0x008fe8000c10190a */
[----:B------:R-:W-:Y:S04]  /*1e40*/  STG.E desc[UR10][R4.64], R11 ;  /* 0x0000000b04007986 */ /* 0x000fe8000c10190a */
[----:B----4-:R-:W-:Y:S04]  /*1e50*/  STG.E desc[UR10][R2.64+0x400], R12 ;  /* 0x0004000c02007986 */ /* 0x010fe8000c10190a */
[----:B------:R-:W-:Y:S01]  /*1e60*/  STG.E desc[UR10][R4.64+0x400], R13 ;  /* 0x0004000d04007986 */ /* 0x000fe2000c10190a */
[----:B------:R-:W-:Y:S05]  /*1e70*/  EXIT ;  /* 0x000000000000794d */ /* 0x000fea0003800000 */
.L_x_1348:
[----:B------:R-:W-:Y:S01]  /*1e80*/  ISETP.NE.AND P2, PT, R4, R6, PT ;  /* 0x000000060400720c */ /* 0x000fe20003f45270 */
[----:B------:R-:W1:Y:S01]  /*1e90*/  @P0 LDC.64 R44, c[0x0][0x398] ;  /* 0x0000e600ff2c0b82 */ /* 0x000e620000000a00 */
[----:B------:R-:W-:Y:S02]  /*1ea0*/  ISETP.NE.AND P5, PT, R6, R28, PT ;  /* 0x0000001c0600720c */ /* 0x000fe40003fa5270 */
[----:B------:R-:W-:Y:S02]  /*1eb0*/  ISETP.NE.AND P1, PT, R28, R30, PT ;  /* 0x0000001e1c00720c */ /* 0x000fe40003f25270 */
[----:B------:R-:W-:Y:S02]  /*1ec0*/  ISETP.NE.AND P4, PT, R30, R32, PT ;  /* 0x000000201e00720c */ /* 0x000fe40003f85270 */
[----:B------:R-:W-:Y:S01]  /*1ed0*/  ISETP.NE.AND P3, PT, R32, R34, PT ;  /* 0x000000222000720c */ /* 0x000fe20003f65270 */
[----:B0-----:R-:W0:Y:S01]  /*1ee0*/  @P0 LDC.64 R26, c[0x0][0x3a0] ;  /* 0x0000e800ff1a0b82 */ /* 0x001e220000000a00 */
[----:B------:R-:W-:-:S07]  /*1ef0*/  ISETP.NE.AND P6, PT, R34, R36, PT ;  /* 0x000000242200720c */ /* 0x000fce0003fc5270 */
[----:B------:R-:W2:Y:S08]  /*1f00*/  @P2 LDC.64 R10, c[0x0][0x3a0] ;  /* 0x0000e800ff0a2b82 */ /* 0x000eb00000000a00 */
[----:B------:R-:W3:Y:S01]  /*1f10*/  @P2 LDC.64 R24, c[0x0][0x398] ;  /* 0x0000e600ff182b82 */ /* 0x000ee20000000a00 */
[----:B-1----:R-:W-:-:S05]  /*1f20*/  @P0 IMAD.WIDE R44, R13, 0x4, R44 ;  /* 0x000000040d2c0825 */ /* 0x002fca00078e022c */
[----:B------:R-:W-:Y:S02]  /*1f30*/  @P0 STG.E desc[UR10][R44.64], R40 ;  /* 0x000000282c000986 */ /* 0x000fe4000c10190a */
[----:B------:R-:W1:Y:S01]  /*1f40*/  @P5 LDC.64 R20, c[0x0][0x398] ;  /* 0x0000e600ff145b82 */ /* 0x000e620000000a00 */
[----:B0-----:R-:W-:-:S05]  /*1f50*/  @P0 IMAD.WIDE R26, R13, 0x4, R26 ;  /* 0x000000040d1a0825 */ /* 0x001fca00078e021a */
[----:B------:R-:W-:Y:S01]  /*1f60*/  @P0 STG.E desc[UR10][R26.64], R41 ;  /* 0x000000291a000986 */ /* 0x000fe2000c10190a */
[----:B------:R-:W-:Y:S01]  /*1f70*/  ISETP.NE.AND P0, PT, R36, R38, PT ;  /* 0x000000262400720c */ /* 0x000fe20003f05270 */
[----:B------:R-:W0:Y:S01]  /*1f80*/  @P5 LDC.64 R22, c[0x0][0x3a0] ;  /* 0x0000e800ff165b82 */ /* 0x000e220000000a00 */
[----:B--2---:R-:W-:-:S04]  /*1f90*/  @P2 IMAD.WIDE R48, R19, 0x4, R10 ;  /* 0x0000000413302825 */ /* 0x004fc800078e020a */
[----:B---3--:R-:W-:-:S03]  /*1fa0*/  @P2 IMAD.WIDE R46, R19, 0x4, R24 ;  /* 0x00000004132e2825 */ /* 0x008fc600078e0218 */
[----:B------:R-:W2:Y:S02]  /*1fb0*/  @P1 LDC.64 R10, c[0x0][0x398] ;  /* 0x0000e600ff0a1b82 */ /* 0x000ea40000000a00 */
[----:B------:R0:W-:Y:S01]  /*1fc0*/  @P2 STG.E desc[UR10][R46.64], R4 ;  /* 0x000000042e002986 */ /* 0x0001e2000c10190a */
[----:B-1----:R-:W-:-:S05]  /*1fd0*/  @P5 IMAD.WIDE R50, R17, 0x4, R20 ;  /* 0x0000000411325825 */ /* 0x002fca00078e0214 */
[----:B------:R-:W1:Y:S01]  /*1fe0*/  @P1 LDC.64 R12, c[0x0][0x3a0] ;  /* 0x0000e800ff0c1b82 */ /* 0x000e620000000a00 */
[----:B------:R3:W-:Y:S01]  /*1ff0*/  @P2 STG.E desc[UR10][R48.64], R5 ;  /* 0x0000000530002986 */ /* 0x0007e2000c10190a */
[----:B------:R-:W-:-:S03]  /*2000*/  ISETP.NE.AND P2, PT, R38, R3, PT ;  /* 0x000000032600720c */ /* 0x000fc60003f45270 */
[----:B------:R3:W-:Y:S03]  /*2010*/  @P5 STG.E desc[UR10][R50.64], R6 ;  /* 0x0000000632005986 */ /* 0x0007e6000c10190a */
[----:B------:R-:W4:Y:S01]  /*2020*/  @P4 LDC.64 R24, c[0x0][0x398] ;  /* 0x0000e600ff184b82 */ /* 0x000f220000000a00 */
[----:B0-----:R-:W-:-:S05]  /*2030*/  @P5 IMAD.WIDE R46, R17, 0x4, R22 ;  /* 0x00000004112e5825 */ /* 0x001fca00078e0216 */
[----:B------:R3:W-:Y:S02]  /*2040*/  @P5 STG.E desc[UR10][R46.64], R7 ;  /* 0x000000072e005986 */ /* 0x0007e4000c10190a */
[----:B------:R-:W0:Y:S01]  /*2050*/  @P4 LDC.64 R18, c[0x0][0x3a0] ;  /* 0x0000e800ff124b82 */ /* 0x000e220000000a00 */
[----:B--2---:R-:W-:-:S05]  /*2060*/  @P1 IMAD.WIDE R10, R2, 0x4, R10 ;  /* 0x00000004020a1825 */ /* 0x004fca00078e020a */
[----:B------:R3:W-:Y:S02]  /*2070*/  @P1 STG.E desc[UR10][R10.64], R28 ;  /* 0x0000001c0a001986 */ /* 0x0007e4000c10190a */
[----:B------:R-:W2:Y:S01]  /*2080*/  @P3 LDC.64 R20, c[0x0][0x398] ;  /* 0x0000e600ff143b82 */ /* 0x000ea20000000a00 */
[----:B-1----:R-:W-:-:S05]  /*2090*/  @P1 IMAD.WIDE R12, R2, 0x4, R12 ;  /* 0x00000004020c1825 */ /* 0x002fca00078e020c */
[----:B------:R3:W-:Y:S02]  /*20a0*/  @P1 STG.E desc[UR10][R12.64], R29 ;  /* 0x0000001d0c001986 */ /* 0x0007e4000c10190a */
[----:B------:R-:W1:Y:S01]  /*20b0*/  @P3 LDC.64 R44, c[0x0][0x3a0] ;  /* 0x0000e800ff2c3b82 */ /* 0x000e620000000a00 */
[----:B----4-:R-:W-:-:S05]  /*20c0*/  @P4 IMAD.WIDE R24, R9, 0x4, R24 ;  /* 0x0000000409184825 */ /* 0x010fca00078e0218 */
[----:B------:R3:W-:Y:S02]  /*20d0*/  @P4 STG.E desc[UR10][R24.64], R30 ;  /* 0x0000001e18004986 */ /* 0x0007e4000c10190a */
        /* <DEDUP_REMOVED lines=11> */
[----:B------:R3:W-:Y:S01]  /*2190*/  @P6 STG.E desc[UR10][R40.64], R34 ;  /* 0x0000002228006986 */ /* 0x0007e2000c10190a */
[----:B0-----:R-:W-:-:S05]  /*21a0*/  @P6 IMAD.WIDE R16, R0, 0x4, R16 ;  /* 0x0000000400106825 */ /* 0x001fca00078e0210 */
[----:B------:R3:W-:Y:S01]  /*21b0*/  @P6 STG.E desc[UR10][R16.64], R35 ;  /* 0x0000002310006986 */ /* 0x0007e2000c10190a */
[----:B--2---:R-:W-:-:S05]  /*21c0*/  @P0 IMAD.WIDE R22, R42, 0x4, R22 ;  /* 0x000000042a160825 */ /* 0x004fca00078e0216 */
[----:B------:R3:W-:Y:S01]  /*21d0*/  @P0 STG.E desc[UR10][R22.64], R36 ;  /* 0x0000002416000986 */ /* 0x0007e2000c10190a */
[----:B-1----:R-:W-:-:S05]  /*21e0*/  @P0 IMAD.WIDE R26, R42, 0x4, R26 ;  /* 0x000000042a1a0825 */ /* 0x002fca00078e021a */
[----:B------:R3:W-:Y:S01]  /*21f0*/  @P0 STG.E desc[UR10][R26.64], R37 ;  /* 0x000000251a000986 */ /* 0x0007e2000c10190a */
[----:B------:R-:W-:Y:S05]  /*2200*/  @!P2 EXIT ;  /* 0x000000000000a94d */ /* 0x000fea0003800000 */
[----:B------:R-:W0:Y:S08]  /*2210*/  LDC.64 R2, c[0x0][0x398] ;  /* 0x0000e600ff027b82 */ /* 0x000e300000000a00 */
[----:B---3--:R-:W1:Y:S01]  /*2220*/  LDC.64 R4, c[0x0][0x3a0] ;  /* 0x0000e800ff047b82 */ /* 0x008e620000000a00 */
[----:B0-----:R-:W-:-:S05]  /*2230*/  IMAD.WIDE R2, R43, 0x4, R2 ;  /* 0x000000042b027825 */ /* 0x001fca00078e0202 */
[----:B------:R-:W-:Y:S01]  /*2240*/  STG.E desc[UR10][R2.64], R38 ;  /* 0x0000002602007986 */ /* 0x000fe2000c10190a */
[----:B-1----:R-:W-:-:S05]  /*2250*/  IMAD.WIDE R4, R43, 0x4, R4 ;  /* 0x000000042b047825 */ /* 0x002fca00078e0204 */
[----:B------:R-:W-:Y:S01]  /*2260*/  STG.E desc[UR10][R4.64], R39 ;  /* 0x0000002704007986 */ /* 0x000fe2000c10190a */
[----:B------:R-:W-:Y:S05]  /*2270*/  EXIT ;  /* 0x000000000000794d */ /* 0x000fea0003800000 */
.L_x_1347:
[----:B------:R-:W0:Y:S01]  /*2280*/  S2R R0, SR_TID.X ;  /* 0x0000000000007919 */ /* 0x000e220000002100 */
[----:B------:R-:W1:Y:S01]  /*2290*/  LDC.64 R2, c[0x0][0x380] ;  /* 0x0000e000ff027b82 */ /* 0x000e620000000a00 */
[----:B------:R-:W-:Y:S02]  /*22a0*/  IMAD.U32 R15, RZ, RZ, UR6 ;  /* 0x00000006ff0f7e24 */ /* 0x000fe4000f8e00ff */
[----:B------:R-:W-:Y:S01]  /*22b0*/  IMAD.MOV.U32 R34, RZ, RZ, RZ ;  /* 0x000000ffff227224 */ /* 0x000fe200078e00ff */
[----:B------:R-:W2:Y:S04]  /*22c0*/  S2R R36, SR_LANEID ;  /* 0x0000000000247919 */ /* 0x000ea80000000000 */
[----:B------:R-:W3:Y:S01]  /*22d0*/  S2UR UR5, SR_CgaCtaId ;  /* 0x00000000000579c3 */ /* 0x000ee20000008800 */
[----:B------:R-:W-:-:S07]  /*22e0*/  UMOV UR4, 0x400 ;  /* 0x0000040000047882 */ /* 0x000fce0000000000 */
[----:B------:R-:W4:Y:S01]  /*22f0*/  LDC R16, c[0x0][0x390] ;  /* 0x0000e400ff107b82 */ /* 0x000f220000000800 */
[C---:B0-----:R-:W-:Y:S02]  /*2300*/  LOP3.LUT R4, R0.reuse, 0x1f, RZ, 0xc0, !PT ;  /* 0x0000001f00047812 */ /* 0x041fe400078ec0ff */
[----:B------:R-:W-:-:S03]  /*2310*/  LOP3.LUT R5, R0, 0x3e0, RZ, 0xc0, !PT ;  /* 0x000003e000057812 */ /* 0x000fc600078ec0ff */
[----:B------:R-:W-:-:S04]  /*2320*/  VIADD R4, R4, UR6 ;  /* 0x0000000604047c36 */ /* 0x000fc80008000000 */
[----:B------:R-:W-:-:S04]  /*2330*/  IMAD R5, R5, 0x9, R4 ;  /* 0x0000000905057824 */ /* 0x000fc800078e0204 */
[----:B-1----:R-:W-:-:S05]  /*2340*/  IMAD.WIDE.U32 R4, R5, 0x4, R2 ;  /* 0x0000000405047825 */ /* 0x002fca00078e0002 */
[----:B------:R-:W5:Y:S04]  /*2350*/  LDG.E.CONSTANT R6, desc[UR10][R4.64] ;  /* 0x0000000a04067981 */ /* 0x000f68000c1e9900 */
[----:B------:R-:W4:Y:S04]  /*2360*/  LDG.E.CONSTANT R7, desc[UR10][R4.64+0x80] ;  /* 0x0000800a04077981 */ /* 0x000f28000c1e9900 */
[----:B------:R-:W4:Y:S04]  /*2370*/  LDG.E.CONSTANT R8, desc[UR10][R4.64+0x100] ;  /* 0x0001000a04087981 */ /* 0x000f28000c1e9900 */
[----:B------:R-:W4:Y:S04]  /*2380*/  LDG.E.CONSTANT R9, desc[UR10][R4.64+0x180] ;  /* 0x0001800a04097981 */ /* 0x000f28000c1e9900 */
[----:B------:R-:W4:Y:S04]  /*2390*/  LDG.E.CONSTANT R10, desc[UR10][R4.64+0x200] ;  /* 0x0002000a040a7981 */ /* 0x000f28000c1e9900 */
[----:B------:R-:W4:Y:S04]  /*23a0*/  LDG.E.CONSTANT R11, desc[UR10][R4.64+0x280] ;  /* 0x0002800a040b7981 */ /* 0x000f28000c1e9900 */
[----:B------:R-:W4:Y:S04]  /*23b0*/  LDG.E.CONSTANT R12, desc[UR10][R4.64+0x300] ;  /* 0x0003000a040c7981 */ /* 0x000f28000c1e9900 */
[----:B------:R-:W4:Y:S04]  /*23c0*/  LDG.E.CONSTANT R13, desc[UR10][R4.64+0x380] ;  /* 0x0003800a040d7981 */ /* 0x000f28000c1e9900 */
[----:B------:R2:W4:Y:S01]  /*23d0*/  LDG.E.CONSTANT R14, desc[UR10][R4.64+0x400] ;  /* 0x0004000a040e7981 */ /* 0x000522000c1e9900 */
[----:B------:R-:W-:-:S13]  /*23e0*/  ISETP.NE.AND P0, PT, R0, RZ, PT ;  /* 0x000000ff0000720c */ /* 0x000fda0003f05270 */
[----:B------:R-:W-:-:S05]  /*23f0*/  @!P0 IMAD.WIDE.U32 R2, R15, 0x4, R2 ;  /* 0x000000040f028825 */ /* 0x000fca00078e0002 */
[----:B------:R0:W4:Y:S01]  /*2400*/  @!P0 LDG.E.CONSTANT R34, desc[UR10][R2.64+-0x4] ;  /* 0xfffffc0a02228981 */ /* 0x000122000c1e9900 */
[----:B------:R-:W-:Y:S01]  /*2410*/  SHF.R.U32.HI R41, RZ, 0x5, R0 ;  /* 0x00000005ff297819 */ /* 0x000fe20000011600 */
[----:B---3--:R-:W-:Y:S01]  /*2420*/  ULEA UR4, UR5, UR4, 0x18 ;  /* 0x0000000405047291 */ /* 0x008fe2000f8ec0ff */
[----:B------:R-:W-:-:S03]  /*2430*/  ISETP.NE.AND P0, PT, R0, RZ, PT ;  /* 0x000000ff0000720c */ /* 0x000fc60003f05270 */
[----:B--2---:R-:W-:Y:S02]  /*2440*/  IMAD R4, R41, 0x120, R36 ;  /* 0x0000012029047824 */ /* 0x004fe400078e0224 */
[----:B------:R-:W-:-:S03]  /*2450*/  LEA R20, R0, UR4, 0x2 ;  /* 0x0000000400147c11 */ /* 0x000fc6000f8e10ff */
[----:B------:R-:W-:-:S05]  /*2460*/  LEA R17, R4, UR4, 0x2 ;  /* 0x0000000404117c11 */ /* 0x000fca000f8e10ff */
[----:B------:R-:W-:Y:S01]  /*2470*/  IMAD R19, R36, 0x20, R17 ;  /* 0x0000002024137824 */ /* 0x000fe200078e0211 */
        /* <DEDUP_REMOVED lines=10> */
[----:B------:R-:W-:Y:S04]  /*2520*/  LDS R37, [R19+0x20] ;  /* 0x0000200013257984 */ /* 0x000fe80000000800 */
[----:B0-----:R-:W-:Y:S04]  /*2530*/  LDS R2, [R19] ;  /* 0x0000000013027984 */ /* 0x001fe80000000800 */
[----:B------:R-:W0:Y:S04]  /*2540*/  LDS R4, [R19+0x4] ;  /* 0x0000040013047984 */ /* 0x000e280000000800 */
[----:B------:R-:W1:Y:S04]  /*2550*/  LDS R6, [R19+0x8] ;  /* 0x0000080013067984 */ /* 0x000e680000000800 */
[----:B------:R-:W2:Y:S04]  /*2560*/  LDS R8, [R19+0xc] ;  /* 0x00000c0013087984 */ /* 0x000ea80000000800 */
[----:B------:R-:W-:Y:S04]  /*2570*/  LDS R10, [R19+0x10] ;  /* 0x00001000130a7984 */ /* 0x000fe80000000800 */
[----:B------:R-:W-:Y:S04]  /*2580*/  LDS R12, [R19+0x14] ;  /* 0x00001400130c7984 */ /* 0x000fe80000000800 */
[----:B------:R-:W-:Y:S04]  /*2590*/  LDS R14, [R19+0x18] ;  /* 0x00001800130e7984 */ /* 0x000fe80000000800 */
[----:B------:R-:W-:Y:S01]  /*25a0*/  LDS R32, [R19+0x1c] ;  /* 0x00001c0013207984 */ /* 0x000fe20000000800 */
[----:B------:R-:W-:Y:S01]  /*25b0*/  BAR.SYNC.DEFER_BLOCKING 0x0 ;  /* 0x0000000000007b1d */ /* 0x000fe20000010000 */
[----:B0-----:R-:W-:-:S02]  /*25c0*/  ISETP.NE.AND P2, PT, R2, R4, PT ;  /* 0x000000040200720c */ /* 0x001fc40003f45270 */
[----:B-1----:R-:W-:Y:S02]  /*25d0*/  ISETP.NE.AND P3, PT, R4, R6, PT ;  /* 0x000000060400720c */ /* 0x002fe40003f65270 */
[----:B--2---:R-:W-:Y:S01]  /*25e0*/  ISETP.NE.AND P4, PT, R6, R8, PT ;  /* 0x000000080600720c */ /* 0x004fe20003f85270 */
        /* <DEDUP_REMOVED lines=11> */
[----:B0-----:R-:W-:-:S03]  /*26a0*/  IMAD.MOV.U32 R17, RZ, RZ, 0x2 ;  /* 0x00000002ff117424 */ /* 0x001fc600078e00ff */
[----:B------:R-:W0:Y:S04]  /*26b0*/  LDS R5, [R19+0x4] ;  /* 0x0000040013057984 */ /* 0x000e280000000800 */
[----:B------:R-:W2:Y:S04]  /*26c0*/  LDS R7, [R19+0x8] ;  /* 0x0000080013077984 */ /* 0x000ea80000000800 */
[----:B------:R-:W3:Y:S04]  /*26d0*/  LDS R9, [R19+0xc] ;  /* 0x00000c0013097984 */ /* 0x000ee80000000800 */
[----:B------:R-:W4:Y:S04]  /*26e0*/  LDS R11, [R19+0x10] ;  /* 0x00001000130b7984 */ /* 0x000f280000000800 */
[----:B------:R-:W-:Y:S04]  /*26f0*/  LDS R13, [R19+0x14] ;  /* 0x00001400130d7984 */ /* 0x000fe80000000800 */
[----:B------:R-:W-:Y:S04]  /*2700*/  LDS R15, [R19+0x18] ;  /* 0x00001800130f7984 */ /* 0x000fe80000000800 */
[----:B------:R-:W-:Y:S04]  /*2710*/  LDS R33, [R19+0x1c] ;  /* 0x00001c0013217984 */ /* 0x000fe80000000800 */
[----:B------:R-:W-:Y:S01]  /*2720*/  LDS R16, [R19+0x20] ;  /* 0x0000200013107984 */ /* 0x000fe20000000800 */
[----:B------:R-:W-:Y:S01]  /*2730*/  BAR.SYNC.DEFER_BLOCKING 0x0 ;  /* 0x0000000000007b1d */ /* 0x000fe20000010000 */
[----:B-1----:R-:W-:-:S05]  /*2740*/  SEL R18, R3, RZ, !P2 ;  /* 0x000000ff03127207 */ /* 0x002fca0005000000 */
[----:B0-----:R-:W-:-:S05]  /*2750*/  IMAD.IADD R18, R5, 0x1, R18 ;  /* 0x0000000105127824 */ /* 0x001fca00078e0212 */
[----:B------:R-:W-:-:S05]  /*2760*/  SEL R18, R18, RZ, !P3 ;  /* 0x000000ff12127207 */ /* 0x000fca0005800000 */
[----:B--2---:R-:W-:Y:S01]  /*2770*/  IMAD.IADD R18, R7, 0x1, R18 ;  /* 0x0000000107127824 */ /* 0x004fe200078e0212 */
[----:B------:R-:W-:Y:S04]  /*2780*/  STS [R20+0x47c], R37 ;  /* 0x00047c2514007388 */ /* 0x000fe80000000800 */
[----:B------:R-:W-:Y:S01]  /*2790*/  SEL R18, R18, RZ, !P4 ;  /* 0x000000ff12127207 */ /* 0x000fe20006000000 */
[----:B------:R-:W-:Y:S04]  /*27a0*/  BAR.SYNC.DEFER_BLOCKING 0x0 ;  /* 0x0000000000007b1d */ /* 0x000fe80000010000 */
[----:B---3--:R-:W-:-:S02]  /*27b0*/  IMAD.IADD R18, R9, 0x1, R18 ;  /* 0x0000000109127824 */ /* 0x008fc400078e0212 */
[----:B------:R-:W0:Y:S01]  /*27c0*/  @P0 LDS R34, [R20+0x478] ;  /* 0x0004780014220984 */ /* 0x000e220000000800 */
[----:B------:R-:W-:-:S04]  /*27d0*/  ISETP.NE.AND P0, PT, R8, R10, PT ;  /* 0x0000000a0800720c */ /* 0x000fc80003f05270 */
[----:B------:R-:W-:-:S05]  /*27e0*/  SEL R18, R18, RZ, !P0 ;  /* 0x000000ff12127207 */ /* 0x000fca0004000000 */
[----:B----4-:R-:W-:Y:S01]  /*27f0*/  IMAD.IADD R18, R11, 0x1, R18 ;  /* 0x000000010b127824 */ /* 0x010fe200078e0212 */
[----:B0-----:R-:W-:-:S04]  /*2800*/  ISETP.NE.AND P1, PT, R34, R2, PT ;  /* 0x000000022200720c */ /* 0x001fc80003f25270 */
[----:B------:R-:W-:-:S09]  /*2810*/  SEL R19, RZ, 0x1, !P1 ;  /* 0x00000001ff137807 */ /* 0x000fd20004800000 */
[----:B------:R-:W-:Y:S01]  /*2820*/  @!P1 IMAD.MOV R17, RZ, RZ, 0x1 ;  /* 0x00000001ff119424 */ /* 0x000fe200078e02ff */
[----:B------:R-:W-:Y:S01]  /*2830*/  ISETP.NE.AND P1, PT, R10, R12, PT ;  /* 0x0000000c0a00720c */ /* 0x000fe20003f25270 */
[----:B------:R-:W-:Y:S01]  /*2840*/  @!P2 IMAD.MOV R17, RZ, RZ, R19 ;  /* 0x000000ffff11a224 */ /* 0x000fe200078e0213 */
[----:B------:R-:W-:Y:S02]  /*2850*/  ISETP.NE.AND P2, PT, R12, R14, PT ;  /* 0x0000000e0c00720c */ /* 0x000fe40003f45270 */
[----:B------:R-:W-:Y:S01]  /*2860*/  SEL R18, R18, RZ, !P1 ;  /* 0x000000ff12127207 */ /* 0x000fe20004800000 */
[----:B------:R-:W-:Y:S02]  /*2870*/  VIADD R19, R17, 0x1 ;  /* 0x0000000111137836 */ /* 0x000fe40000000000 */
[----:B------:R-:W-:Y:S01]  /*2880*/  @!P3 IMAD.MOV R19, RZ, RZ, R17 ;  /* 0x000000ffff13b224 */ /* 0x000fe200078e0211 */
[----:B------:R-:W-:Y:S01]  /*2890*/  ISETP.NE.AND P3, PT, R14, R32, PT ;  /* 0x000000200e00720c */ /* 0x000fe20003f65270 */
[----:B------:R-:W-:-:S02]  /*28a0*/  IMAD.IADD R18, R13, 0x1, R18 ;  /* 0x000000010d127824 */ /* 0x000fc400078e0212 */
[----:B------:R-:W-:Y:S02]  /*28b0*/  VIADD R17, R19, 0x1 ;  /* 0x0000000113117836 */ /* 0x000fe40000000000 */
[----:B------:R-:W-:Y:S01]  /*28c0*/  @!P4 IMAD.MOV R17, RZ, RZ, R19 ;  /* 0x000000ffff11c224 */ /* 0x000fe200078e0213 */
[----:B------:R-:W-:Y:S02]  /*28d0*/  SEL R18, R18, RZ, !P2 ;  /* 0x000000ff12127207 */ /* 0x000fe40005000000 */
[----:B------:R-:W-:Y:S01]  /*28e0*/  ISETP.NE.AND P4, PT, R41, 0x5, PT ;  /* 0x000000052900780c */ /* 0x000fe20003f85270 */
[----:B------:R-:W-:Y:S02]  /*28f0*/  VIADD R19, R17, 0x1 ;  /* 0x0000000111137836 */ /* 0x000fe40000000000 */
[----:B------:R-:W-:Y:S02]  /*2900*/  IMAD.IADD R18, R15, 0x1, R18 ;  /* 0x000000010f127824 */ /* 0x000fe400078e0212 */
[----:B------:R-:W-:Y:S01]  /*2910*/  @!P0 IMAD.MOV R19, RZ, RZ, R17 ;  /* 0x000000ffff138224 */ /* 0x000fe200078e0211 */
[----:B------:R-:W-:-:S02]  /*2920*/  ISETP.NE.AND P0, PT, R32, R37, PT ;  /* 0x000000252000720c */ /* 0x000fc40003f05270 */
[----:B------:R-:W-:Y:S01]  /*2930*/  SEL R18, R18, RZ, !P3 ;  /* 0x000000ff12127207 */ /* 0x000fe20005800000 */
[----:B------:R-:W-:Y:S02]  /*2940*/  VIADD R20, R19, 0x1 ;  /* 0x0000000113147836 */ /* 0x000fe40000000000 */
[----:B------:R-:W-:Y:S01]  /*2950*/  @!P1 IMAD.MOV R20, RZ, RZ, R19 ;  /* 0x000000ffff149224 */ /* 0x000fe200078e0213 */
[----:B------:R-:W-:Y:S01]  /*2960*/  ISETP.GE.AND P1, PT, R36, 0x1, PT ;  /* 0x000000012400780c */ /* 0x000fe20003f26270 */
[----:B------:R-:W-:Y:S02]  /*2970*/  IMAD.IADD R18, R33, 0x1, R18 ;  /* 0x0000000121127824 */ /* 0x000fe400078e0212 */
[----:B------:R-:W-:Y:S02]  /*2980*/  VIADD R21, R20, 0x1 ;  /* 0x0000000114157836 */ /* 0x000fe40000000000 */
[----:B------:R-:W-:Y:S01]  /*2990*/  @!P2 IMAD.MOV R21, RZ, RZ, R20 ;  /* 0x000000ffff15a224 */ /* 0x000fe200078e0214 */
[----:B------:R-:W-:-:S02]  /*29a0*/  SEL R17, R18, RZ, !P0 ;  /* 0x000000ff12117207 */ /* 0x000fc40004000000 */
[----:B------:R-:W-:-:S03]  /*29b0*/  ISETP.NE.AND P2, PT, R36, 0x1f, PT ;  /* 0x0000001f2400780c */ /* 0x000fc60003f45270 */
[----:B------:R-:W-:Y:S02]  /*29c0*/  IMAD.IADD R18, R16, 0x1, R17 ;  /* 0x0000000110127824 */ /* 0x000fe400078e0211 */
[----:B------:R-:W-:Y:S02]  /*29d0*/  VIADD R16, R21, 0x1 ;  /* 0x0000000115107836 */ /* 0x000fe40000000000 */
[----:B------:R-:W-:Y:S01]  /*29e0*/  @!P3 IMAD.MOV R16, RZ, RZ, R21 ;  /* 0x000000ffff10b224 */ /* 0x000fe200078e0215 */
[----:B------:R-:W0:Y:S01]  /*29f0*/  SHFL.UP PT, R19, R18, 0x1, RZ ;  /* 0x0420000012137989 */ /* 0x000e2200000e00ff */
[C---:B------:R-:W-:Y:S02]  /*2a00*/  ISETP.NE.AND P3, PT, R41.reuse, 0x6, PT ;  /* 0x000000062900780c */ /* 0x040fe40003f65270 */
[----:B------:R-:W-:Y:S02]  /*2a10*/  VIADD R17, R16, 0x1 ;  /* 0x0000000110117836 */ /* 0x000fe40000000000 */
[----:B------:R-:W-:Y:S01]  /*2a20*/  @!P0 IMAD.MOV R17, RZ, RZ, R16 ;  /* 0x000000ffff118224 */ /* 0x000fe200078e0210 */
[----:B------:R-:W-:-:S04]  /*2a30*/  @!P2 LEA R35, R41, UR4, 0x3 ;  /* 0x000000042923ac11 */ /* 0x000fc8000f8e18ff */
[----:B------:R-:W1:Y:S01]  /*2a40*/  SHFL.UP PT, R16, R17, 0x1, RZ ;  /* 0x0420000011107989 */ /* 0x000e6200000e00ff */
[----:B------:R-:W-:-:S04]  /*2a50*/  ISETP.NE.AND P0, PT, R17, RZ, PT ;  /* 0x000000ff1100720c */ /* 0x000fc80003f05270 */
[----:B0-----:R-:W-:-:S04]  /*2a60*/  SEL R19, R19, RZ, !P0 ;  /* 0x000000ff13137207 */ /* 0x001fc80004000000 */
[----:B------:R-:W-:-:S05]  /*2a70*/  SEL R19, R19, RZ, P1 ;  /* 0x000000ff13137207 */ /* 0x000fca0000800000 */
[----:B------:R-:W-:Y:S01]  /*2a80*/  IMAD.IADD R19, R18, 0x1, R19 ;  /* 0x0000000112137824 */ /* 0x000fe200078e0213 */
[----:B-1----:R-:W-:Y:S02]  /*2a90*/  SEL R16, R16, RZ, P1 ;  /* 0x000000ff10107207 */ /* 0x002fe40000800000 */
[----:B------:R-:W-:Y:S02]  /*2aa0*/  ISETP.GE.AND P1, PT, R36, 0x2, PT ;  /* 0x000000022400780c */ /* 0x000fe40003f26270 */
[----:B------:R-:W0:Y:S01]  /*2ab0*/  SHFL.UP PT, R20, R19, 0x2, RZ ;  /* 0x0440000013147989 */ /* 0x000e2200000e00ff */
[----:B------:R-:W-:-:S05]  /*2ac0*/  IMAD.IADD R16, R16, 0x1, R17 ;  /* 0x0000000110107824 */ /* 0x000fca00078e0211 */
[----:B------:R-:W1:Y:S01]  /*2ad0*/  SHFL.UP PT, R18, R16, 0x2, RZ ;  /* 0x0440000010127989 */ /* 0x000e6200000e00ff */
[----:B------:R-:W-:-:S04]  /*2ae0*/  ISETP.NE.AND P0, PT, R16, RZ, PT ;  /* 0x000000ff1000720c */ /* 0x000fc80003f05270 */
[----:B0-----:R-:W-:-:S04]  /*2af0*/  SEL R20, R20, RZ, !P0 ;  /* 0x000000ff14147207 */ /* 0x001fc80004000000 */
[----:B------:R-:W-:Y:S02]  /*2b00*/  SEL R20, R20, RZ, P1 ;  /* 0x000000ff14147207 */ /* 0x000fe40000800000 */
[----:B-1----:R-:W-:Y:S02]  /*2b10*/  SEL R17, R18, RZ, P1 ;  /* 0x000000ff12117207 */ /* 0x002fe40000800000 */
[----:B------:R-:W-:Y:S01]  /*2b20*/  ISETP.GE.AND P1, PT, R36, 0x4, PT ;  /* 0x000000042400780c */ /* 0x000fe20003f26270 */
[----:B------:R-:W-:Y:S02]  /*2b30*/  IMAD.IADD R20, R19, 0x1, R20 ;  /* 0x0000000113147824 */ /* 0x000fe400078e0214 */
[----:B------:R-:W-:-:S03]  /*2b40*/  IMAD.IADD R17, R16, 0x1, R17 ;  /* 0x0000000110117824 */ /* 0x000fc600078e0211 */
[----:B------:R-:W0:Y:S02]  /*2b50*/  SHFL.UP PT, R21, R20, 0x4, RZ ;  /* 0x0480000014157989 */ /* 0x000e2400000e00ff */
[----:B------:R-:W-:Y:S02]  /*2b60*/  ISETP.NE.AND P0, PT, R17, RZ, PT ;  /* 0x000000ff1100720c */ /* 0x000fe40003f05270 */
[----:B------:R-:W1:Y:S02]  /*2b70*/  SHFL.UP PT, R18, R17, 0x4, RZ ;  /* 0x0480000011127989 */ /* 0x000e6400000e00ff */
        /* <DEDUP_REMOVED lines=18> */
[----:B0-----:R-:W-:Y:S02]  /*2ca0*/  SEL R19, R19, RZ, !P0 ;  /* 0x000000ff13137207 */ /* 0x001fe40004000000 */
[----:B-1----:R-:W-:Y:S02]  /*2cb0*/  SEL R16, R16, RZ, P1 ;  /* 0x000000ff10107207 */ /* 0x002fe40000800000 */
[----:B------:R-:W-:-:S03]  /*2cc0*/  SEL R19, R19, RZ, P1 ;  /* 0x000000ff13137207 */ /* 0x000fc60000800000 */
[----:B------:R-:W-:Y:S02]  /*2cd0*/  IMAD.IADD R38, R17, 0x1, R16 ;  /* 0x0000000111267824 */ /* 0x000fe400078e0210 */
[----:B------:R-:W-:-:S05]  /*2ce0*/  IMAD.IADD R39, R20, 0x1, R19 ;  /* 0x0000000114277824 */ /* 0x000fca00078e0213 */
[----:B------:R-:W-:Y:S01]  /*2cf0*/  @!P2 STS.64 [R35], R38 ;  /* 0x000000262300a388 */ /* 0x000fe20000000a00 */
[----:B------:R-:W-:Y:S06]  /*2d00*/  BAR.SYNC.DEFER_BLOCKING 0x0 ;  /* 0x0000000000007b1d */ /* 0x000fec0000010000 */
[----:B------:R-:W-:Y:S04]  /*2d10*/  SHFL.UP PT, R35, R39, 0x1, RZ ;  /* 0x0420000027237989 */ /* 0x000fe800000e00ff */
[----:B------:R-:W0:Y:S04]  /*2d20*/  LDS.128 R16, [UR4] ;  /* 0x00000004ff107984 */ /* 0x000e280008000c00 */
[----:B------:R-:W1:Y:S04]  /*2d30*/  LDS.128 R20, [UR4+0x10] ;  /* 0x00001004ff147984 */ /* 0x000e680008000c00 */
[----:B------:R-:W2:Y:S01]  /*2d40*/  LDS.128 R24, [UR4+0x20] ;  /* 0x00002004ff187984 */ /* 0x000ea20008000c00 */
[----:B0-----:R-:W-:-:S04]  /*2d50*/  ISETP.NE.AND P0, PT, R18, RZ, PT ;  /* 0x000000ff1200720c */ /* 0x001fc80003f05270 */
[----:B------:R-:W-:Y:S02]  /*2d60*/  SEL R28, R17, RZ, !P0 ;  /* 0x000000ff111c7207 */ /* 0x000fe40004000000 */
[----:B-1----:R-:W-:Y:S02]  /*2d70*/  ISETP.NE.AND P0, PT, R20, RZ, PT ;  /* 0x000000ff1400720c */ /* 0x002fe40003f05270 */
[----:B--2---:R-:W-:Y:S01]  /*2d80*/  ISETP.NE.AND P1, PT, R24, RZ, PT ;  /* 0x000000ff1800720c */ /* 0x004fe20003f25270 */
[----:B------:R-:W-:Y:S01]  /*2d90*/  IMAD.IADD R40, R19, 0x1, R28 ;  /* 0x0000000113287824 */ /* 0x000fe200078e021c */
[----:B------:R-:W-:Y:S01]  /*2da0*/  ISETP.NE.AND P2, PT, R26, RZ, PT ;  /* 0x000000ff1a00720c */ /* 0x000fe20003f45270 */
[----:B------:R-:W0:Y:S01]  /*2db0*/  LDS.128 R28, [UR4+0x30] ;  /* 0x00003004ff1c7984 */ /* 0x000e220008000c00 */
[----:B------:R-:W-:Y:S02]  /*2dc0*/  IMAD.IADD R19, R16, 0x1, R18 ;  /* 0x0000000110137824 */ /* 0x000fe400078e0212 */
[----:B------:R-:W-:-:S02]  /*2dd0*/  SEL R42, R40, RZ, !P0 ;  /* 0x000000ff282a7207 */ /* 0x000fc40004000000 */
[----:B------:R-:W-:-:S03]  /*2de0*/  ISETP.NE.AND P0, PT, R22, RZ, PT ;  /* 0x000000ff1600720c */ /* 0x000fc60003f05270 */
[----:B------:R-:W-:-:S05]  /*2df0*/  IMAD.IADD R21, R21, 0x1, R42 ;  /* 0x0000000115157824 */ /* 0x000fca00078e022a */
[----:B------:R-:W-:Y:S02]  /*2e00*/  SEL R42, R21, RZ, !P0 ;  /* 0x000000ff152a7207 */ /* 0x000fe40004000000 */
[----:B------:R-:W-:-:S03]  /*2e10*/  ISETP.NE.AND P0, PT, R41, 0x2, PT ;  /* 0x000000022900780c */ /* 0x000fc60003f05270 */
[----:B------:R-:W-:Y:S01]  /*2e20*/  IMAD.IADD R23, R23, 0x1, R42 ;  /* 0x0000000117177824 */ /* 0x000fe200078e022a */
[----:B------:R-:W-:Y:S02]  /*2e30*/  SEL R40, R40, R17, !P0 ;  /* 0x0000001128287207 */ /* 0x000fe40004000000 */
[C---:B------:R-:W-:Y:S01]  /*2e40*/  SEL R16, R19.reuse, R16, !P0 ;  /* 0x0000001013107207 */ /* 0x040fe20004000000 */
[----:B------:R-:W-:Y:S01]  /*2e50*/  IMAD.IADD R19, R19, 0x1, R20 ;  /* 0x0000000113137824 */ /* 0x000fe200078e0214 */
[----:B------:R-:W-:Y:S02]  /*2e60*/  SEL R18, R23, RZ, !P1 ;  /* 0x000000ff17127207 */ /* 0x000fe40004800000 */
[C---:B------:R-:W-:Y:S02]  /*2e70*/  ISETP.NE.AND P1, PT, R41.reuse, 0x3, PT ;  /* 0x000000032900780c */ /* 0x040fe40003f25270 */
[----:B------:R-:W-:Y:S01]  /*2e80*/  ISETP.NE.AND P0, PT, R41, 0x4, PT ;  /* 0x000000042900780c */ /* 0x000fe20003f05270 */
[----:B------:R-:W-:Y:S01]  /*2e90*/  IMAD.IADD R17, R25, 0x1, R18 ;  /* 0x0000000119117824 */ /* 0x000fe200078e0212 */
[----:B------:R-:W-:Y:S01]  /*2ea0*/  SEL R40, R21, R40, !P1 ;  /* 0x0000002815287207 */ /* 0x000fe20004800000 */
[----:B------:R-:W1:Y:S01]  /*2eb0*/  SHFL.UP PT, R25, R38, 0x1, RZ ;  /* 0x0420000026197989 */ /* 0x000e6200000e00ff */
[----:B------:R-:W-:Y:S01]  /*2ec0*/  SEL R16, R19, R16, !P1 ;  /* 0x0000001013107207 */ /* 0x000fe20004800000 */
[----:B------:R-:W-:Y:S01]  /*2ed0*/  IMAD.IADD R19, R22, 0x1, R19 ;  /* 0x0000000116137824 */ /* 0x000fe200078e0213 */
[----:B------:R-:W-:-:S02]  /*2ee0*/  SEL R18, R17, RZ, !P2 ;  /* 0x000000ff11127207 */ /* 0x000fc40005000000 */
[----:B------:R-:W-:Y:S02]  /*2ef0*/  ISETP.GE.U32.AND P1, PT, R0, 0x20, PT ;  /* 0x000000200000780c */ /* 0x000fe40003f26070 */
[----:B------:R-:W-:Y:S01]  /*2f00*/  SEL R40, R23, R40, !P0 ;  /* 0x0000002817287207 */ /* 0x000fe20004000000 */
[----:B------:R-:W-:Y:S01]  /*2f10*/  IMAD.IADD R27, R27, 0x1, R18 ;  /* 0x000000011b1b7824 */ /* 0x000fe200078e0212 */
[C---:B------:R-:W-:Y:S01]  /*2f20*/  SEL R16, R19.reuse, R16, !P0 ;  /* 0x0000001013107207 */ /* 0x040fe20004000000 */
[----:B------:R-:W-:Y:S01]  /*2f30*/  IMAD.IADD R19, R19, 0x1, R24 ;  /* 0x0000000113137824 */ /* 0x000fe200078e0218 */
[----:B0-----:R-:W-:Y:S02]  /*2f40*/  ISETP.NE.AND P5, PT, R28, RZ, PT ;  /* 0x000000ff1c00720c */ /* 0x001fe40003fa5270 */
[----:B------:R-:W-:Y:S02]  /*2f50*/  SEL R40, R17, R40, !P4 ;  /* 0x0000002811287207 */ /* 0x000fe40006000000 */
[----:B------:R-:W-:-:S02]  /*2f60*/  SEL R18, R27, RZ, !P5 ;  /* 0x000000ff1b127207 */ /* 0x000fc40006800000 */
[----:B------:R-:W-:Y:S02]  /*2f70*/  ISETP.NE.AND P2, PT, R41, 0x7, PT ;  /* 0x000000072900780c */ /* 0x000fe40003f45270 */
[----:B------:R-:W-:Y:S01]  /*2f80*/  SEL R40, R27, R40, !P3 ;  /* 0x000000281b287207 */ /* 0x000fe20005800000 */
[----:B------:R-:W-:Y:S01]  /*2f90*/  IMAD.IADD R29, R29, 0x1, R18 ;  /* 0x000000011d1d7824 */ /* 0x000fe200078e0212 */
[----:B------:R-:W-:Y:S02]  /*2fa0*/  ISETP.NE.AND P0, PT, R36, RZ, P1 ;  /* 0x000000ff2400720c */ /* 0x000fe40000f05270 */
[----:B------:R-:W-:Y:S01]  /*2fb0*/  SEL R16, R19, R16, !P4 ;  /* 0x0000001013107207 */ /* 0x000fe20006000000 */
[----:B------:R-:W-:Y:S01]  /*2fc0*/  IMAD.IADD R19, R26, 0x1, R19 ;  /* 0x000000011a137824 */ /* 0x000fe200078e0213 */
[----:B-1----:R-:W-:Y:S02]  /*2fd0*/  @P1 ISETP.NE.AND P4, PT, R25, RZ, PT ;  /* 0x000000ff1900120c */ /* 0x002fe40003f85270 */
[----:B------:R-:W-:-:S02]  /*2fe0*/  SEL R40, R29, R40, !P2 ;  /* 0x000000281d287207 */ /* 0x000fc40005000000 */
[C---:B------:R-:W-:Y:S01]  /*2ff0*/  SEL R16, R19.reuse, R16, !P3 ;  /* 0x0000001013107207 */ /* 0x040fe20005800000 */
[----:B------:R-:W-:Y:S01]  /*3000*/  IMAD.IADD R19, R19, 0x1, R28 ;  /* 0x0000000113137824 */ /* 0x000fe200078e021c */
[----:B------:R-:W-:Y:S02]  /*3010*/  @P1 ISETP.NE.AND P5, PT, R36, RZ, PT ;  /* 0x000000ff2400120c */ /* 0x000fe40003fa5270 */
[C---:B------:R-:W-:Y:S01]  /*3020*/  ISETP.NE.AND P3, PT, R30.reuse, RZ, PT ;  /* 0x000000ff1e00720c */ /* 0x040fe20003f65270 */
[----:B------:R-:W-:Y:S01]  /*3030*/  IMAD.IADD R30, R30, 0x1, R19 ;  /* 0x000000011e1e7824 */ /* 0x000fe200078e0213 */
[----:B------:R-:W-:Y:S02]  /*3040*/  @P1 SEL R20, R40, RZ, !P4 ;  /* 0x000000ff28141207 */ /* 0x000fe40006000000 */
[----:B------:R-:W-:Y:S02]  /*3050*/  @P1 SEL R17, R25, RZ, P5 ;  /* 0x000000ff19111207 */ /* 0x000fe40002800000 */
[----:B------:R-:W-:Y:S01]  /*3060*/  SEL R16, R19, R16, !P2 ;  /* 0x0000001013107207 */ /* 0x000fe20005000000 */
[----:B------:R-:W-:Y:S01]  /*3070*/  @P0 IMAD.IADD R40, R35, 0x1, R20 ;  /* 0x0000000123280824 */ /* 0x000fe200078e0214 */
[----:B------:R-:W-:-:S03]  /*3080*/  SEL R18, R29, RZ, !P3 ;  /* 0x000000ff1d127207 */ /* 0x000fc60005800000 */
[----:B------:R-:W-:Y:S02]  /*3090*/  @P1 IMAD.IADD R25, R16, 0x1, R17 ;  /* 0x0000000110191824 */ /* 0x000fe400078e0211 */
[----:B------:R-:W-:Y:S02]  /*30a0*/  IMAD.IADD R31, R31, 0x1, R18 ;  /* 0x000000011f1f7824 */ /* 0x000fe400078e0212 */
[----:B------:R-:W-:Y:S01]  /*30b0*/  @P1 IMAD.MOV.U32 R35, RZ, RZ, R40 ;  /* 0x000000ffff231224 */ /* 0x000fe200078e0028 */
[----:B------:R-:W-:Y:S06]  /*30c0*/  @P1 BRA `(.L_x_1357) ;  /* 0x0000000c001c1947 */ /* 0x000fec0003800000 */
[----:B------:R-:W0:Y:S01]  /*30d0*/  LDC.64 R28, c[0x0][0x3b0] ;  /* 0x0000ec00ff1c7b82 */ /* 0x000e220000000a00 */
[----:B------:R-:W-:Y:S01]  /*30e0*/  ISETP.NE.AND P1, PT, R0, RZ, PT ;  /* 0x000000ff0000720c */ /* 0x000fe20003f25270 */
[----:B------:R-:W-:Y:S01]  /*30f0*/  IMAD.U32 R17, RZ, RZ, UR8 ;  /* 0x00000008ff117e24 */ /* 0x000fe2000f8e00ff */
[----:B------:R-:W1:Y:S11]  /*3100*/  LDCU UR5, c[0x0][0x370] ;  /* 0x00006e00ff0577ac */ /* 0x000e760008000800 */
[----:B------:R-:W-:Y:S01]  /*3110*/  @!P1 IMAD.MOV.U32 R18, RZ, RZ, 0x64 ;  /* 0x00000064ff129424 */ /* 0x000fe200078e00ff */
[----:B------:R2:W-:Y:S01]  /*3120*/  @!P1 STS [UR4+0x74], R30 ;  /* 0x0000741eff009988 */ /* 0x0005e20008000804 */
[----:B------:R-:W-:-:S02]  /*3130*/  @!P1 IMAD.MOV.U32 R19, RZ, RZ, 0x0 ;  /* 0x00000000ff139424 */ /* 0x000fc400078e00ff */
[----:B------:R-:W-:Y:S01]  /*3140*/  @!P1 IMAD.MOV.U32 R16, RZ, RZ, R30 ;  /* 0x000000ffff109224 */ /* 0x000fe200078e001e */
[----:B------:R2:W-:Y:S01]  /*3150*/  @!P1 STS [UR4+0x78], R31 ;  /* 0x0000781fff009988 */ /* 0x0005e20008000804 */
[----:B-1----:R-:W-:Y:S01]  /*3160*/  UISETP.GT.U32.AND UP0, UPT, UR5, 0x1f3, UPT ;  /* 0x000001f30500788c */ /* 0x002fe2000bf04070 */
[----:B0-----:R-:W-:-:S04]  /*3170*/  IMAD.WIDE.U32 R28, R17, 0x10, R28 ;  /* 0x00000010111c7825 */ /* 0x001fc800078e001c */
[----:B------:R-:W-:-:S05]  /*3180*/  @!P1 IMAD.MOV.U32 R17, RZ, RZ, R31 ;  /* 0x000000ffff119224 */ /* 0x000fca00078e001f */
[----:B------:R2:W-:Y:S01]  /*3190*/  @!P1 ST.E.128.STRONG.GPU desc[UR10][R28.64+0x200], R16 ;  /* 0x000200101c009985 */ /* 0x0005e2000c10fd0a */
[----:B------:R-:W-:Y:S05]  /*31a0*/  BRA.U UP0, `(.L_x_1358) ;  /* 0x0000000100087547 */ /* 0x000fea000b800000 */
[----:B------:R0:W-:Y:S06]  /*31b0*/  MEMBAR.SC.CTA ;  /* 0x0000000000007992 */ /* 0x0001ec0000000000 */
[----:B0-----:R-:W-:Y:S05]  /*31c0*/  BRA `(.L_x_1359) ;  /* 0x0000000000087947 */ /* 0x001fea0003800000 */
.L_x_1358:
[----:B------:R-:W-:Y:S05]  /*31d0*/  NANOSLEEP 0x1c2 ;  /* 0x000001c20000795d */ /* 0x000fea0003800000 */
[----:B------:R-:W-:Y:S01]  /*31e0*/  NOP ;  /* 0x0000000000007918 */ /* 0x000fe20000000000 */
.L_x_1359:
[----:B--2---:R-:W-:-:S03]  /*31f0*/  IMAD.WIDE.U32 R16, R0, 0x10, RZ ;  /* 0x0000001000107825 */ /* 0x004fc600078e00ff */
[----:B------:R-:W-:Y:S02]  /*3200*/  LOP3.LUT R23, R16, 0xfffffff0, RZ, 0x3c, !PT ;  /* 0xfffffff010177812 */ /* 0x000fe400078e3cff */
[----:B------:R-:W-:Y:S02]  /*3210*/  LOP3.LUT R17, RZ, R17, RZ, 0x33, !PT ;  /* 0x00000011ff117212 */ /* 0x000fe400078e33ff */
[----:B------:R-:W-:-:S05]  /*3220*/  IADD3 R22, P0, PT, R28, R23, RZ ;  /* 0x000000171c167210 */ /* 0x000fca0007f1e0ff */
[----:B------:R-:W-:-:S08]  /*3230*/  IMAD.X R23, R29, 0x1, R17, P0 ;  /* 0x000000011d177824 */ /* 0x000fd000000e0611 */
.L_x_1361:
[----:B------:R-:W2:Y:S01]  /*3240*/  LD.E.128.STRONG.GPU R16, desc[UR10][R22.64+0x200] ;  /* 0x0002000a16107980 */ /* 0x000ea2000c10fd00 */
[----:B------:R-:W-:Y:S05]  /*3250*/  YIELD ;  /* 0x0000000000007946 */ /* 0x000fea0003800000 */
[----:B------:R-:W-:Y:S01]  /*3260*/  UMOV UR5, 0xffffffff ;  /* 0xffffffff00057882 */ /* 0x000fe20000000000 */
[----:B--2---:R-:W-:-:S04]  /*3270*/  ISETP.NE.U32.AND P0, PT, R18, 0x63, PT ;  /* 0x000000631200780c */ /* 0x004fc80003f05070 */
[----:B------:R-:W-:Y:S01]  /*3280*/  ISETP.NE.AND.EX P0, PT, R19, RZ, PT, P0 ;  /* 0x000000ff1300720c */ /* 0x000fe20003f05300 */
[----:B------:R-:W-:-:S12]  /*3290*/  BRA.DIV UR5, `(.L_x_1360) ;  /* 0x0000007a054c7947 */ /* 0x000fd8000b800000 */
[----:B------:R-:W-:-:S13]  /*32a0*/  VOTE.ANY P0, !P0 ;  /* 0x0000000000ff7806 */ /* 0x000fda0004000100 */
.L_x_1419:
[----:B------:R-:W-:Y:S05]  /*32b0*/  @P0 BRA `(.L_x_1361) ;  /* 0xfffffffc00e00947 */ /* 0x000fea000383ffff */
[----:B------:R-:W-:Y:S01]  /*32c0*/  UMOV UR5, 0xffffffff ;  /* 0xffffffff00057882 */ /* 0x000fe20000000000 */
[----:B------:R-:W-:-:S04]  /*32d0*/  ISETP.NE.U32.AND P0, PT, R18, 0x65, PT ;  /* 0x000000651200780c */ /* 0x000fc80003f05070 */
[----:B------:R-:W-:Y:S01]  /*32e0*/  ISETP.NE.AND.EX P0, PT, R19, RZ, PT, P0 ;  /* 0x000000ff1300720c */ /* 0x000fe20003f05300 */
[----:B------:R-:W-:-:S12]  /*32f0*/  BRA.DIV UR5, `(.L_x_1362) ;  /* 0x0000007a05547947 */ /* 0x000fd8000b800000 */
[----:B------:R-:W0:Y:S01]  /*3300*/  S2R R26, SR_GEMASK ;  /* 0x00000000001a7919 */ /* 0x000e220000003c00 */
[----:B------:R-:W-:Y:S01]  /*3310*/  VOTE.ANY R21, PT, !P0 ;  /* 0x0000000000157806 */ /* 0x000fe200040e0100 */
[----:B------:R-:W-:Y:S01]  /*3320*/  VIADD R24, R36, 0x2 ;  /* 0x0000000224187836 */ /* 0x000fe20000000000 */
[----:B------:R-:W-:Y:S02]  /*3330*/  ISETP.NE.AND P2, PT, R16, RZ, PT ;  /* 0x000000ff1000720c */ /* 0x000fe40003f45270 */
[----:B------:R-:W-:Y:S01]  /*3340*/  ISETP.NE.U32.AND P4, PT, R18, 0x65, PT ;  /* 0x000000651200780c */ /* 0x000fe20003f85070 */
[----:B------:R-:W-:-:S03]  /*3350*/  VIADD R18, R36, 0x10 ;  /* 0x0000001024127836 */ /* 0x000fc60000000000 */
[----:B------:R-:W-:-:S13]  /*3360*/  ISETP.NE.AND.EX P4, PT, R19, RZ, PT, P4 ;  /* 0x000000ff1300720c */ /* 0x000fda0003f85340 */
[----:B------:R-:W-:Y:S02]  /*3370*/  VOTE.ALL P4, P4 ;  /* 0x0000000000ff7806 */ /* 0x000fe40002080000 */
[----:B0-----:R-:W-:-:S05]  /*3380*/  LOP3.LUT R21, R21, 0x80000000, R26, 0xec, !PT ;  /* 0x8000000015157812 */ /* 0x001fca00078eec1a */
[----:B------:R-:W-:-:S05]  /*3390*/  VIADD R20, R21, 0xffffffff ;  /* 0xffffffff15147836 */ /* 0x000fca0000000000 */
[----:B------:R-:W-:-:S04]  /*33a0*/  LOP3.LUT R21, R21, R20, RZ, 0xc, !PT ;  /* 0x0000001415157212 */ /* 0x000fc800078e0cff */
[----:B------:R-:W0:Y:S02]  /*33b0*/  POPC R27, R21 ;  /* 0x00000015001b7309 */ /* 0x000e240000000000 */
[----:B0-----:R-:W0:Y:S01]  /*33c0*/  SHFL.DOWN PT, R23, R17, 0x1, R27 ;  /* 0x0820000011177989 */ /* 0x001e2200000e001b */
[----:B------:R-:W-:-:S03]  /*33d0*/  ISETP.GE.AND P0, PT, R36, R27, PT ;  /* 0x0000001b2400720c */ /* 0x000fc60003f06270 */
[----:B------:R-:W1:Y:S01]  /*33e0*/  SHFL.DOWN PT, R22, R16, 0x1, R27 ;  /* 0x0820000010167989 */ /* 0x000e6200000e001b */
[----:B0-----:R-:W-:-:S04]  /*33f0*/  SEL R23, R23, RZ, !P2 ;  /* 0x000000ff17177207 */ /* 0x001fc80005000000 */
[----:B------:R-:W-:-:S05]  /*3400*/  SEL R23, R23, RZ, !P0 ;  /* 0x000000ff17177207 */ /* 0x000fca0004000000 */
[----:B------:R-:W-:Y:S01]  /*3410*/  IMAD.IADD R20, R17, 0x1, R23 ;  /* 0x0000000111147824 */ /* 0x000fe200078e0217 */
[----:B-1----:R-:W-:Y:S02]  /*3420*/  SEL R23, R22, RZ, !P0 ;  /* 0x000000ff16177207 */ /* 0x002fe40004000000 */
[----:B------:R-:W-:Y:S02]  /*3430*/  ISETP.GT.AND P0, PT, R24, R27, PT ;  /* 0x0000001b1800720c */ /* 0x000fe40003f04270 */
[----:B------:R-:W0:Y:S01]  /*3440*/  SHFL.DOWN PT, R39, R20, 0x2, R27 ;  /* 0x0840000014277989 */ /* 0x000e2200000e001b */
[----:B------:R-:W-:-:S05]  /*3450*/  IMAD.IADD R22, R16, 0x1, R23 ;  /* 0x0000000110167824 */ /* 0x000fca00078e0217 */
[----:B------:R-:W1:Y:S01]  /*3460*/  SHFL.DOWN PT, R38, R22, 0x2, R27 ;  /* 0x0840000016267989 */ /* 0x000e6200000e001b */
[----:B------:R-:W-:-:S04]  /*3470*/  ISETP.NE.AND P2, PT, R22, RZ, PT ;  /* 0x000000ff1600720c */ /* 0x000fc80003f45270 */
[----:B0-----:R-:W-:-:S04]  /*3480*/  SEL R39, R39, RZ, !P2 ;  /* 0x000000ff27277207 */ /* 0x001fc80005000000 */
[----:B------:R-:W-:Y:S02]  /*3490*/  SEL R39, R39, RZ, !P0 ;  /* 0x000000ff27277207 */ /* 0x000fe40004000000 */
[----:B-1----:R-:W-:-:S03]  /*34a0*/  SEL R17, R38, RZ, !P0 ;  /* 0x000000ff26117207 */ /* 0x002fc60004000000 */
[----:B------:R-:W-:Y:S02]  /*34b0*/  IMAD.IADD R16, R20, 0x1, R39 ;  /* 0x0000000114107824 */ /* 0x000fe400078e0227 */
[----:B------:R-:W-:Y:S02]  /*34c0*/  IMAD.IADD R38, R22, 0x1, R17 ;  /* 0x0000000116267824 */ /* 0x000fe400078e0211 */
[C---:B------:R-:W-:Y:S01]  /*34d0*/  VIADD R20, R36.reuse, 0x4 ;  /* 0x0000000424147836 */ /* 0x040fe20000000000 */
[----:B------:R-:W0:Y:S01]  /*34e0*/  SHFL.DOWN PT, R23, R16, 0x4, R27 ;  /* 0x0880000010177989 */ /* 0x000e2200000e001b */
[----:B------:R-:W-:Y:S01]  /*34f0*/  VIADD R22, R36, 0x8 ;  /* 0x0000000824167836 */ /* 0x000fe20000000000 */
[----:B------:R-:W-:Y:S02]  /*3500*/  ISETP.NE.AND P2, PT, R38, RZ, PT ;  /* 0x000000ff2600720c */ /* 0x000fe40003f45270 */
[----:B------:R-:W1:Y:S01]  /*3510*/  SHFL.DOWN PT, R17, R38, 0x4, R27 ;  /* 0x0880000026117989 */ /* 0x000e6200000e001b */
[----:B------:R-:W-:-:S02]  /*3520*/  ISETP.GT.AND P0, PT, R20, R27, PT ;  /* 0x0000001b1400720c */ /* 0x000fc40003f04270 */
[----:B0-----:R-:W-:-:S04]  /*3530*/  SEL R23, R23, RZ, !P2 ;  /* 0x000000ff17177207 */ /* 0x001fc80005000000 */
[----:B------:R-:W-:Y:S02]  /*3540*/  SEL R23, R23, RZ, !P0 ;  /* 0x000000ff17177207 */ /* 0x000fe40004000000 */
[----:B-1----:R-:W-:Y:S02]  /*3550*/  SEL R17, R17, RZ, !P0 ;  /* 0x000000ff11117207 */ /* 0x002fe40004000000 */
[----:B------:R-:W-:Y:S01]  /*3560*/  ISETP.GT.AND P0, PT, R22, R27, PT ;  /* 0x0000001b1600720c */ /* 0x000fe20003f04270 */
[----:B------:R-:W-:Y:S02]  /*3570*/  IMAD.IADD R20, R16, 0x1, R23 ;  /* 0x0000000110147824 */ /* 0x000fe400078e0217 */
[----:B------:R-:W-:-:S03]  /*3580*/  IMAD.IADD R40, R38, 0x1, R17 ;  /* 0x0000000126287824 */ /* 0x000fc600078e0211 */
[----:B------:R-:W0:Y:S02]  /*3590*/  SHFL.DOWN PT, R23, R20, 0x8, R27 ;  /* 0x0900000014177989 */ /* 0x000e2400000e001b */
[----:B------:R-:W-:Y:S02]  /*35a0*/  ISETP.NE.AND P2, PT, R40, RZ, PT ;  /* 0x000000ff2800720c */ /* 0x000fe40003f45270 */
[----:B------:R-:W1:Y:S02]  /*35b0*/  SHFL.DOWN PT, R16, R40, 0x8, R27 ;  /* 0x0900000028107989 */ /* 0x000e6400000e001b */
[----:B0-----:R-:W-:-:S04]  /*35c0*/  SEL R23, R23, RZ, !P2 ;  /* 0x000000ff17177207 */ /* 0x001fc80005000000 */
[----:B------:R-:W-:Y:S02]  /*35d0*/  SEL R23, R23, RZ, !P0 ;  /* 0x000000ff17177207 */ /* 0x000fe40004000000 */
[----:B-1----:R-:W-:Y:S02]  /*35e0*/  SEL R17, R16, RZ, !P0 ;  /* 0x000000ff10117207 */ /* 0x002fe40004000000 */
[----:B------:R-:W-:Y:S01]  /*35f0*/  ISETP.GT.AND P0, PT, R18, R27, PT ;  /* 0x0000001b1200720c */ /* 0x000fe20003f04270 */
[----:B------:R-:W-:Y:S02]  /*3600*/  IMAD.IADD R22, R20, 0x1, R23 ;  /* 0x0000000114167824 */ /* 0x000fe400078e0217 */
[----:B------:R-:W-:Y:S02]  /*3610*/  IMAD.IADD R38, R40, 0x1, R17 ;  /* 0x0000000128267824 */ /* 0x000fe400078e0211 */
[----:B------:R-:W0:Y:S01]  /*3620*/  LDC.64 R16, c[0x0][0x3b0] ;  /* 0x0000ec00ff107b82 */ /* 0x000e220000000a00 */
[----:B------:R-:W1:Y:S02]  /*3630*/  SHFL.DOWN PT, R23, R22, 0x10, R27 ;  /* 0x0a00000016177989 */ /* 0x000e6400000e001b */
[----:B------:R-:W-:-:S02]  /*3640*/  ISETP.NE.AND P2, PT, R38, RZ, PT ;  /* 0x000000ff2600720c */ /* 0x000fc40003f45270 */
[----:B------:R-:W2:Y:S02]  /*3650*/  SHFL.DOWN PT, R20, R38, 0x10, R27 ;  /* 0x0a00000026147989 */ /* 0x000ea400000e001b */
[----:B-1----:R-:W-:Y:S02]  /*3660*/  SEL R23, R23, RZ, !P2 ;  /* 0x000000ff17177207 */ /* 0x002fe40005000000 */
[----:B0-----:R-:W-:Y:S02]  /*3670*/  IADD3 R40, P2, PT, R16, 0x200, RZ ;  /* 0x0000020010287810 */ /* 0x001fe40007f5e0ff */
[----:B--2---:R-:W-:Y:S02]  /*3680*/  SEL R19, R20, RZ, !P0 ;  /* 0x000000ff14137207 */ /* 0x004fe40004000000 */
[----:B------:R-:W-:Y:S01]  /*3690*/  SEL R23, R23, RZ, !P0 ;  /* 0x000000ff17177207 */ /* 0x000fe20004000000 */
[----:B------:R-:W-:Y:S01]  /*36a0*/  IMAD.X R41, RZ, RZ, R17, P2 ;  /* 0x000000ffff297224 */ /* 0x000fe200010e0611 */
[----:B------:R-:W-:Y:S01]  /*36b0*/  LOP3.LUT R16, RZ, R0, RZ, 0x33, !PT ;  /* 0x00000000ff107212 */ /* 0x000fe200078e33ff */
[----:B------:R-:W-:-:S02]  /*36c0*/  IMAD.IADD R20, R38, 0x1, R19 ;  /* 0x0000000126147824 */ /* 0x000fc400078e0213 */
[----:B------:R-:W-:Y:S02]  /*36d0*/  IMAD.IADD R22, R22, 0x1, R23 ;  /* 0x0000000116167824 */ /* 0x000fe400078e0217 */
[----:B------:R-:W-:-:S07]  /*36e0*/  VIADD R27, R16, UR8 ;  /* 0x00000008101b7c36 */ /* 0x000fce0008000000 */
.L_x_1433:
[----:B------:R-:W-:Y:S05]  /*36f0*/  @!P4 BRA `(.L_x_1363) ;  /* 0x00000004002cc947 */ /* 0x000fea0003800000 */
.L_x_1367:
[----:B------:R-:W-:-:S07]  /*3700*/  IMAD.WIDE R38, R27, 0x10, R40 ;  /* 0x000000101b267825 */ /* 0x000fce00078e0228 */
.L_x_1365:
[----:B------:R-:W2:Y:S01]  /*3710*/  LD.E.128.STRONG.GPU R16, desc[UR10][R38.64+-0x200] ;  /* 0xfffe000a26107980 */ /* 0x000ea2000c10fd00 */
[----:B------:R-:W-:Y:S05]  /*3720*/  YIELD ;  /* 0x0000000000007946 */ /* 0x000fea0003800000 */
[----:B------:R-:W-:Y:S01]  /*3730*/  UMOV UR5, 0xffffffff ;  /* 0xffffffff00057882 */ /* 0x000fe20000000000 */
[----:B--2---:R-:W-:-:S04]  /*3740*/  ISETP.NE.U32.AND P0, PT, R18, 0x63, PT ;  /* 0x000000631200780c */ /* 0x004fc80003f05070 */
[----:B------:R-:W-:Y:S01]  /*3750*/  ISETP.NE.AND.EX P0, PT, R19, RZ, PT, P0 ;  /* 0x000000ff1300720c */ /* 0x000fe20003f05300 */
[----:B------:R-:W-:-:S12]  /*3760*/  BRA.DIV UR5, `(.L_x_1364) ;  /* 0x0000007e05047947 */ /* 0x000fd8000b800000 */
[----:B------:R-:W-:-:S13]  /*3770*/  VOTE.ANY P0, !P0 ;  /* 0x0000000000ff7806 */ /* 0x000fda0004000100 */
.L_x_1436:
[----:B------:R-:W-:Y:S05]  /*3780*/  @P0 BRA `(.L_x_1365) ;  /* 0xfffffffc00e00947 */ /* 0x000fea000383ffff */
[----:B------:R-:W-:Y:S01]  /*3790*/  UMOV UR5, 0xffffffff ;  /* 0xffffffff00057882 */ /* 0x000fe20000000000 */
[----:B------:R-:W-:-:S04]  /*37a0*/  ISETP.NE.U32.AND P0, PT, R18, 0x65, PT ;  /* 0x000000651200780c */ /* 0x000fc80003f05070 */
[----:B------:R-:W-:Y:S01]  /*37b0*/  ISETP.NE.AND.EX P0, PT, R19, RZ, PT, P0 ;  /* 0x000000ff1300720c */ /* 0x000fe20003f05300 */
[----:B------:R-:W-:-:S12]  /*37c0*/  BRA.DIV UR5, `(.L_x_1366) ;  /* 0x0000007e050c7947 */ /* 0x000fd8000b800000 */
[----:B------:R-:W-:Y:S01]  /*37d0*/  VOTE.ANY R21, PT, !P0 ;  /* 0x0000000000157806 */ /* 0x000fe200040e0100 */
[----:B------:R-:W-:Y:S01]  /*37e0*/  VIADD R27, R27, 0xffffffe0 ;  /* 0xffffffe01b1b7836 */ /* 0x000fe20000000000 */
[----:B------:R-:W-:Y:S02]  /*37f0*/  ISETP.NE.AND P2, PT, R16, RZ, PT ;  /* 0x000000ff1000720c */ /* 0x000fe40003f45270 */
[----:B------:R-:W-:Y:S02]  /*3800*/  LOP3.LUT R21, R21, 0x80000000, R26, 0xec, !PT ;  /* 0x8000000015157812 */ /* 0x000fe400078eec1a */
[----:B------:R-:W-:Y:S01]  /*3810*/  ISETP.NE.U32.AND P4, PT, R18, 0x65, PT ;  /* 0x000000651200780c */ /* 0x000fe20003f85070 */
[----:B------:R-:W-:Y:S02]  /*3820*/  VIADD R18, R36, 0x10 ;  /* 0x0000001024127836 */ /* 0x000fe40000000000 */
[----:B------:R-:W-:Y:S01]  /*3830*/  VIADD R24, R21, 0xffffffff ;  /* 0xffffffff15187836 */ /* 0x000fe20000000000 */
[----:B------:R-:W-:-:S04]  /*3840*/  ISETP.NE.AND.EX P4, PT, R19, RZ, PT, P4 ;  /* 0x000000ff1300720c */ /* 0x000fc80003f85340 */
[----:B------:R-:W-:-:S04]  /*3850*/  LOP3.LUT R24, R21, R24, RZ, 0xc, !PT ;  /* 0x0000001815187212 */ /* 0x000fc800078e0cff */
[----:B------:R0:W1:Y:S05]  /*3860*/  POPC R43, R24 ;  /* 0x00000018002b7309 */ /* 0x00006a0000000000 */
[----:B------:R-:W-:Y:S01]  /*3870*/  VOTE.ALL P4, P4 ;  /* 0x0000000000ff7806 */ /* 0x000fe20002080000 */
[C---:B0-----:R-:W-:Y:S01]  /*3880*/  VIADD R24, R36.reuse, 0x2 ;  /* 0x0000000224187836 */ /* 0x041fe20000000000 */
[----:B-1----:R-:W0:Y:S01]  /*3890*/  SHFL.DOWN PT, R23, R17, 0x1, R43 ;  /* 0x0820000011177989 */ /* 0x002e2200000e002b */
[----:B------:R-:W-:-:S03]  /*38a0*/  ISETP.GE.AND P0, PT, R36, R43, PT ;  /* 0x0000002b2400720c */ /* 0x000fc60003f06270 */
[----:B------:R-:W1:Y:S01]  /*38b0*/  SHFL.DOWN PT, R39, R16, 0x1, R43 ;  /* 0x0820000010277989 */ /* 0x000e6200000e002b */
[----:B0-----:R-:W-:-:S04]  /*38c0*/  SEL R23, R23, RZ, !P2 ;  /* 0x000000ff17177207 */ /* 0x001fc80005000000 */
[----:B------:R-:W-:Y:S02]  /*38d0*/  SEL R23, R23, RZ, !P0 ;  /* 0x000000ff17177207 */ /* 0x000fe40004000000 */
[----:B-1----:R-:W-:Y:S02]  /*38e0*/  SEL R39, R39, RZ, !P0 ;  /* 0x000000ff27277207 */ /* 0x002fe40004000000 */
[----:B------:R-:W-:Y:S01]  /*38f0*/  ISETP.GT.AND P0, PT, R24, R43, PT ;  /* 0x0000002b1800720c */ /* 0x000fe20003f04270 */
[----:B------:R-:W-:Y:S02]  /*3900*/  IMAD.IADD R38, R17, 0x1, R23 ;  /* 0x0000000111267824 */ /* 0x000fe400078e0217 */
[----:B------:R-:W-:Y:S02]  /*3910*/  IMAD.IADD R39, R16, 0x1, R39 ;  /* 0x0000000110277824 */ /* 0x000fe400078e0227 */
[----:B------:R-:W-:Y:S01]  /*3920*/  VIADD R24, R36, 0x4 ;  /* 0x0000000424187836 */ /* 0x000fe20000000000 */
[----:B------:R-:W0:Y:S02]  /*3930*/  SHFL.DOWN PT, R23, R38, 0x2, R43 ;  /* 0x0840000026177989 */ /* 0x000e2400000e002b */
[----:B------:R-:W-:-:S02]  /*3940*/  ISETP.NE.AND P2, PT, R39, RZ, PT ;  /* 0x000000ff2700720c */ /* 0x000fc40003f45270 */
[----:B------:R-:W1:Y:S02]  /*3950*/  SHFL.DOWN PT, R17, R39, 0x2, R43 ;  /* 0x0840000027117989 */ /* 0x000e6400000e002b */
        /* <DEDUP_REMOVED lines=11> */
[----:B-1----:R-:W-:-:S03]  /*3a10*/  SEL R23, R23, RZ, !P0 ;  /* 0x000000ff17177207 */ /* 0x002fc60004000000 */
[----:B------:R-:W-:Y:S02]  /*3a20*/  IMAD.IADD R38, R16, 0x1, R45 ;  /* 0x0000000110267824 */ /* 0x000fe400078e022d */
[----:B------:R-:W-:Y:S02]  /*3a30*/  IMAD.IADD R44, R42, 0x1, R23 ;  /* 0x000000012a2c7824 */ /* 0x000fe400078e0217 */
[----:B------:R-:W-:Y:S01]  /*3a40*/  VIADD R16, R36, 0x8 ;  /* 0x0000000824107836 */ /* 0x000fe20000000000 */
[----:B------:R-:W0:Y:S02]  /*3a50*/  SHFL.DOWN PT, R39, R38, 0x8, R43 ;  /* 0x0900000026277989 */ /* 0x000e2400000e002b */
        /* <DEDUP_REMOVED lines=12> */
[----:B0-----:R-:W-:Y:S02]  /*3b20*/  SEL R39, R39, RZ, !P2 ;  /* 0x000000ff27277207 */ /* 0x001fe40005000000 */
[----:B------:R-:W-:Y:S02]  /*3b30*/  ISETP.NE.AND P2, PT, R20, RZ, PT ;  /* 0x000000ff1400720c */ /* 0x000fe40003f45270 */
[----:B------:R-:W-:-:S02]  /*3b40*/  SEL R39, R39, RZ, !P0 ;  /* 0x000000ff27277207 */ /* 0x000fc40004000000 */
[----:B-1----:R-:W-:-:S03]  /*3b50*/  SEL R38, R38, RZ, !P0 ;  /* 0x000000ff26267207 */ /* 0x002fc60004000000 */
[----:B------:R-:W-:Y:S01]  /*3b60*/  IMAD.IADD R39, R16, 0x1, R39 ;  /* 0x0000000110277824 */ /* 0x000fe200078e0227 */
[----:B------:R-:W-:-:S04]  /*3b70*/  IADD3 R20, PT, PT, R17, R38, R20 ;  /* 0x0000002611147210 */ /* 0x000fc80007ffe014 */
[----:B------:R-:W-:-:S05]  /*3b80*/  SEL R39, R39, RZ, !P2 ;  /* 0x000000ff27277207 */ /* 0x000fca0005000000 */
[----:B------:R-:W-:-:S07]  /*3b90*/  IMAD.IADD R22, R39, 0x1, R22 ;  /* 0x0000000127167824 */ /* 0x000fce00078e0216 */
.L_x_1450:
[----:B------:R-:W-:Y:S05]  /*3ba0*/  @P4 BRA `(.L_x_1367) ;  /* 0xfffffff800d44947 */ /* 0x000fea000383ffff */
.L_x_1363:
[----:B------:R-:W-:Y:S01]  /*3bb0*/  ISETP.NE.AND P2, PT, R36, RZ, PT ;  /* 0x000000ff2400720c */ /* 0x000fe20003f45270 */
[----:B------:R-:W-:Y:S01]  /*3bc0*/  BSSY.RECONVERGENT B0, `(.L_x_1368) ;  /* 0x0000014000007945 */ /* 0x000fe20003800200 */
[----:B------:R-:W-:-:S11]  /*3bd0*/  IMAD.MOV.U32 R21, RZ, RZ, R22 ;  /* 0x000000ffff157224 */ /* 0x000fd600078e0016 */
[----:B------:R-:W0:Y:S01]  /*3be0*/  @!P2 S2R R17, SR_CgaCtaId ;  /* 0x000000000011a919 */ /* 0x000e220000008800 */
[----:B------:R-:W-:-:S04]  /*3bf0*/  @!P2 MOV R16, 0x400 ;  /* 0x000004000010a802 */ /* 0x000fc80000000f00 */
[----:B0-----:R-:W-:Y:S01]  /*3c00*/  @!P2 LEA R24, R17, R16, 0x18 ;  /* 0x000000101118a211 */ /* 0x001fe200078ec0ff */
[----:B------:R-:W-:Y:S06]  /*3c10*/  @P1 BRA `(.L_x_1369) ;  /* 0x0000000000381947 */ /* 0x000fec0003800000 */
[----:B------:R-:W0:Y:S01]  /*3c20*/  S2UR UR6, SR_CgaCtaId ;  /* 0x00000000000679c3 */ /* 0x000e220000008800 */
[C---:B------:R-:W-:Y:S01]  /*3c30*/  ISETP.NE.AND P0, PT, R30.reuse, RZ, PT ;  /* 0x000000ff1e00720c */ /* 0x040fe20003f05270 */
[----:B------:R-:W-:Y:S01]  /*3c40*/  UMOV UR5, 0x400 ;  /* 0x0000040000057882 */ /* 0x000fe20000000000 */
[----:B------:R-:W-:Y:S02]  /*3c50*/  IMAD.IADD R23, R30, 0x1, R20 ;  /* 0x000000011e177824 */ /* 0x000fe400078e0214 */
[----:B------:R-:W-:Y:S01]  /*3c60*/  SEL R16, R22, RZ, !P0 ;  /* 0x000000ff16107207 */ /* 0x000fe20004000000 */
[----:B------:R-:W-:Y:S02]  /*3c70*/  IMAD.MOV.U32 R18, RZ, RZ, 0x65 ;  /* 0x00000065ff127424 */ /* 0x000fe400078e00ff */
[----:B------:R-:W-:Y:S02]  /*3c80*/  IMAD.MOV.U32 R19, RZ, RZ, 0x0 ;  /* 0x00000000ff137424 */ /* 0x000fe400078e00ff */
[----:B------:R-:W-:-:S02]  /*3c90*/  IMAD.IADD R17, R31, 0x1, R16 ;  /* 0x000000011f117824 */ /* 0x000fc400078e0210 */
[----:B------:R-:W-:-:S05]  /*3ca0*/  IMAD.MOV.U32 R16, RZ, RZ, R23 ;  /* 0x000000ffff107224 */ /* 0x000fca00078e0017 */
[----:B------:R1:W-:Y:S01]  /*3cb0*/  ST.E.128.STRONG.GPU desc[UR10][R28.64+0x200], R16 ;  /* 0x000200101c007985 */ /* 0x0003e2000c10fd0a */
[----:B0-----:R-:W-:-:S09]  /*3cc0*/  ULEA UR5, UR6, UR5, 0x18 ;  /* 0x0000000506057291 */ /* 0x001fd2000f8ec0ff */
[----:B------:R1:W-:Y:S04]  /*3cd0*/  STS.64 [UR5+0x68], R22 ;  /* 0x00006816ff007988 */ /* 0x0003e80008000a05 */
[----:B------:R1:W-:Y:S04]  /*3ce0*/  STS [UR5+0x70], R17 ;  /* 0x00007011ff007988 */ /* 0x0003e80008000805 */
[----:B------:R1:W-:Y:S02]  /*3cf0*/  STS [UR5+0x64], R20 ;  /* 0x00006414ff007988 */ /* 0x0003e40008000805 */
.L_x_1369:
[----:B------:R-:W-:Y:S05]  /*3d00*/  BSYNC.RECONVERGENT B0 ;  /* 0x0000000000007941 */ /* 0x000fea0003800200 */
.L_x_1368:
[----:B------:R0:W-:Y:S01]  /*3d10*/  @!P2 STS.64 [R24+0x48], R20 ;  /* 0x000048141800a388 */ /* 0x0001e20000000a00 */
[----:B------:R-:W-:Y:S02]  /*3d20*/  @!P2 IMAD.MOV.U32 R25, RZ, RZ, R20 ;  /* 0x000000ffff19a224 */ /* 0x000fe400078e0014 */
[----:B------:R-:W-:-:S07]  /*3d30*/  @!P2 IMAD.MOV.U32 R35, RZ, RZ, R22 ;  /* 0x000000ffff23a224 */ /* 0x000fce00078e0016 */
.L_x_1357:
[----:B------:R-:W-:Y:S05]  /*3d40*/  WARPSYNC.ALL ;  /* 0x0000000000007948 */ /* 0x000fea0003800000 */
[----:B------:R-:W-:Y:S01]  /*3d50*/  ISETP.NE.AND P0, PT, R0, RZ, PT ;  /* 0x000000ff0000720c */ /* 0x000fe20003f05270 */
[----:B------:R-:W2:Y:S08]  /*3d60*/  S2UR UR5, SR_CgaCtaId ;  /* 0x00000000000579c3 */ /* 0x000eb00000008800 */
[----:B------:R-:W-:Y:S04]  /*3d70*/  BAR.SYNC.DEFER_BLOCKING 0x0 ;  /* 0x0000000000007b1d */ /* 0x000fe80000010000 */
[----:B------:R-:W-:-:S02]  /*3d80*/  @P0 ISETP.NE.AND P1, PT, R25, RZ, PT ;  /* 0x000000ff1900020c */ /* 0x000fc40003f25270 */
[----:B------:R-:W-:Y:S01]  /*3d90*/  ISETP.NE.AND P2, PT, R34, R2, PT ;  /* 0x000000022200720c */ /* 0x000fe20003f45270 */
[----:B------:R-:W-:-:S03]  /*3da0*/  UMOV UR4, 0x400 ;  /* 0x0000040000047882 */ /* 0x000fc60000000000 */
[----:B-1----:R-:W-:-:S05]  /*3db0*/  SEL R22, RZ, 0x1, !P2 ;  /* 0x00000001ff167807 */ /* 0x002fca0005000000 */
[----:B------:R-:W-:Y:S01]  /*3dc0*/  VIADD R46, R22, 0x1 ;  /* 0x00000001162e7836 */ /* 0x000fe20000000000 */
[----:B--2---:R-:W-:-:S09]  /*3dd0*/  ULEA UR8, UR5, UR4, 0x18 ;  /* 0x0000000405087291 */ /* 0x004fd2000f8ec0ff */
[----:B------:R-:W1:Y:S04]  /*3de0*/  @P0 LDS.64 R16, [UR8+0x48] ;  /* 0x00004808ff100984 */ /* 0x000e680008000a00 */
[----:B------:R-:W2:Y:S01]  /*3df0*/  LDS R23, [UR8+0x74] ;  /* 0x00007408ff177984 */ /* 0x000ea20008000800 */
[----:B-1----:R-:W-:Y:S01]  /*3e00*/  @P0 SEL R18, R17, RZ, !P1 ;  /* 0x000000ff11120207 */ /* 0x002fe20004800000 */
[----:B------:R-:W-:Y:S01]  /*3e10*/  @P0 IMAD.IADD R16, R25, 0x1, R16 ;  /* 0x0000000119100824 */ /* 0x000fe200078e0210 */
[----:B------:R-:W-:-:S03]  /*3e20*/  ISETP.NE.AND P1, PT, R2, R4, PT ;  /* 0x000000040200720c */ /* 0x000fc60003f25270 */
[----:B------:R-:W-:Y:S02]  /*3e30*/  @P0 IMAD.IADD R35, R35, 0x1, R18 ;  /* 0x0000000123230824 */ /* 0x000fe400078e0212 */
[----:B------:R-:W-:Y:S01]  /*3e40*/  @P0 IMAD.MOV.U32 R25, RZ, RZ, R16 ;  /* 0x000000ffff190224 */ /* 0x000fe200078e0010 */
[----:B------:R-:W-:Y:S02]  /*3e50*/  ISETP.NE.AND P0, PT, R4, R6, PT ;  /* 0x000000060400720c */ /* 0x000fe40003f05270 */
[----:B------:R-:W-:Y:S01]  /*3e60*/  SEL R18, R35, RZ, !P2 ;  /* 0x000000ff23127207 */ /* 0x000fe20005000000 */
[----:B------:R-:W-:-:S04]  /*3e70*/  IMAD.IADD R49, R22, 0x1, R25 ;  /* 0x0000000116317824 */ /* 0x000fc800078e0219 */
[----:B------:R-:W-:Y:S02]  /*3e80*/  IMAD.IADD R3, R3, 0x1, R18 ;  /* 0x0000000103037824 */ /* 0x000fe400078e0212 */
[----:B------:R-:W-:-:S03]  /*3e90*/  @!P1 IMAD.MOV R46, RZ, RZ, R22 ;  /* 0x000000ffff2e9224 */ /* 0x000fc600078e0216 */
[----:B------:R-:W-:Y:S01]  /*3ea0*/  SEL R16, R3, RZ, !P1 ;  /* 0x000000ff03107207 */ /* 0x000fe20004800000 */
[----:B------:R-:W-:Y:S01]  /*3eb0*/  IMAD.IADD R46, R25, 0x1, R46 ;  /* 0x00000001192e7824 */ /* 0x000fe200078e022e */
[----:B------:R-:W-:-:S03]  /*3ec0*/  ISETP.NE.AND P1, PT, R6, R8, PT ;  /* 0x000000080600720c */ /* 0x000fc60003f25270 */
[----:B------:R-:W-:Y:S02]  /*3ed0*/  IMAD.IADD R5, R5, 0x1, R16 ;  /* 0x0000000105057824 */ /* 0x000fe400078e0210 */
[----:B------:R-:W-:Y:S02]  /*3ee0*/  VIADD R16, R46, 0x1 ;  /* 0x000000012e107836 */ /* 0x000fe40000000000 */
[----:B------:R-:W-:Y:S01]  /*3ef0*/  @!P0 IMAD.MOV R16, RZ, RZ, R46 ;  /* 0x000000ffff108224 */ /* 0x000fe200078e022e */
[----:B------:R-:W-:Y:S02]  /*3f00*/  SEL R18, R5, RZ, !P0 ;  /* 0x000000ff05127207 */ /* 0x000fe40004000000 */
[----:B------:R-:W-:Y:S01]  /*3f10*/  ISETP.NE.AND P0, PT, R8, R10, PT ;  /* 0x0000000a0800720c */ /* 0x000fe20003f05270 */
[----:B------:R-:W-:Y:S02]  /*3f20*/  VIADD R17, R16, 0x1 ;  /* 0x0000000110117836 */ /* 0x000fe40000000000 */
[----:B------:R-:W-:-:S02]  /*3f30*/  IMAD.IADD R7, R7, 0x1, R18 ;  /* 0x0000000107077824 */ /* 0x000fc400078e0212 */
[----:B------:R-:W-:-:S03]  /*3f40*/  @!P1 IMAD.MOV R17, RZ, RZ, R16 ;  /* 0x000000ffff119224 */ /* 0x000fc600078e0210 */
[----:B------:R-:W-:Y:S02]  /*3f50*/  SEL R18, R7, RZ, !P1 ;  /* 0x000000ff07127207 */ /* 0x000fe40004800000 */
[----:B------:R-:W-:-:S03]  /*3f60*/  ISETP.NE.AND P1, PT, R10, R12, PT ;  /* 0x0000000c0a00720c */ /* 0x000fc60003f25270 */
[----:B------:R-:W-:Y:S02]  /*3f70*/  IMAD.IADD R9, R9, 0x1, R18 ;  /* 0x0000000109097824 */ /* 0x000fe400078e0212 */
[----:B------:R-:W-:Y:S02]  /*3f80*/  VIADD R18, R17, 0x1 ;  /* 0x0000000111127836 */ /* 0x000fe40000000000 */
[----:B------:R-:W-:Y:S01]  /*3f90*/  @!P0 IMAD.MOV R18, RZ, RZ, R17 ;  /* 0x000000ffff128224 */ /* 0x000fe200078e0211 */
[----:B0-----:R-:W-:Y:S02]  /*3fa0*/  SEL R20, R9, RZ, !P0 ;  /* 0x000000ff09147207 */ /* 0x001fe40004000000 */
        /* <DEDUP_REMOVED lines=9> */
[----:B------:R-:W-:Y:S02]  /*4040*/  SEL R24, R13, RZ, !P0 ;  /* 0x000000ff0d187207 */ /* 0x000fe40004000000 */
[----:B--2---:R-:W-:Y:S01]  /*4050*/  ISETP.GE.AND P0, PT, R23, 0x101, PT ;  /* 0x000001011700780c */ /* 0x004fe20003f06270 */
[----:B------:R-:W-:Y:S02]  /*4060*/  VIADD R21, R20, 0x1 ;  /* 0x0000000114157836 */ /* 0x000fe40000000000 */
[----:B------:R-:W-:-:S02]  /*4070*/  IMAD.IADD R15, R15, 0x1, R24 ;  /* 0x000000010f0f7824 */ /* 0x000fc400078e0218 */
[----:B------:R-:W-:-:S03]  /*4080*/  @!P1 IMAD.MOV R21, RZ, RZ, R20 ;  /* 0x000000ffff159224 */ /* 0x000fc600078e0214 */
[----:B------:R-:W-:-:S05]  /*4090*/  SEL R24, R15, RZ, !P1 ;  /* 0x000000ff0f187207 */ /* 0x000fca0004800000 */
[----:B------:R-:W-:Y:S01]  /*40a0*/  IMAD.IADD R33, R33, 0x1, R24 ;  /* 0x0000000121217824 */ /* 0x000fe200078e0218 */
[----:B------:R-:W-:Y:S06]  /*40b0*/  @!P0 BRA `(.L_x_1370) ;  /* 0x0000000c00488947 */ /* 0x000fec0003800000 */
[----:B------:R-:W0:Y:S01]  /*40c0*/  LDS R41, [UR8+0x64] ;  /* 0x00006408ff297984 */ /* 0x000e220008000800 */
        /* <DEDUP_REMOVED lines=28> */
[----:B------:R-:W-:Y:S01]  /*4290*/  ISETP.GE.AND P0, PT, R0, R23, PT ;  /* 0x000000170000720c */ /* 0x000fe20003f06270 */
[--C-:B------:R-:W-:Y:S02]  /*42a0*/  @P2 IMAD.IADD R21, R21, 0x1, -R41.reuse ;  /* 0x0000000115152824 */ /* 0x100fe400078e0a29 */
[----:B------:R0:W-:Y:S02]  /*42b0*/  @P6 STS.64 [R17], R8 ;  /* 0x0000000811006388 */ /* 0x0001e40000000a00 */
[----:B------:R-:W-:Y:S01]  /*42c0*/  @P3 IMAD.IADD R20, R20, 0x1, -R41 ;  /* 0x0000000114143824 */ /* 0x000fe200078e0a29 */
[----:B------:R-:W-:Y:S01]  /*42d0*/  @P2 LEA R21, R21, UR8, 0x3 ;  /* 0x0000000815152c11 */ /* 0x000fe2000f8e18ff */
[----:B------:R0:W-:Y:S03]  /*42e0*/  @P5 STS.64 [R18], R10 ;  /* 0x0000000a12005388 */ /* 0x0001e60000000a00 */
[----:B------:R-:W-:Y:S01]  /*42f0*/  @P3 LEA R20, R20, UR8, 0x3 ;  /* 0x0000000814143c11 */ /* 0x000fe2000f8e18ff */
[----:B------:R0:W-:Y:S04]  /*4300*/  @P4 STS.64 [R19], R12 ;  /* 0x0000000c13004388 */ /* 0x0001e80000000a00 */
[----:B------:R0:W-:Y:S04]  /*4310*/  @P3 STS.64 [R20], R14 ;  /* 0x0000000e14003388 */ /* 0x0001e80000000a00 */
[----:B------:R0:W-:Y:S01]  /*4320*/  @P2 STS.64 [R21], R32 ;  /* 0x0000002015002388 */ /* 0x0001e20000000a00 */
[----:B------:R-:W-:Y:S06]  /*4330*/  BAR.SYNC.DEFER_BLOCKING 0x0 ;  /* 0x0000000000007b1d */ /* 0x000fec0000010000 */
[----:B------:R-:W-:Y:S05]  /*4340*/  @P0 EXIT ;  /* 0x000000000000094d */ /* 0x000fea0003800000 */
        /* <DEDUP_REMOVED lines=8> */
[----:B------:R-:W-:Y:S01]  /*43d0*/  LEA.HI R2, R2, 0x1, RZ, 0x18 ;  /* 0x0000000102027811 */ /* 0x000fe200078fc0ff */
[C---:B------:R-:W-:Y:S01]  /*43e0*/  IMAD.IADD R11, R0.reuse, 0x1, R41 ;  /* 0x00000001000b7824 */ /* 0x040fe200078e0229 */
[----:B------:R-:W-:-:S03]  /*43f0*/  LEA R10, R0, UR8, 0x3 ;  /* 0x00000008000a7c11 */ /* 0x000fc6000f8e18ff */
[C---:B------:R-:W-:Y:S01]  /*4400*/  IMAD.SHL.U32 R3, R2.reuse, 0x100, RZ ;  /* 0x0000010002037824 */ /* 0x040fe200078e00ff */
[----:B------:R-:W-:Y:S01]  /*4410*/  LOP3.LUT R2, R2, 0x3, RZ, 0xc0, !PT ;  /* 0x0000000302027812 */ /* 0x000fe200078ec0ff */
[----:B------:R-:W1:Y:S03]  /*4420*/  LDC.64 R8, c[0x0][0x398] ;  /* 0x0000e600ff087b82 */ /* 0x000e660000000a00 */
[----:B------:R-:W-:Y:S01]  /*4430*/  LOP3.LUT R3, R3, 0x300, RZ, 0xc0, !PT ;  /* 0x0000030003037812 */ /* 0x000fe200078ec0ff */
[----:B------:R-:W-:-:S04]  /*4440*/  IMAD.MOV R12, RZ, RZ, -R2 ;  /* 0x000000ffff0c7224 */ /* 0x000fc800078e0a02 */
[----:B------:R-:W-:-:S07]  /*4450*/  IMAD.IADD R0, R0, 0x1, R3 ;  /* 0x0000000100007824 */ /* 0x000fce00078e0203 */
.L_x_1373:
[----:B--2---:R2:W3:Y:S01]  /*4460*/  LDS.64 R14, [R10] ;  /* 0x000000000a0e7984 */ /* 0x0044e20000000a00 */
[----:B-1----:R-:W-:-:S04]  /*4470*/  IMAD.WIDE R4, R11, 0x4, R8 ;  /* 0x000000040b047825 */ /* 0x002fc800078e0208 */
[----:B0-----:R-:W-:-:S04]  /*4480*/  IMAD.WIDE R2, R11, 0x4, R6 ;  /* 0x000000040b027825 */ /* 0x001fc800078e0206 */
[----:B------:R-:W-:Y:S02]  /*4490*/  VIADD R12, R12, 0x1 ;  /* 0x000000010c0c7836 */ /* 0x000fe40000000000 */
[----:B------:R-:W-:Y:S02]  /*44a0*/  VIADD R11, R11, 0x100 ;  /* 0x000001000b0b7836 */ /* 0x000fe40000000000 */
[----:B--2---:R-:W-:Y:S01]  /*44b0*/  VIADD R10, R10, 0x800 ;  /* 0x000008000a0a7836 */ /* 0x004fe20000000000 */
[----:B------:R-:W-:Y:S01]  /*44c0*/  ISETP.NE.AND P0, PT, R12, RZ, PT ;  /* 0x000000ff0c00720c */ /* 0x000fe20003f05270 */
[----:B---3--:R2:W-:Y:S04]  /*44d0*/  STG.E desc[UR10][R4.64], R14 ;  /* 0x0000000e04007986 */ /* 0x0085e8000c10190a */
[----:B------:R2:W-:Y:S08]  /*44e0*/  STG.E desc[UR10][R2.64], R15 ;  /* 0x0000000f02007986 */ /* 0x0005f0000c10190a */
[----:B------:R-:W-:Y:S05]  /*44f0*/  @P0 BRA `(.L_x_1373) ;  /* 0xfffffffc00d80947 */ /* 0x000fea000383ffff */
.L_x_1372:
[----:B------:R-:W-:Y:S05]  /*4500*/  BSYNC.RECONVERGENT B0 ;  /* 0x0000000000007941 */ /* 0x000fea0003800200 */
.L_x_1371:
[----:B------:R-:W-:Y:S05]  /*4510*/  @!P1 EXIT ;  /* 0x000000000000994d */ /* 0x000fea0003800000 */
[----:B------:R-:W0:Y:S01]  /*4520*/  LDCU.64 UR4, c[0x0][0x398] ;  /* 0x00007300ff0477ac */ /* 0x000e220008000a00 */
[----:B--2---:R-:W-:Y:S01]  /*4530*/  IMAD.IADD R2, R23, 0x1, -R0 ;  /* 0x0000000117027824 */ /* 0x004fe200078e0a00 */
[C---:B------:R-:W-:Y:S01]  /*4540*/  LEA R22, R0.reuse, UR8, 0x3 ;  /* 0x0000000800167c11 */ /* 0x040fe2000f8e18ff */
[----:B------:R-:W-:Y:S01]  /*4550*/  BSSY.RECONVERGENT B0, `(.L_x_1374) ;  /* 0x0000051000007945 */ /* 0x000fe20003800200 */
[----:B------:R-:W1:Y:S01]  /*4560*/  LDCU.64 UR6, c[0x0][0x3a0] ;  /* 0x00007400ff0677ac */ /* 0x000e620008000a00 */
[----:B------:R-:W-:Y:S01]  /*4570*/  IMAD.IADD R41, R0, 0x1, R41 ;  /* 0x0000000100297824 */ /* 0x000fe200078e0229 */
[----:B------:R-:W-:Y:S01]  /*4580*/  ISETP.GT.AND P1, PT, R2, 0xc00, PT ;  /* 0x00000c000200780c */ /* 0x000fe20003f24270 */
[----:B------:R-:W-:Y:S01]  /*4590*/  VIADD R22, R22, 0x1000 ;  /* 0x0000100016167836 */ /* 0x000fe20000000000 */
[----:B------:R-:W-:Y:S01]  /*45a0*/  PLOP3.LUT P0, PT, PT, PT, PT, 0x80, 0x8 ;  /* 0x000000000008781c */ /* 0x000fe20003f0f070 */
[----:B0-----:R-:W-:Y:S02]  /*45b0*/  UIADD3 UR4, UP0, UPT, UR4, 0x800, URZ ;  /* 0x0000080004047890 */ /* 0x001fe4000ff1e0ff */
[----:B-1----:R-:W-:-:S02]  /*45c0*/  UIADD3 UR6, UP1, UPT, UR6, 0x800, URZ ;  /* 0x0000080006067890 */ /* 0x002fc4000ff3e0ff */
[----:B------:R-:W-:Y:S02]  /*45d0*/  UIADD3.X UR5, UPT, UPT, URZ, UR5, URZ, UP0, !UPT ;  /* 0x00000005ff057290 */ /* 0x000fe400087fe4ff */
[----:B------:R-:W-:Y:S01]  /*45e0*/  IMAD.U32 R4, RZ, RZ, UR4 ;  /* 0x00000004ff047e24 */ /* 0x000fe2000f8e00ff */
[----:B------:R-:W-:Y:S01]  /*45f0*/  UIADD3.X UR7, UPT, UPT, URZ, UR7, URZ, UP1, !UPT ;  /* 0x00000007ff077290 */ /* 0x000fe20008ffe4ff */
[----:B------:R-:W-:Y:S02]  /*4600*/  IMAD.U32 R2, RZ, RZ, UR6 ;  /* 0x00000006ff027e24 */ /* 0x000fe4000f8e00ff */
[----:B------:R-:W-:-:S03]  /*4610*/  IMAD.U32 R5, RZ, RZ, UR5 ;  /* 0x00000005ff057e24 */ /* 0x000fc6000f8e00ff */
[----:B------:R-:W-:Y:S01]  /*4620*/  IMAD.U32 R3, RZ, RZ, UR7 ;  /* 0x00000007ff037e24 */ /* 0x000fe2000f8e00ff */
[----:B------:R-:W-:Y:S06]  /*4630*/  @!P1 BRA `(.L_x_1375) ;  /* 0x0000000400089947 */ /* 0x000fec0003800000 */
[----:B------:R-:W-:Y:S01]  /*4640*/  PLOP3.LUT P0, PT, PT, PT, PT, 0x8, 0x80 ;  /* 0x000000000080781c */ /* 0x000fe20003f0e170 */
[----:B------:R-:W-:-:S12]  /*4650*/  VIADD R43, R23, 0xfffff400 ;  /* 0xfffff400172b7836 */ /* 0x000fd80000000000 */
.L_x_1376:
[----:B-1----:R-:W0:Y:S01]  /*4660*/  LDS.64 R36, [R22+-0x1000] ;  /* 0xfff0000016247984 */ /* 0x002e220000000a00 */
[----:B------:R-:W-:-:S03]  /*4670*/  IMAD.WIDE R44, R41, 0x4, R4 ;  /* 0x00000004292c7825 */ /* 0x000fc600078e0204 */
[----:B------:R-:W1:Y:S01]  /*4680*/  LDS.64 R48, [R22+-0x800] ;  /* 0xfff8000016307984 */ /* 0x000e620000000a00 */
[----:B------:R-:W-:-:S03]  /*4690*/  IMAD.WIDE R18, R41, 0x4, R2 ;  /* 0x0000000429127825 */ /* 0x000fc600078e0202 */
[----:B------:R-:W2:Y:S01]  /*46a0*/  LDS.64 R46, [R22] ;  /* 0x00000000162e7984 */ /* 0x000ea20000000a00 */
[----:B------:R-:W-:Y:S02]  /*46b0*/  VIADD R39, R41, 0x400 ;  /* 0x0000040029277836 */ /* 0x000fe40000000000 */
[----:B------:R-:W-:Y:S01]  /*46c0*/  VIADD R0, R0, 0x1000 ;  /* 0x0000100000007836 */ /* 0x000fe20000000000 */
[----:B------:R-:W3:Y:S04]  /*46d0*/  LDS.64 R6, [R22+0x800] ;  /* 0x0008000016067984 */ /* 0x000ee80000000a00 */
[----:B------:R-:W4:Y:S01]  /*46e0*/  LDS.64 R8, [R22+0x1000] ;  /* 0x0010000016087984 */ /* 0x000f220000000a00 */
[----:B------:R-:W-:-:S03]  /*46f0*/  ISETP.GE.AND P1, PT, R0, R43, PT ;  /* 0x0000002b0000720c */ /* 0x000fc60003f26270 */
[----:B------:R-:W5:Y:S04]  /*4700*/  LDS.64 R10, [R22+0x1800] ;  /* 0x00180000160a7984 */ /* 0x000f680000000a00 */
        /* <DEDUP_REMOVED lines=9> */
[----:B------:R1:W5:Y:S04]  /*47a0*/  LDS.64 R34, [R22+0x6800] ;  /* 0x0068000016227984 */ /* 0x0003680000000a00 */
[----:B0-----:R-:W-:Y:S04]  /*47b0*/  STG.E desc[UR10][R44.64+-0x800], R36 ;  /* 0xfff800242c007986 */ /* 0x001fe8000c10190a */
[----:B------:R0:W-:Y:S01]  /*47c0*/  STG.E desc[UR10][R18.64+-0x800], R37 ;  /* 0xfff8002512007986 */ /* 0x0001e2000c10190a */
[----:B-1----:R-:W-:-:S03]  /*47d0*/  VIADD R22, R22, 0x8000 ;  /* 0x0000800016167836 */ /* 0x002fc60000000000 */
[----:B------:R-:W-:Y:S04]  /*47e0*/  STG.E desc[UR10][R44.64+-0x400], R48 ;  /* 0xfffc00302c007986 */ /* 0x000fe8000c10190a */
[----:B------:R1:W-:Y:S01]  /*47f0*/  STG.E desc[UR10][R18.64+-0x400], R49 ;  /* 0xfffc003112007986 */ /* 0x0003e2000c10190a */
[----:B0-----:R-:W-:-:S03]  /*4800*/  IMAD.WIDE R36, R39, 0x4, R4 ;  /* 0x0000000427247825 */ /* 0x001fc600078e0204 */
[----:B--2---:R-:W-:Y:S01]  /*4810*/  STG.E desc[UR10][R44.64], R46 ;  /* 0x0000002e2c007986 */ /* 0x004fe2000c10190a */
[----:B------:R-:W-:-:S03]  /*4820*/  IMAD.WIDE R38, R39, 0x4, R2 ;  /* 0x0000000427267825 */ /* 0x000fc600078e0202 */
[----:B------:R0:W-:Y:S01]  /*4830*/  STG.E desc[UR10][R18.64], R47 ;  /* 0x0000002f12007986 */ /* 0x0001e2000c10190a */
[----:B-1----:R-:W-:-:S03]  /*4840*/  VIADD R49, R41, 0x800 ;  /* 0x0000080029317836 */ /* 0x002fc60000000000 */
[----:B---3--:R1:W-:Y:S04]  /*4850*/  STG.E desc[UR10][R44.64+0x400], R6 ;  /* 0x000400062c007986 */ /* 0x0083e8000c10190a */
[----:B------:R2:W-:Y:S04]  /*4860*/  STG.E desc[UR10][R18.64+0x400], R7 ;  /* 0x0004000712007986 */ /* 0x0005e8000c10190a */
[----:B----4-:R-:W-:Y:S01]  /*4870*/  STG.E desc[UR10][R36.64+-0x800], R8 ;  /* 0xfff8000824007986 */ /* 0x010fe2000c10190a */
[----:B0-----:R-:W-:-:S03]  /*4880*/  IMAD.WIDE R46, R49, 0x4, R4 ;  /* 0x00000004312e7825 */ /* 0x001fc600078e0204 */
[----:B------:R0:W-:Y:S01]  /*4890*/  STG.E desc[UR10][R38.64+-0x800], R9 ;  /* 0xfff8000926007986 */ /* 0x0001e2000c10190a */
[----:B-1----:R-:W-:-:S03]  /*48a0*/  IMAD.WIDE R44, R49, 0x4, R2 ;  /* 0x00000004312c7825 */ /* 0x002fc600078e0202 */
[----:B-----5:R1:W-:Y:S01]  /*48b0*/  STG.E desc[UR10][R36.64+-0x400], R10 ;  /* 0xfffc000a24007986 */ /* 0x0203e2000c10190a */
[C---:B--2---:R-:W-:Y:S02]  /*48c0*/  VIADD R19, R41.reuse, 0xc00 ;  /* 0x00000c0029137836 */ /* 0x044fe40000000000 */
[----:B------:R-:W-:Y:S01]  /*48d0*/  VIADD R41, R41, 0x1000 ;  /* 0x0000100029297836 */ /* 0x000fe20000000000 */
[----:B------:R1:W-:Y:S01]  /*48e0*/  STG.E desc[UR10][R38.64+-0x400], R11 ;  /* 0xfffc000b26007986 */ /* 0x0003e2000c10190a */
[----:B------:R-:W-:-:S03]  /*48f0*/  IMAD.WIDE R6, R19, 0x4, R4 ;  /* 0x0000000413067825 */ /* 0x000fc600078e0204 */
[----:B------:R1:W-:Y:S01]  /*4900*/  STG.E desc[UR10][R36.64], R12 ;  /* 0x0000000c24007986 */ /* 0x0003e2000c10190a */
[----:B0-----:R-:W-:-:S03]  /*4910*/  IMAD.WIDE R8, R19, 0x4, R2 ;  /* 0x0000000413087825 */ /* 0x001fc600078e0202 */
        /* <DEDUP_REMOVED lines=19> */
[----:B------:R-:W-:Y:S05]  /*4a50*/  @!P1 BRA `(.L_x_1376) ;  /* 0xfffffffc00009947 */ /* 0x000fea000383ffff */
.L_x_1375:
[----:B------:R-:W-:Y:S05]  /*4a60*/  BSYNC.RECONVERGENT B0 ;  /* 0x0000000000007941 */ /* 0x000fea0003800200 */
.L_x_1374:
[----:B-1----:R-:W-:Y:S01]  /*4a70*/  IMAD.IADD R6, R23, 0x1, -R0 ;  /* 0x0000000117067824 */ /* 0x002fe200078e0a00 */
[----:B------:R-:W-:Y:S04]  /*4a80*/  BSSY.RECONVERGENT B0, `(.L_x_1377) ;  /* 0x0000024000007945 */ /* 0x000fe80003800200 */
[----:B------:R-:W-:-:S13]  /*4a90*/  ISETP.GT.AND P1, PT, R6, 0x400, PT ;  /* 0x000004000600780c */ /* 0x000fda0003f24270 */
[----:B------:R-:W-:Y:S05]  /*4aa0*/  @!P1 BRA `(.L_x_1378) ;  /* 0x0000000000849947 */ /* 0x000fea0003800000 */
[----:B------:R-:W0:Y:S01]  /*4ab0*/  LDS.64 R14, [R22+-0x1000] ;  /* 0xfff00000160e7984 */ /* 0x000e220000000a00 */
[C---:B------:R-:W-:Y:S01]  /*4ac0*/  IMAD.WIDE R6, R41.reuse, 0x4, R4 ;  /* 0x0000000429067825 */ /* 0x040fe200078e0204 */
[----:B------:R-:W-:Y:S02]  /*4ad0*/  PLOP3.LUT P0, PT, PT, PT, PT, 0x8, 0x80 ;  /* 0x000000000080781c */ /* 0x000fe40003f0e170 */
[----:B------:R-:W1:Y:S01]  /*4ae0*/  LDS.64 R16, [R22+-0x800] ;  /* 0xfff8000016107984 */ /* 0x000e620000000a00 */
[----:B------:R-:W-:-:S03]  /*4af0*/  IMAD.WIDE R8, R41, 0x4, R2 ;  /* 0x0000000429087825 */ /* 0x000fc600078e0202 */
[----:B------:R-:W2:Y:S01]  /*4b00*/  LDS.64 R18, [R22] ;  /* 0x0000000016127984 */ /* 0x000ea20000000a00 */
[----:B------:R-:W-:Y:S02]  /*4b10*/  VIADD R13, R41, 0x400 ;  /* 0x00000400290d7836 */ /* 0x000fe40000000000 */
[----:B------:R-:W-:Y:S01]  /*4b20*/  VIADD R0, R0, 0x800 ;  /* 0x0000080000007836 */ /* 0x000fe20000000000 */
[----:B------:R-:W3:Y:S01]  /*4b30*/  LDS.64 R20, [R22+0x800] ;  /* 0x0008000016147984 */ /* 0x000ee20000000a00 */
[----:B------:R-:W-:-:S03]  /*4b40*/  IMAD.WIDE R10, R13, 0x4, R4 ;  /* 0x000000040d0a7825 */ /* 0x000fc600078e0204 */
[----:B------:R-:W4:Y:S01]  /*4b50*/  LDS.64 R24, [R22+0x1000] ;  /* 0x0010000016187984 */ /* 0x000f220000000a00 */
[----:B------:R-:W-:-:S03]  /*4b60*/  IMAD.WIDE R12, R13, 0x4, R2 ;  /* 0x000000040d0c7825 */ /* 0x000fc600078e0202 */
[----:B------:R-:W5:Y:S01]  /*4b70*/  LDS.64 R26, [R22+0x1800] ;  /* 0x00180000161a7984 */ /* 0x000f620000000a00 */
[----:B------:R-:W-:-:S03]  /*4b80*/  VIADD R41, R41, 0x800 ;  /* 0x0000080029297836 */ /* 0x000fc60000000000 */
[----:B------:R-:W5:Y:S04]  /*4b90*/  LDS.64 R28, [R22+0x2000] ;  /* 0x00200000161c7984 */ /* 0x000f680000000a00 */
[----:B------:R0:W5:Y:S02]  /*4ba0*/  LDS.64 R30, [R22+0x2800] ;  /* 0x00280000161e7984 */ /* 0x0001640000000a00 */
[----:B0-----:R-:W-:Y:S02]  /*4bb0*/  VIADD R22, R22, 0x4000 ;  /* 0x0000400016167836 */ /* 0x001fe40000000000 */
[----:B------:R0:W-:Y:S04]  /*4bc0*/  STG.E desc[UR10][R6.64+-0x800], R14 ;  /* 0xfff8000e06007986 */ /* 0x0001e8000c10190a */
[----:B------:R0:W-:Y:S04]  /*4bd0*/  STG.E desc[UR10][R8.64+-0x800], R15 ;  /* 0xfff8000f08007986 */ /* 0x0001e8000c10190a */
[----:B-1----:R0:W-:Y:S04]  /*4be0*/  STG.E desc[UR10][R6.64+-0x400], R16 ;  /* 0xfffc001006007986 */ /* 0x0021e8000c10190a */
[----:B------:R0:W-:Y:S04]  /*4bf0*/  STG.E desc[UR10][R8.64+-0x400], R17 ;  /* 0xfffc001108007986 */ /* 0x0001e8000c10190a */
[----:B--2---:R0:W-:Y:S04]  /*4c00*/  STG.E desc[UR10][R6.64], R18 ;  /* 0x0000001206007986 */ /* 0x0041e8000c10190a */
[----:B------:R0:W-:Y:S04]  /*4c10*/  STG.E desc[UR10][R8.64], R19 ;  /* 0x0000001308007986 */ /* 0x0001e8000c10190a */
[----:B---3--:R0:W-:Y:S04]  /*4c20*/  STG.E desc[UR10][R6.64+0x400], R20 ;  /* 0x0004001406007986 */ /* 0x0081e8000c10190a */
[----:B------:R0:W-:Y:S04]  /*4c30*/  STG.E desc[UR10][R8.64+0x400], R21 ;  /* 0x0004001508007986 */ /* 0x0001e8000c10190a */
[----:B----4-:R0:W-:Y:S04]  /*4c40*/  STG.E desc[UR10][R10.64+-0x800], R24 ;  /* 0xfff800180a007986 */ /* 0x0101e8000c10190a */
[----:B------:R0:W-:Y:S04]  /*4c50*/  STG.E desc[UR10][R12.64+-0x800], R25 ;  /* 0xfff800190c007986 */ /* 0x0001e8000c10190a */
[----:B-----5:R0:W-:Y:S04]  /*4c60*/  STG.E desc[UR10][R10.64+-0x400], R26 ;  /* 0xfffc001a0a007986 */ /* 0x0201e8000c10190a */
[----:B------:R0:W-:Y:S04]  /*4c70*/  STG.E desc[UR10][R12.64+-0x400], R27 ;  /* 0xfffc001b0c007986 */ /* 0x0001e8000c10190a */
[----:B------:R0:W-:Y:S04]  /*4c80*/  STG.E desc[UR10][R10.64], R28 ;  /* 0x0000001c0a007986 */ /* 0x0001e8000c10190a */
[----:B------:R0:W-:Y:S04]  /*4c90*/  STG.E desc[UR10][R12.64], R29 ;  /* 0x0000001d0c007986 */ /* 0x0001e8000c10190a */
[----:B------:R0:W-:Y:S04]  /*4ca0*/  STG.E desc[UR10][R10.64+0x400], R30 ;  /* 0x0004001e0a007986 */ /* 0x0001e8000c10190a */
[----:B------:R0:W-:Y:S02]  /*4cb0*/  STG.E desc[UR10][R12.64+0x400], R31 ;  /* 0x0004001f0c007986 */ /* 0x0001e4000c10190a */
.L_x_1378:
[----:B------:R-:W-:Y:S05]  /*4cc0*/  BSYNC.RECONVERGENT B0 ;  /* 0x0000000000007941 */ /* 0x000fea0003800200 */
.L_x_1377:
[----:B------:R-:W-:-:S13]  /*4cd0*/  ISETP.LT.OR P0, PT, R0, R23, P0 ;  /* 0x000000170000720c */ /* 0x000fda0000701670 */
[----:B------:R-:W-:Y:S05]  /*4ce0*/  @!P0 EXIT ;  /* 0x000000000000894d */ /* 0x000fea0003800000 */
[----:B0-----:R-:W0:Y:S01]  /*4cf0*/  LDS.64 R6, [R22+-0x1000] ;  /* 0xfff0000016067984 */ /* 0x001e220000000a00 */
[----:B------:R-:W-:-:S03]  /*4d00*/  IMAD.WIDE R4, R41, 0x4, R4 ;  /* 0x0000000429047825 */ /* 0x000fc600078e0204 */
[----:B------:R-:W1:Y:S01]  /*4d10*/  LDS.64 R8, [R22+-0x800] ;  /* 0xfff8000016087984 */ /* 0x000e620000000a00 */
[----:B------:R-:W-:-:S03]  /*4d20*/  IMAD.WIDE R2, R41, 0x4, R2 ;  /* 0x0000000429027825 */ /* 0x000fc600078e0202 */
[----:B------:R-:W2:Y:S04]  /*4d30*/  LDS.64 R10, [R22] ;  /* 0x00000000160a7984 */ /* 0x000ea80000000a00 */
[----:B------:R-:W3:Y:S04]  /*4d40*/  LDS.64 R12, [R22+0x800] ;  /* 0x00080000160c7984 */ /* 0x000ee80000000a00 */
[----:B0-----:R-:W-:Y:S04]  /*4d50*/  STG.E desc[UR10][R4.64+-0x800], R6 ;  /* 0xfff8000604007986 */ /* 0x001fe8000c10190a */
[----:B------:R-:W-:Y:S04]  /*4d60*/  STG.E desc[UR10][R2.64+-0x800], R7 ;  /* 0xfff8000702007986 */ /* 0x000fe8000c10190a */
[----:B-1----:R-:W-:Y:S04]  /*4d70*/  STG.E desc[UR10][R4.64+-0x400], R8 ;  /* 0xfffc000804007986 */ /* 0x002fe8000c10190a */
[----:B------:R-:W-:Y:S04]  /*4d80*/  STG.E desc[UR10][R2.64+-0x400], R9 ;  /* 0xfffc000902007986 */ /* 0x000fe8000c10190a */
[----:B--2---:R-:W-:Y:S04]  /*4d90*/  STG.E desc[UR10][R4.64], R10 ;  /* 0x0000000a04007986 */ /* 0x004fe8000c10190a */
[----:B------:R-:W-:Y:S04]  /*4da0*/  STG.E desc[UR10][R2.64], R11 ;  /* 0x0000000b02007986 */ /* 0x000fe8000c10190a */
[----:B---3--:R-:W-:Y:S04]  /*4db0*/  STG.E desc[UR10][R4.64+0x400], R12 ;  /* 0x0004000c04007986 */ /* 0x008fe8000c10190a */
[----:B------:R-:W-:Y:S01]  /*4dc0*/  STG.E desc[UR10][R2.64+0x400], R13 ;  /* 0x0004000d02007986 */ /* 0x000fe2000c10190a */
[----:B------:R-:W-:Y:S05]  /*4dd0*/  EXIT ;  /* 0x000000000000794d */ /* 0x000fea0003800000 */
.L_x_1370:
[----:B------:R-:W-:Y:S02]  /*4de0*/  ISETP.NE.AND P5, PT, R34, R2, PT ;  /* 0x000000022200720c */ /* 0x000fe40003fa5270 */
[----:B------:R-:W-:Y:S02]  /*4df0*/  ISETP.NE.AND P0, PT, R2, R4, PT ;  /* 0x000000040200720c */ /* 0x000fe40003f05270 */
[----:B------:R-:W-:Y:S02]  /*4e00*/  ISETP.NE.AND P1, PT, R4, R6, PT ;  /* 0x000000060400720c */ /* 0x000fe40003f25270 */
[----:B------:R-:W-:Y:S02]  /*4e10*/  ISETP.NE.AND P2, PT, R6, R8, PT ;  /* 0x000000080600720c */ /* 0x000fe40003f45270 */
[----:B------:R-:W-:Y:S02]  /*4e20*/  ISETP.NE.AND P3, PT, R8, R10, PT ;  /* 0x0000000a0800720c */ /* 0x000fe40003f65270 */
[----:B------:R-:W-:-:S02]  /*4e30*/  ISETP.NE.AND P4, PT, R10, R12, PT ;  /* 0x0000000c0a00720c */ /* 0x000fc40003f85270 */
[----:B------:R-:W-:Y:S01]  /*4e40*/  ISETP.NE.AND P6, PT, R12, R14, PT ;  /* 0x0000000e0c00720c */ /* 0x000fe20003fc5270 */
[----:B------:R-:W0:Y:S08]  /*4e50*/  @P5 LDC.64 R30, c[0x0][0x398] ;  /* 0x0000e600ff1e5b82 */ /* 0x000e300000000a00 */
[----:B------:R-:W1:Y:S08]  /*4e60*/  @P5 LDC.64 R28, c[0x0][0x3a0] ;  /* 0x0000e800ff1c5b82 */ /* 0x000e700000000a00 */
[----:B------:R-:W2:Y:S08]  /*4e70*/  @P0 LDC.64 R22, c[0x0][0x398] ;  /* 0x0000e600ff160b82 */ /* 0x000eb00000000a00 */
[----:B------:R-:W3:Y:S01]  /*4e80*/  @P0 LDC.64 R26, c[0x0][0x3a0] ;  /* 0x0000e800ff1a0b82 */ /* 0x000ee20000000a00 */
[----:B0-----:R-:W-:-:S05]  /*4e90*/  @P5 IMAD.WIDE R42, R25, 0x4, R30 ;  /* 0x00000004192a5825 */ /* 0x001fca00078e021e */
[----:B------:R-:W-:Y:S02]  /*4ea0*/  @P5 STG.E desc[UR10][R42.64], R34 ;  /* 0x000000222a005986 */ /* 0x000fe4000c10190a */
[----:B------:R-:W0:Y:S01]  /*4eb0*/  @P1 LDC.64 R40, c[0x0][0x398] ;  /* 0x0000e600ff281b82 */ /* 0x000e220000000a00 */
[----:B-1----:R-:W-:-:S05]  /*4ec0*/  @P5 IMAD.WIDE R44, R25, 0x4, R28 ;  /* 0x00000004192c5825 */ /* 0x002fca00078e021c */
[----:B------:R1:W-:Y:S01]  /*4ed0*/  @P5 STG.E desc[UR10][R44.64], R35 ;  /* 0x000000232c005986 */ /* 0x0003e2000c10190a */
[----:B------:R-:W-:Y:S01]  /*4ee0*/  ISETP.NE.AND P5, PT, R14, R32, PT ;  /* 0x000000200e00720c */ /* 0x000fe20003fa5270 */
[----:B------:R-:W4:Y:S01]  /*4ef0*/  @P1 LDC.64 R38, c[0x0][0x3a0] ;  /* 0x0000e800ff261b82 */ /* 0x000f220000000a00 */
[----:B--2---:R-:W-:-:S05]  /*4f00*/  @P0 IMAD.WIDE R52, R49, 0x4, R22 ;  /* 0x0000000431340825 */ /* 0x004fca00078e0216 */
[----:B------:R2:W-:Y:S02]  /*4f10*/  @P0 STG.E desc[UR10][R52.64], R2 ;  /* 0x0000000234000986 */ /* 0x0005e4000c10190a */
[----:B------:R-:W5:Y:S01]  /*4f20*/  @P2 LDC.64 R30, c[0x0][0x398] ;  /* 0x0000e600ff1e2b82 */ /* 0x000f620000000a00 */
[----:B---3--:R-:W-:-:S05]  /*4f30*/  @P0 IMAD.WIDE R48, R49, 0x4, R26 ;  /* 0x0000000431300825 */ /* 0x008fca00078e021a */
[----:B------:R2:W-:Y:S01]  /*4f40*/  @P0 STG.E desc[UR10][R48.64], R3 ;  /* 0x0000000330000986 */ /* 0x0005e2000c10190a */
[----:B------:R-:W-:Y:S01]  /*4f50*/  ISETP.NE.AND P0, PT, R32, R37, PT ;  /* 0x000000252000720c */ /* 0x000fe20003f05270 */
[----:B------:R-:W3:Y:S01]  /*4f60*/  @P2 LDC.64 R22, c[0x0][0x3a0] ;  /* 0x0000e800ff162b82 */ /* 0x000ee20000000a00 */
[----:B0-----:R-:W-:-:S05]  /*4f70*/  @P1 IMAD.WIDE R50, R46, 0x4, R40 ;  /* 0x000000042e321825 */ /* 0x001fca00078e0228 */
[----:B------:R2:W-:Y:S02]  /*4f80*/  @P1 STG.E desc[UR10][R50.64], R4 ;  /* 0x0000000432001986 */ /* 0x0005e4000c10190a */
[----:B------:R-:W0:Y:S01]  /*4f90*/  @P3 LDC.64 R28, c[0x0][0x398] ;  /* 0x0000e600ff1c3b82 */ /* 0x000e220000000a00 */
[----:B----4-:R-:W-:-:S05]  /*4fa0*/  @P1 IMAD.WIDE R46, R46, 0x4, R38 ;  /* 0x000000042e2e1825 */ /* 0x010fca00078e0226 */
[----:B------:R2:W-:Y:S02]  /*4fb0*/  @P1 STG.E desc[UR10][R46.64], R5 ;  /* 0x000000052e001986 */ /* 0x0005e4000c10190a */
[----:B------:R-:W4:Y:S01]  /*4fc0*/  @P3 LDC.64 R26, c[0x0][0x3a0] ;  /* 0x0000e800ff1a3b82 */ /* 0x000f220000000a00 */
[----:B-----5:R-:W-:-:S05]  /*4fd0*/  @P2 IMAD.WIDE R30, R16, 0x4, R30 ;  /* 0x00000004101e2825 */ /* 0x020fca00078e021e */
[----:B------:R2:W-:Y:S02]  /*4fe0*/  @P2 STG.E desc[UR10][R30.64], R6 ;  /* 0x000000061e002986 */ /* 0x0005e4000c10190a */
[----:B------:R-:W5:Y:S01]  /*4ff0*/  @P4 LDC.64 R24, c[0x0][0x398] ;  /* 0x0000e600ff184b82 */ /* 0x000f620000000a00 */
[----:B---3--:R-:W-:-:S05]  /*5000*/  @P2 IMAD.WIDE R22, R16, 0x4, R22 ;  /* 0x0000000410162825 */ /* 0x008fca00078e0216 */
[----:B------:R2:W-:Y:S02]  /*5010*/  @P2 STG.E desc[UR10][R22.64], R7 ;  /* 0x0000000716002986 */ /* 0x0005e4000c10190a */
[----:B-1----:R-:W1:Y:S01]  /*5020*/  @P4 LDC.64 R44, c[0x0][0x3a0] ;  /* 0x0000e800ff2c4b82 */ /* 0x002e620000000a00 */
[----:B0-----:R-:W-:-:S05]  /*5030*/  @P3 IMAD.WIDE R28, R17, 0x4, R28 ;  /* 0x00000004111c3825 */ /* 0x001fca00078e021c */
[----:B------:R2:W-:Y:S02]  /*5040*/  @P3 STG.E desc[UR10][R28.64], R8 ;  /* 0x000000081c003986 */ /* 0x0005e4000c10190a */
[----:B------:R-:W0:Y:S01]  /*5050*/  @P6 LDC.64 R42, c[0x0][0x398] ;  /* 0x0000e600ff2a6b82 */ /* 0x000e220000000a00 */
[----:B----4-:R-:W-:-:S05]  /*5060*/  @P3 IMAD.WIDE R26, R17, 0x4, R26 ;  /* 0x00000004111a3825 */ /* 0x010fca00078e021a */
[----:B------:R2:W-:Y:S02]  /*5070*/  @P3 STG.E desc[UR10][R26.64], R9 ;  /* 0x000000091a003986 */ /* 0x0005e4000c10190a */
[----:B------:R-:W3:Y:S01]  /*5080*/  @P6 LDC.64 R34, c[0x0][0x3a0] ;  /* 0x0000e800ff226b82 */ /* 0x000ee20000000a00 */
[----:B-----5:R-:W-:-:S05]  /*5090*/  @P4 IMAD.WIDE R24, R18, 0x4, R24 ;  /* 0x0000000412184825 */ /* 0x020fca00078e0218 */
[----:B------:R2:W-:Y:S02]  /*50a0*/  @P4 STG.E desc[UR10][R24.64], R10 ;  /* 0x0000000a18004986 */ /* 0x0005e4000c10190a */
[----:B------:R-:W4:Y:S01]  /*50b0*/  @P5 LDC.64 R38, c[0x0][0x398] ;  /* 0x0000e600ff265b82 */ /* 0x000f220000000a00 */
[----:B-1----:R-:W-:-:S05]  /*50c0*/  @P4 IMAD.WIDE R44, R18, 0x4, R44 ;  /* 0x00000004122c4825 */ /* 0x002fca00078e022c */
[----:B------:R2:W-:Y:S02]  /*50d0*/  @P4 STG.E desc[UR10][R44.64], R11 ;  /* 0x0000000b2c004986 */ /* 0x0005e4000c10190a */
[----:B------:R-:W1:Y:S01]  /*50e0*/  @P5 LDC.64 R40, c[0x0][0x3a0] ;  /* 0x0000e800ff285b82 */ /* 0x000e620000000a00 */
[----:B0-----:R-:W-:-:S05]  /*50f0*/  @P6 IMAD.WIDE R42, R19, 0x4, R42 ;  /* 0x00000004132a6825 */ /* 0x001fca00078e022a */
[----:B------:R2:W-:Y:S01]  /*5100*/  @P6 STG.E desc[UR10][R42.64], R12 ;  /* 0x0000000c2a006986 */ /* 0x0005e2000c10190a */
[----:B---3--:R-:W-:-:S05]  /*5110*/  @P6 IMAD.WIDE R34, R19, 0x4, R34 ;  /* 0x0000000413226825 */ /* 0x008fca00078e0222 */
[----:B------:R2:W-:Y:S01]  /*5120*/  @P6 STG.E desc[UR10][R34.64], R13 ;  /* 0x0000000d22006986 */ /* 0x0005e2000c10190a */
[----:B----4-:R-:W-:-:S05]  /*5130*/  @P5 IMAD.WIDE R38, R20, 0x4, R38 ;  /* 0x0000000414265825 */ /* 0x010fca00078e0226 */
[----:B------:R2:W-:Y:S01]  /*5140*/  @P5 STG.E desc[UR10][R38.64], R14 ;  /* 0x0000000e26005986 */ /* 0x0005e2000c10190a */
[----:B-1----:R-:W-:-:S05]  /*5150*/  @P5 IMAD.WIDE R40, R20, 0x4, R40 ;  /* 0x0000000414285825 */ /* 0x002fca00078e0228 */
[----:B------:R2:W-:Y:S01]  /*5160*/  @P5 STG.E desc[UR10][R40.64], R15 ;  /* 0x0000000f28005986 */ /* 0x0005e2000c10190a */
[----:B------:R-:W-:Y:S05]  /*5170*/  @!P0 EXIT ;  /* 0x000000000000894d */ /* 0x000fea0003800000 */
[----:B--2---:R-:W0:Y:S08]  /*5180*/  LDC.64 R2, c[0x0][0x398] ;  /* 0x0000e600ff027b82 */ /* 0x004e300000000a00 */
[----:B------:R-:W1:Y:S01]  /*5190*/  LDC.64 R4, c[0x0][0x3a0] ;  /* 0x0000e800ff047b82 */ /* 0x000e620000000a00 */
[----:B0-----:R-:W-:-:S05]  /*51a0*/  IMAD.WIDE R2, R21, 0x4, R2 ;  /* 0x0000000415027825 */ /* 0x001fca00078e0202 */
[----:B------:R-:W-:Y:S01]  /*51b0*/  STG.E desc[UR10][R2.64], R32 ;  /* 0x0000002002007986 */ /* 0x000fe2000c10190a */
[----:B-1----:R-:W-:-:S05]  /*51c0*/  IMAD.WIDE R4, R21, 0x4, R4 ;  /* 0x0000000415047825 */ /* 0x002fca00078e0204 */
[----:B------:R-:W-:Y:S01]  /*51d0*/  STG.E desc[UR10][R4.64], R33 ;  /* 0x0000002104007986 */ /* 0x000fe2000c10190a */
[----:B------:R-:W-:Y:S05]  /*51e0*/  EXIT ;  /* 0x000000000000794d */ /* 0x000fea0003800000 */
.L_x_1346:
[----:B------:R-:W-:-:S06]  /*51f0*/  UISETP.GE.AND UP0, UPT, UR7, 0x1, UPT ;  /* 0x000000010700788c */ /* 0x000fcc000bf06270 */
[----:B------:R-:W-:-:S13]  /*5200*/  PLOP3.LUT P0, PT, PT, PT, UP0, 0x80, 0x8 ;  /* 0x000000000008781c */ /* 0x000fda0003f0f008 */
[----:B------:R-:W-:Y:S05]  /*5210*/  @!P0 EXIT ;  /* 0x000000000000894d */ /* 0x000fea0003800000 */
[----:B------:R-:W-:-:S09]  /*5220*/  UISETP.NE.AND UP0, UPT, UR8, URZ, UPT ;  /* 0x000000ff0800728c */ /* 0x000fd2000bf05270 */
[----:B------:R-:W-:Y:S05]  /*5230*/  BRA.U UP0, `(.L_x_1379) ;  /* 0x0000002500687547 */ /* 0x000fea000b800000 */
[----:B------:R-:W0:Y:S02]  /*5240*/  LDCU.64 UR4, c[0x0][0x380] ;  /* 0x00007000ff0477ac */ /* 0x000e240008000a00 */
[----:B0-----:R-:W-:-:S06]  /*5250*/  UIMAD.WIDE.U32 UR4, UR6, 0x4, UR4 ;  /* 0x00000004060478a5 */ /* 0x001fcc000f8e0004 */
[----:B------:R-:W-:Y:S02]  /*5260*/  IMAD.U32 R2, RZ, RZ, UR4 ;  /* 0x00000004ff027e24 */ /* 0x000fe4000f8e00ff */
[----:B------:R-:W-:-:S05]  /*5270*/  IMAD.U32 R3, RZ, RZ, UR5 ;  /* 0x00000005ff037e24 */ /* 0x000fca000f8e00ff */
[----:B------:R0:W2:Y:S01]  /*5280*/  LDG.E.CONSTANT R8, desc[UR10][R2.64] ;  /* 0x0000000a02087981 */ /* 0x0000a2000c1e9900 */
[----:B------:R-:W1:Y:S02]  /*5290*/  S2R R0, SR_TID.X ;  /* 0x0000000000007919 */ /* 0x000e640000002100 */
[C---:B-1----:R-:W-:Y:S02]  /*52a0*/  LOP3.LUT R7, R0.reuse, 0x1f, RZ, 0xc0, !PT ;  /* 0x0000001f00077812 */ /* 0x042fe400078ec0ff */
[----:B------:R-:W-:-:S05]  /*52b0*/  LOP3.LUT R4, R0, 0x3e0, RZ, 0xc0, !PT ;  /* 0x000003e000047812 */ /* 0x000fca00078ec0ff */
[----:B------:R-:W-:-:S04]  /*52c0*/  IMAD R7, R4, 0x9, R7 ;  /* 0x0000000904077824 */ /* 0x000fc800078e0207 */
[C---:B------:R-:W-:Y:S01]  /*52d0*/  VIADD R4, R7.reuse, 0x20 ;  /* 0x0000002007047836 */ /* 0x040fe20000000000 */
[C---:B------:R-:W-:Y:S01]  /*52e0*/  ISETP.GE.U32.AND P5, PT, R7.reuse, UR7, PT ;  /* 0x0000000707007c0c */ /* 0x040fe2000bfa6070 */
[C---:B------:R-:W-:Y:S02]  /*52f0*/  VIADD R5, R7.reuse, 0x40 ;  /* 0x0000004007057836 */ /* 0x040fe40000000000 */
[C---:B------:R-:W-:Y:S01]  /*5300*/  VIADD R9, R7.reuse, 0xa0 ;  /* 0x000000a007097836 */ /* 0x040fe20000000000 */
[----:B------:R-:W-:Y:S01]  /*5310*/  ISETP.GE.U32.AND P0, PT, R4, UR7, PT ;  /* 0x0000000704007c0c */ /* 0x000fe2000bf06070 */
[----:B------:R-:W-:Y:S01]  /*5320*/  VIADD R4, R7, 0x60 ;  /* 0x0000006007047836 */ /* 0x000fe20000000000 */
[----:B------:R-:W-:Y:S01]  /*5330*/  ISETP.GE.U32.AND P1, PT, R5, UR7, PT ;  /* 0x0000000705007c0c */ /* 0x000fe2000bf26070 */
[----:B------:R-:W-:Y:S01]  /*5340*/  VIADD R5, R7, 0x80 ;  /* 0x0000008007057836 */ /* 0x000fe20000000000 */
[----:B------:R-:W-:Y:S02]  /*5350*/  ISETP.GE.U32.AND P4, PT, R9, UR7, PT ;  /* 0x0000000709007c0c */ /* 0x000fe4000bf86070 */
[----:B------:R-:W-:-:S02]  /*5360*/  ISETP.GE.U32.AND P2, PT, R4, UR7, PT ;  /* 0x0000000704007c0c */ /* 0x000fc4000bf46070 */
[C---:B------:R-:W-:Y:S01]  /*5370*/  LEA R4, P6, R7.reuse, UR4, 0x2 ;  /* 0x0000000407047c11 */ /* 0x040fe2000f8c10ff */
[----:B0-----:R-:W-:Y:S01]  /*5380*/  @!P5 IMAD.WIDE.U32 R2, R7, 0x4, R2 ;  /* 0x000000040702d825 */ /* 0x001fe200078e0002 */
[----:B------:R-:W-:-:S03]  /*5390*/  ISETP.GE.U32.AND P3, PT, R5, UR7, PT ;  /* 0x0000000705007c0c */ /* 0x000fc6000bf66070 */
[C---:B------:R-:W-:Y:S02]  /*53a0*/  VIADD R9, R7.reuse, 0xc0 ;  /* 0x000000c007097836 */ /* 0x040fe40000000000 */
[C---:B------:R-:W-:Y:S02]  /*53b0*/  VIADD R12, R7.reuse, 0xe0 ;  /* 0x000000e0070c7836 */ /* 0x040fe40000000000 */
[----:B------:R-:W-:Y:S02]  /*53c0*/  IMAD.X R5, RZ, RZ, UR5, P6 ;  /* 0x00000005ff057e24 */ /* 0x000fe4000b0e06ff */
[----:B------:R-:W-:Y:S01]  /*53d0*/  VIADD R7, R7, 0x100 ;  /* 0x0000010007077836 */ /* 0x000fe20000000000 */
[----:B------:R-:W-:Y:S01]  /*53e0*/  ISETP.GE.U32.AND P6, PT, R9, UR7, PT ;  /* 0x0000000709007c0c */ /* 0x000fe2000bfc6070 */
[----:B--2---:R-:W-:Y:S02]  /*53f0*/  IMAD.MOV.U32 R11, RZ, RZ, R8 ;  /* 0x000000ffff0b7224 */ /* 0x004fe400078e0008 */
[----:B------:R0:W2:Y:S01]  /*5400*/  @!P5 LDG.E.CONSTANT R8, desc[UR10][R2.64] ;  /* 0x0000000a0208d981 */ /* 0x0000a2000c1e9900 */
[----:B------:R-:W-:Y:S01]  /*5410*/  ISETP.GE.U32.AND P5, PT, R12, UR7, PT ;  /* 0x000000070c007c0c */ /* 0x000fe2000bfa6070 */
[----:B------:R-:W-:-:S06]  /*5420*/  IMAD.MOV.U32 R10, RZ, RZ, R11 ;  /* 0x000000ffff0a7224 */ /* 0x000fcc00078e000b */
[----:B------:R-:W3:Y:S01]  /*5430*/  @!P0 LDG.E.CONSTANT R10, desc[UR10][R4.64+0x80] ;  /* 0x0000800a040a8981 */ /* 0x000ee2000c1e9900 */
[----:B------:R-:W-:Y:S01]  /*5440*/  ISETP.GE.U32.AND P0, PT, R7, UR7, PT ;  /* 0x0000000707007c0c */ /* 0x000fe2000bf06070 */
[--C-:B------:R-:W-:Y:S02]  /*5450*/  IMAD.MOV.U32 R7, RZ, RZ, R11.reuse ;  /* 0x000000ffff077224 */ /* 0x100fe400078e000b */
[--C-:B0-----:R-:W-:Y:S02]  /*5460*/  IMAD.MOV.U32 R2, RZ, RZ, R11.reuse ;  /* 0x000000ffff027224 */ /* 0x101fe400078e000b */
        /* <DEDUP_REMOVED lines=11> */
[----:B------:R-:W1:Y:S01]  /*5520*/  S2R R9, SR_LANEID ;  /* 0x0000000000097919 */ /* 0x000e620000000000 */
[----:B------:R-:W1:Y:S01]  /*5530*/  S2UR UR5, SR_CgaCtaId ;  /* 0x00000000000579c3 */ /* 0x000e620000008800 */
[----:B------:R-:W-:Y:S01]  /*5540*/  SHF.R.U32.HI R44, RZ, 0x5, R0 ;  /* 0x00000005ff2c7819 */ /* 0x000fe20000011600 */
[----:B------:R-:W-:-:S06]  /*5550*/  UMOV UR4, 0x400 ;  /* 0x0000040000047882 */ /* 0x000fcc0000000000 */
[----:B0-----:R-:W0:Y:S01]  /*5560*/  LDC R5, c[0x0][0x390] ;  /* 0x0000e400ff057b82 */ /* 0x001e220000000800 */
[----:B-1----:R-:W-:Y:S01]  /*5570*/  ULEA UR4, UR5, UR4, 0x18 ;  /* 0x0000000405047291 */ /* 0x002fe2000f8ec0ff */
[----:B------:R-:W-:-:S05]  /*5580*/  IMAD R3, R44, 0x120, R9 ;  /* 0x000001202c037824 */ /* 0x000fca00078e0209 */
[----:B------:R-:W-:-:S05]  /*5590*/  LEA R16, R3, UR4, 0x2 ;  /* 0x0000000403107c11 */ /* 0x000fca000f8e10ff */
[----:B------:R-:W-:Y:S01]  /*55a0*/  IMAD R17, R9, 0x20, R16 ;  /* 0x0000002009117824 */ /* 0x000fe200078e0210 */
[----:B------:R-:W-:Y:S01]  /*55b0*/  ISETP.NE.AND P3, PT, R0, RZ, PT ;  /* 0x000000ff0000720c */ /* 0x000fe20003f65270 */
[----:B--2---:R-:W-:Y:S04]  /*55c0*/  STS [R16], R8 ;  /* 0x0000000810007388 */ /* 0x004fe80000000800 */
[----:B---3--:R-:W-:Y:S04]  /*55d0*/  STS [R16+0x80], R10 ;  /* 0x0000800a10007388 */ /* 0x008fe80000000800 */
[----:B----4-:R-:W-:Y:S04]  /*55e0*/  STS [R16+0x100], R7 ;  /* 0x0001000710007388 */ /* 0x010fe80000000800 */
[----:B-----5:R-:W-:Y:S04]  /*55f0*/  STS [R16+0x180], R2 ;  /* 0x0001800210007388 */ /* 0x020fe80000000800 */
[----:B------:R-:W-:Y:S04]  /*5600*/  STS [R16+0x200], R12 ;  /* 0x0002000c10007388 */ /* 0x000fe80000000800 */
[----:B------:R-:W-:Y:S04]  /*5610*/  STS [R16+0x280], R13 ;  /* 0x0002800d10007388 */ /* 0x000fe80000000800 */
[----:B------:R1:W-:Y:S04]  /*5620*/  STS [R16+0x300], R14 ;  /* 0x0003000e10007388 */ /* 0x0003e80000000800 */
[----:B------:R-:W-:Y:S04]  /*5630*/  STS [R16+0x380], R15 ;  /* 0x0003800f10007388 */ /* 0x000fe80000000800 */
[----:B------:R-:W-:Y:S01]  /*5640*/  STS [R16+0x400], R11 ;  /* 0x0004000b10007388 */ /* 0x000fe20000000800 */
[----:B------:R-:W-:-:S03]  /*5650*/  NOP ;  /* 0x0000000000007918 */ /* 0x000fc60000000000 */
[----:B------:R-:W2:Y:S04]  /*5660*/  LDS R3, [R17+0x20] ;  /* 0x0000200011037984 */ /* 0x000ea80000000800 */
[----:B------:R-:W-:Y:S04]  /*5670*/  LDS R8, [R17] ;  /* 0x0000000011087984 */ /* 0x000fe80000000800 */
[----:B------:R-:W3:Y:S04]  /*5680*/  LDS R10, [R17+0x4] ;  /* 0x00000400110a7984 */ /* 0x000ee80000000800 */
[----:B------:R-:W4:Y:S04]  /*5690*/  LDS R28, [R17+0x8] ;  /* 0x00000800111c7984 */ /* 0x000f280000000800 */
        /* <DEDUP_REMOVED lines=19> */
[----:B------:R-:W5:Y:S04]  /*57d0*/  LDS R29, [R17+0x8] ;  /* 0x00000800111d7984 */ /* 0x000f680000000800 */
[----:B------:R-:W-:Y:S04]  /*57e0*/  LDS R31, [R17+0xc] ;  /* 0x00000c00111f7984 */ /* 0x000fe80000000800 */
[----:B------:R-:W-:Y:S04]  /*57f0*/  LDS R33, [R17+0x10] ;  /* 0x0000100011217984 */ /* 0x000fe80000000800 */
[----:B------:R-:W-:Y:S04]  /*5800*/  LDS R35, [R17+0x14] ;  /* 0x0000140011237984 */ /* 0x000fe80000000800 */
[----:B------:R-:W-:Y:S04]  /*5810*/  LDS R37, [R17+0x18] ;  /* 0x0000180011257984 */ /* 0x000fe80000000800 */
[----:B------:R-:W-:Y:S04]  /*5820*/  LDS R4, [R17+0x1c] ;  /* 0x00001c0011047984 */ /* 0x000fe80000000800 */
[----:B------:R-:W-:Y:S01]  /*5830*/  LDS R5, [R17+0x20] ;  /* 0x0000200011057984 */ /* 0x000fe20000000800 */
[----:B------:R-:W-:Y:S06]  /*5840*/  BAR.SYNC.DEFER_BLOCKING 0x0 ;  /* 0x0000000000007b1d */ /* 0x000fec0000010000 */
[----:B--2---:R-:W-:Y:S02]  /*5850*/  STS [R14+0x47c], R3 ;  /* 0x00047c030e007388 */ /* 0x004fe40000000800 */
[----:B------:R-:W-:Y:S01]  /*5860*/  BAR.SYNC.DEFER_BLOCKING 0x0 ;  /* 0x0000000000007b1d */ /* 0x000fe20000010000 */
[----:B------:R-:W-:-:S05]  /*5870*/  IMAD R7, R0, 0x9, RZ ;  /* 0x0000000900077824 */ /* 0x000fca00078e02ff */
[----:B------:R0:W2:Y:S01]  /*5880*/  @P3 LDS R6, [R14+0x478] ;  /* 0x000478000e063984 */ /* 0x0000a20000000800 */
[----:B------:R-:W-:Y:S01]  /*5890*/  VIADD R12, R7, 0x1 ;  /* 0x00000001070c7836 */ /* 0x000fe20000000000 */
[----:B---3--:R-:W-:-:S04]  /*58a0*/  ISETP.NE.AND P0, PT, R8, R10, PT ;  /* 0x0000000a0800720c */ /* 0x008fc80003f05270 */
[----:B------:R-:W-:Y:S01]  /*58b0*/  ISETP.EQ.OR P4, PT, R12, UR7, P0 ;  /* 0x000000070c007c0c */ /* 0x000fe20008782670 */
[----:B------:R-:W-:Y:S01]  /*58c0*/  VIADD R12, R7, 0x2 ;  /* 0x00000002070c7836 */ /* 0x000fe20000000000 */
[----:B----4-:R-:W-:Y:S02]  /*58d0*/  ISETP.NE.AND P0, PT, R10, R28, PT ;  /* 0x0000001c0a00720c */ /* 0x010fe40003f05270 */
[----:B0-----:R-:W-:Y:S02]  /*58e0*/  SEL R14, R39, RZ, !P4 ;  /* 0x000000ff270e7207 */ /* 0x001fe40006000000 */
[----:B------:R-:W-:-:S03]  /*58f0*/  ISETP.EQ.OR P0, PT, R12, UR7, P0 ;  /* 0x000000070c007c0c */ /* 0x000fc60008702670 */
[----:B-1----:R-:W-:Y:S01]  /*5900*/  IMAD.IADD R14, R11, 0x1, R14 ;  /* 0x000000010b0e7824 */ /* 0x002fe200078e020e */
[C---:B------:R-:W-:Y:S01]  /*5910*/  ISETP.NE.AND P2, PT, R7.reuse, UR7, PT ;  /* 0x0000000707007c0c */ /* 0x040fe2000bf45270 */
[----:B------:R-:W-:Y:S02]  /*5920*/  IMAD.MOV.U32 R13, RZ, RZ, 0x1 ;  /* 0x00000001ff0d7424 */ /* 0x000fe400078e00ff */
[----:B------:R-:W-:Y:S01]  /*5930*/  VIADD R15, R7, 0x3 ;  /* 0x00000003070f7836 */ /* 0x000fe20000000000 */
[----:B------:R-:W-:Y:S02]  /*5940*/  SEL R14, R14, RZ, !P0 ;  /* 0x000000ff0e0e7207 */ /* 0x000fe40004000000 */
[----:B------:R-:W-:-:S03]  /*5950*/  SEL R2, RZ, 0x1, P2 ;  /* 0x00000001ff027807 */ /* 0x000fc60001000000 */
[----:B-----5:R-:W-:Y:S01]  /*5960*/  IMAD.IADD R14, R29, 0x1, R14 ;  /* 0x000000011d0e7824 */ /* 0x020fe200078e020e */
[----:B--2---:R-:W-:-:S04]  /*5970*/  @P3 ISETP.NE.AND P1, PT, R6, R8, PT ;  /* 0x000000080600320c */ /* 0x004fc80003f25270 */
[----:B------:R-:W-:Y:S02]  /*5980*/  @P3 SEL R13, RZ, 0x1, !P1 ;  /* 0x00000001ff0d3807 */ /* 0x000fe40004800000 */
[----:B------:R-:W-:Y:S02]  /*5990*/  ISETP.NE.AND P1, PT, R28, R30, PT ;  /* 0x0000001e1c00720c */ /* 0x000fe40003f25270 */
[----:B------:R-:W-:Y:S02]  /*59a0*/  @P3 SEL R2, R2, R13, !P2 ;  /* 0x0000000d02023207 */ /* 0x000fe40005000000 */
[----:B------:R-:W-:Y:S01]  /*59b0*/  ISETP.EQ.OR P1, PT, R15, UR7, P1 ;  /* 0x000000070f007c0c */ /* 0x000fe20008f22670 */
[----:B------:R-:W-:Y:S02]  /*59c0*/  VIADD R15, R7, 0x4 ;  /* 0x00000004070f7836 */ /* 0x000fe40000000000 */
[----:B------:R-:W-:Y:S01]  /*59d0*/  VIADD R42, R2, 0x1 ;  /* 0x00000001022a7836 */ /* 0x000fe20000000000 */
[----:B------:R-:W-:-:S02]  /*59e0*/  SEL R14, R14, RZ, !P1 ;  /* 0x000000ff0e0e7207 */ /* 0x000fc40004800000 */
[----:B------:R-:W-:Y:S01]  /*59f0*/  ISETP.NE.AND P5, PT, R30, R32, PT ;  /* 0x000000201e00720c */ /* 0x000fe20003fa5270 */
[----:B------:R-:W-:Y:S02]  /*5a00*/  IMAD.MOV.U32 R12, RZ, RZ, R42 ;  /* 0x000000ffff0c7224 */ /* 0x000fe400078e002a */
[----:B------:R-:W-:Y:S01]  /*5a10*/  @!P4 IMAD.MOV R12, RZ, RZ, R2 ;  /* 0x000000ffff0cc224 */ /* 0x000fe200078e0202 */
[----:B------:R-:W-:Y:S01]  /*5a20*/  ISETP.EQ.OR P5, PT, R15, UR7, P5 ;  /* 0x000000070f007c0c */ /* 0x000fe2000afa2670 */
[----:B------:R-:W-:Y:S02]  /*5a30*/  IMAD.IADD R14, R31, 0x1, R14 ;  /* 0x000000011f0e7824 */ /* 0x000fe400078e020e */
[----:B------:R-:W-:Y:S02]  /*5a40*/  VIADD R16, R12, 0x1 ;  /* 0x000000010c107836 */ /* 0x000fe40000000000 */
[----:B------:R-:W-:Y:S01]  /*5a50*/  @!P0 IMAD.MOV R16, RZ, RZ, R12 ;  /* 0x000000ffff108224 */ /* 0x000fe200078e020c */
[----:B------:R-:W-:Y:S01]  /*5a60*/  SEL R14, R14, RZ, !P5 ;  /* 0x000000ff0e0e7207 */ /* 0x000fe20006800000 */
[----:B------:R-:W-:Y:S01]  /*5a70*/  VIADD R12, R7, 0x5 ;  /* 0x00000005070c7836 */ /* 0x000fe20000000000 */
[----:B------:R-:W-:-:S03]  /*5a80*/  ISETP.NE.AND P2, PT, R32, R34, PT ;  /* 0x000000222000720c */ /* 0x000fc60003f45270 */
[----:B------:R-:W-:Y:S01]  /*5a90*/  IMAD.IADD R14, R33, 0x1, R14 ;  /* 0x00000001210e7824 */ /* 0x000fe200078e020e */
[----:B------:R-:W-:Y:S01]  /*5aa0*/  ISETP.EQ.OR P2, PT, R12, UR7, P2 ;  /* 0x000000070c007c0c */ /* 0x000fe20009742670 */
[----:B------:R-:W-:Y:S01]  /*5ab0*/  VIADD R12, R7, 0x6 ;  /* 0x00000006070c7836 */ /* 0x000fe20000000000 */
[----:B------:R-:W-:Y:S02]  /*5ac0*/  ISETP.NE.AND P3, PT, R34, R36, PT ;  /* 0x000000242200720c */ /* 0x000fe40003f65270 */
[----:B------:R-:W-:Y:S02]  /*5ad0*/  SEL R14, R14, RZ, !P2 ;  /* 0x000000ff0e0e7207 */ /* 0x000fe40005000000 */
[----:B------:R-:W-:-:S03]  /*5ae0*/  ISETP.EQ.OR P3, PT, R12, UR7, P3 ;  /* 0x000000070c007c0c */ /* 0x000fc60009f62670 */
[----:B------:R-:W-:Y:S01]  /*5af0*/  IMAD.IADD R14, R35, 0x1, R14 ;  /* 0x00000001230e7824 */ /* 0x000fe200078e020e */
[----:B------:R-:W-:Y:S01]  /*5b00*/  P2R R13, PR, RZ, 0x10 ;  /* 0x00000010ff0d7803 */ /* 0x000fe20000000000 */
[C---:B------:R-:W-:Y:S01]  /*5b10*/  VIADD R12, R7.reuse, 0x7 ;  /* 0x00000007070c7836 */ /* 0x040fe20000000000 */
[----:B------:R-:W-:Y:S02]  /*5b20*/  ISETP.NE.AND P4, PT, R36, R38, PT ;  /* 0x000000262400720c */ /* 0x000fe40003f85270 */
[----:B------:R-:W-:Y:S01]  /*5b30*/  SEL R14, R14, RZ, !P3 ;  /* 0x000000ff0e0e7207 */ /* 0x000fe20005800000 */
[----:B------:R-:W-:Y:S01]  /*5b40*/  VIADD R7, R7, 0x8 ;  /* 0x0000000807077836 */ /* 0x000fe20000000000 */
[----:B------:R-:W-:Y:S02]  /*5b50*/  ISETP.NE.AND P6, PT, R38, R3, PT ;  /* 0x000000032600720c */ /* 0x000fe40003fc5270 */
[----:B------:R-:W-:Y:S01]  /*5b60*/  ISETP.EQ.OR P4, PT, R12, UR7, P4 ;  /* 0x000000070c007c0c */ /* 0x000fe2000a782670 */
[----:B------:R-:W-:Y:S01]  /*5b70*/  IMAD.IADD R14, R37, 0x1, R14 ;  /* 0x00000001250e7824 */ /* 0x000fe200078e020e */
[----:B------:R-:W-:-:S04]  /*5b80*/  ISETP.EQ.OR P6, PT, R7, UR7, P6 ;  /* 0x0000000707007c0c */ /* 0x000fc8000b7c2670 */
[----:B------:R-:W-:Y:S02]  /*5b90*/  SEL R7, R14, RZ, !P4 ;  /* 0x000000ff0e077207 */ /* 0x000fe40006000000 */
[----:B------:R-:W-:-:S03]  /*5ba0*/  P2R R43, PR, RZ, 0x1 ;  /* 0x00000001ff2b7803 */ /* 0x000fc60000000000 */
[----:B------:R-:W-:Y:S01]  /*5bb0*/  IMAD.IADD R7, R4, 0x1, R7 ;  /* 0x0000000104077824 */ /* 0x000fe200078e0207 */
[----:B------:R-:W-:Y:S01]  /*5bc0*/  ISETP.NE.AND P0, PT, R13, RZ, PT ;  /* 0x000000ff0d00720c */ /* 0x000fe20003f05270 */
[----:B------:R-:W-:Y:S02]  /*5bd0*/  VIADD R13, R16, 0x1 ;  /* 0x00000001100d7836 */ /* 0x000fe40000000000 */
[----:B------:R-:W-:Y:S01]  /*5be0*/  @!P1 IMAD.MOV R13, RZ, RZ, R16 ;  /* 0x000000ffff0d9224 */ /* 0x000fe200078e0210 */
[----:B------:R-:W-:-:S03]  /*5bf0*/  SEL R14, R7, RZ, !P6 ;  /* 0x000000ff070e7207 */ /* 0x000fc60007000000 */
[----:B------:R-:W-:Y:S02]  /*5c00*/  VIADD R15, R13, 0x1 ;  /* 0x000000010d0f7836 */ /* 0x000fe40000000000 */
[----:B------:R-:W-:Y:S02]  /*5c10*/  @!P5 IMAD.MOV R15, RZ, RZ, R13 ;  /* 0x000000ffff0fd224 */ /* 0x000fe400078e020d */
[----:B------:R-:W-:Y:S02]  /*5c20*/  IMAD.IADD R5, R5, 0x1, R14 ;  /* 0x0000000105057824 */ /* 0x000fe400078e020e */
[----:B------:R-:W-:Y:S02]  /*5c30*/  VIADD R13, R15, 0x1 ;  /* 0x000000010f0d7836 */ /* 0x000fe40000000000 */
[----:B------:R-:W-:Y:S01]  /*5c40*/  @!P2 IMAD.MOV R13, RZ, RZ, R15 ;  /* 0x000000ffff0da224 */ /* 0x000fe200078e020f */
[----:B------:R-:W0:Y:S03]  /*5c50*/  SHFL.UP PT, R7, R5, 0x1, RZ ;  /* 0x0420000005077989 */ /* 0x000e2600000e00ff */
[----:B------:R-:W-:-:S02]  /*5c60*/  VIADD R15, R13, 0x1 ;  /* 0x000000010d0f7836 */ /* 0x000fc40000000000 */
[----:B------:R-:W-:-:S04]  /*5c70*/  @!P3 IMAD.MOV R15, RZ, RZ, R13 ;  /* 0x000000ffff0fb224 */ /* 0x000fc800078e020d */
[----:B------:R-:W-:Y:S02]  /*5c80*/  VIADD R13, R15, 0x1 ;  /* 0x000000010f0d7836 */ /* 0x000fe40000000000 */
[----:B------:R-:W-:-:S04]  /*5c90*/  @!P4 IMAD.MOV R13, RZ, RZ, R15 ;  /* 0x000000ffff0dc224 */ /* 0x000fc800078e020f */
[----:B------:R-:W-:Y:S02]  /*5ca0*/  VIADD R12, R13, 0x1 ;  /* 0x000000010d0c7836 */ /* 0x000fe40000000000 */
[----:B------:R-:W-:-:S05]  /*5cb0*/  @!P6 IMAD.MOV R12, RZ, RZ, R13 ;  /* 0x000000ffff0ce224 */ /* 0x000fca00078e020d */
        /* <DEDUP_REMOVED lines=40> */
[----:B------:R-:W-:Y:S02]  /*5f40*/  SEL R14, R15, RZ, P6 ;  /* 0x000000ff0f0e7207 */ /* 0x000fe40003000000 */
[----:B0-----:R-:W-:Y:S02]  /*5f50*/  SEL R12, R12, RZ, P6 ;  /* 0x000000ff0c0c7207 */ /* 0x001fe40003000000 */
[----:B------:R-:W-:Y:S01]  /*5f60*/  ISETP.NE.AND P6, PT, R9, 0x1f, PT ;  /* 0x0000001f0900780c */ /* 0x000fe20003fc5270 */
[----:B------:R-:W-:Y:S02]  /*5f70*/  IMAD.IADD R41, R13, 0x1, R14 ;  /* 0x000000010d297824 */ /* 0x000fe400078e020e */
[----:B------:R-:W-:-:S10]  /*5f80*/  IMAD.IADD R40, R7, 0x1, R12 ;  /* 0x0000000107287824 */ /* 0x000fd400078e020c */
[----:B------:R-:W-:-:S05]  /*5f90*/  @!P6 LEA R21, R44, UR4, 0x3 ;  /* 0x000000042c15ec11 */ /* 0x000fca000f8e18ff */
[----:B------:R-:W-:Y:S01]  /*5fa0*/  @!P6 STS.64 [R21], R40 ;  /* 0x000000281500e388 */ /* 0x000fe20000000a00 */
[----:B------:R-:W-:Y:S06]  /*5fb0*/  BAR.SYNC.DEFER_BLOCKING 0x0 ;  /* 0x0000000000007b1d */ /* 0x000fec0000010000 */
[----:B------:R-:W0:Y:S04]  /*5fc0*/  LDS.128 R12, [UR4] ;  /* 0x00000004ff0c7984 */ /* 0x000e280008000c00 */
[----:B------:R-:W1:Y:S01]  /*5fd0*/  LDS.128 R16, [UR4+0x10] ;  /* 0x00001004ff107984 */ /* 0x000e620008000c00 */
[----:B0-----:R-:W-:-:S04]  /*5fe0*/  ISETP.NE.AND P6, PT, R14, RZ, PT ;  /* 0x000000ff0e00720c */ /* 0x001fc80003fc5270 */
[----:B------:R-:W-:Y:S02]  /*5ff0*/  SEL R20, R13, RZ, !P6 ;  /* 0x000000ff0d147207 */ /* 0x000fe40007000000 */
[----:B-1----:R-:W-:-:S03]  /*6000*/  ISETP.NE.AND P6, PT, R16, RZ, PT ;  /* 0x000000ff1000720c */ /* 0x002fc60003fc5270 */
[----:B------:R-:W-:Y:S02]  /*6010*/  IMAD.IADD R20, R15, 0x1, R20 ;  /* 0x000000010f147824 */ /* 0x000fe400078e0214 */
[----:B------:R-:W-:-:S03]  /*6020*/  IMAD.IADD R5, R12, 0x1, R14 ;  /* 0x000000010c057824 */ /* 0x000fc600078e020e */
[----:B------:R-:W-:Y:S02]  /*6030*/  SEL R22, R20, RZ, !P6 ;  /* 0x000000ff14167207 */ /* 0x000fe40007000000 */
[----:B------:R-:W-:-:S03]  /*6040*/  ISETP.NE.AND P6, PT, R44, 0x2, PT ;  /* 0x000000022c00780c */ /* 0x000fc60003fc5270 */
[----:B------:R-:W-:Y:S01]  /*6050*/  IMAD.IADD R22, R17, 0x1, R22 ;  /* 0x0000000111167824 */ /* 0x000fe200078e0216 */
[C---:B------:R-:W-:Y:S01]  /*6060*/  SEL R7, R5.reuse, R12, !P6 ;  /* 0x0000000c05077207 */ /* 0x040fe20007000000 */
[----:B------:R-:W-:Y:S01]  /*6070*/  IMAD.IADD R5, R5, 0x1, R16 ;  /* 0x0000000105057824 */ /* 0x000fe200078e0210 */
[----:B------:R-:W-:Y:S02]  /*6080*/  SEL R13, R20, R13, !P6 ;  /* 0x0000000d140d7207 */ /* 0x000fe40007000000 */
[----:B------:R-:W-:-:S04]  /*6090*/  ISETP.NE.AND P6, PT, R44, 0x3, PT ;  /* 0x000000032c00780c */ /* 0x000fc80003fc5270 */
[----:B------:R-:W-:Y:S02]  /*60a0*/  SEL R7, R5, R7, !P6 ;  /* 0x0000000705077207 */ /* 0x000fe40007000000 */
[----:B------:R-:W-:Y:S02]  /*60b0*/  SEL R13, R22, R13, !P6 ;  /* 0x0000000d160d7207 */ /* 0x000fe40007000000 */
[----:B------:R-:W-:-:S04]  /*60c0*/  ISETP.NE.AND P6, PT, R18, RZ, PT ;  /* 0x000000ff1200720c */ /* 0x000fc80003fc5270 */
[----:B------:R-:W-:Y:S02]  /*60d0*/  SEL R24, R22, RZ, !P6 ;  /* 0x000000ff16187207 */ /* 0x000fe40007000000 */
[----:B------:R-:W0:Y:S03]  /*60e0*/  LDS.128 R20, [UR4+0x20] ;  /* 0x00002004ff147984 */ /* 0x000e260008000c00 */
[----:B------:R-:W-:Y:S02]  /*60f0*/  IMAD.IADD R24, R19, 0x1, R24 ;  /* 0x0000000113187824 */ /* 0x000fe400078e0218 */
[----:B------:R-:W-:Y:S01]  /*6100*/  IMAD.IADD R5, R18, 0x1, R5 ;  /* 0x0000000112057824 */ /* 0x000fe200078e0205 */
[----:B0-----:R-:W-:-:S04]  /*6110*/  ISETP.NE.AND P6, PT, R20, RZ, PT ;  /* 0x000000ff1400720c */ /* 0x001fc80003fc5270 */
[----:B------:R-:W-:Y:S02]  /*6120*/  SEL R46, R24, RZ, !P6 ;  /* 0x000000ff182e7207 */ /* 0x000fe40007000000 */
[----:B------:R-:W-:-:S04]  /*6130*/  ISETP.NE.AND P6, PT, R44, 0x4, PT ;  /* 0x000000042c00780c */ /* 0x000fc80003fc5270 */
[C---:B------:R-:W-:Y:S01]  /*6140*/  SEL R26, R5.reuse, R7, !P6 ;  /* 0x00000007051a7207 */ /* 0x040fe20007000000 */
[----:B------:R-:W-:Y:S01]  /*6150*/  IMAD.IADD R7, R5, 0x1, R20 ;  /* 0x0000000105077824 */ /* 0x000fe200078e0214 */
[----:B------:R-:W-:Y:S02]  /*6160*/  SEL R13, R24, R13, !P6 ;  /* 0x0000000d180d7207 */ /* 0x000fe40007000000 */
[----:B------:R-:W-:-:S04]  /*6170*/  ISETP.NE.AND P6, PT, R44, 0x5, PT ;  /* 0x000000052c00780c */ /* 0x000fc80003fc5270 */
[----:B------:R-:W-:Y:S02]  /*6180*/  SEL R5, R7, R26, !P6 ;  /* 0x0000001a07057207 */ /* 0x000fe40007000000 */
[----:B------:R-:W0:Y:S01]  /*6190*/  LDS.128 R24, [UR4+0x30] ;  /* 0x00003004ff187984 */ /* 0x000e220008000c00 */
[----:B------:R-:W-:-:S05]  /*61a0*/  IMAD.IADD R46, R21, 0x1, R46 ;  /* 0x00000001152e7824 */ /* 0x000fca00078e022e */
[----:B------:R-:W-:Y:S02]  /*61b0*/  SEL R13, R46, R13, !P6 ;  /* 0x0000000d2e0d7207 */ /* 0x000fe40007000000 */
[----:B------:R-:W-:-:S04]  /*61c0*/  ISETP.NE.AND P6, PT, R22, RZ, PT ;  /* 0x000000ff1600720c */ /* 0x000fc80003fc5270 */
[----:B------:R-:W-:Y:S01]  /*61d0*/  SEL R46, R46, RZ, !P6 ;  /* 0x000000ff2e2e7207 */ /* 0x000fe20007000000 */
[----:B------:R-:W1:Y:S04]  /*61e0*/  SHFL.UP PT, R40, R40, 0x1, RZ ;  /* 0x0420000028287989 */ /* 0x000e6800000e00ff */
[----:B------:R-:W-:Y:S02]  /*61f0*/  IMAD.IADD R46, R23, 0x1, R46 ;  /* 0x00000001172e7824 */ /* 0x000fe400078e022e */
[----:B------:R-:W-:Y:S01]  /*6200*/  IMAD.IADD R7, R22, 0x1, R7 ;  /* 0x0000000116077824 */ /* 0x000fe200078e0207 */
[----:B0-----:R-:W-:-:S04]  /*6210*/  ISETP.NE.AND P6, PT, R24, RZ, PT ;  /* 0x000000ff1800720c */ /* 0x001fc80003fc5270 */
[----:B------:R-:W-:Y:S02]  /*6220*/  SEL R50, R46, RZ, !P6 ;  /* 0x000000ff2e327207 */ /* 0x000fe40007000000 */
[----:B------:R-:W-:-:S04]  /*6230*/  ISETP.NE.AND P6, PT, R44, 0x6, PT ;  /* 0x000000062c00780c */ /* 0x000fc80003fc5270 */
[----:B------:R-:W-:Y:S02]  /*6240*/  SEL R48, R46, R13, !P6 ;  /* 0x0000000d2e307207 */ /* 0x000fe40007000000 */
[C---:B------:R-:W-:Y:S01]  /*6250*/  SEL R46, R7.reuse, R5, !P6 ;  /* 0x00000005072e7207 */ /* 0x040fe20007000000 */
[----:B------:R-:W-:Y:S01]  /*6260*/  IMAD.IADD R5, R7, 0x1, R24 ;  /* 0x0000000107057824 */ /* 0x000fe200078e0218 */
[----:B------:R-:W-:Y:S01]  /*6270*/  ISETP.NE.AND P6, PT, R44, 0x7, PT ;  /* 0x000000072c00780c */ /* 0x000fe20003fc5270 */
[----:B------:R-:W-:-:S03]  /*6280*/  IMAD.IADD R13, R25, 0x1, R50 ;  /* 0x00000001190d7824 */ /* 0x000fc600078e0232 */
[----:B------:R-:W-:Y:S02]  /*6290*/  SEL R25, R5, R46, !P6 ;  /* 0x0000002e05197207 */ /* 0x000fe40007000000 */
[----:B------:R-:W-:Y:S01]  /*62a0*/  SEL R48, R13, R48, !P6 ;  /* 0x000000300d307207 */ /* 0x000fe20007000000 */
[----:B------:R-:W0:Y:S01]  /*62b0*/  SHFL.UP PT, R46, R41, 0x1, RZ ;  /* 0x04200000292e7989 */ /* 0x000e2200000e00ff */
[----:B------:R-:W-:-:S04]  /*62c0*/  ISETP.GE.U32.AND P6, PT, R0, 0x20, PT ;  /* 0x000000200000780c */ /* 0x000fc80003fc6070 */
[----:B------:R-:W-:Y:S02]  /*62d0*/  SEL R25, R25, RZ, P6 ;  /* 0x000000ff19197207 */ /* 0x000fe40003000000 */
[----:B------:R-:W-:Y:S02]  /*62e0*/  SEL R7, R48, RZ, P6 ;  /* 0x000000ff30077207 */ /* 0x000fe40003000000 */
[----:B-1----:R-:W-:-:S04]  /*62f0*/  ISETP.NE.AND P6, PT, R40, RZ, PT ;  /* 0x000000ff2800720c */ /* 0x002fc80003fc5270 */
[----:B------:R-:W-:Y:S02]  /*6300*/  SEL R15, R7, RZ, !P6 ;  /* 0x000000ff070f7207 */ /* 0x000fe40007000000 */
[----:B------:R-:W-:-:S04]  /*6310*/  ISETP.NE.AND P6, PT, R9, RZ, PT ;  /* 0x000000ff0900720c */ /* 0x000fc80003fc5270 */
[----:B------:R-:W-:-:S09]  /*6320*/  SEL R44, R40, RZ, P6 ;  /* 0x000000ff282c7207 */ /* 0x000fd20003000000 */
[----:B0-----:R-:W-:Y:S01]  /*6330*/  @P6 IMAD.IADD R7, R46, 0x1, R15 ;  /* 0x000000012e076824 */ /* 0x001fe200078e020f */
[----:B------:R-:W-:-:S04]  /*6340*/  ISETP.NE.AND P6, PT, R2, RZ, PT ;  /* 0x000000ff0200720c */ /* 0x000fc80003fc5270 */
[----:B------:R-:W-:-:S05]  /*6350*/  SEL R46, R7, RZ, !P6 ;  /* 0x000000ff072e7207 */ /* 0x000fca0007000000 */
[----:B------:R-:W-:-:S05]  /*6360*/  IMAD.IADD R9, R39, 0x1, R46 ;  /* 0x0000000127097824 */ /* 0x000fca00078e022e */
[----:B------:R-:W-:Y:S01]  /*6370*/  SEL R46, R9, RZ, !P0 ;  /* 0x000000ff092e7207 */ /* 0x000fe20004000000 */
[----:B------:R-:W-:Y:S01]  /*6380*/  @!P0 IMAD.MOV R42, RZ, RZ, R2 ;  /* 0x000000ffff2a8224 */ /* 0x000fe200078e0202 */
[----:B------:R-:W-:-:S03]  /*6390*/  ISETP.NE.AND P0, PT, R43, RZ, PT ;  /* 0x000000ff2b00720c */ /* 0x000fc60003f05270 */
[----:B------:R-:W-:-:S05]  /*63a0*/  IMAD.IADD R11, R11, 0x1, R46 ;  /* 0x000000010b0b7824 */ /* 0x000fca00078e022e */
[----:B------:R-:W-:-:S05]  /*63b0*/  SEL R40, R11, RZ, !P0 ;  /* 0x000000ff0b287207 */ /* 0x000fca0004000000 */
[----:B------:R-:W-:-:S05]  /*63c0*/  IMAD.IADD R29, R29, 0x1, R40 ;  /* 0x000000011d1d7824 */ /* 0x000fca00078e0228 */
[----:B------:R-:W-:Y:S01]  /*63d0*/  SEL R40, R29, RZ, !P1 ;  /* 0x000000ff1d287207 */ /* 0x000fe20004800000 */
[----:B------:R-:W-:-:S04]  /*63e0*/  IMAD.IADD R25, R25, 0x1, R44 ;  /* 0x0000000119197824 */ /* 0x000fc800078e022c */
[----:B------:R-:W-:Y:S02]  /*63f0*/  IMAD.IADD R31, R31, 0x1, R40 ;  /* 0x000000011f1f7824 */ /* 0x000fe400078e0228 */
[----:B------:R-:W-:-:S03]  /*6400*/  IMAD.IADD R23, R25, 0x1, R42 ;  /* 0x0000000119177824 */ /* 0x000fc600078e022a */
[----:B------:R-:W-:Y:S01]  /*6410*/  SEL R40, R31, RZ, !P5 ;  /* 0x000000ff1f287207 */ /* 0x000fe20006800000 */
[----:B------:R-:W-:Y:S02]  /*6420*/  VIADD R21, R23, 0x1 ;  /* 0x0000000117157836 */ /* 0x000fe40000000000 */
[----:B------:R-:W-:Y:S02]  /*6430*/  @!P0 IMAD.MOV R21, RZ, RZ, R23 ;  /* 0x000000ffff158224 */ /* 0x000fe400078e0217 */
[----:B------:R-:W-:Y:S02]  /*6440*/  IMAD.IADD R33, R33, 0x1, R40 ;  /* 0x0000000121217824 */ /* 0x000fe400078e0228 */
[----:B------:R-:W-:Y:S02]  /*6450*/  VIADD R19, R21, 0x1 ;  /* 0x0000000115137836 */ /* 0x000fe40000000000 */
[----:B------:R-:W-:Y:S01]  /*6460*/  @!P1 IMAD.MOV R19, RZ, RZ, R21 ;  /* 0x000000ffff139224 */ /* 0x000fe200078e0215 */
[----:B------:R-:W-:Y:S01]  /*6470*/  SEL R40, R33, RZ, !P2 ;  /* 0x000000ff21287207 */ /* 0x000fe20005000000 */
[----:B------:R-:W-:-:S02]  /*6480*/  IMAD.IADD R5, R26, 0x1, R5 ;  /* 0x000000011a057824 */ /* 0x000fc400078e0205 */
[----:B------:R-:W-:Y:S02]  /*6490*/  VIADD R17, R19, 0x1 ;  /* 0x0000000113117836 */ /* 0x000fe40000000000 */
[----:B------:R-:W-:Y:S01]  /*64a0*/  @!P5 IMAD.MOV R17, RZ, RZ, R19 ;  /* 0x000000ffff11d224 */ /* 0x000fe200078e0213 */
[----:B------:R-:W-:Y:S01]  /*64b0*/  ISETP.NE.AND P5, PT, R26, RZ, PT ;  /* 0x000000ff1a00720c */ /* 0x000fe20003fa5270 */
[----:B------:R-:W-:-:S03]  /*64c0*/  IMAD.IADD R35, R35, 0x1, R40 ;  /* 0x0000000123237824 */ /* 0x000fc600078e0228 */
[----:B------:R-:W-:Y:S02]  /*64d0*/  SEL R40, R13, RZ, !P5 ;  /* 0x000000ff0d287207 */ /* 0x000fe40006800000 */
[----:B------:R-:W-:Y:S02]  /*64e0*/  SEL R42, R35, RZ, !P3 ;  /* 0x000000ff232a7207 */ /* 0x000fe40005800000 */
[----:B------:R-:W-:Y:S01]  /*64f0*/  ISETP.GE.AND P5, PT, R5, 0x101, PT ;  /* 0x000001010500780c */ /* 0x000fe20003fa6270 */
[----:B------:R-:W-:Y:S02]  /*6500*/  VIADD R15, R17, 0x1 ;  /* 0x00000001110f7836 */ /* 0x000fe40000000000 */
[----:B------:R-:W-:Y:S02]  /*6510*/  @!P2 IMAD.MOV R15, RZ, RZ, R17 ;  /* 0x000000ffff0fa224 */ /* 0x000fe400078e0211 */
[----:B------:R-:W-:Y:S02]  /*6520*/  IMAD.IADD R37, R37, 0x1, R42 ;  /* 0x0000000125257824 */ /* 0x000fe400078e022a */
[----:B------:R-:W-:-:S02]  /*6530*/  VIADD R13, R15, 0x1 ;  /* 0x000000010f0d7836 */ /* 0x000fc40000000000 */
[----:B------:R-:W-:Y:S01]  /*6540*/  @!P3 IMAD.MOV R13, RZ, RZ, R15 ;  /* 0x000000ffff0db224 */ /* 0x000fe200078e020f */
[----:B------:R-:W-:Y:S01]  /*6550*/  SEL R39, R37, RZ, !P4 ;  /* 0x000000ff25277207 */ /* 0x000fe20006000000 */
[----:B------:R-:W-:Y:S01]  /*6560*/  BSSY.RECONVERGENT B0, `(.L_x_1380) ;  /* 0x0000119000007945 */ /* 0x000fe20003800200 */
[----:B------:R-:W-:Y:S02]  /*6570*/  IMAD.IADD R27, R27, 0x1, R40 ;  /* 0x000000011b1b7824 */ /* 0x000fe400078e0228 */
[----:B------:R-:W-:Y:S02]  /*6580*/  VIADD R44, R13, 0x1 ;  /* 0x000000010d2c7836 */ /* 0x000fe40000000000 */
[----:B------:R-:W-:Y:S02]  /*6590*/  IMAD.IADD R39, R4, 0x1, R39 ;  /* 0x0000000104277824 */ /* 0x000fe400078e0227 */
[----:B------:R-:W-:Y:S02]  /*65a0*/  IMAD.IADD R45, R2, 0x1, R25 ;  /* 0x00000001022d7824 */ /* 0x000fe400078e0219 */
[----:B------:R-:W-:Y:S01]  /*65b0*/  @!P4 IMAD.MOV R44, RZ, RZ, R13 ;  /* 0x000000ffff2cc224 */ /* 0x000fe200078e020d */
[----:B------:R-:W-:Y:S06]  /*65c0*/  @!P5 BRA `(.L_x_1381) ;  /* 0x0000000c0048d947 */ /* 0x000fec0003800000 */
[----:B------:R-:W-:Y:S01]  /*65d0*/  BAR.SYNC.DEFER_BLOCKING 0x0 ;  /* 0x0000000000007b1d */ /* 0x000fe20000010000 */
[----:B------:R-:W-:Y:S01]  /*65e0*/  IMAD.MOV.U32 R41, RZ, RZ, 0x1 ;  /* 0x00000001ff297424 */ /* 0x000fe200078e00ff */
[----:B------:R-:W-:Y:S02]  /*65f0*/  ISETP.NE.AND P5, PT, R8, R10, PT ;  /* 0x0000000a0800720c */ /* 0x000fe40003fa5270 */
[----:B------:R-:W-:Y:S01]  /*6600*/  @P6 LEA R25, R25, UR4, 0x3 ;  /* 0x0000000419196c11 */ /* 0x000fe2000f8e18ff */
[----:B------:R-:W-:Y:S01]  /*6610*/  IMAD R2, R0, 0x9, R41 ;  /* 0x0000000900027824 */ /* 0x000fe200078e0229 */
[----:B------:R-:W-:Y:S01]  /*6620*/  @P0 LEA R23, R23, UR4, 0x3 ;  /* 0x0000000417170c11 */ /* 0x000fe2000f8e18ff */
[----:B------:R-:W-:Y:S01]  /*6630*/  IMAD.MOV.U32 R41, RZ, RZ, 0x9 ;  /* 0x00000009ff297424 */ /* 0x000fe200078e00ff */
[----:B------:R-:W-:Y:S02]  /*6640*/  @P1 LEA R21, R21, UR4, 0x3 ;  /* 0x0000000415151c11 */ /* 0x000fe4000f8e18ff */
[----:B------:R-:W-:Y:S01]  /*6650*/  ISETP.NE.AND P5, PT, R2, UR7, !P5 ;  /* 0x0000000702007c0c */ /* 0x000fe2000efa5270 */
[----:B------:R-:W-:Y:S01]  /*6660*/  IMAD R2, R0, R41, 0x4 ;  /* 0x0000000400027424 */ /* 0x000fe200078e0229 */
[----:B------:R-:W-:-:S02]  /*6670*/  @P2 LEA R17, R17, UR4, 0x3 ;  /* 0x0000000411112c11 */ /* 0x000fc4000f8e18ff */
[----:B------:R-:W-:Y:S02]  /*6680*/  @P3 LEA R15, R15, UR4, 0x3 ;  /* 0x000000040f0f3c11 */ /* 0x000fe4000f8e18ff */
[----:B------:R-:W-:-:S07]  /*6690*/  @P4 LEA R13, R13, UR4, 0x3 ;  /* 0x000000040d0d4c11 */ /* 0x000fce000f8e18ff */
[----:B------:R-:W-:Y:S01]  /*66a0*/  @!P5 LEA R45, R45, UR4, 0x3 ;  /* 0x000000042d2ddc11 */ /* 0x000fe2000f8e18ff */
[----:B------:R0:W-:Y:S01]  /*66b0*/  @P6 STS.64 [R25], R6 ;  /* 0x0000000619006388 */ /* 0x0001e20000000a00 */
[----:B------:R-:W-:-:S03]  /*66c0*/  ISETP.NE.AND P6, PT, R30, R32, PT ;  /* 0x000000201e00720c */ /* 0x000fc60003fc5270 */
[----:B------:R0:W-:Y:S01]  /*66d0*/  @!P5 STS.64 [R45], R8 ;  /* 0x000000082d00d388 */ /* 0x0001e20000000a00 */
[----:B------:R-:W-:Y:S01]  /*66e0*/  ISETP.NE.AND P6, PT, R2, UR7, !P6 ;  /* 0x0000000702007c0c */ /* 0x000fe2000f7c5270 */
[----:B------:R-:W-:Y:S01]  /*66f0*/  IMAD R2, R0, R41, 0x8 ;  /* 0x0000000800027424 */ /* 0x000fe200078e0229 */
[----:B------:R-:W-:Y:S01]  /*6700*/  ISETP.NE.AND P5, PT, R38, R3, PT ;  /* 0x000000032600720c */ /* 0x000fe20003fa5270 */
[----:B------:R0:W-:Y:S01]  /*6710*/  @P0 STS.64 [R23], R10 ;  /* 0x0000000a17000388 */ /* 0x0001e20000000a00 */
[----:B------:R-:W-:Y:S02]  /*6720*/  ISETP.GE.U32.AND P0, PT, R0, R5, PT ;  /* 0x000000050000720c */ /* 0x000fe40003f06070 */
[----:B------:R-:W-:Y:S01]  /*6730*/  ISETP.NE.AND P5, PT, R2, UR7, !P5 ;  /* 0x0000000702007c0c */ /* 0x000fe2000efa5270 */
[----:B------:R0:W-:Y:S06]  /*6740*/  @P1 STS.64 [R21], R28 ;  /* 0x0000001c15001388 */ /* 0x0001ec0000000a00 */
[----:B------:R-:W-:-:S05]  /*6750*/  @!P6 LEA R19, R19, UR4, 0x3 ;  /* 0x000000041313ec11 */ /* 0x000fca000f8e18ff */
[----:B------:R0:W-:Y:S01]  /*6760*/  @!P6 STS.64 [R19], R30 ;  /* 0x0000001e1300e388 */ /* 0x0001e20000000a00 */
[----:B------:R-:W-:-:S03]  /*6770*/  @!P5 LEA R44, R44, UR4, 0x3 ;  /* 0x000000042c2cdc11 */ /* 0x000fc6000f8e18ff */
[----:B------:R0:W-:Y:S04]  /*6780*/  @P2 STS.64 [R17], R32 ;  /* 0x0000002011002388 */ /* 0x0001e80000000a00 */
[----:B------:R0:W-:Y:S04]  /*6790*/  @P3 STS.64 [R15], R34 ;  /* 0x000000220f003388 */ /* 0x0001e80000000a00 */
[----:B------:R0:W-:Y:S04]  /*67a0*/  @P4 STS.64 [R13], R36 ;  /* 0x000000240d004388 */ /* 0x0001e80000000a00 */
[----:B------:R0:W-:Y:S01]  /*67b0*/  @!P5 STS.64 [R44], R38 ;  /* 0x000000262c00d388 */ /* 0x0001e20000000a00 */
[----:B------:R-:W-:Y:S06]  /*67c0*/  BAR.SYNC.DEFER_BLOCKING 0x0 ;  /* 0x0000000000007b1d */ /* 0x000fec0000010000 */
[----:B------:R-:W-:Y:S05]  /*67d0*/  @P0 BRA `(.L_x_1382) ;  /* 0x0000000c00c40947 */ /* 0x000fea0003800000 */
[----:B0-----:R-:W-:Y:S01]  /*67e0*/  IADD3 R7, PT, PT, R18, R14, R16 ;  /* 0x0000000e12077210 */ /* 0x001fe20007ffe010 */
[----:B------:R-:W-:Y:S01]  /*67f0*/  BSSY.RECONVERGENT B1, `(.L_x_1383) ;  /* 0x0000028000017945 */ /* 0x000fe20003800200 */
[----:B------:R-:W-:Y:S02]  /*6800*/  LOP3.LUT R2, RZ, R0, RZ, 0x33, !PT ;  /* 0x00000000ff027212 */ /* 0x000fe400078e33ff */
[----:B------:R-:W-:-:S04]  /*6810*/  IADD3 R7, PT, PT, R22, R7, R20 ;  /* 0x0000000716077210 */ /* 0x000fc80007ffe014 */
[----:B------:R-:W-:-:S04]  /*6820*/  IADD3 R7, PT, PT, R26, R7, R24 ;  /* 0x000000071a077210 */ /* 0x000fc80007ffe018 */
[----:B------:R-:W-:-:S04]  /*6830*/  IADD3 R12, PT, PT, R2, R7, R12 ;  /* 0x00000007020c7210 */ /* 0x000fc80007ffe00c */
[C---:B------:R-:W-:Y:S02]  /*6840*/  LOP3.LUT R2, R12.reuse, 0x300, RZ, 0xc0, !PT ;  /* 0x000003000c027812 */ /* 0x040fe400078ec0ff */
[----:B------:R-:W-:Y:S02]  /*6850*/  ISETP.GE.U32.AND P1, PT, R12, 0x300, PT ;  /* 0x000003000c00780c */ /* 0x000fe40003f26070 */
[----:B------:R-:W-:Y:S01]  /*6860*/  ISETP.NE.AND P0, PT, R2, 0x300, PT ;  /* 0x000003000200780c */ /* 0x000fe20003f05270 */
[----:B------:R-:W-:-:S12]  /*6870*/  IMAD.MOV.U32 R2, RZ, RZ, R0 ;  /* 0x000000ffff027224 */ /* 0x000fd800078e0000 */
[----:B------:R-:W-:Y:S05]  /*6880*/  @!P0 BRA `(.L_x_1384) ;  /* 0x0000000000788947 */ /* 0x000fea0003800000 */
[----:B------:R-:W0:Y:S01]  /*6890*/  LDC.64 R6, c[0x0][0x3a0] ;  /* 0x0000e800ff067b82 */ /* 0x000e220000000a00 */
[----:B------:R-:W-:Y:S02]  /*68a0*/  LEA.HI R12, R12, 0x1, RZ, 0x18 ;  /* 0x000000010c0c7811 */ /* 0x000fe400078fc0ff */
[----:B------:R-:W-:-:S03]  /*68b0*/  LEA R4, R0, UR4, 0x3 ;  /* 0x0000000400047c11 */ /* 0x000fc6000f8e18ff */
[C---:B------:R-:W-:Y:S01]  /*68c0*/  IMAD.SHL.U32 R2, R12.reuse, 0x100, RZ ;  /* 0x000001000c027824 */ /* 0x040fe200078e00ff */
[----:B------:R-:W-:Y:S01]  /*68d0*/  LOP3.LUT R12, R12, 0x3, RZ, 0xc0, !PT ;  /* 0x000000030c0c7812 */ /* 0x000fe200078ec0ff */
[----:B------:R-:W1:Y:S04]  /*68e0*/  LDC.64 R8, c[0x0][0x398] ;  /* 0x0000e600ff087b82 */ /* 0x000e680000000a00 */
[----:B------:R-:W-:Y:S02]  /*68f0*/  IMAD.MOV R12, RZ, RZ, -R12 ;  /* 0x000000ffff0c7224 */ /* 0x000fe400078e0a0c */
[----:B0-----:R-:W-:-:S04]  /*6900*/  IMAD.WIDE.U32 R6, R0, 0x4, R6 ;  /* 0x0000000400067825 */ /* 0x001fc800078e0006 */
[----:B------:R-:W-:Y:S01]  /*6910*/  IMAD.MOV.U32 R16, RZ, RZ, R7 ;  /* 0x000000ffff107224 */ /* 0x000fe200078e0007 */
[----:B------:R-:W-:Y:S01]  /*6920*/  LOP3.LUT R7, R2, 0x300, RZ, 0xc0, !PT ;  /* 0x0000030002077812 */ /* 0x000fe200078ec0ff */
[----:B------:R-:W-:Y:S02]  /*6930*/  IMAD.MOV.U32 R15, RZ, RZ, R6 ;  /* 0x000000ffff0f7224 */ /* 0x000fe400078e0006 */
[----:B-1----:R-:W-:-:S04]  /*6940*/  IMAD.WIDE.U32 R8, R0, 0x4, R8 ;  /* 0x0000000400087825 */ /* 0x002fc800078e0008 */
[----:B------:R-:W-:Y:S02]  /*6950*/  IMAD.MOV.U32 R13, RZ, RZ, R8 ;  /* 0x000000ffff0d7224 */ /* 0x000fe400078e0008 */
[----:B------:R-:W-:Y:S02]  /*6960*/  IMAD.MOV.U32 R14, RZ, RZ, R9 ;  /* 0x000000ffff0e7224 */ /* 0x000fe400078e0009 */
[----:B------:R-:W-:-:S07]  /*6970*/  IMAD.IADD R2, R7, 0x1, R0 ;  /* 0x0000000107027824 */ /* 0x000fce00078e0200 */
.L_x_1385:
[----:B0-----:R0:W1:Y:S01]  /*6980*/  LDS.64 R10, [R4] ;  /* 0x00000000040a7984 */ /* 0x0010620000000a00 */
[----:B------:R-:W-:Y:S01]  /*6990*/  IMAD.MOV.U32 R6, RZ, RZ, R13 ;  /* 0x000000ffff067224 */ /* 0x000fe200078e000d */
[----:B------:R-:W-:Y:S01]  /*69a0*/  IADD3 R13, P3, PT, R13, 0x400, RZ ;  /* 0x000004000d0d7810 */ /* 0x000fe20007f7e0ff */
[----:B------:R-:W-:Y:S02]  /*69b0*/  IMAD.MOV.U32 R7, RZ, RZ, R14 ;  /* 0x000000ffff077224 */ /* 0x000fe400078e000e */
[----:B------:R-:W-:Y:S01]  /*69c0*/  IMAD.MOV.U32 R8, RZ, RZ, R15 ;  /* 0x000000ffff087224 */ /* 0x000fe200078e000f */
[----:B------:R-:W-:Y:S01]  /*69d0*/  IADD3 R15, P2, PT, R15, 0x400, RZ ;  /* 0x000004000f0f7810 */ /* 0x000fe20007f5e0ff */
[----:B------:R-:W-:Y:S02]  /*69e0*/  IMAD.MOV.U32 R9, RZ, RZ, R16 ;  /* 0x000000ffff097224 */ /* 0x000fe400078e0010 */
[----:B------:R-:W-:Y:S02]  /*69f0*/  VIADD R12, R12, 0x1 ;  /* 0x000000010c0c7836 */ /* 0x000fe40000000000 */
[----:B0-----:R-:W-:-:S02]  /*6a00*/  VIADD R4, R4, 0x800 ;  /* 0x0000080004047836 */ /* 0x001fc40000000000 */
[----:B------:R-:W-:Y:S01]  /*6a10*/  IMAD.X R16, RZ, RZ, R16, P2 ;  /* 0x000000ffff107224 */ /* 0x000fe200010e0610 */
[----:B------:R-:W-:Y:S01]  /*6a20*/  ISETP.NE.AND P0, PT, R12, RZ, PT ;  /* 0x000000ff0c00720c */ /* 0x000fe20003f05270 */
[----:B------:R-:W-:Y:S01]  /*6a30*/  IMAD.X R14, RZ, RZ, R14, P3 ;  /* 0x000000ffff0e7224 */ /* 0x000fe200018e060e */
[----:B-1----:R0:W-:Y:S04]  /*6a40*/  STG.E desc[UR10][R6.64], R10 ;  /* 0x0000000a06007986 */ /* 0x0021e8000c10190a */
[----:B------:R0:W-:Y:S07]  /*6a50*/  STG.E desc[UR10][R8.64], R11 ;  /* 0x0000000b08007986 */ /* 0x0001ee000c10190a */
[----:B------:R-:W-:Y:S05]  /*6a60*/  @P0 BRA `(.L_x_1385) ;  /* 0xfffffffc00c40947 */ /* 0x000fea000383ffff */
.L_x_1384:
[----:B------:R-:W-:Y:S05]  /*6a70*/  BSYNC.RECONVERGENT B1 ;  /* 0x0000000000017941 */ /* 0x000fea0003800200 */
.L_x_1383:
[----:B------:R-:W-:Y:S05]  /*6a80*/  @!P1 BRA `(.L_x_1382) ;  /* 0x0000000c00189947 */ /* 0x000fea0003800000 */
[----:B------:R-:W1:Y:S01]  /*6a90*/  LDCU.64 UR8, c[0x0][0x398] ;  /* 0x00007300ff0877ac */ /* 0x000e620008000a00 */
[----:B------:R-:W-:Y:S01]  /*6aa0*/  IMAD.IADD R4, R5, 0x1, -R2 ;  /* 0x0000000105047824 */ /* 0x000fe200078e0a02 */
[----:B------:R-:W-:Y:S01]  /*6ab0*/  BSSY.RECONVERGENT B1, `(.L_x_1386) ;  /* 0x000004c000017945 */ /* 0x000fe20003800200 */
[----:B0-----:R-:W-:Y:S01]  /*6ac0*/  IMAD.MOV.U32 R8, RZ, RZ, 0x800 ;  /* 0x00000800ff087424 */ /* 0x001fe200078e00ff */
[----:B------:R-:W0:Y:S01]  /*6ad0*/  LDCU.64 UR12, c[0x0][0x3a0] ;  /* 0x00007400ff0c77ac */ /* 0x000e220008000a00 */
[----:B------:R-:W-:Y:S01]  /*6ae0*/  IMAD.MOV.U32 R9, RZ, RZ, 0x0 ;  /* 0x00000000ff097424 */ /* 0x000fe200078e00ff */
[----:B------:R-:W-:Y:S02]  /*6af0*/  ISETP.GT.AND P1, PT, R4, 0xc00, PT ;  /* 0x00000c000400780c */ /* 0x000fe40003f24270 */
[C---:B------:R-:W-:Y:S01]  /*6b00*/  LEA R4, R2.reuse, UR4, 0x3 ;  /* 0x0000000402047c11 */ /* 0x040fe2000f8e18ff */
[----:B------:R-:W-:-:S04]  /*6b10*/  IMAD.WIDE.U32 R8, R2, 0x4, R8 ;  /* 0x0000000402087825 */ /* 0x000fc800078e0008 */
[----:B------:R-:W-:Y:S01]  /*6b20*/  VIADD R4, R4, 0x1000 ;  /* 0x0000100004047836 */ /* 0x000fe20000000000 */
[C---:B-1----:R-:W-:Y:S02]  /*6b30*/  IADD3 R6, P0, PT, R8.reuse, UR8, RZ ;  /* 0x0000000808067c10 */ /* 0x042fe4000ff1e0ff */
[----:B0-----:R-:W-:Y:S02]  /*6b40*/  IADD3 R8, P2, PT, R8, UR12, RZ ;  /* 0x0000000c08087c10 */ /* 0x001fe4000ff5e0ff */
[C---:B------:R-:W-:Y:S02]  /*6b50*/  IADD3.X R7, PT, PT, R9.reuse, UR9, RZ, P0, !PT ;  /* 0x0000000909077c10 */ /* 0x040fe400087fe4ff */
[----:B------:R-:W-:Y:S02]  /*6b60*/  IADD3.X R9, PT, PT, R9, UR13, RZ, P2, !PT ;  /* 0x0000000d09097c10 */ /* 0x000fe400097fe4ff */
[----:B------:R-:W-:Y:S01]  /*6b70*/  PLOP3.LUT P0, PT, PT, PT, PT, 0x80, 0x8 ;  /* 0x000000000008781c */ /* 0x000fe20003f0f070 */
[----:B------:R-:W-:-:S12]  /*6b80*/  @!P1 BRA `(.L_x_1387) ;  /* 0x0000000000f89947 */ /* 0x000fd80003800000 */
[----:B------:R-:W-:Y:S01]  /*6b90*/  PLOP3.LUT P0, PT, PT, PT, PT, 0x8, 0x80 ;  /* 0x000000000080781c */ /* 0x000fe20003f0e170 */
[----:B------:R-:W-:-:S12]  /*6ba0*/  VIADD R45, R5, 0xfffff400 ;  /* 0xfffff400052d7836 */ /* 0x000fd80000000000 */
.L_x_1388:
[----:B------:R-:W0:Y:S01]  /*6bb0*/  LDS.64 R10, [R4+-0x1000] ;  /* 0xfff00000040a7984 */ /* 0x000e220000000a00 */
[----:B------:R-:W-:-:S03]  /*6bc0*/  VIADD R2, R2, 0x1000 ;  /* 0x0000100002027836 */ /* 0x000fc60000000000 */
[----:B------:R-:W1:Y:S02]  /*6bd0*/  LDS.64 R12, [R4+-0x800] ;  /* 0xfff80000040c7984 */ /* 0x000e640000000a00 */
[----:B------:R-:W-:Y:S02]  /*6be0*/  ISETP.GE.AND P1, PT, R2, R45, PT ;  /* 0x0000002d0200720c */ /* 0x000fe40003f26270 */
[----:B------:R-:W2:Y:S04]  /*6bf0*/  LDS.64 R14, [R4] ;  /* 0x00000000040e7984 */ /* 0x000ea80000000a00 */
[----:B------:R-:W3:Y:S04]  /*6c00*/  LDS.64 R16, [R4+0x800] ;  /* 0x0008000004107984 */ /* 0x000ee80000000a00 */
[----:B------:R-:W4:Y:S04]  /*6c10*/  LDS.64 R18, [R4+0x1000] ;  /* 0x0010000004127984 */ /* 0x000f280000000a00 */
        /* <DEDUP_REMOVED lines=11> */
[----:B0-----:R0:W-:Y:S04]  /*6cd0*/  STG.E desc[UR10][R6.64+-0x800], R10 ;  /* 0xfff8000a06007986 */ /* 0x0011e8000c10190a */
[----:B------:R3:W-:Y:S01]  /*6ce0*/  STG.E desc[UR10][R8.64+-0x800], R11 ;  /* 0xfff8000b08007986 */ /* 0x0007e2000c10190a */
[----:B-1----:R-:W-:-:S03]  /*6cf0*/  VIADD R4, R4, 0x8000 ;  /* 0x0000800004047836 */ /* 0x002fc60000000000 */
[----:B------:R1:W-:Y:S04]  /*6d00*/  STG.E desc[UR10][R6.64+-0x400], R12 ;  /* 0xfffc000c06007986 */ /* 0x0003e8000c10190a */
[----:B------:R4:W-:Y:S01]  /*6d10*/  STG.E desc[UR10][R8.64+-0x400], R13 ;  /* 0xfffc000d08007986 */ /* 0x0009e2000c10190a */
[----:B0-----:R-:W-:-:S03]  /*6d20*/  IADD3 R10, P3, PT, R8, 0x4000, RZ ;  /* 0x00004000080a7810 */ /* 0x001fc60007f7e0ff */
[----:B--2---:R-:W-:Y:S02]  /*6d30*/  STG.E desc[UR10][R6.64], R14 ;  /* 0x0000000e06007986 */ /* 0x004fe4000c10190a */
[----:B---3--:R-:W-:Y:S02]  /*6d40*/  IMAD.X R11, RZ, RZ, R9, P3 ;  /* 0x000000ffff0b7224 */ /* 0x008fe400018e0609 */
[----:B------:R-:W-:Y:S01]  /*6d50*/  STG.E desc[UR10][R8.64], R15 ;  /* 0x0000000f08007986 */ /* 0x000fe2000c10190a */
[----:B-1----:R-:W-:-:S03]  /*6d60*/  IADD3 R12, P2, PT, R6, 0x4000, RZ ;  /* 0x00004000060c7810 */ /* 0x002fc60007f5e0ff */
[----:B------:R-:W-:Y:S02]  /*6d70*/  STG.E desc[UR10][R6.64+0x400], R16 ;  /* 0x0004001006007986 */ /* 0x000fe4000c10190a */
[----:B----4-:R-:W-:Y:S02]  /*6d80*/  IMAD.X R13, RZ, RZ, R7, P2 ;  /* 0x000000ffff0d7224 */ /* 0x010fe400010e0607 */
[----:B------:R-:W-:Y:S04]  /*6d90*/  STG.E desc[UR10][R8.64+0x400], R17 ;  /* 0x0004001108007986 */ /* 0x000fe8000c10190a */
[----:B------:R-:W-:Y:S04]  /*6da0*/  STG.E desc[UR10][R6.64+0x800], R18 ;  /* 0x0008001206007986 */ /* 0x000fe8000c10190a */
[----:B------:R-:W-:Y:S04]  /*6db0*/  STG.E desc[UR10][R8.64+0x800], R19 ;  /* 0x0008001308007986 */ /* 0x000fe8000c10190a */
        /* <DEDUP_REMOVED lines=27> */
.L_x_1387:
[----:B------:R-:W-:Y:S05]  /*6f70*/  BSYNC.RECONVERGENT B1 ;  /* 0x0000000000017941 */ /* 0x000fea0003800200 */
.L_x_1386:
[----:B------:R-:W-:Y:S01]  /*6f80*/  IMAD.IADD R10, R5, 0x1, -R2 ;  /* 0x00000001050a7824 */ /* 0x000fe200078e0a02 */
[----:B------:R-:W-:Y:S04]  /*6f90*/  BSSY.RECONVERGENT B1, `(.L_x_1389) ;  /* 0x0000026000017945 */ /* 0x000fe80003800200 */
[----:B------:R-:W-:-:S13]  /*6fa0*/  ISETP.GT.AND P1, PT, R10, 0x400, PT ;  /* 0x000004000a00780c */ /* 0x000fda0003f24270 */
[----:B------:R-:W-:Y:S05]  /*6fb0*/  @!P1 BRA `(.L_x_1390) ;  /* 0x00000000008c9947 */ /* 0x000fea0003800000 */
[----:B------:R-:W0:Y:S01]  /*6fc0*/  LDS.64 R10, [R4+-0x1000] ;  /* 0xfff00000040a7984 */ /* 0x000e220000000a00 */
[----:B------:R-:W-:Y:S01]  /*6fd0*/  PLOP3.LUT P0, PT, PT, PT, PT, 0x8, 0x80 ;  /* 0x000000000080781c */ /* 0x000fe20003f0e170 */
[----:B------:R-:W-:Y:S02]  /*6fe0*/  VIADD R2, R2, 0x800 ;  /* 0x0000080002027836 */ /* 0x000fe40000000000 */
[----:B------:R-:W1:Y:S04]  /*6ff0*/  LDS.64 R12, [R4+-0x800] ;  /* 0xfff80000040c7984 */ /* 0x000e680000000a00 */
[----:B------:R-:W2:Y:S04]  /*7000*/  LDS.64 R14, [R4] ;  /* 0x00000000040e7984 */ /* 0x000ea80000000a00 */
[----:B------:R-:W3:Y:S04]  /*7010*/  LDS.64 R16, [R4+0x800] ;  /* 0x0008000004107984 */ /* 0x000ee80000000a00 */
[----:B------:R-:W4:Y:S04]  /*7020*/  LDS.64 R18, [R4+0x1000] ;  /* 0x0010000004127984 */ /* 0x000f280000000a00 */
[----:B------:R-:W5:Y:S04]  /*7030*/  LDS.64 R20, [R4+0x1800] ;  /* 0x0018000004147984 */ /* 0x000f680000000a00 */
[----:B------:R-:W5:Y:S04]  /*7040*/  LDS.64 R22, [R4+0x2000] ;  /* 0x0020000004167984 */ /* 0x000f680000000a00 */
[----:B------:R0:W5:Y:S02]  /*7050*/  LDS.64 R24, [R4+0x2800] ;  /* 0x0028000004187984 */ /* 0x0001640000000a00 */
[----:B0-----:R-:W-:-:S02]  /*7060*/  VIADD R4, R4, 0x4000 ;  /* 0x0000400004047836 */ /* 0x001fc40000000000 */
[----:B------:R0:W-:Y:S04]  /*7070*/  STG.E desc[UR10][R6.64+-0x800], R10 ;  /* 0xfff8000a06007986 */ /* 0x0001e8000c10190a */
[----:B------:R3:W-:Y:S04]  /*7080*/  STG.E desc[UR10][R8.64+-0x800], R11 ;  /* 0xfff8000b08007986 */ /* 0x0007e8000c10190a */
[----:B-1----:R1:W-:Y:S04]  /*7090*/  STG.E desc[UR10][R6.64+-0x400], R12 ;  /* 0xfffc000c06007986 */ /* 0x0023e8000c10190a */
        /* <DEDUP_REMOVED lines=21> */
.L_x_1390:
[----:B------:R-:W-:Y:S05]  /*71f0*/  BSYNC.RECONVERGENT B1 ;  /* 0x0000000000017941 */ /* 0x000fea0003800200 */
.L_x_1389:
[----:B------:R-:W-:-:S13]  /*7200*/  ISETP.LT.OR P0, PT, R2, R5, P0 ;  /* 0x000000050200720c */ /* 0x000fda0000701670 */
[----:B------:R-:W-:Y:S05]  /*7210*/  @!P0 BRA `(.L_x_1382) ;  /* 0x0000000400348947 */ /* 0x000fea0003800000 */
[----:B------:R-:W0:Y:S04]  /*7220*/  LDS.64 R10, [R4+-0x1000] ;  /* 0xfff00000040a7984 */ /* 0x000e280000000a00 */
[----:B------:R-:W1:Y:S04]  /*7230*/  LDS.64 R12, [R4+-0x800] ;  /* 0xfff80000040c7984 */ /* 0x000e680000000a00 */
[----:B------:R-:W2:Y:S04]  /*7240*/  LDS.64 R14, [R4] ;  /* 0x00000000040e7984 */ /* 0x000ea80000000a00 */
[----:B------:R-:W3:Y:S04]  /*7250*/  LDS.64 R16, [R4+0x800] ;  /* 0x0008000004107984 */ /* 0x000ee80000000a00 */
        /* <DEDUP_REMOVED lines=8> */
[----:B------:R-:W-:Y:S05]  /*72e0*/  BRA `(.L_x_1382) ;  /* 0x0000000400007947 */ /* 0x000fea0003800000 */
.L_x_1381:
[----:B------:R-:W-:Y:S01]  /*72f0*/  IMAD.MOV.U32 R51, RZ, RZ, 0x9 ;  /* 0x00000009ff337424 */ /* 0x000fe200078e00ff */
[----:B------:R-:W-:Y:S01]  /*7300*/  ISETP.NE.AND P5, PT, R8, R10, PT ;  /* 0x0000000a0800720c */ /* 0x000fe20003fa5270 */
[----:B------:R-:W0:Y:S02]  /*7310*/  @P6 LDC.64 R42, c[0x0][0x398] ;  /* 0x0000e600ff2a6b82 */ /* 0x000e240000000a00 */
[----:B------:R-:W-:-:S05]  /*7320*/  IMAD R2, R0, R51, 0x1 ;  /* 0x0000000100027424 */ /* 0x000fca00078e0233 */
[----:B------:R-:W-:Y:S01]  /*7330*/  ISETP.NE.AND P5, PT, R2, UR7, !P5 ;  /* 0x0000000702007c0c */ /* 0x000fe2000efa5270 */
[----:B------:R-:W1:Y:S01]  /*7340*/  @P6 LDC.64 R48, c[0x0][0x3a0] ;  /* 0x0000e800ff306b82 */ /* 0x000e620000000a00 */
[CC--:B------:R-:W-:Y:S02]  /*7350*/  IMAD R2, R0.reuse, R51.reuse, 0x4 ;  /* 0x0000000400027424 */ /* 0x0c0fe400078e0233 */
[----:B------:R-:W-:-:S05]  /*7360*/  IMAD R51, R0, R51, 0x8 ;  /* 0x0000000800337424 */ /* 0x000fca00078e0233 */
[----:B------:R-:W2:Y:S08]  /*7370*/  @P1 LDC.64 R54, c[0x0][0x398] ;  /* 0x0000e600ff361b82 */ /* 0x000eb00000000a00 */
[----:B------:R-:W3:Y:S01]  /*7380*/  @!P5 LDC.64 R40, c[0x0][0x3a0] ;  /* 0x0000e800ff28db82 */ /* 0x000ee20000000a00 */
[----:B0-----:R-:W-:-:S05]  /*7390*/  @P6 IMAD.WIDE R52, R25, 0x4, R42 ;  /* 0x0000000419346825 */ /* 0x001fca00078e022a */
[----:B------:R-:W-:Y:S02]  /*73a0*/  @P6 STG.E desc[UR10][R52.64], R6 ;  /* 0x0000000634006986 */ /* 0x000fe4000c10190a */
[----:B------:R-:W0:Y:S01]  /*73b0*/  @!P5 LDC.64 R46, c[0x0][0x398] ;  /* 0x0000e600ff2edb82 */ /* 0x000e220000000a00 */
[----:B-1----:R-:W-:-:S05]  /*73c0*/  @P6 IMAD.WIDE R48, R25, 0x4, R48 ;  /* 0x0000000419306825 */ /* 0x002fca00078e0230 */
[----:B------:R1:W-:Y:S01]  /*73d0*/  @P6 STG.E desc[UR10][R48.64], R7 ;  /* 0x0000000730006986 */ /* 0x0003e2000c10190a */
[----:B------:R-:W-:Y:S01]  /*73e0*/  ISETP.NE.AND P6, PT, R30, R32, PT ;  /* 0x000000201e00720c */ /* 0x000fe20003fc5270 */
[----:B------:R-:W1:Y:S01]  /*73f0*/  @P0 LDC.64 R42, c[0x0][0x398] ;  /* 0x0000e600ff2a0b82 */ /* 0x000e620000000a00 */
[----:B--2---:R-:W-:Y:S02]  /*7400*/  @P1 IMAD.WIDE R54, R21, 0x4, R54 ;  /* 0x0000000415361825 */ /* 0x004fe400078e0236 */
[----:B------:R-:W-:-:S05]  /*7410*/  ISETP.NE.AND P6, PT, R2, UR7, !P6 ;  /* 0x0000000702007c0c */ /* 0x000fca000f7c5270 */
[----:B------:R-:W2:Y:S01]  /*7420*/  @P0 LDC.64 R24, c[0x0][0x3a0] ;  /* 0x0000e800ff180b82 */ /* 0x000ea20000000a00 */
[----:B---3--:R-:W-:-:S07]  /*7430*/  @!P5 IMAD.WIDE R58, R45, 0x4, R40 ;  /* 0x000000042d3ad825 */ /* 0x008fce00078e0228 */
[----:B------:R-:W3:Y:S01]  /*7440*/  @P1 LDC.64 R40, c[0x0][0x3a0] ;  /* 0x0000e800ff281b82 */ /* 0x000ee20000000a00 */
[----:B0-----:R-:W-:-:S05]  /*7450*/  @!P5 IMAD.WIDE R46, R45, 0x4, R46 ;  /* 0x000000042d2ed825 */ /* 0x001fca00078e022e */
[----:B------:R-:W-:Y:S01]  /*7460*/  @!P5 STG.E desc[UR10][R46.64], R8 ;  /* 0x000000082e00d986 */ /* 0x000fe2000c10190a */
[----:B-1----:R-:W-:Y:S01]  /*7470*/  @P0 IMAD.WIDE R48, R23, 0x4, R42 ;  /* 0x0000000417300825 */ /* 0x002fe200078e022a */
[----:B------:R-:W0:Y:S02]  /*7480*/  @P2 LDC.64 R6, c[0x0][0x398] ;  /* 0x0000e600ff062b82 */ /* 0x000e240000000a00 */
[----:B------:R1:W-:Y:S01]  /*7490*/  @!P5 STG.E desc[UR10][R58.64], R9 ;  /* 0x000000093a00d986 */ /* 0x0003e2000c10190a */
[----:B------:R-:W-:-:S03]  /*74a0*/  ISETP.NE.AND P5, PT, R38, R3, PT ;  /* 0x000000032600720c */ /* 0x000fc60003fa5270 */
[----:B------:R4:W-:Y:S01]  /*74b0*/  @P0 STG.E desc[UR10][R48.64], R10 ;  /* 0x0000000a30000986 */ /* 0x0009e2000c10190a */
[----:B------:R-:W-:Y:S01]  /*74c0*/  ISETP.NE.AND P5, PT, R51, UR7, !P5 ;  /* 0x0000000733007c0c */ /* 0x000fe2000efa5270 */
[----:B--2---:R-:W-:Y:S01]  /*74d0*/  @P0 IMAD.WIDE R56, R23, 0x4, R24 ;  /* 0x0000000417380825 */ /* 0x004fe200078e0218 */
[----:B------:R-:W2:Y:S04]  /*74e0*/  @!P6 LDC.64 R42, c[0x0][0x398] ;  /* 0x0000e600ff2aeb82 */ /* 0x000ea80000000a00 */
[----:B------:R0:W-:Y:S01]  /*74f0*/  @P0 STG.E desc[UR10][R56.64], R11 ;  /* 0x0000000b38000986 */ /* 0x0001e2000c10190a */
[----:B---3--:R-:W-:-:S03]  /*7500*/  @P1 IMAD.WIDE R52, R21, 0x4, R40 ;  /* 0x0000000415341825 */ /* 0x008fc600078e0228 */
[----:B------:R-:W3:Y:S01]  /*7510*/  @!P6 LDC.64 R22, c[0x0][0x3a0] ;  /* 0x0000e800ff16eb82 */ /* 0x000ee20000000a00 */
[----:B------:R0:W-:Y:S04]  /*7520*/  @P1 STG.E desc[UR10][R54.64], R28 ;  /* 0x0000001c36001986 */ /* 0x0001e8000c10190a */
[----:B------:R0:W-:Y:S03]  /*7530*/  @P1 STG.E desc[UR10][R52.64], R29 ;  /* 0x0000001d34001986 */ /* 0x0001e6000c10190a */
[----:B------:R-:W5:Y:S01]  /*7540*/  @P2 LDC.64 R24, c[0x0][0x3a0] ;  /* 0x0000e800ff182b82 */ /* 0x000f620000000a00 */
[----:B0-----:R-:W-:-:S07]  /*7550*/  @P2 IMAD.WIDE R6, R17, 0x4, R6 ;  /* 0x0000000411062825 */ /* 0x001fce00078e0206 */
[----:B-1----:R-:W0:Y:S01]  /*7560*/  @P3 LDC.64 R8, c[0x0][0x398] ;  /* 0x0000e600ff083b82 */ /* 0x002e220000000a00 */
[----:B--2---:R-:W-:-:S05]  /*7570*/  @!P6 IMAD.WIDE R42, R19, 0x4, R42 ;  /* 0x00000004132ae825 */ /* 0x004fca00078e022a */
[----:B------:R1:W-:Y:S02]  /*7580*/  @!P6 STG.E desc[UR10][R42.64], R30 ;  /* 0x0000001e2a00e986 */ /* 0x0003e4000c10190a */
[----:B------:R-:W2:Y:S01]  /*7590*/  @P3 LDC.64 R50, c[0x0][0x3a0] ;  /* 0x0000e800ff323b82 */ /* 0x000ea20000000a00 */
[----:B---3--:R-:W-:-:S05]  /*75a0*/  @!P6 IMAD.WIDE R22, R19, 0x4, R22 ;  /* 0x000000041316e825 */ /* 0x008fca00078e0216 */
[----:B------:R1:W-:Y:S02]  /*75b0*/  @!P6 STG.E desc[UR10][R22.64], R31 ;  /* 0x0000001f1600e986 */ /* 0x0003e4000c10190a */
[----:B----4-:R-:W3:Y:S01]  /*75c0*/  @P4 LDC.64 R48, c[0x0][0x398] ;  /* 0x0000e600ff304b82 */ /* 0x010ee20000000a00 */
[----:B-----5:R-:W-:Y:S01]  /*75d0*/  @P2 IMAD.WIDE R24, R17, 0x4, R24 ;  /* 0x0000000411182825 */ /* 0x020fe200078e0218 */
[----:B------:R1:W-:Y:S04]  /*75e0*/  @P2 STG.E desc[UR10][R6.64], R32 ;  /* 0x0000002006002986 */ /* 0x0003e8000c10190a */
[----:B------:R1:W-:Y:S02]  /*75f0*/  @P2 STG.E desc[UR10][R24.64], R33 ;  /* 0x0000002118002986 */ /* 0x0003e4000c10190a */
[----:B------:R-:W4:Y:S01]  /*7600*/  @P4 LDC.64 R46, c[0x0][0x3a0] ;  /* 0x0000e800ff2e4b82 */ /* 0x000f220000000a00 */
[----:B0-----:R-:W-:-:S05]  /*7610*/  @P3 IMAD.WIDE R8, R15, 0x4, R8 ;  /* 0x000000040f083825 */ /* 0x001fca00078e0208 */
[----:B------:R1:W-:Y:S02]  /*7620*/  @P3 STG.E desc[UR10][R8.64], R34 ;  /* 0x0000002208003986 */ /* 0x0003e4000c10190a */
[----:B------:R-:W0:Y:S01]  /*7630*/  @!P5 LDC.64 R20, c[0x0][0x398] ;  /* 0x0000e600ff14db82 */ /* 0x000e220000000a00 */
[----:B--2---:R-:W-:-:S05]  /*7640*/  @P3 IMAD.WIDE R50, R15, 0x4, R50 ;  /* 0x000000040f323825 */ /* 0x004fca00078e0232 */
[----:B------:R1:W-:Y:S02]  /*7650*/  @P3 STG.E desc[UR10][R50.64], R35 ;  /* 0x0000002332003986 */ /* 0x0003e4000c10190a */
[----:B------:R-:W2:Y:S01]  /*7660*/  @!P5 LDC.64 R40, c[0x0][0x3a0] ;  /* 0x0000e800ff28db82 */ /* 0x000ea20000000a00 */
[----:B---3--:R-:W-:-:S05]  /*7670*/  @P4 IMAD.WIDE R48, R13, 0x4, R48 ;  /* 0x000000040d304825 */ /* 0x008fca00078e0230 */
[----:B------:R1:W-:Y:S01]  /*7680*/  @P4 STG.E desc[UR10][R48.64], R36 ;  /* 0x0000002430004986 */ /* 0x0003e2000c10190a */
[----:B----4-:R-:W-:-:S05]  /*7690*/  @P4 IMAD.WIDE R46, R13, 0x4, R46 ;  /* 0x000000040d2e4825 */ /* 0x010fca00078e022e */
[----:B------:R1:W-:Y:S01]  /*76a0*/  @P4 STG.E desc[UR10][R46.64], R37 ;  /* 0x000000252e004986 */ /* 0x0003e2000c10190a */
[----:B0-----:R-:W-:-:S05]  /*76b0*/  @!P5 IMAD.WIDE R20, R44, 0x4, R20 ;  /* 0x000000042c14d825 */ /* 0x001fca00078e0214 */
[----:B------:R1:W-:Y:S01]  /*76c0*/  @!P5 STG.E desc[UR10][R20.64], R38 ;  /* 0x000000261400d986 */ /* 0x0003e2000c10190a */
[----:B--2---:R-:W-:-:S05]  /*76d0*/  @!P5 IMAD.WIDE R40, R44, 0x4, R40 ;  /* 0x000000042c28d825 */ /* 0x004fca00078e0228 */
[----:B------:R1:W-:Y:S02]  /*76e0*/  @!P5 STG.E desc[UR10][R40.64], R39 ;  /* 0x000000272800d986 */ /* 0x0003e4000c10190a */
.L_x_1382:
[----:B------:R-:W-:Y:S05]  /*76f0*/  BSYNC.RECONVERGENT B0 ;  /* 0x0000000000007941 */ /* 0x000fea0003800200 */
.L_x_1380:
[----:B------:R-:W-:-:S13]  /*7700*/  ISETP.NE.AND P0, PT, R0, 0xff, PT ;  /* 0x000000ff0000780c */ /* 0x000fda0003f05270 */
[----:B------:R-:W-:Y:S05]  /*7710*/  @P0 EXIT ;  /* 0x000000000000094d */ /* 0x000fea0003800000 */
[----:B0---4-:R-:W0:Y:S01]  /*7720*/  LDC.64 R10, c[0x0][0x3a8] ;  /* 0x0000ea00ff0a7b82 */ /* 0x011e220000000a00 */
[----:B------:R-:W-:-:S09]  /*7730*/  UISETP.NE.AND UP0, UPT, UR7, 0x900, UPT ;  /* 0x000009000700788c */ /* 0x000fd2000bf05270 */
[----:B------:R-:W-:Y:S05]  /*7740*/  BRA.U UP0, `(.L_x_1391) ;  /* 0x00000001001c7547 */ /* 0x000fea000b800000 */
[----:B-1----:R-:W1:Y:S08]  /*7750*/  LDC.64 R6, c[0x0][0x398] ;  /* 0x0000e600ff067b82 */ /* 0x002e700000000a00 */
[----:B------:R-:W2:Y:S01]  /*7760*/  LDC.64 R8, c[0x0][0x3a0] ;  /* 0x0000e800ff087b82 */ /* 0x000ea20000000a00 */
[----:B-1----:R-:W-:-:S05]  /*7770*/  IMAD.WIDE R6, R5, 0x4, R6 ;  /* 0x0000000405067825 */ /* 0x002fca00078e0206 */
[----:B------:R3:W-:Y:S01]  /*7780*/  STG.E desc[UR10][R6.64], R3 ;  /* 0x0000000306007986 */ /* 0x0007e2000c10190a */
[----:B--2---:R-:W-:-:S04]  /*7790*/  IMAD.WIDE R8, R5, 0x4, R8 ;  /* 0x0000000405087825 */ /* 0x004fc800078e0208 */
[----:B------:R-:W-:Y:S01]  /*77a0*/  VIADD R5, R5, 0x1 ;  /* 0x0000000105057836 */ /* 0x000fe20000000000 */
[----:B------:R3:W-:Y:S06]  /*77b0*/  STG.E desc[UR10][R8.64], R27 ;  /* 0x0000001b08007986 */ /* 0x0007ec000c10190a */
.L_x_1391:
[----:B0-----:R-:W-:Y:S01]  /*77c0*/  STG.E desc[UR10][R10.64], R5 ;  /* 0x000000050a007986 */ /* 0x001fe2000c10190a */
[----:B------:R-:W-:Y:S05]  /*77d0*/  EXIT ;  /* 0x000000000000794d */ /* 0x000fea0003800000 */
.L_x_1379:
[----:B------:R-:W0:Y:S01]  /*77e0*/  LDCU.64 UR4, c[0x0][0x380] ;  /* 0x00007000ff0477ac */ /* 0x000e220008000a00 */
[----:B------:R-:W1:Y:S01]  /*77f0*/  S2R R0, SR_TID.X ;  /* 0x0000000000007919 */ /* 0x000e620000002100 */
[----:B------:R-:W-:Y:S01]  /*7800*/  IMAD.MOV.U32 R34, RZ, RZ, RZ ;  /* 0x000000ffff227224 */ /* 0x000fe200078e00ff */
[----:B------:R-:W2:Y:S01]  /*7810*/  LDC R16, c[0x0][0x390] ;  /* 0x0000e400ff107b82 */ /* 0x000ea20000000800 */
[----:B0-----:R-:W-:-:S06]  /*7820*/  UIMAD.WIDE.U32 UR12, UR6, 0x4, UR4 ;  /* 0x00000004060c78a5 */ /* 0x001fcc000f8e0004 */
[----:B------:R-:W-:Y:S02]  /*7830*/  IMAD.U32 R2, RZ, RZ, UR12 ;  /* 0x0000000cff027e24 */ /* 0x000fe4000f8e00ff */
[----:B------:R-:W-:-:S05]  /*7840*/  IMAD.U32 R3, RZ, RZ, UR13 ;  /* 0x0000000dff037e24 */ /* 0x000fca000f8e00ff */
[----:B------:R-:W3:Y:S01]  /*7850*/  LDG.E.CONSTANT R8, desc[UR10][R2.64] ;  /* 0x0000000a02087981 */ /* 0x000ee2000c1e9900 */
[C---:B-1----:R-:W-:Y:S02]  /*7860*/  LOP3.LUT R4, R0.reuse, 0x1f, RZ, 0xc0, !PT ;  /* 0x0000001f00047812 */ /* 0x042fe400078ec0ff */
[----:B------:R-:W-:-:S05]  /*7870*/  LOP3.LUT R5, R0, 0x3e0, RZ, 0xc0, !PT ;  /* 0x000003e000057812 */ /* 0x000fca00078ec0ff */
[----:B------:R-:W-:Y:S02]  /*7880*/  IMAD R11, R5, 0x9, R4 ;  /* 0x00000009050b7824 */ /* 0x000fe400078e0204 */
[----:B------:R-:W-:Y:S02]  /*7890*/  IMAD.U32 R5, RZ, RZ, UR5 ;  /* 0x00000005ff057e24 */ /* 0x000fe4000f8e00ff */
[C---:B------:R-:W-:Y:S01]  /*78a0*/  VIADD R6, R11.reuse, 0x40 ;  /* 0x000000400b067836 */ /* 0x040fe20000000000 */
[C---:B------:R-:W-:Y:S01]  /*78b0*/  ISETP.GE.U32.AND P5, PT, R11.reuse, UR7, PT ;  /* 0x000000070b007c0c */ /* 0x040fe2000bfa6070 */
[C---:B------:R-:W-:Y:S02]  /*78c0*/  VIADD R4, R11.reuse, 0x20 ;  /* 0x000000200b047836 */ /* 0x040fe40000000000 */
[C---:B------:R-:W-:Y:S01]  /*78d0*/  VIADD R9, R11.reuse, 0x60 ;  /* 0x000000600b097836 */ /* 0x040fe20000000000 */
[----:B------:R-:W-:Y:S01]  /*78e0*/  ISETP.GE.U32.AND P1, PT, R6, UR7, PT ;  /* 0x0000000706007c0c */ /* 0x000fe2000bf26070 */
[C---:B------:R-:W-:Y:S01]  /*78f0*/  VIADD R6, R11.reuse, 0x80 ;  /* 0x000000800b067836 */ /* 0x040fe20000000000 */
[----:B------:R-:W-:Y:S01]  /*7900*/  ISETP.GE.U32.AND P0, PT, R4, UR7, PT ;  /* 0x0000000704007c0c */ /* 0x000fe2000bf06070 */
[----:B------:R-:W-:Y:S01]  /*7910*/  VIADD R10, R11, 0xa0 ;  /* 0x000000a00b0a7836 */ /* 0x000fe20000000000 */
[----:B------:R-:W-:Y:S01]  /*7920*/  ISETP.GE.U32.AND P2, PT, R9, UR7, PT ;  /* 0x0000000709007c0c */ /* 0x000fe2000bf46070 */
[----:B------:R-:W-:Y:S01]  /*7930*/  IMAD.U32 R4, RZ, RZ, UR4 ;  /* 0x00000004ff047e24 */ /* 0x000fe2000f8e00ff */
[----:B------:R-:W-:-:S02]  /*7940*/  ISETP.GE.U32.AND P3, PT, R6, UR7, PT ;  /* 0x0000000706007c0c */ /* 0x000fc4000bf66070 */
[C---:B------:R-:W-:Y:S01]  /*7950*/  LEA R6, P6, R11.reuse, UR12, 0x2 ;  /* 0x0000000c0b067c11 */ /* 0x040fe2000f8c10ff */
[C---:B------:R-:W-:Y:S01]  /*7960*/  @!P5 VIADD R7, R11.reuse, UR6 ;  /* 0x000000060b07dc36 */ /* 0x040fe20008000000 */
[----:B------:R-:W-:Y:S01]  /*7970*/  ISETP.GE.U32.AND P4, PT, R10, UR7, PT ;  /* 0x000000070a007c0c */ /* 0x000fe2000bf86070 */
[----:B------:R-:W-:Y:S02]  /*7980*/  VIADD R12, R11, 0xc0 ;  /* 0x000000c00b0c7836 */ /* 0x000fe40000000000 */
[----:B------:R-:W-:-:S04]  /*7990*/  @!P5 IMAD.WIDE.U32 R4, R7, 0x4, R4 ;  /* 0x000000040704d825 */ /* 0x000fc800078e0004 */
[C---:B------:R-:W-:Y:S02]  /*79a0*/  VIADD R13, R11.reuse, 0xe0 ;  /* 0x000000e00b0d7836 */ /* 0x040fe40000000000 */
[----:B------:R-:W-:Y:S02]  /*79b0*/  IMAD.X R7, RZ, RZ, UR13, P6 ;  /* 0x0000000dff077e24 */ /* 0x000fe4000b0e06ff */
[----:B------:R-:W-:Y:S01]  /*79c0*/  VIADD R11, R11, 0x100 ;  /* 0x000001000b0b7836 */ /* 0x000fe20000000000 */
[----:B------:R-:W-:Y:S01]  /*79d0*/  ISETP.GE.U32.AND P6, PT, R12, UR7, PT ;  /* 0x000000070c007c0c */ /* 0x000fe2000bfc6070 */
[----:B---3--:R-:W-:Y:S02]  /*79e0*/  IMAD.MOV.U32 R9, RZ, RZ, R8 ;  /* 0x000000ffff097224 */ /* 0x008fe400078e0008 */
[----:B------:R0:W3:Y:S01]  /*79f0*/  @!P5 LDG.E.CONSTANT R8, desc[UR10][R4.64] ;  /* 0x0000000a0408d981 */ /* 0x0000e2000c1e9900 */
[----:B------:R-:W-:Y:S01]  /*7a00*/  ISETP.GE.U32.AND P5, PT, R13, UR7, PT ;  /* 0x000000070d007c0c */ /* 0x000fe2000bfa6070 */
[----:B------:R-:W-:-:S06]  /*7a10*/  IMAD.MOV.U32 R10, RZ, RZ, R9 ;  /* 0x000000ffff0a7224 */ /* 0x000fcc00078e0009 */
[----:B------:R-:W4:Y:S01]  /*7a20*/  @!P0 LDG.E.CONSTANT R10, desc[UR10][R6.64+0x80] ;  /* 0x0000800a060a8981 */ /* 0x000f22000c1e9900 */
[----:B------:R-:W-:Y:S01]  /*7a30*/  ISETP.GE.U32.AND P0, PT, R11, UR7, PT ;  /* 0x000000070b007c0c */ /* 0x000fe2000bf06070 */
[--C-:B------:R-:W-:Y:S02]  /*7a40*/  IMAD.MOV.U32 R11, RZ, RZ, R9.reuse ;  /* 0x000000ffff0b7224 */ /* 0x100fe400078e0009 */
[--C-:B0-----:R-:W-:Y:S02]  /*7a50*/  IMAD.MOV.U32 R4, RZ, RZ, R9.reuse ;  /* 0x000000ffff047224 */ /* 0x101fe400078e0009 */
[--C-:B------:R-:W-:Y:S02]  /*7a60*/  IMAD.MOV.U32 R5, RZ, RZ, R9.reuse ;  /* 0x000000ffff057224 */ /* 0x100fe400078e0009 */
[--C-:B------:R-:W-:Y:S01]  /*7a70*/  IMAD.MOV.U32 R12, RZ, RZ, R9.reuse ;  /* 0x000000ffff0c7224 */ /* 0x100fe200078e0009 */
[----:B------:R-:W5:Y:S01]  /*7a80*/  @!P1 LDG.E.CONSTANT R11, desc[UR10][R6.64+0x100] ;  /* 0x0001000a060b9981 */ /* 0x000f62000c1e9900 */
[----:B------:R-:W-:-:S02]  /*7a90*/  IMAD.MOV.U32 R13, RZ, RZ, R9 ;  /* 0x000000ffff0d7224 */ /* 0x000fc400078e0009 */
[----:B------:R-:W-:Y:S01]  /*7aa0*/  IMAD.MOV.U32 R14, RZ, RZ, R9 ;  /* 0x000000ffff0e7224 */ /* 0x000fe200078e0009 */
[----:B------:R-:W2:Y:S04]  /*7ab0*/  @!P2 LDG.E.CONSTANT R4, desc[UR10][R6.64+0x180] ;  /* 0x0001800a0604a981 */ /* 0x000ea8000c1e9900 */
[----:B------:R-:W2:Y:S04]  /*7ac0*/  @!P3 LDG.E.CONSTANT R5, desc[UR10][R6.64+0x200] ;  /* 0x0002000a0605b981 */ /* 0x000ea8000c1e9900 */
[----:B------:R-:W2:Y:S04]  /*7ad0*/  @!P4 LDG.E.CONSTANT R12, desc[UR10][R6.64+0x280] ;  /* 0x0002800a060cc981 */ /* 0x000ea8000c1e9900 */
[----:B------:R-:W2:Y:S04]  /*7ae0*/  @!P6 LDG.E.CONSTANT R13, desc[UR10][R6.64+0x300] ;  /* 0x0003000a060de981 */ /* 0x000ea8000c1e9900 */
[----:B------:R-:W2:Y:S04]  /*7af0*/  @!P5 LDG.E.CONSTANT R14, desc[UR10][R6.64+0x380] ;  /* 0x0003800a060ed981 */ /* 0x000ea8000c1e9900 */
[----:B------:R0:W2:Y:S01]  /*7b00*/  @!P0 LDG.E.CONSTANT R9, desc[UR10][R6.64+0x400] ;  /* 0x0004000a06098981 */ /* 0x0000a2000c1e9900 */
[----:B------:R-:W-:-:S13]  /*7b10*/  ISETP.NE.AND P6, PT, R0, RZ, PT ;  /* 0x000000ff0000720c */ /* 0x000fda0003fc5270 */
[----:B------:R1:W2:Y:S01]  /*7b20*/  @!P6 LDG.E.CONSTANT R34, desc[UR10][R2.64+-0x4] ;  /* 0xfffffc0a0222e981 */ /* 0x0002a2000c1e9900 */
[----:B------:R-:W1:Y:S01]  /*7b30*/  S2R R40, SR_LANEID ;  /* 0x0000000000287919 */ /* 0x000e620000000000 */
[----:B------:R-:W1:Y:S01]  /*7b40*/  S2UR UR5, SR_CgaCtaId ;  /* 0x00000000000579c3 */ /* 0x000e620000008800 */
[----:B------:R-:W-:Y:S01]  /*7b50*/  SHF.R.U32.HI R41, RZ, 0x5, R0 ;  /* 0x00000005ff297819 */ /* 0x000fe20000011600 */
[----:B------:R-:W-:Y:S01]  /*7b60*/  UMOV UR4, 0x400 ;  /* 0x0000040000047882 */ /* 0x000fe20000000000 */
[----:B0-----:R-:W-:Y:S01]  /*7b70*/  P2R R6, PR, RZ, 0x40 ;  /* 0x00000040ff067803 */ /* 0x001fe20000000000 */
[----:B-1----:R-:W-:Y:S02]  /*7b80*/  ULEA UR4, UR5, UR4, 0x18 ;  /* 0x0000000405047291 */ /* 0x002fe4000f8ec0ff */
[----:B------:R-:W-:-:S05]  /*7b90*/  IMAD R15, R41, 0x120, R40 ;  /* 0x00000120290f7824 */ /* 0x000fca00078e0228 */
[----:B------:R-:W-:-:S05]  /*7ba0*/  LEA R17, R15, UR4, 0x2 ;  /* 0x000000040f117c11 */ /* 0x000fca000f8e10ff */
[----:B------:R-:W-:Y:S01]  /*7bb0*/  IMAD R18, R40, 0x20, R17 ;  /* 0x0000002028127824 */ /* 0x000fe200078e0211 */
[C---:B------:R-:W-:Y:S02]  /*7bc0*/  LEA R20, R0.reuse, UR4, 0x2 ;  /* 0x0000000400147c11 */ /* 0x040fe4000f8e10ff */
[----:B------:R-:W-:Y:S01]  /*7bd0*/  ISETP.NE.AND P0, PT, R0, RZ, PT ;  /* 0x000000ff0000720c */ /* 0x000fe20003f05270 */
[----:B---3--:R-:W-:Y:S04]  /*7be0*/  STS [R17], R8 ;  /* 0x0000000811007388 */ /* 0x008fe80000000800 */
[----:B----4-:R-:W-:Y:S04]  /*7bf0*/  STS [R17+0x80], R10 ;  /* 0x0000800a11007388 */ /* 0x010fe80000000800 */
[----:B-----5:R-:W-:Y:S04]  /*7c00*/  STS [R17+0x100], R11 ;  /* 0x0001000b11007388 */ /* 0x020fe80000000800 */
[----:B--2---:R-:W-:Y:S04]  /*7c10*/  STS [R17+0x180], R4 ;  /* 0x0001800411007388 */ /* 0x004fe80000000800 */
[----:B------:R-:W-:Y:S04]  /*7c20*/  STS [R17+0x200], R5 ;  /* 0x0002000511007388 */ /* 0x000fe80000000800 */
[----:B------:R-:W-:Y:S04]  /*7c30*/  STS [R17+0x280], R12 ;  /* 0x0002800c11007388 */ /* 0x000fe80000000800 */
[----:B------:R-:W-:Y:S04]  /*7c40*/  STS [R17+0x300], R13 ;  /* 0x0003000d11007388 */ /* 0x000fe80000000800 */
[----:B------:R-:W-:Y:S04]  /*7c50*/  STS [R17+0x380], R14 ;  /* 0x0003800e11007388 */ /* 0x000fe80000000800 */
[----:B------:R-:W-:Y:S01]  /*7c60*/  STS [R17+0x400], R9 ;  /* 0x0004000911007388 */ /* 0x000fe20000000800 */
[----:B------:R-:W-:-:S03]  /*7c70*/  NOP ;  /* 0x0000000000007918 */ /* 0x000fc60000000000 */
[----:B------:R-:W0:Y:S04]  /*7c80*/  LDS R37, [R18+0x20] ;  /* 0x0000200012257984 */ /* 0x000e280000000800 */
[----:B------:R-:W-:Y:S04]  /*7c90*/  LDS R2, [R18] ;  /* 0x0000000012027984 */ /* 0x000fe80000000800 */
[----:B------:R-:W1:Y:S04]  /*7ca0*/  LDS R4, [R18+0x4] ;  /* 0x0000040012047984 */ /* 0x000e680000000800 */
[----:B------:R-:W2:Y:S04]  /*7cb0*/  LDS R6, [R18+0x8] ;  /* 0x0000080012067984 */ /* 0x000ea80000000800 */
[----:B------:R-:W-:Y:S04]  /*7cc0*/  LDS R8, [R18+0xc] ;  /* 0x00000c0012087984 */ /* 0x000fe80000000800 */
[----:B------:R-:W-:Y:S04]  /*7cd0*/  LDS R10, [R18+0x10] ;  /* 0x00001000120a7984 */ /* 0x000fe80000000800 */
[----:B------:R-:W-:Y:S04]  /*7ce0*/  LDS R12, [R18+0x14] ;  /* 0x00001400120c7984 */ /* 0x000fe80000000800 */
[----:B------:R-:W-:Y:S04]  /*7cf0*/  LDS R14, [R18+0x18] ;  /* 0x00001800120e7984 */ /* 0x000fe80000000800 */
[----:B------:R-:W-:Y:S01]  /*7d00*/  LDS R32, [R18+0x1c] ;  /* 0x00001c0012207984 */ /* 0x000fe20000000800 */
[----:B------:R-:W-:Y:S06]  /*7d10*/  BAR.SYNC.DEFER_BLOCKING 0x0 ;  /* 0x0000000000007b1d */ /* 0x000fec0000010000 */
        /* <DEDUP_REMOVED lines=10> */
[----:B------:R-:W4:Y:S04]  /*7dc0*/  LDS R3, [R18] ;  /* 0x0000000012037984 */ /* 0x000f280000000800 */
[----:B------:R-:W5:Y:S04]  /*7dd0*/  LDS R5, [R18+0x4] ;  /* 0x0000040012057984 */ /* 0x000f680000000800 */
[----:B------:R-:W5:Y:S04]  /*7de0*/  LDS R7, [R18+0x8] ;  /* 0x0000080012077984 */ /* 0x000f680000000800 */
[----:B------:R-:W-:Y:S04]  /*7df0*/  LDS R9, [R18+0xc] ;  /* 0x00000c0012097984 */ /* 0x000fe80000000800 */
[----:B------:R-:W-:Y:S04]  /*7e00*/  LDS R11, [R18+0x10] ;  /* 0x00001000120b7984 */ /* 0x000fe80000000800 */
[----:B------:R-:W-:Y:S04]  /*7e10*/  LDS R13, [R18+0x14] ;  /* 0x00001400120d7984 */ /* 0x000fe80000000800 */
[----:B------:R-:W-:Y:S04]  /*7e20*/  LDS R15, [R18+0x18] ;  /* 0x00001800120f7984 */ /* 0x000fe80000000800 */
[----:B------:R-:W-:Y:S04]  /*7e30*/  LDS R33, [R18+0x1c] ;  /* 0x00001c0012217984 */ /* 0x000fe80000000800 */
[----:B------:R4:W-:Y:S01]  /*7e40*/  LDS R16, [R18+0x20] ;  /* 0x0000200012107984 */ /* 0x0009e20000000800 */
[----:B------:R-:W-:Y:S06]  /*7e50*/  BAR.SYNC.DEFER_BLOCKING 0x0 ;  /* 0x0000000000007b1d */ /* 0x000fec0000010000 */
[----:B0-----:R-:W-:Y:S02]  /*7e60*/  STS [R20+0x47c], R37 ;  /* 0x00047c2514007388 */ /* 0x001fe40000000800 */
[----:B------:R-:W-:Y:S01]  /*7e70*/  BAR.SYNC.DEFER_BLOCKING 0x0 ;  /* 0x0000000000007b1d */ /* 0x000fe20000010000 */
[----:B---3--:R-:W-:Y:S01]  /*7e80*/  IMAD R17, R0, 0x9, RZ ;  /* 0x0000000900117824 */ /* 0x008fe200078e02ff */
[----:B-1----:R-:W-:-:S03]  /*7e90*/  ISETP.NE.AND P1, PT, R2, R4, PT ;  /* 0x000000040200720c */ /* 0x002fc60003f25270 */
[----:B------:R-:W-:Y:S01]  /*7ea0*/  VIADD R19, R17, 0x1 ;  /* 0x0000000111137836 */ /* 0x000fe20000000000 */
[----:B------:R-:W0:Y:S04]  /*7eb0*/  @P0 LDS R34, [R20+0x478] ;  /* 0x0004780014220984 */ /* 0x000e280000000800 */
[----:B------:R-:W-:Y:S01]  /*7ec0*/  ISETP.EQ.OR P1, PT, R19, UR7, P1 ;  /* 0x0000000713007c0c */ /* 0x000fe20008f22670 */
[----:B------:R-:W-:Y:S01]  /*7ed0*/  VIADD R19, R17, 0x2 ;  /* 0x0000000211137836 */ /* 0x000fe20000000000 */
[----:B--2---:R-:W-:Y:S02]  /*7ee0*/  ISETP.NE.AND P2, PT, R4, R6, PT ;  /* 0x000000060400720c */ /* 0x004fe40003f45270 */
[----:B----4-:R-:W-:Y:S02]  /*7ef0*/  SEL R18, R3, RZ, !P1 ;  /* 0x000000ff03127207 */ /* 0x010fe40004800000 */
[----:B------:R-:W-:-:S03]  /*7f00*/  ISETP.EQ.OR P2, PT, R19, UR7, P2 ;  /* 0x0000000713007c0c */ /* 0x000fc60009742670 */
[----:B-----5:R-:W-:Y:S01]  /*7f10*/  IMAD.IADD R18, R5, 0x1, R18 ;  /* 0x0000000105127824 */ /* 0x020fe200078e0212 */
[----:B------:R-:W-:Y:S01]  /*7f20*/  ISETP.NE.AND P5, PT, R6, R8, PT ;  /* 0x000000080600720c */ /* 0x000fe20003fa5270 */
[----:B------:R-:W-:-:S03]  /*7f30*/  VIADD R19, R17, 0x3 ;  /* 0x0000000311137836 */ /* 0x000fc60000000000 */
[----:B------:R-:W-:Y:S02]  /*7f40*/  SEL R18, R18, RZ, !P2 ;  /* 0x000000ff12127207 */ /* 0x000fe40005000000 */
[----:B------:R-:W-:-:S03]  /*7f50*/  ISETP.EQ.OR P5, PT, R19, UR7, P5 ;  /* 0x0000000713007c0c */ /* 0x000fc6000afa2670 */
[----:B------:R-:W-:Y:S01]  /*7f60*/  IMAD.IADD R18, R7, 0x1, R18 ;  /* 0x0000000107127824 */ /* 0x000fe200078e0212 */
[----:B------:R-:W-:Y:S01]  /*7f70*/  ISETP.NE.AND P4, PT, R8, R10, PT ;  /* 0x0000000a0800720c */ /* 0x000fe20003f85270 */
[----:B------:R-:W-:-:S03]  /*7f80*/  VIADD R21, R17, 0x4 ;  /* 0x0000000411157836 */ /* 0x000fc60000000000 */
[----:B------:R-:W-:Y:S02]  /*7f90*/  SEL R18, R18, RZ, !P5 ;  /* 0x000000ff12127207 */ /* 0x000fe40006800000 */
[----:B------:R-:W-:Y:S02]  /*7fa0*/  ISETP.EQ.OR P4, PT, R21, UR7, P4 ;  /* 0x0000000715007c0c */ /* 0x000fe4000a782670 */
[----:B0-----:R-:W-:-:S04]  /*7fb0*/  ISETP.NE.AND P0, PT, R34, R2, PT ;  /* 0x000000022200720c */ /* 0x001fc80003f05270 */
[----:B------:R-:W-:Y:S01]  /*7fc0*/  ISETP.EQ.OR P0, PT, R17, UR7, P0 ;  /* 0x0000000711007c0c */ /* 0x000fe20008702670 */
[----:B------:R-:W-:Y:S02]  /*7fd0*/  IMAD.IADD R18, R9, 0x1, R18 ;  /* 0x0000000109127824 */ /* 0x000fe400078e0212 */
[----:B------:R-:W-:Y:S01]  /*7fe0*/  IMAD.MOV.U32 R20, RZ, RZ, 0x2 ;  /* 0x00000002ff147424 */ /* 0x000fe200078e00ff */
[----:B------:R-:W-:Y:S01]  /*7ff0*/  SEL R19, RZ, 0x1, !P0 ;  /* 0x00000001ff137807 */ /* 0x000fe20004000000 */
[----:B------:R-:W-:Y:S01]  /*8000*/  VIADD R21, R17, 0x5 ;  /* 0x0000000511157836 */ /* 0x000fe20000000000 */
[----:B------:R-:W-:-:S07]  /*8010*/  SEL R18, R18, RZ, !P4 ;  /* 0x000000ff12127207 */ /* 0x000fce0006000000 */
[----:B------:R-:W-:Y:S01]  /*8020*/  @!P0 IMAD.MOV R20, RZ, RZ, 0x1 ;  /* 0x00000001ff148424 */ /* 0x000fe200078e02ff */
[----:B------:R-:W-:Y:S01]  /*8030*/  ISETP.NE.AND P0, PT, R10, R12, PT ;  /* 0x0000000c0a00720c */ /* 0x000fe20003f05270 */
[----:B------:R-:W-:-:S03]  /*8040*/  IMAD.IADD R18, R11, 0x1, R18 ;  /* 0x000000010b127824 */ /* 0x000fc600078e0212 */
[----:B------:R-:W-:Y:S01]  /*8050*/  ISETP.EQ.OR P0, PT, R21, UR7, P0 ;  /* 0x0000000715007c0c */ /* 0x000fe20008702670 */
[----:B------:R-:W-:Y:S01]  /*8060*/  @!P1 IMAD.MOV R20, RZ, RZ, R19 ;  /* 0x000000ffff149224 */ /* 0x000fe200078e0213 */
[----:B------:R-:W-:Y:S01]  /*8070*/  ISETP.NE.AND P3, PT, R12, R14, PT ;  /* 0x0000000e0c00720c */ /* 0x000fe20003f65270 */
[----:B------:R-:W-:Y:S01]  /*8080*/  VIADD R21, R17, 0x6 ;  /* 0x0000000611157836 */ /* 0x000fe20000000000 */
[----:B------:R-:W-:Y:S01]  /*8090*/  SEL R18, R18, RZ, !P0 ;  /* 0x000000ff12127207 */ /* 0x000fe20004000000 */
[----:B------:R-:W-:Y:S02]  /*80a0*/  VIADD R19, R20, 0x1 ;  /* 0x0000000114137836 */ /* 0x000fe40000000000 */
[----:B------:R-:W-:Y:S01]  /*80b0*/  @!P2 IMAD.MOV R19, RZ, RZ, R20 ;  /* 0x000000ffff13a224 */ /* 0x000fe200078e0214 */
[----:B------:R-:W-:Y:S01]  /*80c0*/  ISETP.EQ.OR P3, PT, R21, UR7, P3 ;  /* 0x0000000715007c0c */ /* 0x000fe20009f62670 */
[----:B------:R-:W-:Y:S02]  /*80d0*/  IMAD.IADD R18, R13, 0x1, R18 ;  /* 0x000000010d127824 */ /* 0x000fe400078e0212 */
[----:B------:R-:W-:-:S02]  /*80e0*/  VIADD R20, R19, 0x1 ;  /* 0x0000000113147836 */ /* 0x000fc40000000000 */
[----:B------:R-:W-:Y:S01]  /*80f0*/  @!P5 IMAD.MOV R20, RZ, RZ, R19 ;  /* 0x000000ffff14d224 */ /* 0x000fe200078e0213 */
[----:B------:R-:W-:Y:S01]  /*8100*/  SEL R18, R18, RZ, !P3 ;  /* 0x000000ff12127207 */ /* 0x000fe20005800000 */
[----:B------:R-:W-:Y:S01]  /*8110*/  VIADD R21, R17, 0x7 ;  /* 0x0000000711157836 */ /* 0x000fe20000000000 */
[----:B------:R-:W-:-:S03]  /*8120*/  ISETP.NE.AND P5, PT, R14, R32, PT ;  /* 0x000000200e00720c */ /* 0x000fc60003fa5270 */
[----:B------:R-:W-:Y:S01]  /*8130*/  IMAD.IADD R18, R15, 0x1, R18 ;  /* 0x000000010f127824 */ /* 0x000fe200078e0212 */
[----:B------:R-:W-:Y:S01]  /*8140*/  ISETP.EQ.OR P5, PT, R21, UR7, P5 ;  /* 0x0000000715007c0c */ /* 0x000fe2000afa2670 */
[----:B------:R-:W-:Y:S02]  /*8150*/  VIADD R19, R20, 0x1 ;  /* 0x0000000114137836 */ /* 0x000fe40000000000 */
[----:B------:R-:W-:Y:S01]  /*8160*/  @!P4 IMAD.MOV R19, RZ, RZ, R20 ;  /* 0x000000ffff13c224 */ /* 0x000fe200078e0214 */
[----:B------:R-:W-:Y:S01]  /*8170*/  SEL R18, R18, RZ, !P5 ;  /* 0x000000ff12127207 */ /* 0x000fe20006800000 */
[----:B------:R-:W-:Y:S01]  /*8180*/  VIADD R17, R17, 0x8 ;  /* 0x0000000811117836 */ /* 0x000fe20000000000 */
[----:B------:R-:W-:-:S03]  /*8190*/  ISETP.NE.AND P4, PT, R32, R37, PT ;  /* 0x000000252000720c */ /* 0x000fc60003f85270 */
[----:B------:R-:W-:Y:S01]  /*81a0*/  IMAD.IADD R18, R33, 0x1, R18 ;  /* 0x0000000121127824 */ /* 0x000fe200078e0212 */
[----:B------:R-:W-:-:S04]  /*81b0*/  ISETP.EQ.OR P4, PT, R17, UR7, P4 ;  /* 0x0000000711007c0c */ /* 0x000fc8000a782670 */
[----:B------:R-:W-:Y:S01]  /*81c0*/  SEL R17, R18, RZ, !P4 ;  /* 0x000000ff12117207 */ /* 0x000fe20006000000 */
[----:B------:R-:W-:-:S04]  /*81d0*/  VIADD R20, R19, 0x1 ;  /* 0x0000000113147836 */ /* 0x000fc80000000000 */
[----:B------:R-:W-:Y:S02]  /*81e0*/  IMAD.IADD R17, R16, 0x1, R17 ;  /* 0x0000000110117824 */ /* 0x000fe400078e0211 */
[----:B------:R-:W-:-:S03]  /*81f0*/  @!P0 IMAD.MOV R20, RZ, RZ, R19 ;  /* 0x000000ffff148224 */ /* 0x000fc600078e0213 */
[----:B------:R-:W0:Y:S01]  /*8200*/  SHFL.UP PT, R19, R17, 0x1, RZ ;  /* 0x0420000011137989 */ /* 0x000e2200000e00ff */
[----:B------:R-:W-:Y:S02]  /*8210*/  VIADD R18, R20, 0x1 ;  /* 0x0000000114127836 */ /* 0x000fe40000000000 */
[----:B------:R-:W-:-:S04]  /*8220*/  @!P3 IMAD.MOV R18, RZ, RZ, R20 ;  /* 0x000000ffff12b224 */ /* 0x000fc800078e0214 */
[----:B------:R-:W-:Y:S02]  /*8230*/  VIADD R36, R18, 0x1 ;  /* 0x0000000112247836 */ /* 0x000fe40000000000 */
[----:B------:R-:W-:-:S04]  /*8240*/  @!P5 IMAD.MOV R36, RZ, RZ, R18 ;  /* 0x000000ffff24d224 */ /* 0x000fc800078e0212 */
[----:B------:R-:W-:Y:S02]  /*8250*/  VIADD R16, R36, 0x1 ;  /* 0x0000000124107836 */ /* 0x000fe40000000000 */
[----:B------:R-:W-:-:S05]  /*8260*/  @!P4 IMAD.MOV R16, RZ, RZ, R36 ;  /* 0x000000ffff10c224 */ /* 0x000fca00078e0224 */
[----:B------:R-:W1:Y:S01]  /*8270*/  SHFL.UP PT, R18, R16, 0x1, RZ ;  /* 0x0420000010127989 */ /* 0x000e6200000e00ff */
[----:B------:R-:W-:Y:S02]  /*8280*/  ISETP.NE.AND P0, PT, R16, RZ, PT ;  /* 0x000000ff1000720c */ /* 0x000fe40003f05270 */
[----:B------:R-:W-:Y:S02]  /*8290*/  ISETP.GE.AND P4, PT, R40, 0x1, PT ;  /* 0x000000012800780c */ /* 0x000fe40003f86270 */
[----:B0-----:R-:W-:-:S04]  /*82a0*/  SEL R19, R19, RZ, !P0 ;  /* 0x000000ff13137207 */ /* 0x001fc80004000000 */
[----:B------:R-:W-:-:S05]  /*82b0*/  SEL R20, R19, RZ, P4 ;  /* 0x000000ff13147207 */ /* 0x000fca0002000000 */
[----:B------:R-:W-:-:S05]  /*82c0*/  IMAD.IADD R20, R17, 0x1, R20 ;  /* 0x0000000111147824 */ /* 0x000fca00078e0214 */
[----:B------:R-:W0:Y:S01]  /*82d0*/  SHFL.UP PT, R19, R20, 0x2, RZ ;  /* 0x0440000014137989 */ /* 0x000e2200000e00ff */
[----:B-1----:R-:W-:-:S05]  /*82e0*/  SEL R17, R18, RZ, P4 ;  /* 0x000000ff12117207 */ /* 0x002fca0002000000 */
[----:B------:R-:W-:-:S05]  /*82f0*/  IMAD.IADD R17, R17, 0x1, R16 ;  /* 0x0000000111117824 */ /* 0x000fca00078e0210 */
        /* <DEDUP_REMOVED lines=14> */
[----:B------:R-:W-:Y:S01]  /*83e0*/  IMAD.IADD R20, R19, 0x1, R20 ;  /* 0x0000000113147824 */ /* 0x000fe200078e0214 */
[----:B-1----:R-:W-:-:S04]  /*83f0*/  SEL R17, R16, RZ, P4 ;  /* 0x000000ff10117207 */ /* 0x002fc80002000000 */
[----:B------:R-:W0:Y:S01]  /*8400*/  SHFL.UP PT, R21, R20, 0x8, RZ ;  /* 0x0500000014157989 */ /* 0x000e2200000e00ff */
[----:B------:R-:W-:-:S05]  /*8410*/  IMAD.IADD R17, R18, 0x1, R17 ;  /* 0x0000000112117824 */ /* 0x000fca00078e0211 */
[----:B------:R-:W1:Y:S01]  /*8420*/  SHFL.UP PT, R16, R17, 0x8, RZ ;  /* 0x0500000011107989 */ /* 0x000e6200000e00ff */
[----:B------:R-:W-:Y:S02]  /*8430*/  ISETP.NE.AND P0, PT, R17, RZ, PT ;  /* 0x000000ff1100720c */ /* 0x000fe40003f05270 */
[----:B------:R-:W-:Y:S02]  /*8440*/  ISETP.GE.AND P4, PT, R40, 0x8, PT ;  /* 0x000000082800780c */ /* 0x000fe40003f86270 */
[----:B0-----:R-:W-:-:S04]  /*8450*/  SEL R21, R21, RZ, !P0 ;  /* 0x000000ff15157207 */ /* 0x001fc80004000000 */
[----:B------:R-:W-:Y:S02]  /*8460*/  SEL R21, R21, RZ, P4 ;  /* 0x000000ff15157207 */ /* 0x000fe40002000000 */
[----:B-1----:R-:W-:-:S03]  /*8470*/  SEL R16, R16, RZ, P4 ;  /* 0x000000ff10107207 */ /* 0x002fc60002000000 */
[----:B------:R-:W-:Y:S02]  /*8480*/  IMAD.IADD R21, R20, 0x1, R21 ;  /* 0x0000000114157824 */ /* 0x000fe400078e0215 */
[----:B------:R-:W-:-:S03]  /*8490*/  IMAD.IADD R16, R17, 0x1, R16 ;  /* 0x0000000111107824 */ /* 0x000fc600078e0210 */
[----:B------:R-:W0:Y:S04]  /*84a0*/  SHFL.UP PT, R19, R21, 0x10, RZ ;  /* 0x0600000015137989 */ /* 0x000e2800000e00ff */
[----:B------:R-:W1:Y:S01]  /*84b0*/  SHFL.UP PT, R18, R16, 0x10, RZ ;  /* 0x0600000010127989 */ /* 0x000e6200000e00ff */
[----:B------:R-:W-:Y:S02]  /*84c0*/  ISETP.NE.AND P5, PT, R40, 0x1f, PT ;  /* 0x0000001f2800780c */ /* 0x000fe40003fa5270 */
[----:B------:R-:W-:Y:S02]  /*84d0*/  ISETP.NE.AND P0, PT, R16, RZ, PT ;  /* 0x000000ff1000720c */ /* 0x000fe40003f05270 */
[----:B------:R-:W-:Y:S02]  /*84e0*/  ISETP.GE.AND P4, PT, R40, 0x10, PT ;  /* 0x000000102800780c */ /* 0x000fe40003f86270 */
[----:B0-----:R-:W-:-:S02]  /*84f0*/  SEL R19, R19, RZ, !P0 ;  /* 0x000000ff13137207 */ /* 0x001fc40004000000 */
[----:B-1----:R-:W-:Y:S02]  /*8500*/  SEL R17, R18, RZ, P4 ;  /* 0x000000ff12117207 */ /* 0x002fe40002000000 */
[----:B------:R-:W-:-:S03]  /*8510*/  SEL R18, R19, RZ, P4 ;  /* 0x000000ff13127207 */ /* 0x000fc60002000000 */
[----:B------:R-:W-:Y:S01]  /*8520*/  @!P5 LEA R35, R41, UR4, 0x3 ;  /* 0x000000042923dc11 */ /* 0x000fe2000f8e18ff */
[----:B------:R-:W-:Y:S02]  /*8530*/  IMAD.IADD R38, R16, 0x1, R17 ;  /* 0x0000000110267824 */ /* 0x000fe400078e0211 */
[----:B------:R-:W-:-:S05]  /*8540*/  IMAD.IADD R39, R21, 0x1, R18 ;  /* 0x0000000115277824 */ /* 0x000fca00078e0212 */
[----:B------:R-:W-:Y:S01]  /*8550*/  @!P5 STS.64 [R35], R38 ;  /* 0x000000262300d388 */ /* 0x000fe20000000a00 */
[----:B------:R-:W-:Y:S06]  /*8560*/  BAR.SYNC.DEFER_BLOCKING 0x0 ;  /* 0x0000000000007b1d */ /* 0x000fec0000010000 */
[----:B------:R-:W0:Y:S04]  /*8570*/  LDS.128 R16, [UR4] ;  /* 0x00000004ff107984 */ /* 0x000e280008000c00 */
[----:B------:R-:W1:Y:S04]  /*8580*/  LDS.128 R20, [UR4+0x10] ;  /* 0x00001004ff147984 */ /* 0x000e680008000c00 */
[----:B------:R-:W2:Y:S01]  /*8590*/  LDS.128 R24, [UR4+0x20] ;  /* 0x00002004ff187984 */ /* 0x000ea20008000c00 */
[----:B------:R-:W-:-:S02]  /*85a0*/  ISETP.NE.AND P4, PT, R41, 0x2, PT ;  /* 0x000000022900780c */ /* 0x000fc40003f85270 */
[----:B0-----:R-:W-:-:S04]  /*85b0*/  ISETP.NE.AND P0, PT, R18, RZ, PT ;  /* 0x000000ff1200720c */ /* 0x001fc80003f05270 */
[----:B------:R-:W-:Y:S02]  /*85c0*/  SEL R28, R17, RZ, !P0 ;  /* 0x000000ff111c7207 */ /* 0x000fe40004000000 */
[----:B-1----:R-:W-:-:S03]  /*85d0*/  ISETP.NE.AND P0, PT, R20, RZ, PT ;  /* 0x000000ff1400720c */ /* 0x002fc60003f05270 */
[----:B------:R-:W-:Y:S02]  /*85e0*/  IMAD.IADD R42, R19, 0x1, R28 ;  /* 0x00000001132a7824 */ /* 0x000fe400078e021c */
[----:B------:R-:W0:Y:S03]  /*85f0*/  LDS.128 R28, [UR4+0x30] ;  /* 0x00003004ff1c7984 */ /* 0x000e260008000c00 */
[C---:B------:R-:W-:Y:S02]  /*8600*/  SEL R44, R42.reuse, RZ, !P0 ;  /* 0x000000ff2a2c7207 */ /* 0x040fe40004000000 */
[----:B------:R-:W-:Y:S02]  /*8610*/  SEL R17, R42, R17, !P4 ;  /* 0x000000112a117207 */ /* 0x000fe40006000000 */
[----:B------:R-:W-:Y:S01]  /*8620*/  ISETP.NE.AND P0, PT, R22, RZ, PT ;  /* 0x000000ff1600720c */ /* 0x000fe20003f05270 */
[----:B------:R-:W-:-:S02]  /*8630*/  IMAD.IADD R42, R21, 0x1, R44 ;  /* 0x00000001152a7824 */ /* 0x000fc400078e022c */
[----:B------:R-:W-:-:S03]  /*8640*/  IMAD.IADD R19, R16, 0x1, R18 ;  /* 0x0000000110137824 */ /* 0x000fc600078e0212 */
[----:B------:R-:W-:Y:S02]  /*8650*/  SEL R18, R42, RZ, !P0 ;  /* 0x000000ff2a127207 */ /* 0x000fe40004000000 */
[----:B------:R-:W-:Y:S02]  /*8660*/  SEL R16, R19, R16, !P4 ;  /* 0x0000001013107207 */ /* 0x000fe40006000000 */
[----:B--2---:R-:W-:Y:S01]  /*8670*/  ISETP.NE.AND P4, PT, R24, RZ, PT ;  /* 0x000000ff1800720c */ /* 0x004fe20003f85270 */
[----:B------:R-:W-:Y:S01]  /*8680*/  IMAD.IADD R23, R23, 0x1, R18 ;  /* 0x0000000117177824 */ /* 0x000fe200078e0212 */
[----:B------:R-:W-:Y:S01]  /*8690*/  ISETP.NE.AND P5, PT, R41, 0x3, PT ;  /* 0x000000032900780c */ /* 0x000fe20003fa5270 */
[----:B------:R-:W-:-:S03]  /*86a0*/  IMAD.IADD R19, R19, 0x1, R20 ;  /* 0x0000000113137824 */ /* 0x000fc600078e0214 */
[----:B------:R-:W-:Y:S02]  /*86b0*/  SEL R18, R23, RZ, !P4 ;  /* 0x000000ff17127207 */ /* 0x000fe40006000000 */
[----:B------:R-:W-:Y:S02]  /*86c0*/  SEL R42, R42, R17, !P5 ;  /* 0x000000112a2a7207 */ /* 0x000fe40006800000 */
[----:B------:R-:W-:Y:S01]  /*86d0*/  SEL R16, R19, R16, !P5 ;  /* 0x0000001013107207 */ /* 0x000fe20006800000 */
[----:B------:R-:W-:Y:S01]  /*86e0*/  IMAD.IADD R17, R25, 0x1, R18 ;  /* 0x0000000119117824 */ /* 0x000fe200078e0212 */
[----:B------:R-:W-:Y:S01]  /*86f0*/  ISETP.NE.AND P4, PT, R26, RZ, PT ;  /* 0x000000ff1a00720c */ /* 0x000fe20003f85270 */
[----:B------:R-:W-:Y:S01]  /*8700*/  IMAD.IADD R19, R22, 0x1, R19 ;  /* 0x0000000116137824 */ /* 0x000fe200078e0213 */
[----:B------:R-:W-:Y:S01]  /*8710*/  ISETP.NE.AND P0, PT, R41, 0x4, PT ;  /* 0x000000042900780c */ /* 0x000fe20003f05270 */
[----:B------:R-:W1:Y:S01]  /*8720*/  SHFL.UP PT, R25, R38, 0x1, RZ ;  /* 0x0420000026197989 */ /* 0x000e6200000e00ff */
[----:B------:R-:W-:-:S02]  /*8730*/  SEL R18, R17, RZ, !P4 ;  /* 0x000000ff11127207 */ /* 0x000fc40006000000 */
[C---:B------:R-:W-:Y:S01]  /*8740*/  SEL R16, R19.reuse, R16, !P0 ;  /* 0x0000001013107207 */ /* 0x040fe20004000000 */
[----:B------:R-:W-:Y:S01]  /*8750*/  IMAD.IADD R19, R19, 0x1, R24 ;  /* 0x0000000113137824 */ /* 0x000fe200078e0218 */
[----:B------:R-:W-:Y:S01]  /*8760*/  ISETP.NE.AND P5, PT, R41, 0x5, PT ;  /* 0x000000052900780c */ /* 0x000fe20003fa5270 */
[----:B------:R-:W-:Y:S01]  /*8770*/  IMAD.IADD R27, R27, 0x1, R18 ;  /* 0x000000011b1b7824 */ /* 0x000fe200078e0212 */
[----:B------:R-:W-:Y:S02]  /*8780*/  SEL R42, R23, R42, !P0 ;  /* 0x0000002a172a7207 */ /* 0x000fe40004000000 */
[----:B0-----:R-:W-:Y:S02]  /*8790*/  ISETP.NE.AND P4, PT, R28, RZ, PT ;  /* 0x000000ff1c00720c */ /* 0x001fe40003f85270 */
[----:B------:R-:W-:Y:S01]  /*87a0*/  SEL R16, R19, R16, !P5 ;  /* 0x0000001013107207 */ /* 0x000fe20006800000 */
[----:B------:R-:W-:Y:S01]  /*87b0*/  IMAD.IADD R19, R26, 0x1, R19 ;  /* 0x000000011a137824 */ /* 0x000fe200078e0213 */
[----:B------:R-:W-:Y:S01]  /*87c0*/  SEL R42, R17, R42, !P5 ;  /* 0x0000002a112a7207 */ /* 0x000fe20006800000 */
[----:B------:R-:W0:Y:S01]  /*87d0*/  SHFL.UP PT, R35, R39, 0x1, RZ ;  /* 0x0420000027237989 */ /* 0x000e2200000e00ff */
[----:B------:R-:W-:-:S02]  /*87e0*/  ISETP.NE.AND P5, PT, R41, 0x6, PT ;  /* 0x000000062900780c */ /* 0x000fc40003fa5270 */
[----:B------:R-:W-:Y:S02]  /*87f0*/  SEL R18, R27, RZ, !P4 ;  /* 0x000000ff1b127207 */ /* 0x000fe40006000000 */
[----:B------:R-:W-:Y:S02]  /*8800*/  ISETP.GE.U32.AND P0, PT, R0, 0x20, PT ;  /* 0x000000200000780c */ /* 0x000fe40003f06070 */
[C---:B------:R-:W-:Y:S01]  /*8810*/  SEL R16, R19.reuse, R16, !P5 ;  /* 0x0000001013107207 */ /* 0x040fe20006800000 */
[----:B------:R-:W-:Y:S01]  /*8820*/  IMAD.IADD R19, R19, 0x1, R28 ;  /* 0x0000000113137824 */ /* 0x000fe200078e021c */
[----:B------:R-:W-:Y:S01]  /*8830*/  SEL R42, R27, R42, !P5 ;  /* 0x0000002a1b2a7207 */ /* 0x000fe20006800000 */
[----:B------:R-:W-:Y:S01]  /*8840*/  IMAD.IADD R29, R29, 0x1, R18 ;  /* 0x000000011d1d7824 */ /* 0x000fe200078e0212 */
[----:B------:R-:W-:Y:S02]  /*8850*/  ISETP.NE.AND P4, PT, R41, 0x7, PT ;  /* 0x000000072900780c */ /* 0x000fe40003f85270 */
[----:B------:R-:W-:-:S02]  /*8860*/  ISETP.NE.AND P5, PT, R30, RZ, PT ;  /* 0x000000ff1e00720c */ /* 0x000fc40003fa5270 */
[----:B------:R-:W-:Y:S02]  /*8870*/  SEL R16, R19, R16, !P4 ;  /* 0x0000001013107207 */ /* 0x000fe40006000000 */
[C---:B------:R-:W-:Y:S02]  /*8880*/  SEL R42, R29.reuse, R42, !P4 ;  /* 0x0000002a1d2a7207 */ /* 0x040fe40006000000 */
[----:B------:R-:W-:Y:S02]  /*8890*/  ISETP.NE.AND P4, PT, R40, RZ, P0 ;  /* 0x000000ff2800720c */ /* 0x000fe40000785270 */
[----:B------:R-:W-:Y:S02]  /*88a0*/  SEL R18, R29, RZ, !P5 ;  /* 0x000000ff1d127207 */ /* 0x000fe40006800000 */
[----:B-1----:R-:W-:-:S04]  /*88b0*/  @P0 ISETP.NE.AND P5, PT, R25, RZ, PT ;  /* 0x000000ff1900020c */ /* 0x002fc80003fa5270 */
[----:B------:R-:W-:Y:S02]  /*88c0*/  @P0 SEL R20, R42, RZ, !P5 ;  /* 0x000000ff2a140207 */ /* 0x000fe40006800000 */
[----:B------:R-:W-:-:S03]  /*88d0*/  @P0 ISETP.NE.AND P5, PT, R40, RZ, PT ;  /* 0x000000ff2800020c */ /* 0x000fc60003fa5270 */
[----:B0-----:R-:W-:Y:S01]  /*88e0*/  @P4 IMAD.IADD R42, R35, 0x1, R20 ;  /* 0x00000001232a4824 */ /* 0x001fe200078e0214 */
[----:B------:R-:W-:Y:S01]  /*88f0*/  @P0 SEL R17, R25, RZ, P5 ;  /* 0x000000ff19110207 */ /* 0x000fe20002800000 */
[----:B------:R-:W-:Y:S02]  /*8900*/  IMAD.IADD R30, R30, 0x1, R19 ;  /* 0x000000011e1e7824 */ /* 0x000fe400078e0213 */
[----:B------:R-:W-:Y:S02]  /*8910*/  IMAD.IADD R31, R31, 0x1, R18 ;  /* 0x000000011f1f7824 */ /* 0x000fe400078e0212 */
[----:B------:R-:W-:Y:S02]  /*8920*/  @P0 IMAD.IADD R25, R16, 0x1, R17 ;  /* 0x0000000110190824 */ /* 0x000fe400078e0211 */
[----:B------:R-:W-:Y:S01]  /*8930*/  @P0 IMAD.MOV.U32 R35, RZ, RZ, R42 ;  /* 0x000000ffff230224 */ /* 0x000fe200078e002a */
[----:B------:R-:W-:Y:S06]  /*8940*/  @P0 BRA `(.L_x_1392) ;  /* 0x0000000c001c0947 */ /* 0x000fec0003800000 */
[----:B------:R-:W0:Y:S01]  /*8950*/  LDC.64 R28, c[0x0][0x3b0] ;  /* 0x0000ec00ff1c7b82 */ /* 0x000e220000000a00 */
[----:B------:R-:W-:Y:S01]  /*8960*/  IMAD.U32 R17, RZ, RZ, UR8 ;  /* 0x00000008ff117e24 */ /* 0x000fe2000f8e00ff */
[----:B------:R-:W1:Y:S01]  /*8970*/  LDCU UR5, c[0x0][0x370] ;  /* 0x00006e00ff0577ac */ /* 0x000e620008000800 */
[----:B------:R-:W-:Y:S01]  /*8980*/  @!P6 IMAD.MOV.U32 R18, RZ, RZ, 0x64 ;  /* 0x00000064ff12e424 */ /* 0x000fe200078e00ff */
[----:B------:R2:W-:Y:S01]  /*8990*/  @!P6 STS [UR4+0x74], R30 ;  /* 0x0000741eff00e988 */ /* 0x0005e20008000804 */
[----:B------:R-:W-:Y:S02]  /*89a0*/  @!P6 IMAD.MOV.U32 R19, RZ, RZ, 0x0 ;  /* 0x00000000ff13e424 */ /* 0x000fe400078e00ff */
        /* <DEDUP_REMOVED lines=9> */
.L_x_1393:
[----:B------:R-:W-:Y:S05]  /*8a40*/  NANOSLEEP 0x1c2 ;  /* 0x000001c20000795d */ /* 0x000fea0003800000 */
[----:B------:R-:W-:Y:S01]  /*8a50*/  NOP ;  /* 0x0000000000007918 */ /* 0x000fe20000000000 */
.L_x_1394:
[----:B--2---:R-:W-:-:S03]  /*8a60*/  IMAD.WIDE.U32 R16, R0, 0x10, RZ ;  /* 0x0000001000107825 */ /* 0x004fc600078e00ff */
[----:B------:R-:W-:Y:S02]  /*8a70*/  LOP3.LUT R23, R16, 0xfffffff0, RZ, 0x3c, !PT ;  /* 0xfffffff010177812 */ /* 0x000fe400078e3cff */
[----:B------:R-:W-:Y:S02]  /*8a80*/  LOP3.LUT R17, RZ, R17, RZ, 0x33, !PT ;  /* 0x00000011ff117212 */ /* 0x000fe400078e33ff */
[----:B------:R-:W-:-:S05]  /*8a90*/  IADD3 R22, P0, PT, R28, R23, RZ ;  /* 0x000000171c167210 */ /* 0x000fca0007f1e0ff */
[----:B------:R-:W-:-:S08]  /*8aa0*/  IMAD.X R23, R29, 0x1, R17, P0 ;  /* 0x000000011d177824 */ /* 0x000fd000000e0611 */
.L_x_1396:
[----:B------:R-:W2:Y:S01]  /*8ab0*/  LD.E.128.STRONG.GPU R16, desc[UR10][R22.64+0x200] ;  /* 0x0002000a16107980 */ /* 0x000ea2000c10fd00 */
[----:B------:R-:W-:Y:S05]  /*8ac0*/  YIELD ;  /* 0x0000000000007946 */ /* 0x000fea0003800000 */
[----:B------:R-:W-:Y:S01]  /*8ad0*/  UMOV UR5, 0xffffffff ;  /* 0xffffffff00057882 */ /* 0x000fe20000000000 */
[----:B--2---:R-:W-:-:S04]  /*8ae0*/  ISETP.NE.U32.AND P0, PT, R18, 0x63, PT ;  /* 0x000000631200780c */ /* 0x004fc80003f05070 */
[----:B------:R-:W-:Y:S01]  /*8af0*/  ISETP.NE.AND.EX P0, PT, R19, RZ, PT, P0 ;  /* 0x000000ff1300720c */ /* 0x000fe20003f05300 */
[----:B------:R-:W-:-:S12]  /*8b00*/  BRA.DIV UR5, `(.L_x_1395) ;  /* 0x0000003205007947 */ /* 0x000fd8000b800000 */
[----:B------:R-:W-:-:S13]  /*8b10*/  VOTE.ANY P0, !P0 ;  /* 0x0000000000ff7806 */ /* 0x000fda0004000100 */
.L_x_1453:
        /* <DEDUP_REMOVED lines=20> */
[----:B------:R-:W-:Y:S01]  /*8c60*/  ISETP.GT.AND P0, PT, R24, R27, PT ;  /* 0x0000001b1800720c */ /* 0x000fe20003f04270 */
[----:B------:R-:W-:Y:S01]  /*8c70*/  VIADD R24, R40, 0x8 ;  /* 0x0000000828187836 */ /* 0x000fe20000000000 */
        /* <DEDUP_REMOVED lines=24> */
[----:B------:R-:W-:Y:S01]  /*8e00*/  ISETP.NE.U32.AND P4, PT, R18, 0x65, PT ;  /* 0x000000651200780c */ /* 0x000fe20003f85070 */
[----:B------:R-:W-:Y:S01]  /*8e10*/  VIADD R18, R40, 0x10 ;  /* 0x0000001028127836 */ /* 0x000fe20000000000 */
[----:B------:R-:W-:-:S02]  /*8e20*/  SEL R21, R16, RZ, !P0 ;  /* 0x000000ff10157207 */ /* 0x000fc40004000000 */
[----:B-1----:R-:W-:Y:S02]  /*8e30*/  SEL R17, R22, RZ, !P0 ;  /* 0x000000ff16117207 */ /* 0x002fe40004000000 */
[----:B------:R-:W-:Y:S01]  /*8e40*/  ISETP.NE.AND.EX P4, PT, R19, RZ, PT, P4 ;  /* 0x000000ff1300720c */ /* 0x000fe20003f85340 */
[----:B------:R-:W-:Y:S01]  /*8e50*/  IMAD.IADD R22, R20, 0x1, R21 ;  /* 0x0000000114167824 */ /* 0x000fe200078e0215 */
[----:B------:R-:W-:Y:S01]  /*8e60*/  ISETP.GT.AND P0, PT, R18, R27, PT ;  /* 0x0000001b1200720c */ /* 0x000fe20003f04270 */
[----:B------:R-:W-:Y:S02]  /*8e70*/  IMAD.IADD R38, R42, 0x1, R17 ;  /* 0x000000012a267824 */ /* 0x000fe400078e0211 */
[----:B------:R-:W0:Y:S01]  /*8e80*/  LDC.64 R16, c[0x0][0x3b0] ;  /* 0x0000ec00ff107b82 */ /* 0x000e220000000a00 */
[----:B------:R-:W1:Y:S02]  /*8e90*/  SHFL.DOWN PT, R23, R22, 0x10, R27 ;  /* 0x0a00000016177989 */ /* 0x000e6400000e001b */
[----:B------:R-:W-:-:S02]  /*8ea0*/  ISETP.NE.AND P5, PT, R38, RZ, PT ;  /* 0x000000ff2600720c */ /* 0x000fc40003fa5270 */
[----:B------:R2:W3:Y:S03]  /*8eb0*/  SHFL.DOWN PT, R39, R38, 0x10, R27 ;  /* 0x0a00000026277989 */ /* 0x0004e600000e001b */
[----:B------:R-:W-:Y:S02]  /*8ec0*/  VOTE.ALL P4, P4 ;  /* 0x0000000000ff7806 */ /* 0x000fe40002080000 */
[----:B--2---:R-:W-:-:S05]  /*8ed0*/  LOP3.LUT R27, RZ, R0, RZ, 0x33, !PT ;  /* 0x00000000ff1b7212 */ /* 0x004fca00078e33ff */
[----:B------:R-:W-:Y:S01]  /*8ee0*/  VIADD R27, R27, UR8 ;  /* 0x000000081b1b7c36 */ /* 0x000fe20008000000 */
[----:B-1----:R-:W-:Y:S02]  /*8ef0*/  SEL R23, R23, RZ, !P5 ;  /* 0x000000ff17177207 */ /* 0x002fe40006800000 */
[----:B0-----:R-:W-:Y:S02]  /*8f00*/  IADD3 R42, P5, PT, R16, 0x200, RZ ;  /* 0x00000200102a7810 */ /* 0x001fe40007fbe0ff */
[----:B---3--:R-:W-:Y:S02]  /*8f10*/  SEL R39, R39, RZ, !P0 ;  /* 0x000000ff27277207 */ /* 0x008fe40004000000 */
[----:B------:R-:W-:Y:S01]  /*8f20*/  SEL R23, R23, RZ, !P0 ;  /* 0x000000ff17177207 */ /* 0x000fe20004000000 */
[----:B------:R-:W-:Y:S02]  /*8f30*/  IMAD.X R43, RZ, RZ, R17, P5 ;  /* 0x000000ffff2b7224 */ /* 0x000fe400028e0611 */
[----:B------:R-:W-:-:S02]  /*8f40*/  IMAD.IADD R20, R38, 0x1, R39 ;  /* 0x0000000126147824 */ /* 0x000fc400078e0227 */
[----:B------:R-:W-:-:S07]  /*8f50*/  IMAD.IADD R22, R22, 0x1, R23 ;  /* 0x0000000116167824 */ /* 0x000fce00078e0217 */
.L_x_1467:
[----:B------:R-:W-:Y:S05]  /*8f60*/  @!P4 BRA `(.L_x_1398) ;  /* 0x00000004002cc947 */ /* 0x000fea0003800000 */
.L_x_1402:
[----:B------:R-:W-:-:S07]  /*8f70*/  IMAD.WIDE R38, R27, 0x10, R42 ;  /* 0x000000101b267825 */ /* 0x000fce00078e022a */
.L_x_1400:
[----:B------:R-:W2:Y:S01]  /*8f80*/  LD.E.128.STRONG.GPU R16, desc[UR10][R38.64+-0x200] ;  /* 0xfffe000a26107980 */ /* 0x000ea2000c10fd00 */
[----:B------:R-:W-:Y:S05]  /*8f90*/  YIELD ;  /* 0x0000000000007946 */ /* 0x000fea0003800000 */
[----:B------:R-:W-:Y:S01]  /*8fa0*/  UMOV UR5, 0xffffffff ;  /* 0xffffffff00057882 */ /* 0x000fe20000000000 */
[----:B--2---:R-:W-:-:S04]  /*8fb0*/  ISETP.NE.U32.AND P0, PT, R18, 0x63, PT ;  /* 0x000000631200780c */ /* 0x004fc80003f05070 */
[----:B------:R-:W-:Y:S01]  /*8fc0*/  ISETP.NE.AND.EX P0, PT, R19, RZ, PT, P0 ;  /* 0x000000ff1300720c */ /* 0x000fe20003f05300 */
[----:B------:R-:W-:-:S12]  /*8fd0*/  BRA.DIV UR5, `(.L_x_1399) ;  /* 0x0000003205c07947 */ /* 0x000fd8000b800000 */
[----:B------:R-:W-:-:S13]  /*8fe0*/  VOTE.ANY P0, !P0 ;  /* 0x0000000000ff7806 */ /* 0x000fda0004000100 */
.L_x_1470:
        /* <DEDUP_REMOVED lines=8> */
[----:B------:R-:W-:-:S05]  /*9070*/  LOP3.LUT R21, R21, 0x80000000, R26, 0xec, !PT ;  /* 0x8000000015157812 */ /* 0x000fca00078eec1a */
[----:B------:R-:W-:-:S05]  /*9080*/  VIADD R24, R21, 0xffffffff ;  /* 0xffffffff15187836 */ /* 0x000fca0000000000 */
[----:B------:R-:W-:-:S04]  /*9090*/  LOP3.LUT R24, R21, R24, RZ, 0xc, !PT ;  /* 0x0000001815187212 */ /* 0x000fc800078e0cff */
[----:B------:R0:W1:Y:S02]  /*90a0*/  POPC R41, R24 ;  /* 0x0000001800297309 */ /* 0x0000640000000000 */
        /* <DEDUP_REMOVED lines=33> */
[----:B0-----:R-:W-:Y:S02]  /*92c0*/  SEL R23, R23, RZ, !P4 ;  /* 0x000000ff17177207 */ /* 0x001fe40006000000 */
[----:B------:R-:W-:Y:S01]  /*92d0*/  ISETP.NE.U32.AND P4, PT, R18, 0x65, PT ;  /* 0x000000651200780c */ /* 0x000fe20003f85070 */
[----:B------:R-:W-:Y:S01]  /*92e0*/  VIADD R18, R40, 0x10 ;  /* 0x0000001028127836 */ /* 0x000fe20000000000 */
[----:B------:R-:W-:Y:S02]  /*92f0*/  SEL R23, R23, RZ, !P0 ;  /* 0x000000ff17177207 */ /* 0x000fe40004000000 */
[----:B-1----:R-:W-:Y:S02]  /*9300*/  SEL R17, R17, RZ, !P0 ;  /* 0x000000ff11117207 */ /* 0x002fe40004000000 */
[----:B------:R-:W-:Y:S01]  /*9310*/  ISETP.GT.AND P5, PT, R18, R41, PT ;  /* 0x000000291200720c */ /* 0x000fe20003fa4270 */
[----:B------:R-:W-:Y:S01]  /*9320*/  IMAD.IADD R16, R38, 0x1, R23 ;  /* 0x0000000126107824 */ /* 0x000fe200078e0217 */
[----:B------:R-:W-:Y:S01]  /*9330*/  ISETP.NE.AND.EX P4, PT, R19, RZ, PT, P4 ;  /* 0x000000ff1300720c */ /* 0x000fe20003f85340 */
[----:B------:R-:W-:-:S03]  /*9340*/  IMAD.IADD R17, R46, 0x1, R17 ;  /* 0x000000012e117824 */ /* 0x000fc600078e0211 */
[----:B------:R-:W0:Y:S02]  /*9350*/  SHFL.DOWN PT, R23, R16, 0x10, R41 ;  /* 0x0a00000010177989 */ /* 0x000e2400000e0029 */
[----:B------:R-:W-:Y:S02]  /*9360*/  ISETP.NE.AND P0, PT, R17, RZ, PT ;  /* 0x000000ff1100720c */ /* 0x000fe40003f05270 */
[----:B------:R-:W1:Y:S05]  /*9370*/  SHFL.DOWN PT, R38, R17, 0x10, R41 ;  /* 0x0a00000011267989 */ /* 0x000e6a00000e0029 */
[----:B------:R-:W-:Y:S02]  /*9380*/  VOTE.ALL P4, P4 ;  /* 0x0000000000ff7806 */ /* 0x000fe40002080000 */
[----:B0-----:R-:W-:-:S02]  /*9390*/  SEL R23, R23, RZ, !P0 ;  /* 0x000000ff17177207 */ /* 0x001fc40004000000 */
[----:B------:R-:W-:Y:S02]  /*93a0*/  ISETP.NE.AND P0, PT, R20, RZ, PT ;  /* 0x000000ff1400720c */ /* 0x000fe40003f05270 */
[----:B------:R-:W-:Y:S02]  /*93b0*/  SEL R23, R23, RZ, !P5 ;  /* 0x000000ff17177207 */ /* 0x000fe40006800000 */
[----:B-1----:R-:W-:-:S03]  /*93c0*/  SEL R38, R38, RZ, !P5 ;  /* 0x000000ff26267207 */ /* 0x002fc60006800000 */
[----:B------:R-:W-:Y:S01]  /*93d0*/  IMAD.IADD R23, R16, 0x1, R23 ;  /* 0x0000000110177824 */ /* 0x000fe200078e0217 */
[----:B------:R-:W-:-:S04]  /*93e0*/  IADD3 R20, PT, PT, R17, R38, R20 ;  /* 0x0000002611147210 */ /* 0x000fc80007ffe014 */
[----:B------:R-:W-:-:S05]  /*93f0*/  SEL R23, R23, RZ, !P0 ;  /* 0x000000ff17177207 */ /* 0x000fca0004000000 */
[----:B------:R-:W-:-:S07]  /*9400*/  IMAD.IADD R22, R23, 0x1, R22 ;  /* 0x0000000117167824 */ /* 0x000fce00078e0216 */
.L_x_1484:
[----:B------:R-:W-:Y:S05]  /*9410*/  @P4 BRA `(.L_x_1402) ;  /* 0xfffffff800d44947 */ /* 0x000fea000383ffff */
.L_x_1398:
[----:B------:R-:W-:Y:S01]  /*9420*/  ISETP.NE.AND P4, PT, R40, RZ, PT ;  /* 0x000000ff2800720c */ /* 0x000fe20003f85270 */
[----:B------:R-:W-:Y:S01]  /*9430*/  BSSY.RECONVERGENT B0, `(.L_x_1403) ;  /* 0x0000015000007945 */ /* 0x000fe20003800200 */
[----:B------:R-:W-:Y:S01]  /*9440*/  ISETP.NE.AND P0, PT, R0, RZ, PT ;  /* 0x000000ff0000720c */ /* 0x000fe20003f05270 */
[----:B------:R-:W-:-:S10]  /*9450*/  IMAD.MOV.U32 R21, RZ, RZ, R22 ;  /* 0x000000ffff157224 */ /* 0x000fd400078e0016 */
        /* <DEDUP_REMOVED lines=18> */
.L_x_1404:
[----:B------:R-:W-:Y:S05]  /*9580*/  BSYNC.RECONVERGENT B0 ;  /* 0x0000000000007941 */ /* 0x000fea0003800200 */
.L_x_1403:
[----:B------:R0:W-:Y:S01]  /*9590*/  @!P4 STS.64 [R24+0x48], R20 ;  /* 0x000048141800c388 */ /* 0x0001e20000000a00 */
[----:B------:R-:W-:Y:S02]  /*95a0*/  @!P4 IMAD.MOV.U32 R25, RZ, RZ, R20 ;  /* 0x000000ffff19c224 */ /* 0x000fe400078e0014 */
[----:B------:R-:W-:-:S07]  /*95b0*/  @!P4 IMAD.MOV.U32 R35, RZ, RZ, R22 ;  /* 0x000000ffff23c224 */ /* 0x000fce00078e0016 */
.L_x_1392:
[----:B------:R-:W-:Y:S05]  /*95c0*/  WARPSYNC.ALL ;  /* 0x0000000000007948 */ /* 0x000fea0003800000 */
[C---:B------:R-:W-:Y:S01]  /*95d0*/  ISETP.NE.AND P4, PT, R0.reuse, RZ, PT ;  /* 0x000000ff0000720c */ /* 0x040fe20003f85270 */
[----:B------:R-:W2:Y:S08]  /*95e0*/  S2UR UR5, SR_CgaCtaId ;  /* 0x00000000000579c3 */ /* 0x000eb00000008800 */
[----:B------:R-:W-:Y:S04]  /*95f0*/  BAR.SYNC.DEFER_BLOCKING 0x0 ;  /* 0x0000000000007b1d */ /* 0x000fe80000010000 */
[----:B------:R-:W-:Y:S01]  /*9600*/  @P4 ISETP.NE.AND P5, PT, R25, RZ, PT ;  /* 0x000000ff1900420c */ /* 0x000fe20003fa5270 */
[----:B------:R-:W-:Y:S01]  /*9610*/  IMAD R26, R0, 0x9, RZ ;  /* 0x00000009001a7824 */ /* 0x000fe200078e02ff */
[----:B------:R-:W-:Y:S01]  /*9620*/  ISETP.NE.AND P0, PT, R34, R2, PT ;  /* 0x000000022200720c */ /* 0x000fe20003f05270 */
[----:B------:R-:W-:-:S03]  /*9630*/  UMOV UR4, 0x400 ;  /* 0x0000040000047882 */ /* 0x000fc60000000000 */
[C---:B------:R-:W-:Y:S01]  /*9640*/  ISETP.EQ.OR P0, PT, R26.reuse, UR7, P0 ;  /* 0x000000071a007c0c */ /* 0x040fe20008702670 */
[----:B0-----:R-:W-:Y:S01]  /*9650*/  VIADD R21, R26, 0x7 ;  /* 0x000000071a157836 */ /* 0x001fe20000000000 */
[----:B------:R-:W-:Y:S02]  /*9660*/  BSSY.RECONVERGENT B0, `(.L_x_1405) ;  /* 0x0000148000007945 */ /* 0x000fe40003800200 */
[----:B------:R-:W-:-:S05]  /*9670*/  SEL R24, RZ, 0x1, !P0 ;  /* 0x00000001ff187807 */ /* 0x000fca0004000000 */
[----:B-1----:R-:W-:Y:S02]  /*9680*/  VIADD R20, R24, 0x1 ;  /* 0x0000000118147836 */ /* 0x002fe40000000000 */
[----:B------:R-:W-:Y:S01]  /*9690*/  @!P1 IMAD.MOV R20, RZ, RZ, R24 ;  /* 0x000000ffff149224 */ /* 0x000fe200078e0218 */
[----:B--2---:R-:W-:-:S09]  /*96a0*/  ULEA UR4, UR5, UR4, 0x18 ;  /* 0x0000000405047291 */ /* 0x004fd2000f8ec0ff */
[----:B------:R-:W0:Y:S02]  /*96b0*/  @P4 LDS.64 R16, [UR4+0x48] ;  /* 0x00004804ff104984 */ /* 0x000e240008000a00 */
[----:B0-----:R-:W-:Y:S01]  /*96c0*/  @P4 SEL R18, R17, RZ, !P5 ;  /* 0x000000ff11124207 */ /* 0x001fe20006800000 */
[----:B------:R-:W-:Y:S01]  /*96d0*/  VIADD R17, R26, 0x3 ;  /* 0x000000031a117836 */ /* 0x000fe20000000000 */
[----:B------:R-:W-:Y:S01]  /*96e0*/  ISETP.NE.AND P5, PT, R6, R8, PT ;  /* 0x000000080600720c */ /* 0x000fe20003fa5270 */
[----:B------:R-:W-:Y:S02]  /*96f0*/  @P4 IMAD.IADD R16, R25, 0x1, R16 ;  /* 0x0000000119104824 */ /* 0x000fe400078e0210 */
[----:B------:R-:W-:Y:S01]  /*9700*/  @P4 IMAD.IADD R35, R35, 0x1, R18 ;  /* 0x0000000123234824 */ /* 0x000fe200078e0212 */
[----:B------:R-:W-:Y:S01]  /*9710*/  ISETP.EQ.OR P5, PT, R17, UR7, P5 ;  /* 0x0000000711007c0c */ /* 0x000fe2000afa2670 */
[----:B------:R-:W-:Y:S01]  /*9720*/  @P4 IMAD.MOV.U32 R25, RZ, RZ, R16 ;  /* 0x000000ffff194224 */ /* 0x000fe200078e0010 */
[----:B------:R-:W-:Y:S01]  /*9730*/  ISETP.NE.AND P4, PT, R8, R10, PT ;  /* 0x0000000a0800720c */ /* 0x000fe20003f85270 */
[----:B------:R-:W-:Y:S01]  /*9740*/  VIADD R17, R26, 0x4 ;  /* 0x000000041a117836 */ /* 0x000fe20000000000 */
[----:B------:R-:W-:Y:S01]  /*9750*/  SEL R18, R35, RZ, !P0 ;  /* 0x000000ff23127207 */ /* 0x000fe20004000000 */
[----:B------:R-:W-:Y:S01]  /*9760*/  IMAD.IADD R29, R25, 0x1, R20 ;  /* 0x00000001191d7824 */ /* 0x000fe200078e0214 */
[----:B------:R-:W-:Y:S01]  /*9770*/  ISETP.NE.AND P0, PT, R10, R12, PT ;  /* 0x0000000c0a00720c */ /* 0x000fe20003f05270 */
[----:B------:R-:W-:Y:S01]  /*9780*/  IMAD.IADD R23, R36, 0x1, R25 ;  /* 0x0000000124177824 */ /* 0x000fe200078e0219 */
[----:B------:R-:W-:Y:S01]  /*9790*/  ISETP.EQ.OR P4, PT, R17, UR7, P4 ;  /* 0x0000000711007c0c */ /* 0x000fe2000a782670 */
[----:B------:R-:W-:-:S02]  /*97a0*/  IMAD.IADD R3, R3, 0x1, R18 ;  /* 0x0000000103037824 */ /* 0x000fc400078e0212 */
[----:B------:R-:W-:Y:S02]  /*97b0*/  VIADD R17, R26, 0x5 ;  /* 0x000000051a117836 */ /* 0x000fe40000000000 */
[----:B------:R-:W-:Y:S01]  /*97c0*/  VIADD R46, R29, 0x1 ;  /* 0x000000011d2e7836 */ /* 0x000fe20000000000 */
[----:B------:R-:W-:Y:S01]  /*97d0*/  SEL R18, R3, RZ, !P1 ;  /* 0x000000ff03127207 */ /* 0x000fe20004800000 */
[----:B------:R-:W-:Y:S01]  /*97e0*/  @!P2 IMAD.MOV R46, RZ, RZ, R29 ;  /* 0x000000ffff2ea224 */ /* 0x000fe200078e021d */
[----:B------:R-:W-:Y:S01]  /*97f0*/  ISETP.EQ.OR P0, PT, R17, UR7, P0 ;  /* 0x0000000711007c0c */ /* 0x000fe20008702670 */
[----:B------:R-:W-:Y:S02]  /*9800*/  IMAD.IADD R45, R24, 0x1, R25 ;  /* 0x00000001182d7824 */ /* 0x000fe400078e0219 */
[----:B------:R-:W-:Y:S02]  /*9810*/  IMAD.IADD R5, R5, 0x1, R18 ;  /* 0x0000000105057824 */ /* 0x000fe400078e0212 */
[----:B------:R-:W0:Y:S01]  /*9820*/  LDS.64 R18, [UR4+0x70] ;  /* 0x00007004ff127984 */ /* 0x000e220008000a00 */
[----:B------:R-:W-:-:S02]  /*9830*/  VIADD R17, R46, 0x1 ;  /* 0x000000012e117836 */ /* 0x000fc40000000000 */
[----:B------:R-:W-:Y:S01]  /*9840*/  SEL R22, R5, RZ, !P2 ;  /* 0x000000ff05167207 */ /* 0x000fe20005000000 */
[----:B------:R-:W-:-:S04]  /*9850*/  @!P5 IMAD.MOV R17, RZ, RZ, R46 ;  /* 0x000000ffff11d224 */ /* 0x000fc800078e022e */
[----:B------:R-:W-:-:S05]  /*9860*/  IMAD.IADD R7, R7, 0x1, R22 ;  /* 0x0000000107077824 */ /* 0x000fca00078e0216 */
[----:B------:R-:W-:Y:S02]  /*9870*/  SEL R16, R7, RZ, !P5 ;  /* 0x000000ff07107207 */ /* 0x000fe40006800000 */
[----:B------:R-:W-:-:S03]  /*9880*/  ISETP.NE.AND P5, PT, R14, R32, PT ;  /* 0x000000200e00720c */ /* 0x000fc60003fa5270 */
[----:B------:R-:W-:Y:S01]  /*9890*/  IMAD.IADD R9, R9, 0x1, R16 ;  /* 0x0000000109097824 */ /* 0x000fe200078e0210 */
[----:B------:R-:W-:Y:S01]  /*98a0*/  ISETP.EQ.OR P5, PT, R21, UR7, P5 ;  /* 0x0000000715007c0c */ /* 0x000fe2000afa2670 */
[----:B------:R-:W1:Y:S03]  /*98b0*/  LDS R16, [UR4+0x6c] ;  /* 0x00006c04ff107984 */ /* 0x000e660008000800 */
[----:B------:R-:W-:-:S05]  /*98c0*/  SEL R20, R9, RZ, !P4 ;  /* 0x000000ff09147207 */ /* 0x000fca0006000000 */
[----:B------:R-:W-:Y:S02]  /*98d0*/  IMAD.IADD R11, R11, 0x1, R20 ;  /* 0x000000010b0b7824 */ /* 0x000fe400078e0214 */
[----:B------:R-:W-:Y:S02]  /*98e0*/  VIADD R20, R17, 0x1 ;  /* 0x0000000111147836 */ /* 0x000fe40000000000 */
[----:B------:R-:W-:Y:S01]  /*98f0*/  @!P4 IMAD.MOV R20, RZ, RZ, R17 ;  /* 0x000000ffff14c224 */ /* 0x000fe200078e0211 */
[----:B------:R-:W-:-:S03]  /*9900*/  SEL R22, R11, RZ, !P0 ;  /* 0x000000ff0b167207 */ /* 0x000fc60004000000 */
[----:B------:R-:W-:Y:S02]  /*9910*/  VIADD R21, R20, 0x1 ;  /* 0x0000000114157836 */ /* 0x000fe40000000000 */
[----:B------:R-:W-:Y:S01]  /*9920*/  IMAD.IADD R13, R13, 0x1, R22 ;  /* 0x000000010d0d7824 */ /* 0x000fe200078e0216 */
[----:B0-----:R-:W-:Y:S01]  /*9930*/  ISETP.GE.AND P6, PT, R19, 0x101, PT ;  /* 0x000001011300780c */ /* 0x001fe20003fc6270 */
[----:B------:R-:W-:-:S03]  /*9940*/  @!P0 IMAD.MOV R21, RZ, RZ, R20 ;  /* 0x000000ffff158224 */ /* 0x000fc600078e0214 */
[----:B------:R-:W-:-:S05]  /*9950*/  SEL R22, R13, RZ, !P3 ;  /* 0x000000ff0d167207 */ /* 0x000fca0005800000 */
[----:B------:R-:W-:Y:S02]  /*9960*/  IMAD.IADD R15, R15, 0x1, R22 ;  /* 0x000000010f0f7824 */ /* 0x000fe400078e0216 */
[----:B------:R-:W-:Y:S02]  /*9970*/  VIADD R22, R21, 0x1 ;  /* 0x0000000115167836 */ /* 0x000fe40000000000 */
[----:B------:R-:W-:Y:S01]  /*9980*/  @!P3 IMAD.MOV R22, RZ, RZ, R21 ;  /* 0x000000ffff16b224 */ /* 0x000fe200078e0215 */
[----:B------:R-:W-:-:S05]  /*9990*/  SEL R28, R15, RZ, !P5 ;  /* 0x000000ff0f1c7207 */ /* 0x000fca0006800000 */
[----:B------:R-:W-:Y:S01]  /*99a0*/  IMAD.IADD R33, R33, 0x1, R28 ;  /* 0x0000000121217824 */ /* 0x000fe200078e021c */
[----:B------:R-:W-:Y:S06]  /*99b0*/  @!P6 BRA `(.L_x_1406) ;  /* 0x0000000c004ce947 */ /* 0x000fec0003800000 */
[----:B------:R-:W0:Y:S01]  /*99c0*/  LDS R24, [UR4+0x64] ;  /* 0x00006404ff187984 */ /* 0x000e220008000800 */
[----:B------:R-:W-:Y:S01]  /*99d0*/  ISETP.NE.AND P6, PT, R34, R2, PT ;  /* 0x000000022200720c */ /* 0x000fe20003fc5270 */
[----:B------:R-:W-:Y:S01]  /*99e0*/  IMAD.MOV.U32 R27, RZ, RZ, 0x9 ;  /* 0x00000009ff1b7424 */ /* 0x000fe200078e00ff */
[----:B------:R-:W-:Y:S02]  /*99f0*/  BAR.SYNC.DEFER_BLOCKING 0x0 ;  /* 0x0000000000007b1d */ /* 0x000fe40000010000 */
[----:B------:R-:W-:Y:S01]  /*9a00*/  ISETP.NE.AND P6, PT, R26, UR7, !P6 ;  /* 0x000000071a007c0c */ /* 0x000fe2000f7c5270 */
[CC--:B------:R-:W-:Y:S02]  /*9a10*/  IMAD R26, R0.reuse, R27.reuse, 0x3 ;  /* 0x00000003001a7424 */ /* 0x0c0fe400078e021b */
[----:B------:R-:W-:-:S10]  /*9a20*/  IMAD R27, R0, R27, 0x8 ;  /* 0x00000008001b7424 */ /* 0x000fd400078e021b */
[--C-:B0-----:R-:W-:Y:S02]  /*9a30*/  @!P6 IMAD.IADD R25, R25, 0x1, -R24.reuse ;  /* 0x000000011919e824 */ /* 0x101fe400078e0a18 */
[--C-:B------:R-:W-:Y:S02]  /*9a40*/  @P1 IMAD.IADD R45, R45, 0x1, -R24.reuse ;  /* 0x000000012d2d1824 */ /* 0x100fe400078e0a18 */
[--C-:B------:R-:W-:Y:S01]  /*9a50*/  @P2 IMAD.IADD R29, R29, 0x1, -R24.reuse ;  /* 0x000000011d1d2824 */ /* 0x100fe200078e0a18 */
[----:B------:R-:W-:Y:S01]  /*9a60*/  @!P6 LEA R25, R25, UR4, 0x3 ;  /* 0x000000041919ec11 */ /* 0x000fe2000f8e18ff */
[--C-:B------:R-:W-:Y:S01]  /*9a70*/  @P4 IMAD.IADD R17, R17, 0x1, -R24.reuse ;  /* 0x0000000111114824 */ /* 0x100fe200078e0a18 */
[----:B------:R-:W-:Y:S01]  /*9a80*/  @P1 LEA R45, R45, UR4, 0x3 ;  /* 0x000000042d2d1c11 */ /* 0x000fe2000f8e18ff */
[--C-:B------:R-:W-:Y:S01]  /*9a90*/  @P0 IMAD.IADD R20, R20, 0x1, -R24.reuse ;  /* 0x0000000114140824 */ /* 0x100fe200078e0a18 */
[----:B------:R-:W-:Y:S01]  /*9aa0*/  @P2 LEA R29, R29, UR4, 0x3 ;  /* 0x000000041d1d2c11 */ /* 0x000fe2000f8e18ff */
[----:B------:R2:W-:Y:S01]  /*9ab0*/  @!P6 STS.64 [R25], R34 ;  /* 0x000000221900e388 */ /* 0x0005e20000000a00 */
[----:B------:R-:W-:Y:S01]  /*9ac0*/  ISETP.NE.AND P6, PT, R6, R8, PT ;  /* 0x000000080600720c */ /* 0x000fe20003fc5270 */
[--C-:B------:R-:W-:Y:S01]  /*9ad0*/  @P3 IMAD.IADD R21, R21, 0x1, -R24.reuse ;  /* 0x0000000115153824 */ /* 0x100fe200078e0a18 */
[----:B------:R-:W-:Y:S01]  /*9ae0*/  @P4 LEA R17, R17, UR4, 0x3 ;  /* 0x0000000411114c11 */ /* 0x000fe2000f8e18ff */
[----:B------:R2:W-:Y:S01]  /*9af0*/  @P1 STS.64 [R45], R2 ;  /* 0x000000022d001388 */ /* 0x0005e20000000a00 */
[----:B------:R-:W-:Y:S01]  /*9b00*/  ISETP.NE.AND P6, PT, R26, UR7, !P6 ;  /* 0x000000071a007c0c */ /* 0x000fe2000f7c5270 */
[----:B------:R-:W-:Y:S01]  /*9b10*/  @P5 IMAD.IADD R22, R22, 0x1, -R24 ;  /* 0x0000000116165824 */ /* 0x000fe200078e0a18 */
[----:B------:R-:W-:Y:S01]  /*9b20*/  ISETP.NE.AND P1, PT, R32, R37, PT ;  /* 0x000000252000720c */ /* 0x000fe20003f25270 */
[----:B------:R2:W-:Y:S01]  /*9b30*/  @P2 STS.64 [R29], R4 ;  /* 0x000000041d002388 */ /* 0x0005e20000000a00 */
[----:B------:R-:W-:-:S02]  /*9b40*/  @P0 LEA R20, R20, UR4, 0x3 ;  /* 0x0000000414140c11 */ /* 0x000fc4000f8e18ff */
[----:B------:R-:W-:Y:S02]  /*9b50*/  ISETP.NE.AND P1, PT, R27, UR7, !P1 ;  /* 0x000000071b007c0c */ /* 0x000fe4000cf25270 */
[----:B------:R-:W-:Y:S02]  /*9b60*/  @P3 LEA R21, R21, UR4, 0x3 ;  /* 0x0000000415153c11 */ /* 0x000fe4000f8e18ff */
[----:B------:R-:W-:-:S03]  /*9b70*/  @P5 LEA R22, R22, UR4, 0x3 ;  /* 0x0000000416165c11 */ /* 0x000fc6000f8e18ff */
[----:B------:R-:W-:-:S05]  /*9b80*/  @!P6 IMAD.IADD R46, R46, 0x1, -R24 ;  /* 0x000000012e2ee824 */ /* 0x000fca00078e0a18 */
[----:B------:R-:W-:Y:S01]  /*9b90*/  @!P6 LEA R46, R46, UR4, 0x3 ;  /* 0x000000042e2eec11 */ /* 0x000fe2000f8e18ff */
[----:B------:R-:W-:-:S04]  /*9ba0*/  @!P1 IMAD.IADD R23, R23, 0x1, -R24 ;  /* 0x0000000117179824 */ /* 0x000fc800078e0a18 */
[----:B------:R2:W-:Y:S01]  /*9bb0*/  @!P6 STS.64 [R46], R6 ;  /* 0x000000062e00e388 */ /* 0x0005e20000000a00 */
[----:B------:R-:W-:-:S03]  /*9bc0*/  @!P1 LEA R23, R23, UR4, 0x3 ;  /* 0x0000000417179c11 */ /* 0x000fc6000f8e18ff */
[----:B------:R2:W-:Y:S04]  /*9bd0*/  @P4 STS.64 [R17], R8 ;  /* 0x0000000811004388 */ /* 0x0005e80000000a00 */
[----:B------:R2:W-:Y:S01]  /*9be0*/  @P0 STS.64 [R20], R10 ;  /* 0x0000000a14000388 */ /* 0x0005e20000000a00 */
[----:B------:R-:W-:-:S03]  /*9bf0*/  ISETP.GE.AND P0, PT, R0, R19, PT ;  /* 0x000000130000720c */ /* 0x000fc60003f06270 */
[----:B------:R2:W-:Y:S04]  /*9c00*/  @P3 STS.64 [R21], R12 ;  /* 0x0000000c15003388 */ /* 0x0005e80000000a00 */
[----:B------:R2:W-:Y:S04]  /*9c10*/  @P5 STS.64 [R22], R14 ;  /* 0x0000000e16005388 */ /* 0x0005e80000000a00 */
[----:B------:R2:W-:Y:S01]  /*9c20*/  @!P1 STS.64 [R23], R32 ;  /* 0x0000002017009388 */ /* 0x0005e20000000a00 */
[----:B------:R-:W-:Y:S06]  /*9c30*/  BAR.SYNC.DEFER_BLOCKING 0x0 ;  /* 0x0000000000007b1d */ /* 0x000fec0000010000 */
[----:B------:R-:W-:Y:S05]  /*9c40*/  @P0 BRA `(.L_x_1407) ;  /* 0x0000000c00a40947 */ /* 0x000fea0003800000 */
[----:B--2---:R-:W-:Y:S01]  /*9c50*/  LOP3.LUT R2, RZ, R0, RZ, 0x33, !PT ;  /* 0x00000000ff027212 */ /* 0x004fe200078e33ff */
[----:B------:R-:W-:Y:S01]  /*9c60*/  BSSY.RECONVERGENT B1, `(.L_x_1408) ;  /* 0x000001b000017945 */ /* 0x000fe20003800200 */
[----:B------:R-:W-:-:S03]  /*9c70*/  IMAD.MOV.U32 R36, RZ, RZ, R0 ;  /* 0x000000ffff247224 */ /* 0x000fc600078e0000 */
        /* <DEDUP_REMOVED lines=11> */
[----:B------:R-:W2:Y:S03]  /*9d30*/  LDC.64 R8, c[0x0][0x398] ;  /* 0x0000e600ff087b82 */ /* 0x000ea60000000a00 */
[----:B------:R-:W-:Y:S01]  /*9d40*/  LOP3.LUT R3, R3, 0x300, RZ, 0xc0, !PT ;  /* 0x0000030003037812 */ /* 0x000fe200078ec0ff */
[----:B------:R-:W-:-:S04]  /*9d50*/  IMAD.MOV R12, RZ, RZ, -R2 ;  /* 0x000000ffff0c7224 */ /* 0x000fc800078e0a02 */
[----:B------:R-:W-:-:S07]  /*9d60*/  IMAD.IADD R36, R3, 0x1, R0 ;  /* 0x0000000103247824 */ /* 0x000fce00078e0200 */
.L_x_1410:
[----:B---3--:R3:W4:Y:S01]  /*9d70*/  LDS.64 R14, [R10] ;  /* 0x000000000a0e7984 */ /* 0x0087220000000a00 */
[----:B--2---:R-:W-:-:S04]  /*9d80*/  IMAD.WIDE R4, R11, 0x4, R8 ;  /* 0x000000040b047825 */ /* 0x004fc800078e0208 */
[----:B0-----:R-:W-:-:S04]  /*9d90*/  IMAD.WIDE R2, R11, 0x4, R6 ;  /* 0x000000040b027825 */ /* 0x001fc800078e0206 */
[----:B------:R-:W-:Y:S02]  /*9da0*/  VIADD R12, R12, 0x1 ;  /* 0x000000010c0c7836 */ /* 0x000fe40000000000 */
[----:B------:R-:W-:Y:S02]  /*9db0*/  VIADD R11, R11, 0x100 ;  /* 0x000001000b0b7836 */ /* 0x000fe40000000000 */
[----:B---3--:R-:W-:Y:S01]  /*9dc0*/  VIADD R10, R10, 0x800 ;  /* 0x000008000a0a7836 */ /* 0x008fe20000000000 */
[----:B------:R-:W-:Y:S01]  /*9dd0*/  ISETP.NE.AND P0, PT, R12, RZ, PT ;  /* 0x000000ff0c00720c */ /* 0x000fe20003f05270 */
[----:B----4-:R3:W-:Y:S04]  /*9de0*/  STG.E desc[UR10][R4.64], R14 ;  /* 0x0000000e04007986 */ /* 0x0107e8000c10190a */
[----:B------:R3:W-:Y:S08]  /*9df0*/  STG.E desc[UR10][R2.64], R15 ;  /* 0x0000000f02007986 */ /* 0x0007f0000c10190a */
[----:B------:R-:W-:Y:S05]  /*9e00*/  @P0 BRA `(.L_x_1410) ;  /* 0xfffffffc00d80947 */ /* 0x000fea000383ffff */
.L_x_1409:
[----:B------:R-:W-:Y:S05]  /*9e10*/  BSYNC.RECONVERGENT B1 ;  /* 0x0000000000017941 */ /* 0x000fea0003800200 */
.L_x_1408:
[----:B------:R-:W-:Y:S05]  /*9e20*/  @!P1 BRA `(.L_x_1407) ;  /* 0x0000000c002c9947 */ /* 0x000fea0003800000 */
[----:B------:R-:W0:Y:S01]  /*9e30*/  LDCU.64 UR8, c[0x0][0x398] ;  /* 0x00007300ff0877ac */ /* 0x000e220008000a00 */
[----:B---3--:R-:W-:Y:S01]  /*9e40*/  IMAD.IADD R2, R19, 0x1, -R36 ;  /* 0x0000000113027824 */ /* 0x008fe200078e0a24 */
[----:B------:R-:W-:Y:S01]  /*9e50*/  LEA R3, R36, UR4, 0x3 ;  /* 0x0000000424037c11 */ /* 0x000fe2000f8e18ff */
[----:B------:R-:W-:Y:S01]  /*9e60*/  BSSY.RECONVERGENT B1, `(.L_x_1411) ;  /* 0x0000051000017945 */ /* 0x000fe20003800200 */
[----:B------:R-:W2:Y:S01]  /*9e70*/  LDCU.64 UR12, c[0x0][0x3a0] ;  /* 0x00007400ff0c77ac */ /* 0x000ea20008000a00 */
[----:B------:R-:W-:Y:S02]  /*9e80*/  PLOP3.LUT P0, PT, PT, PT, PT, 0x80, 0x8 ;  /* 0x000000000008781c */ /* 0x000fe40003f0f070 */
[----:B------:R-:W-:Y:S01]  /*9e90*/  ISETP.GT.AND P1, PT, R2, 0xc00, PT ;  /* 0x00000c000200780c */ /* 0x000fe20003f24270 */
[----:B------:R-:W-:Y:S02]  /*9ea0*/  IMAD.IADD R2, R36, 0x1, R24 ;  /* 0x0000000124027824 */ /* 0x000fe400078e0218 */
[----:B------:R-:W-:Y:S01]  /*9eb0*/  VIADD R3, R3, 0x1000 ;  /* 0x0000100003037836 */ /* 0x000fe20000000000 */
[----:B0-----:R-:W-:-:S02]  /*9ec0*/  UIADD3 UR8, UP0, UPT, UR8, 0x800, URZ ;  /* 0x0000080008087890 */ /* 0x001fc4000ff1e0ff */
[----:B--2---:R-:W-:Y:S02]  /*9ed0*/  UIADD3 UR12, UP1, UPT, UR12, 0x800, URZ ;  /* 0x000008000c0c7890 */ /* 0x004fe4000ff3e0ff */
        /* <DEDUP_REMOVED lines=9> */
.L_x_1413:
[----:B--2---:R-:W0:Y:S01]  /*9f70*/  LDS.64 R46, [R3+-0x1000] ;  /* 0xfff00000032e7984 */ /* 0x004e220000000a00 */
[----:B------:R-:W-:-:S03]  /*9f80*/  IMAD.WIDE R48, R2, 0x4, R6 ;  /* 0x0000000402307825 */ /* 0x000fc600078e0206 */
[----:B------:R-:W2:Y:S01]  /*9f90*/  LDS.64 R44, [R3+-0x800] ;  /* 0xfff80000032c7984 */ /* 0x000ea20000000a00 */
[----:B------:R-:W-:-:S03]  /*9fa0*/  IMAD.WIDE R24, R2, 0x4, R4 ;  /* 0x0000000402187825 */ /* 0x000fc600078e0204 */
[----:B------:R-:W3:Y:S01]  /*9fb0*/  LDS.64 R42, [R3] ;  /* 0x00000000032a7984 */ /* 0x000ee20000000a00 */
[----:B------:R-:W-:Y:S02]  /*9fc0*/  VIADD R51, R2, 0x400 ;  /* 0x0000040002337836 */ /* 0x000fe40000000000 */
[----:B------:R-:W-:Y:S01]  /*9fd0*/  VIADD R36, R36, 0x1000 ;  /* 0x0000100024247836 */ /* 0x000fe20000000000 */
[----:B------:R-:W4:Y:S04]  /*9fe0*/  LDS.64 R8, [R3+0x800] ;  /* 0x0008000003087984 */ /* 0x000f280000000a00 */
[----:B------:R-:W5:Y:S01]  /*9ff0*/  LDS.64 R10, [R3+0x1000] ;  /* 0x00100000030a7984 */ /* 0x000f620000000a00 */
[----:B------:R-:W-:-:S03]  /*a000*/  ISETP.GE.AND P1, PT, R36, R17, PT ;  /* 0x000000112400720c */ /* 0x000fc60003f26270 */
[----:B------:R-:W1:Y:S04]  /*a010*/  LDS.64 R12, [R3+0x1800] ;  /* 0x00180000030c7984 */ /* 0x000e680000000a00 */
        /* <DEDUP_REMOVED lines=9> */
[----:B------:R2:W1:Y:S04]  /*a0b0*/  LDS.64 R40, [R3+0x6800] ;  /* 0x0068000003287984 */ /* 0x0004680000000a00 */
[----:B0-----:R-:W-:Y:S04]  /*a0c0*/  STG.E desc[UR10][R48.64+-0x800], R46 ;  /* 0xfff8002e30007986 */ /* 0x001fe8000c10190a */
[----:B------:R0:W-:Y:S01]  /*a0d0*/  STG.E desc[UR10][R24.64+-0x800], R47 ;  /* 0xfff8002f18007986 */ /* 0x0001e2000c10190a */
[----:B--2---:R-:W-:-:S03]  /*a0e0*/  VIADD R3, R3, 0x8000 ;  /* 0x0000800003037836 */ /* 0x004fc60000000000 */
[----:B------:R-:W-:Y:S04]  /*a0f0*/  STG.E desc[UR10][R48.64+-0x400], R44 ;  /* 0xfffc002c30007986 */ /* 0x000fe8000c10190a */
[----:B------:R2:W-:Y:S01]  /*a100*/  STG.E desc[UR10][R24.64+-0x400], R45 ;  /* 0xfffc002d18007986 */ /* 0x0005e2000c10190a */
[----:B0-----:R-:W-:-:S03]  /*a110*/  IMAD.WIDE R46, R51, 0x4, R6 ;  /* 0x00000004332e7825 */ /* 0x001fc600078e0206 */
[----:B---3--:R-:W-:Y:S04]  /*a120*/  STG.E desc[UR10][R48.64], R42 ;  /* 0x0000002a30007986 */ /* 0x008fe8000c10190a */
[----:B------:R0:W-:Y:S01]  /*a130*/  STG.E desc[UR10][R24.64], R43 ;  /* 0x0000002b18007986 */ /* 0x0001e2000c10190a */
[----:B--2---:R-:W-:-:S03]  /*a140*/  IMAD.WIDE R44, R51, 0x4, R4 ;  /* 0x00000004332c7825 */ /* 0x004fc600078e0204 */
[----:B----4-:R-:W-:Y:S01]  /*a150*/  STG.E desc[UR10][R48.64+0x400], R8 ;  /* 0x0004000830007986 */ /* 0x010fe2000c10190a */
[----:B------:R-:W-:-:S03]  /*a160*/  VIADD R51, R2, 0x800 ;  /* 0x0000080002337836 */ /* 0x000fc60000000000 */
[----:B------:R2:W-:Y:S04]  /*a170*/  STG.E desc[UR10][R24.64+0x400], R9 ;  /* 0x0004000918007986 */ /* 0x0005e8000c10190a */
[----:B-----5:R-:W-:Y:S01]  /*a180*/  STG.E desc[UR10][R46.64+-0x800], R10 ;  /* 0xfff8000a2e007986 */ /* 0x020fe2000c10190a */
[----:B0-----:R-:W-:-:S03]  /*a190*/  IMAD.WIDE R42, R51, 0x4, R6 ;  /* 0x00000004332a7825 */ /* 0x001fc600078e0206 */
[----:B------:R0:W-:Y:S04]  /*a1a0*/  STG.E desc[UR10][R44.64+-0x800], R11 ;  /* 0xfff8000b2c007986 */ /* 0x0001e8000c10190a */
[----:B-1----:R-:W-:Y:S01]  /*a1b0*/  STG.E desc[UR10][R46.64+-0x400], R12 ;  /* 0xfffc000c2e007986 */ /* 0x002fe2000c10190a */
[----:B--2---:R-:W-:-:S03]  /*a1c0*/  IMAD.WIDE R8, R51, 0x4, R4 ;  /* 0x0000000433087825 */ /* 0x004fc600078e0204 */
[----:B------:R1:W-:Y:S01]  /*a1d0*/  STG.E desc[UR10][R44.64+-0x400], R13 ;  /* 0xfffc000d2c007986 */ /* 0x0003e2000c10190a */
[C---:B------:R-:W-:Y:S02]  /*a1e0*/  VIADD R25, R2.reuse, 0xc00 ;  /* 0x00000c0002197836 */ /* 0x040fe40000000000 */
[----:B------:R-:W-:Y:S01]  /*a1f0*/  VIADD R2, R2, 0x1000 ;  /* 0x0000100002027836 */ /* 0x000fe20000000000 */
[----:B------:R2:W-:Y:S01]  /*a200*/  STG.E desc[UR10][R46.64], R14 ;  /* 0x0000000e2e007986 */ /* 0x0005e2000c10190a */
[----:B0-----:R-:W-:-:S03]  /*a210*/  IMAD.WIDE R10, R25, 0x4, R6 ;  /* 0x00000004190a7825 */ /* 0x001fc600078e0206 */
[----:B------:R2:W-:Y:S04]  /*a220*/  STG.E desc[UR10][R44.64], R15 ;  /* 0x0000000f2c007986 */ /* 0x0005e8000c10190a */
[----:B------:R2:W-:Y:S01]  /*a230*/  STG.E desc[UR10][R46.64+0x400], R20 ;  /* 0x000400142e007986 */ /* 0x0005e2000c10190a */
[----:B-1----:R-:W-:-:S03]  /*a240*/  IMAD.WIDE R12, R25, 0x4, R4 ;  /* 0x00000004190c7825 */ /* 0x002fc600078e0204 */
        /* <DEDUP_REMOVED lines=18> */
.L_x_1412:
[----:B------:R-:W-:Y:S05]  /*a370*/  BSYNC.RECONVERGENT B1 ;  /* 0x0000000000017941 */ /* 0x000fea0003800200 */
.L_x_1411:
[----:B--2---:R-:W-:Y:S01]  /*a380*/  IMAD.IADD R8, R19, 0x1, -R36 ;  /* 0x0000000113087824 */ /* 0x004fe200078e0a24 */
[----:B------:R-:W-:Y:S04]  /*a390*/  BSSY.RECONVERGENT B1, `(.L_x_1414) ;  /* 0x0000024000017945 */ /* 0x000fe80003800200 */
[----:B------:R-:W-:-:S13]  /*a3a0*/  ISETP.GT.AND P1, PT, R8, 0x400, PT ;  /* 0x000004000800780c */ /* 0x000fda0003f24270 */
[----:B------:R-:W-:Y:S05]  /*a3b0*/  @!P1 BRA `(.L_x_1415) ;  /* 0x0000000000849947 */ /* 0x000fea0003800000 */
[----:B------:R-:W0:Y:S01]  /*a3c0*/  LDS.64 R20, [R3+-0x1000] ;  /* 0xfff0000003147984 */ /* 0x000e220000000a00 */
[C---:B------:R-:W-:Y:S01]  /*a3d0*/  IMAD.WIDE R8, R2.reuse, 0x4, R6 ;  /* 0x0000000402087825 */ /* 0x040fe200078e0206 */
[----:B------:R-:W-:Y:S02]  /*a3e0*/  PLOP3.LUT P0, PT, PT, PT, PT, 0x8, 0x80 ;  /* 0x000000000080781c */ /* 0x000fe40003f0e170 */
[----:B------:R-:W2:Y:S01]  /*a3f0*/  LDS.64 R22, [R3+-0x800] ;  /* 0xfff8000003167984 */ /* 0x000ea20000000a00 */
[----:B------:R-:W-:-:S03]  /*a400*/  IMAD.WIDE R10, R2, 0x4, R4 ;  /* 0x00000004020a7825 */ /* 0x000fc600078e0204 */
[----:B------:R-:W3:Y:S01]  /*a410*/  LDS.64 R24, [R3] ;  /* 0x0000000003187984 */ /* 0x000ee20000000a00 */
[----:B------:R-:W-:Y:S02]  /*a420*/  VIADD R15, R2, 0x400 ;  /* 0x00000400020f7836 */ /* 0x000fe40000000000 */
[----:B------:R-:W-:Y:S01]  /*a430*/  VIADD R36, R36, 0x800 ;  /* 0x0000080024247836 */ /* 0x000fe20000000000 */
[----:B------:R-:W4:Y:S01]  /*a440*/  LDS.64 R26, [R3+0x800] ;  /* 0x00080000031a7984 */ /* 0x000f220000000a00 */
[----:B------:R-:W-:-:S03]  /*a450*/  IMAD.WIDE R12, R15, 0x4, R6 ;  /* 0x000000040f0c7825 */ /* 0x000fc600078e0206 */
[----:B------:R-:W5:Y:S01]  /*a460*/  LDS.64 R28, [R3+0x1000] ;  /* 0x00100000031c7984 */ /* 0x000f620000000a00 */
[----:B------:R-:W-:-:S03]  /*a470*/  IMAD.WIDE R14, R15, 0x4, R4 ;  /* 0x000000040f0e7825 */ /* 0x000fc600078e0204 */
[----:B------:R-:W1:Y:S01]  /*a480*/  LDS.64 R30, [R3+0x1800] ;  /* 0x00180000031e7984 */ /* 0x000e620000000a00 */
[----:B------:R-:W-:-:S03]  /*a490*/  VIADD R2, R2, 0x800 ;  /* 0x0000080002027836 */ /* 0x000fc60000000000 */
[----:B------:R-:W1:Y:S04]  /*a4a0*/  LDS.64 R32, [R3+0x2000] ;  /* 0x0020000003207984 */ /* 0x000e680000000a00 */
[----:B------:R0:W1:Y:S02]  /*a4b0*/  LDS.64 R34, [R3+0x2800] ;  /* 0x0028000003227984 */ /* 0x0000640000000a00 */
[----:B0-----:R-:W-:Y:S02]  /*a4c0*/  VIADD R3, R3, 0x4000 ;  /* 0x0000400003037836 */ /* 0x001fe40000000000 */
[----:B------:R0:W-:Y:S04]  /*a4d0*/  STG.E desc[UR10][R8.64+-0x800], R20 ;  /* 0xfff8001408007986 */ /* 0x0001e8000c10190a */
        /* <DEDUP_REMOVED lines=9> */
[----:B-1----:R0:W-:Y:S04]  /*a570*/  STG.E desc[UR10][R12.64+-0x400], R30 ;  /* 0xfffc001e0c007986 */ /* 0x0021e8000c10190a */
[----:B------:R0:W-:Y:S04]  /*a580*/  STG.E desc[UR10][R14.64+-0x400], R31 ;  /* 0xfffc001f0e007986 */ /* 0x0001e8000c10190a */
[----:B------:R0:W-:Y:S04]  /*a590*/  STG.E desc[UR10][R12.64], R32 ;  /* 0x000000200c007986 */ /* 0x0001e8000c10190a */
[----:B------:R0:W-:Y:S04]  /*a5a0*/  STG.E desc[UR10][R14.64], R33 ;  /* 0x000000210e007986 */ /* 0x0001e8000c10190a */
[----:B------:R0:W-:Y:S04]  /*a5b0*/  STG.E desc[UR10][R12.64+0x400], R34 ;  /* 0x000400220c007986 */ /* 0x0001e8000c10190a */
[----:B------:R0:W-:Y:S02]  /*a5c0*/  STG.E desc[UR10][R14.64+0x400], R35 ;  /* 0x000400230e007986 */ /* 0x0001e4000c10190a */
.L_x_1415:
[----:B------:R-:W-:Y:S05]  /*a5d0*/  BSYNC.RECONVERGENT B1 ;  /* 0x0000000000017941 */ /* 0x000fea0003800200 */
.L_x_1414:
[----:B------:R-:W-:-:S13]  /*a5e0*/  ISETP.LT.OR P0, PT, R36, R19, P0 ;  /* 0x000000132400720c */ /* 0x000fda0000701670 */
[----:B------:R-:W-:Y:S05]  /*a5f0*/  @!P0 BRA `(.L_x_1407) ;  /* 0x0000000400388947 */ /* 0x000fea0003800000 */
[----:B0-----:R-:W0:Y:S01]  /*a600*/  LDS.64 R8, [R3+-0x1000] ;  /* 0xfff0000003087984 */ /* 0x001e220000000a00 */
[----:B------:R-:W-:-:S03]  /*a610*/  IMAD.WIDE R6, R2, 0x4, R6 ;  /* 0x0000000402067825 */ /* 0x000fc600078e0206 */
[----:B------:R-:W2:Y:S01]  /*a620*/  LDS.64 R10, [R3+-0x800] ;  /* 0xfff80000030a7984 */ /* 0x000ea20000000a00 */
[----:B------:R-:W-:-:S03]  /*a630*/  IMAD.WIDE R4, R2, 0x4, R4 ;  /* 0x0000000402047825 */ /* 0x000fc600078e0204 */
[----:B------:R-:W3:Y:S04]  /*a640*/  LDS.64 R12, [R3] ;  /* 0x00000000030c7984 */ /* 0x000ee80000000a00 */
[----:B------:R-:W4:Y:S04]  /*a650*/  LDS.64 R14, [R3+0x800] ;  /* 0x00080000030e7984 */ /* 0x000f280000000a00 */
        /* <DEDUP_REMOVED lines=8> */
[----:B------:R-:W-:Y:S05]  /*a6e0*/  BRA `(.L_x_1407) ;  /* 0x0000000000fc7947 */ /* 0x000fea0003800000 */
.L_x_1406:
[----:B------:R-:W-:Y:S01]  /*a6f0*/  ISETP.NE.AND P6, PT, R34, R2, PT ;  /* 0x000000022200720c */ /* 0x000fe20003fc5270 */
[----:B------:R-:W0:Y:S01]  /*a700*/  @P1 LDC.64 R30, c[0x0][0x398] ;  /* 0x0000e600ff1e1b82 */ /* 0x000e220000000a00 */
[----:B------:R-:W-:Y:S02]  /*a710*/  IMAD.MOV.U32 R19, RZ, RZ, 0x9 ;  /* 0x00000009ff137424 */ /* 0x000fe400078e00ff */
[----:B------:R-:W-:Y:S02]  /*a720*/  ISETP.NE.AND P6, PT, R26, UR7, !P6 ;  /* 0x000000071a007c0c */ /* 0x000fe4000f7c5270 */
[CC--:B------:R-:W-:Y:S02]  /*a730*/  IMAD R24, R0.reuse, R19.reuse, 0x3 ;  /* 0x0000000300187424 */ /* 0x0c0fe400078e0213 */
[----:B------:R-:W-:Y:S01]  /*a740*/  IMAD R19, R0, R19, 0x8 ;  /* 0x0000000800137424 */ /* 0x000fe200078e0213 */
[----:B------:R-:W2:Y:S08]  /*a750*/  @P1 LDC.64 R38, c[0x0][0x3a0] ;  /* 0x0000e800ff261b82 */ /* 0x000eb00000000a00 */
[----:B------:R-:W3:Y:S08]  /*a760*/  @!P6 LDC.64 R50, c[0x0][0x398] ;  /* 0x0000e600ff32eb82 */ /* 0x000ef00000000a00 */
[----:B------:R-:W4:Y:S01]  /*a770*/  @!P6 LDC.64 R48, c[0x0][0x3a0] ;  /* 0x0000e800ff30eb82 */ /* 0x000f220000000a00 */
[----:B0-----:R-:W-:-:S07]  /*a780*/  @P1 IMAD.WIDE R42, R45, 0x4, R30 ;  /* 0x000000042d2a1825 */ /* 0x001fce00078e021e */
[----:B------:R-:W0:Y:S01]  /*a790*/  @P2 LDC.64 R26, c[0x0][0x3a0] ;  /* 0x0000e800ff1a2b82 */ /* 0x000e220000000a00 */
[----:B--2---:R-:W-:-:S04]  /*a7a0*/  @P1 IMAD.WIDE R44, R45, 0x4, R38 ;  /* 0x000000042d2c1825 */ /* 0x004fc800078e0226 */
[----:B---3--:R-:W-:-:S03]  /*a7b0*/  @!P6 IMAD.WIDE R50, R25, 0x4, R50 ;  /* 0x000000041932e825 */ /* 0x008fc600078e0232 */
[----:B------:R-:W2:Y:S02]  /*a7c0*/  @P4 LDC.64 R30, c[0x0][0x398] ;  /* 0x0000e600ff1e4b82 */ /* 0x000ea40000000a00 */
[----:B------:R-:W-:Y:S01]  /*a7d0*/  @!P6 STG.E desc[UR10][R50.64], R34 ;  /* 0x000000223200e986 */ /* 0x000fe2000c10190a */
[----:B----4-:R-:W-:-:S05]  /*a7e0*/  @!P6 IMAD.WIDE R48, R25, 0x4, R48 ;  /* 0x000000041930e825 */ /* 0x010fca00078e0230 */
[----:B------:R0:W-:Y:S01]  /*a7f0*/  @!P6 STG.E desc[UR10][R48.64], R35 ;  /* 0x000000233000e986 */ /* 0x0001e2000c10190a */
[----:B------:R-:W-:-:S03]  /*a800*/  ISETP.NE.AND P6, PT, R6, R8, PT ;  /* 0x000000080600720c */ /* 0x000fc60003fc5270 */
[----:B------:R-:W-:Y:S01]  /*a810*/  @P1 STG.E desc[UR10][R42.64], R2 ;  /* 0x000000022a001986 */ /* 0x000fe2000c10190a */
[----:B------:R-:W-:Y:S02]  /*a820*/  ISETP.NE.AND P6, PT, R24, UR7, !P6 ;  /* 0x0000000718007c0c */ /* 0x000fe4000f7c5270 */
[----:B------:R-:W3:Y:S01]  /*a830*/  @P2 LDC.64 R24, c[0x0][0x398] ;  /* 0x0000e600ff182b82 */ /* 0x000ee20000000a00 */
[----:B------:R4:W-:Y:S01]  /*a840*/  @P1 STG.E desc[UR10][R44.64], R3 ;  /* 0x000000032c001986 */ /* 0x0009e2000c10190a */
[----:B------:R-:W-:Y:S01]  /*a850*/  ISETP.NE.AND P1, PT, R32, R37, PT ;  /* 0x000000252000720c */ /* 0x000fe20003f25270 */
[----:B0-----:R-:W-:-:S03]  /*a860*/  @P2 IMAD.WIDE R48, R29, 0x4, R26 ;  /* 0x000000041d302825 */ /* 0x001fc600078e021a */
[----:B------:R-:W-:Y:S02]  /*a870*/  ISETP.NE.AND P1, PT, R19, UR7, !P1 ;  /* 0x0000000713007c0c */ /* 0x000fe4000cf25270 */
[----:B------:R-:W0:Y:S01]  /*a880*/  @P0 LDC.64 R26, c[0x0][0x3a0] ;  /* 0x0000e800ff1a0b82 */ /* 0x000e220000000a00 */
[----:B--2---:R-:W-:-:S07]  /*a890*/  @P4 IMAD.WIDE R30, R17, 0x4, R30 ;  /* 0x00000004111e4825 */ /* 0x004fce00078e021e */
[----:B------:R-:W2:Y:S08]  /*a8a0*/  @!P6 LDC.64 R40, c[0x0][0x398] ;  /* 0x0000e600ff28eb82 */ /* 0x000eb00000000a00 */
[----:B------:R-:W5:Y:S01]  /*a8b0*/  @!P6 LDC.64 R38, c[0x0][0x3a0] ;  /* 0x0000e800ff26eb82 */ /* 0x000f620000000a00 */
[----:B---3--:R-:W-:-:S05]  /*a8c0*/  @P2 IMAD.WIDE R34, R29, 0x4, R24 ;  /* 0x000000041d222825 */ /* 0x008fca00078e0218 */
[----:B------:R3:W-:Y:S02]  /*a8d0*/  @P2 STG.E desc[UR10][R34.64], R4 ;  /* 0x0000000422002986 */ /* 0x0007e4000c10190a */
[----:B------:R-:W1:Y:S01]  /*a8e0*/  @P4 LDC.64 R24, c[0x0][0x3a0] ;  /* 0x0000e800ff184b82 */ /* 0x000e620000000a00 */
[----:B0-----:R-:W-:Y:S01]  /*a8f0*/  @P0 IMAD.WIDE R26, R20, 0x4, R26 ;  /* 0x00000004141a0825 */ /* 0x001fe200078e021a */
[----:B------:R0:W-:Y:S06]  /*a900*/  @P2 STG.E desc[UR10][R48.64], R5 ;  /* 0x0000000530002986 */ /* 0x0001ec000c10190a */
[----:B------:R-:W3:Y:S01]  /*a910*/  @P0 LDC.64 R28, c[0x0][0x398] ;  /* 0x0000e600ff1c0b82 */ /* 0x000ee20000000a00 */
[----:B--2---:R-:W-:-:S05]  /*a920*/  @!P6 IMAD.WIDE R50, R46, 0x4, R40 ;  /* 0x000000042e32e825 */ /* 0x004fca00078e0228 */
[----:B------:R0:W-:Y:S02]  /*a930*/  @!P6 STG.E desc[UR10][R50.64], R6 ;  /* 0x000000063200e986 */ /* 0x0001e4000c10190a */
[----:B----4-:R-:W2:Y:S01]  /*a940*/  @P3 LDC.64 R2, c[0x0][0x398] ;  /* 0x0000e600ff023b82 */ /* 0x010ea20000000a00 */
[----:B-----5:R-:W-:-:S05]  /*a950*/  @!P6 IMAD.WIDE R46, R46, 0x4, R38 ;  /* 0x000000042e2ee825 */ /* 0x020fca00078e0226 */
[----:B------:R0:W-:Y:S02]  /*a960*/  @!P6 STG.E desc[UR10][R46.64], R7 ;  /* 0x000000072e00e986 */ /* 0x0001e4000c10190a */
[----:B------:R-:W4:Y:S01]  /*a970*/  @P3 LDC.64 R44, c[0x0][0x3a0] ;  /* 0x0000e800ff2c3b82 */ /* 0x000f220000000a00 */
[----:B-1----:R-:W-:Y:S01]  /*a980*/  @P4 IMAD.WIDE R24, R17, 0x4, R24 ;  /* 0x0000000411184825 */ /* 0x002fe200078e0218 */
[----:B------:R0:W-:Y:S04]  /*a990*/  @P4 STG.E desc[UR10][R30.64], R8 ;  /* 0x000000081e004986 */ /* 0x0001e8000c10190a */
[----:B------:R0:W-:Y:S02]  /*a9a0*/  @P4 STG.E desc[UR10][R24.64], R9 ;  /* 0x0000000918004986 */ /* 0x0001e4000c10190a */
[----:B------:R-:W1:Y:S01]  /*a9b0*/  @P5 LDC.64 R42, c[0x0][0x398] ;  /* 0x0000e600ff2a5b82 */ /* 0x000e620000000a00 */
[----:B---3--:R-:W-:-:S05]  /*a9c0*/  @P0 IMAD.WIDE R28, R20, 0x4, R28 ;  /* 0x00000004141c0825 */ /* 0x008fca00078e021c */
[----:B------:R0:W-:Y:S02]  /*a9d0*/  @P0 STG.E desc[UR10][R28.64], R10 ;  /* 0x0000000a1c000986 */ /* 0x0001e4000c10190a */
[----:B------:R-:W3:Y:S01]  /*a9e0*/  @P5 LDC.64 R34, c[0x0][0x3a0] ;  /* 0x0000e800ff225b82 */ /* 0x000ee20000000a00 */
[C---:B--2---:R-:W-:Y:S01]  /*a9f0*/  @P3 IMAD.WIDE R2, R21.reuse, 0x4, R2 ;  /* 0x0000000415023825 */ /* 0x044fe200078e0202 */
[----:B------:R0:W-:Y:S04]  /*aa00*/  @P0 STG.E desc[UR10][R26.64], R11 ;  /* 0x0000000b1a000986 */ /* 0x0001e8000c10190a */
[----:B------:R0:W-:Y:S02]  /*aa10*/  @P3 STG.E desc[UR10][R2.64], R12 ;  /* 0x0000000c02003986 */ /* 0x0001e4000c10190a */
[----:B------:R-:W2:Y:S01]  /*aa20*/  @!P1 LDC.64 R38, c[0x0][0x398] ;  /* 0x0000e600ff269b82 */ /* 0x000ea20000000a00 */
[----:B----4-:R-:W-:-:S05]  /*aa30*/  @P3 IMAD.WIDE R44, R21, 0x4, R44 ;  /* 0x00000004152c3825 */ /* 0x010fca00078e022c */
[----:B------:R0:W-:Y:S02]  /*aa40*/  @P3 STG.E desc[UR10][R44.64], R13 ;  /* 0x0000000d2c003986 */ /* 0x0001e4000c10190a */
[----:B------:R-:W4:Y:S01]  /*aa50*/  @!P1 LDC.64 R40, c[0x0][0x3a0] ;  /* 0x0000e800ff289b82 */ /* 0x000f220000000a00 */
[----:B-1----:R-:W-:-:S05]  /*aa60*/  @P5 IMAD.WIDE R42, R22, 0x4, R42 ;  /* 0x00000004162a5825 */ /* 0x002fca00078e022a */
[----:B------:R0:W-:Y:S01]  /*aa70*/  @P5 STG.E desc[UR10][R42.64], R14 ;  /* 0x0000000e2a005986 */ /* 0x0001e2000c10190a */
[----:B---3--:R-:W-:-:S05]  /*aa80*/  @P5 IMAD.WIDE R34, R22, 0x4, R34 ;  /* 0x0000000416225825 */ /* 0x008fca00078e0222 */
[----:B------:R0:W-:Y:S01]  /*aa90*/  @P5 STG.E desc[UR10][R34.64], R15 ;  /* 0x0000000f22005986 */ /* 0x0001e2000c10190a */
[----:B--2---:R-:W-:-:S05]  /*aaa0*/  @!P1 IMAD.WIDE R38, R23, 0x4, R38 ;  /* 0x0000000417269825 */ /* 0x004fca00078e0226 */
[----:B------:R0:W-:Y:S01]  /*aab0*/  @!P1 STG.E desc[UR10][R38.64], R32 ;  /* 0x0000002026009986 */ /* 0x0001e2000c10190a */
[----:B----4-:R-:W-:-:S05]  /*aac0*/  @!P1 IMAD.WIDE R40, R23, 0x4, R40 ;  /* 0x0000000417289825 */ /* 0x010fca00078e0228 */
[----:B------:R0:W-:Y:S02]  /*aad0*/  @!P1 STG.E desc[UR10][R40.64], R33 ;  /* 0x0000002128009986 */ /* 0x0001e4000c10190a */
.L_x_1407:
[----:B------:R-:W-:Y:S05]  /*aae0*/  BSYNC.RECONVERGENT B0 ;  /* 0x0000000000007941 */ /* 0x000fea0003800200 */
.L_x_1405:
[----:B------:R-:W-:-:S13]  /*aaf0*/  ISETP.NE.AND P0, PT, R0, 0xff, PT ;  /* 0x000000ff0000780c */ /* 0x000fda0003f05270 */
[----:B------:R-:W-:Y:S05]  /*ab00*/  @P0 EXIT ;  /* 0x000000000000094d */ /* 0x000fea0003800000 */
[----:B0-2---:R-:W0:Y:S01]  /*ab10*/  LDC.64 R6, c[0x0][0x3a8] ;  /* 0x0000ea00ff067b82 */ /* 0x005e220000000a00 */
[----:B------:R-:W-:-:S09]  /*ab20*/  UISETP.NE.AND UP0, UPT, UR7, 0x900, UPT ;  /* 0x000009000700788c */ /* 0x000fd2000bf05270 */
[----:B------:R-:W-:Y:S05]  /*ab30*/  BRA.U UP0, `(.L_x_1416) ;  /* 0x00000001001c7547 */ /* 0x000fea000b800000 */
[----:B---3--:R-:W1:Y:S08]  /*ab40*/  LDC.64 R2, c[0x0][0x398] ;  /* 0x0000e600ff027b82 */ /* 0x008e700000000a00 */
[----:B------:R-:W2:Y:S01]  /*ab50*/  LDC.64 R4, c[0x0][0x3a0] ;  /* 0x0000e800ff047b82 */ /* 0x000ea20000000a00 */
[----:B-1----:R-:W-:-:S05]  /*ab60*/  IMAD.WIDE R2, R16, 0x4, R2 ;  /* 0x0000000410027825 */ /* 0x002fca00078e0202 */
[----:B------:R4:W-:Y:S01]  /*ab70*/  STG.E desc[UR10][R2.64], R37 ;  /* 0x0000002502007986 */ /* 0x0009e2000c10190a */
[----:B--2---:R-:W-:-:S04]  /*ab80*/  IMAD.WIDE R4, R16, 0x4, R4 ;  /* 0x0000000410047825 */ /* 0x004fc800078e0204 */
[----:B------:R-:W-:Y:S01]  /*ab90*/  VIADD R16, R16, 0x1 ;  /* 0x0000000110107836 */ /* 0x000fe20000000000 */
[----:B------:R4:W-:Y:S06]  /*aba0*/  STG.E desc[UR10][R4.64], R18 ;  /* 0x0000001204007986 */ /* 0x0009ec000c10190a */
.L_x_1416:
[----:B01----:R-:W-:Y:S01]  /*abb0*/  STG.E desc[UR10][R6.64], R16 ;  /* 0x0000001006007986 */ /* 0x003fe2000c10190a */
[----:B------:R-:W-:Y:S05]  /*abc0*/  EXIT ;  /* 0x000000000000794d */ /* 0x000fea0003800000 */
.L_x_1360:
[----:B------:R-:W-:Y:S01]  /*abd0*/  BSSY B0, `(.L_x_1417) ;  /* 0x0000006000007945 */ /* 0x000fe20003800000 */
[----:B------:R-:W-:Y:S01]  /*abe0*/  PLOP3.LUT P0, PT, P0, PT, PT, 0x8, 0x80 ;  /* 0x000000000080781c */ /* 0x000fe2000070e170 */
[----:B------:R-:W-:-:S12]  /*abf0*/  IMAD.MOV.U32 R21, RZ, RZ, -0x1 ;  /* 0xffffffffff157424 */ /* 0x000fd800078e00ff */
[----:B------:R-:W-:Y:S05]  /*ac00*/  WARPSYNC.COLLECTIVE R21, `(.L_x_1418) ;  /* 0x0000000015087348 */ /* 0x000fea0003c00000 */
[----:B------:R-:W-:Y:S01]  /*ac10*/  VOTE.ANY P0, P0 ;  /* 0x0000000000ff7806 */ /* 0x000fe20000000100 */
[----:B------:R-:W-:-:S12]  /*ac20*/  ENDCOLLECTIVE ;  /* 0x000000000000791b */ /* 0x000fd80003800000 */
.L_x_1418:
[----:B------:R-:W-:Y:S05]  /*ac30*/  BSYNC B0 ;  /* 0x0000000000007941 */ /* 0x000fea0003800000 */
.L_x_1417:
[----:B------:R-:W-:Y:S05]  /*ac40*/  BRA `(.L_x_1419) ;  /* 0xffffff8400987947 */ /* 0x000fea000383ffff */
.L_x_1362:
[----:B------:R-:W0:Y:S01]  /*ac50*/  S2R R26, SR_GEMASK ;  /* 0x00000000001a7919 */ /* 0x000e220000003c00 */
[----:B------:R-:W-:Y:S01]  /*ac60*/  BSSY B0, `(.L_x_1420) ;  /* 0x0000006000007945 */ /* 0x000fe20003800000 */
[----:B------:R-:W-:Y:S01]  /*ac70*/  PLOP3.LUT P0, PT, P0, PT, PT, 0x8, 0x80 ;  /* 0x000000000080781c */ /* 0x000fe2000070e170 */
[----:B------:R-:W-:-:S12]  /*ac80*/  IMAD.MOV.U32 R21, RZ, RZ, -0x1 ;  /* 0xffffffffff157424 */ /* 0x000fd800078e00ff */
[----:B0-----:R-:W-:Y:S05]  /*ac90*/  WARPSYNC.COLLECTIVE R21, `(.L_x_1421) ;  /* 0x0000000015087348 */ /* 0x001fea0003c00000 */
[----:B------:R-:W-:Y:S01]  /*aca0*/  VOTE.ANY R21, PT, P0 ;  /* 0x0000000000157806 */ /* 0x000fe200000e0100 */
[----:B0-----:R-:W-:Y:S06]  /*acb0*/  ENDCOLLECTIVE ;  /* 0x000000000000791b */ /* 0x001fec0003800000 */
.L_x_1421:
[----:B------:R-:W-:Y:S05]  /*acc0*/  BSYNC B0 ;  /* 0x0000000000007941 */ /* 0x000fea0003800000 */
.L_x_1420:
[----:B------:R-:W-:Y:S01]  /*acd0*/  LOP3.LUT R21, R21, 0x80000000, R26, 0xec, !PT ;  /* 0x8000000015157812 */ /* 0x000fe200078eec1a */
[----:B------:R-:W-:Y:S01]  /*ace0*/  IMAD.MOV.U32 R24, RZ, RZ, R16 ;  /* 0x000000ffff187224 */ /* 0x000fe200078e0010 */
[----:B------:R-:W-:Y:S02]  /*acf0*/  ISETP.NE.U32.AND P4, PT, R18, 0x65, PT ;  /* 0x000000651200780c */ /* 0x000fe40003f85070 */
[----:B------:R-:W-:Y:S01]  /*ad00*/  ISETP.NE.AND P2, PT, R16, RZ, PT ;  /* 0x000000ff1000720c */ /* 0x000fe20003f45270 */
[----:B------:R-:W-:Y:S01]  /*ad10*/  VIADD R20, R21, 0xffffffff ;  /* 0xffffffff15147836 */ /* 0x000fe20000000000 */
[----:B------:R-:W-:Y:S01]  /*ad20*/  ISETP.NE.AND.EX P4, PT, R19, RZ, PT, P4 ;  /* 0x000000ff1300720c */ /* 0x000fe20003f85340 */
[----:B------:R-:W-:-:S03]  /*ad30*/  IMAD.MOV.U32 R19, RZ, RZ, 0x1 ;  /* 0x00000001ff137424 */ /* 0x000fc600078e00ff */
[----:B------:R-:W-:Y:S01]  /*ad40*/  LOP3.LUT R20, R21, R20, RZ, 0xc, !PT ;  /* 0x0000001415147212 */ /* 0x000fe200078e0cff */
[----:B------:R-:W-:-:S03]  /*ad50*/  IMAD.MOV.U32 R21, RZ, RZ, -0x1 ;  /* 0xffffffffff157424 */ /* 0x000fc600078e00ff */
[----:B------:R-:W0:Y:S02]  /*ad60*/  POPC R27, R20 ;  /* 0x00000014001b7309 */ /* 0x000e240000000000 */
[----:B0-----:R-:W-:-:S07]  /*ad70*/  IMAD.MOV.U32 R18, RZ, RZ, R27 ;  /* 0x000000ffff127224 */ /* 0x001fce00078e001b */
[----:B------:R-:W-:Y:S05]  /*ad80*/  WARPSYNC.COLLECTIVE R21, `(.L_x_1422) ;  /* 0x0000000015087348 */ /* 0x000fea0003c00000 */
[----:B------:R0:W1:Y:S02]  /*ad90*/  SHFL.DOWN P0, R23, R24, R19, R18 ;  /* 0x0800001318177389 */ /* 0x0000640000000012 */
[----:B01----:R-:W-:Y:S05]  /*ada0*/  ENDCOLLECTIVE ;  /* 0x000000000000791b */ /* 0x003fea0003800000 */
.L_x_1422:
[----:B------:R-:W-:Y:S02]  /*adb0*/  IMAD.MOV.U32 R24, RZ, RZ, R17 ;  /* 0x000000ffff187224 */ /* 0x000fe400078e0011 */
[----:B------:R-:W-:-:S07]  /*adc0*/  IMAD.MOV.U32 R22, RZ, RZ, R23 ;  /* 0x000000ffff167224 */ /* 0x000fce00078e0017 */
[----:B------:R-:W-:Y:S05]  /*add0*/  WARPSYNC.COLLECTIVE R21, `(.L_x_1423) ;  /* 0x0000000015087348 */ /* 0x000fea0003c00000 */
[----:B------:R0:W1:Y:S02]  /*ade0*/  SHFL.DOWN P0, R23, R24, R19, R18 ;  /* 0x0800001318177389 */ /* 0x0000640000000012 */
[----:B01----:R-:W-:Y:S05]  /*adf0*/  ENDCOLLECTIVE ;  /* 0x000000000000791b */ /* 0x003fea0003800000 */
.L_x_1423:
[----:B------:R-:W-:Y:S01]  /*ae00*/  IMAD.MOV.U32 R19, RZ, RZ, 0x2 ;  /* 0x00000002ff137424 */ /* 0x000fe200078e00ff */
[----:B------:R-:W-:Y:S02]  /*ae10*/  ISETP.GE.AND P0, PT, R36, R27, PT ;  /* 0x0000001b2400720c */ /* 0x000fe40003f06270 */
[----:B------:R-:W-:Y:S02]  /*ae20*/  SEL R20, R23, RZ, !P2 ;  /* 0x000000ff17147207 */ /* 0x000fe40005000000 */
[----:B------:R-:W-:Y:S02]  /*ae30*/  SEL R23, R22, RZ, !P0 ;  /* 0x000000ff16177207 */ /* 0x000fe40004000000 */
[----:B------:R-:W-:-:S03]  /*ae40*/  SEL R39, R20, RZ, !P0 ;  /* 0x000000ff14277207 */ /* 0x000fc60004000000 */
[----:B------:R-:W-:Y:S02]  /*ae50*/  IMAD.IADD R22, R16, 0x1, R23 ;  /* 0x0000000110167824 */ /* 0x000fe400078e0217 */
[----:B------:R-:W-:Y:S02]  /*ae60*/  IMAD.IADD R20, R17, 0x1, R39 ;  /* 0x0000000111147824 */ /* 0x000fe400078e0227 */
[----:B------:R-:W-:Y:S01]  /*ae70*/  IMAD.MOV.U32 R24, RZ, RZ, R22 ;  /* 0x000000ffff187224 */ /* 0x000fe200078e0016 */
[----:B------:R-:W-:Y:S01]  /*ae80*/  ISETP.NE.AND P2, PT, R22, RZ, PT ;  /* 0x000000ff1600720c */ /* 0x000fe20003f45270 */
[----:B------:R-:W-:-:S12]  /*ae90*/  VIADD R16, R36, 0x2 ;  /* 0x0000000224107836 */ /* 0x000fd80000000000 */
[----:B------:R-:W-:Y:S05]  /*aea0*/  WARPSYNC.COLLECTIVE R21, `(.L_x_1424) ;  /* 0x0000000015087348 */ /* 0x000fea0003c00000 */
[----:B------:R0:W1:Y:S02]  /*aeb0*/  SHFL.DOWN P0, R23, R24, R19, R18 ;  /* 0x0800001318177389 */ /* 0x0000640000000012 */
[----:B01----:R-:W-:Y:S05]  /*aec0*/  ENDCOLLECTIVE ;  /* 0x000000000000791b */ /* 0x003fea0003800000 */
.L_x_1424:
[----:B------:R-:W-:Y:S02]  /*aed0*/  IMAD.MOV.U32 R24, RZ, RZ, R20 ;  /* 0x000000ffff187224 */ /* 0x000fe400078e0014 */
[----:B------:R-:W-:-:S07]  /*aee0*/  IMAD.MOV.U32 R38, RZ, RZ, R23 ;  /* 0x000000ffff267224 */ /* 0x000fce00078e0017 */
[----:B------:R-:W-:Y:S05]  /*aef0*/  WARPSYNC.COLLECTIVE R21, `(.L_x_1425) ;  /* 0x0000000015087348 */ /* 0x000fea0003c00000 */
[----:B------:R0:W1:Y:S02]  /*af00*/  SHFL.DOWN P0, R23, R24, R19, R18 ;  /* 0x0800001318177389 */ /* 0x0000640000000012 */
[----:B01----:R-:W-:Y:S05]  /*af10*/  ENDCOLLECTIVE ;  /* 0x000000000000791b */ /* 0x003fea0003800000 */
.L_x_1425:
[----:B------:R-:W-:Y:S01]  /*af20*/  IMAD.MOV.U32 R19, RZ, RZ, 0x4 ;  /* 0x00000004ff137424 */ /* 0x000fe200078e00ff */
[----:B------:R-:W-:Y:S01]  /*af30*/  ISETP.GT.AND P0, PT, R16, R27, PT ;  /* 0x0000001b1000720c */ /* 0x000fe20003f04270 */
[----:B------:R-:W-:-:S03]  /*af40*/  IMAD.MOV.U32 R39, RZ, RZ, R23 ;  /* 0x000000ffff277224 */ /* 0x000fc600078e0017 */
[----:B------:R-:W-:Y:S02]  /*af50*/  SEL R17, R38, RZ, !P0 ;  /* 0x000000ff26117207 */ /* 0x000fe40004000000 */
[----:B------:R-:W-:-:S03]  /*af60*/  SEL R39, R39, RZ, !P2 ;  /* 0x000000ff27277207 */ /* 0x000fc60005000000 */
[----:B------:R-:W-:Y:S01]  /*af70*/  IMAD.IADD R38, R22, 0x1, R17 ;  /* 0x0000000116267824 */ /* 0x000fe200078e0211 */
[----:B------:R-:W-:Y:S01]  /*af80*/  SEL R39, R39, RZ, !P0 ;  /* 0x000000ff27277207 */ /* 0x000fe20004000000 */
[----:B------:R-:W-:Y:S02]  /*af90*/  VIADD R22, R36, 0x8 ;  /* 0x0000000824167836 */ /* 0x000fe40000000000 */
[----:B------:R-:W-:Y:S01]  /*afa0*/  IMAD.MOV.U32 R24, RZ, RZ, R38 ;  /* 0x000000ffff187224 */ /* 0x000fe200078e0026 */
[----:B------:R-:W-:Y:S01]  /*afb0*/  ISETP.NE.AND P2, PT, R38, RZ, PT ;  /* 0x000000ff2600720c */ /* 0x000fe20003f45270 */
[----:B------:R-:W-:Y:S02]  /*afc0*/  IMAD.IADD R16, R20, 0x1, R39 ;  /* 0x0000000114107824 */ /* 0x000fe400078e0227 */
[----:B------:R-:W-:-:S10]  /*afd0*/  VIADD R20, R36, 0x4 ;  /* 0x0000000424147836 */ /* 0x000fd40000000000 */
[----:B------:R-:W-:Y:S05]  /*afe0*/  WARPSYNC.COLLECTIVE R21, `(.L_x_1426) ;  /* 0x0000000015087348 */ /* 0x000fea0003c00000 */
[----:B------:R0:W1:Y:S02]  /*aff0*/  SHFL.DOWN P0, R23, R24, R19, R18 ;  /* 0x0800001318177389 */ /* 0x0000640000000012 */
[----:B01----:R-:W-:Y:S05]  /*b000*/  ENDCOLLECTIVE ;  /* 0x000000000000791b */ /* 0x003fea0003800000 */
.L_x_1426:
[----:B------:R-:W-:Y:S02]  /*b010*/  IMAD.MOV.U32 R24, RZ, RZ, R16 ;  /* 0x000000ffff187224 */ /* 0x000fe400078e0010 */
[----:B------:R-:W-:-:S07]  /*b020*/  IMAD.MOV.U32 R17, RZ, RZ, R23 ;  /* 0x000000ffff117224 */ /* 0x000fce00078e0017 */
[----:B------:R-:W-:Y:S05]  /*b030*/  WARPSYNC.COLLECTIVE R21, `(.L_x_1427) ;  /* 0x0000000015087348 */ /* 0x000fea0003c00000 */
[----:B------:R0:W1:Y:S02]  /*b040*/  SHFL.DOWN P0, R23, R24, R19, R18 ;  /* 0x0800001318177389 */ /* 0x0000640000000012 */
[----:B01----:R-:W-:Y:S05]  /*b050*/  ENDCOLLECTIVE ;  /* 0x000000000000791b */ /* 0x003fea0003800000 */
.L_x_1427:
[----:B------:R-:W-:Y:S01]  /*b060*/  IMAD.MOV.U32 R19, RZ, RZ, 0x8 ;  /* 0x00000008ff137424 */ /* 0x000fe200078e00ff */
[----:B------:R-:W-:Y:S02]  /*b070*/  ISETP.GT.AND P0, PT, R20, R27, PT ;  /* 0x0000001b1400720c */ /* 0x000fe40003f04270 */
[----:B------:R-:W-:Y:S02]  /*b080*/  SEL R23, R23, RZ, !P2 ;  /* 0x000000ff17177207 */ /* 0x000fe40005000000 */
[----:B------:R-:W-:Y:S02]  /*b090*/  SEL R17, R17, RZ, !P0 ;  /* 0x000000ff11117207 */ /* 0x000fe40004000000 */
[----:B------:R-:W-:-:S03]  /*b0a0*/  SEL R23, R23, RZ, !P0 ;  /* 0x000000ff17177207 */ /* 0x000fc60004000000 */
[----:B------:R-:W-:Y:S02]  /*b0b0*/  IMAD.IADD R40, R38, 0x1, R17 ;  /* 0x0000000126287824 */ /* 0x000fe400078e0211 */
[----:B------:R-:W-:Y:S02]  /*b0c0*/  IMAD.IADD R20, R16, 0x1, R23 ;  /* 0x0000000110147824 */ /* 0x000fe400078e0217 */
[----:B------:R-:W-:Y:S01]  /*b0d0*/  IMAD.MOV.U32 R24, RZ, RZ, R40 ;  /* 0x000000ffff187224 */ /* 0x000fe200078e0028 */
[----:B------:R-:W-:-:S13]  /*b0e0*/  ISETP.NE.AND P2, PT, R40, RZ, PT ;  /* 0x000000ff2800720c */ /* 0x000fda0003f45270 */
[----:B------:R-:W-:Y:S05]  /*b0f0*/  WARPSYNC.COLLECTIVE R21, `(.L_x_1428) ;  /* 0x0000000015087348 */ /* 0x000fea0003c00000 */
[----:B------:R0:W1:Y:S02]  /*b100*/  SHFL.DOWN P0, R23, R24, R19, R18 ;  /* 0x0800001318177389 */ /* 0x0000640000000012 */
[----:B01----:R-:W-:Y:S05]  /*b110*/  ENDCOLLECTIVE ;  /* 0x000000000000791b */ /* 0x003fea0003800000 */
.L_x_1428:
[----:B------:R-:W-:Y:S02]  /*b120*/  IMAD.MOV.U32 R24, RZ, RZ, R20 ;  /* 0x000000ffff187224 */ /* 0x000fe400078e0014 */
[----:B------:R-:W-:-:S07]  /*b130*/  IMAD.MOV.U32 R16, RZ, RZ, R23 ;  /* 0x000000ffff107224 */ /* 0x000fce00078e0017 */
[----:B------:R-:W-:Y:S05]  /*b140*/  WARPSYNC.COLLECTIVE R21, `(.L_x_1429) ;  /* 0x0000000015087348 */ /* 0x000fea0003c00000 */
[----:B------:R0:W1:Y:S02]  /*b150*/  SHFL.DOWN P0, R23, R24, R19, R18 ;  /* 0x0800001318177389 */ /* 0x0000640000000012 */
[----:B01----:R-:W-:Y:S05]  /*b160*/  ENDCOLLECTIVE ;  /* 0x000000000000791b */ /* 0x003fea0003800000 */
.L_x_1429:
[----:B------:R-:W-:Y:S01]  /*b170*/  IMAD.MOV.U32 R19, RZ, RZ, 0x10 ;  /* 0x00000010ff137424 */ /* 0x000fe200078e00ff */
[----:B------:R-:W-:Y:S02]  /*b180*/  ISETP.GT.AND P0, PT, R22, R27, PT ;  /* 0x0000001b1600720c */ /* 0x000fe40003f04270 */
[----:B------:R-:W-:Y:S02]  /*b190*/  SEL R23, R23, RZ, !P2 ;  /* 0x000000ff17177207 */ /* 0x000fe40005000000 */
[----:B------:R-:W-:Y:S01]  /*b1a0*/  SEL R17, R16, RZ, !P0 ;  /* 0x000000ff10117207 */ /* 0x000fe20004000000 */
[----:B------:R-:W-:Y:S01]  /*b1b0*/  VIADD R16, R36, 0x10 ;  /* 0x0000001024107836 */ /* 0x000fe20000000000 */
        /* <DEDUP_REMOVED lines=8> */
.L_x_1430:
[----:B------:R-:W-:Y:S02]  /*b240*/  IMAD.MOV.U32 R24, RZ, RZ, R22 ;  /* 0x000000ffff187224 */ /* 0x000fe400078e0016 */
[----:B------:R-:W-:-:S07]  /*b250*/  IMAD.MOV.U32 R20, RZ, RZ, R23 ;  /* 0x000000ffff147224 */ /* 0x000fce00078e0017 */
[----:B------:R-:W-:Y:S05]  /*b260*/  WARPSYNC.COLLECTIVE R21, `(.L_x_1431) ;  /* 0x0000000015087348 */ /* 0x000fea0003c00000 */
[----:B------:R0:W1:Y:S02]  /*b270*/  SHFL.DOWN P0, R23, R24, R19, R18 ;  /* 0x0800001318177389 */ /* 0x0000640000000012 */
[----:B01----:R-:W-:Y:S05]  /*b280*/  ENDCOLLECTIVE ;  /* 0x000000000000791b */ /* 0x003fea0003800000 */
.L_x_1431:
[----:B------:R-:W-:Y:S05]  /*b290*/  WARPSYNC.COLLECTIVE R21, `(.L_x_1432) ;  /* 0x0000000015087348 */ /* 0x000fea0003c00000 */
[----:B------:R-:W-:Y:S01]  /*b2a0*/  VOTE.ALL P4, P4 ;  /* 0x0000000000ff7806 */ /* 0x000fe20002080000 */
[----:B------:R-:W-:-:S12]  /*b2b0*/  ENDCOLLECTIVE ;  /* 0x000000000000791b */ /* 0x000fd80003800000 */
.L_x_1432:
[----:B------:R-:W-:Y:S02]  /*b2c0*/  ISETP.GT.AND P0, PT, R16, R27, PT ;  /* 0x0000001b1000720c */ /* 0x000fe40003f04270 */
[----:B------:R-:W0:Y:S01]  /*b2d0*/  LDC.64 R16, c[0x0][0x3b0] ;  /* 0x0000ec00ff107b82 */ /* 0x000e220000000a00 */
[----:B------:R-:W-:Y:S02]  /*b2e0*/  SEL R23, R23, RZ, !P2 ;  /* 0x000000ff17177207 */ /* 0x000fe40005000000 */
[----:B------:R-:W-:Y:S02]  /*b2f0*/  SEL R27, R20, RZ, !P0 ;  /* 0x000000ff141b7207 */ /* 0x000fe40004000000 */
[----:B------:R-:W-:-:S03]  /*b300*/  SEL R23, R23, RZ, !P0 ;  /* 0x000000ff17177207 */ /* 0x000fc60004000000 */
[----:B------:R-:W-:Y:S01]  /*b310*/  IMAD.IADD R20, R38, 0x1, R27 ;  /* 0x0000000126147824 */ /* 0x000fe200078e021b */
[----:B------:R-:W-:Y:S01]  /*b320*/  LOP3.LUT R27, RZ, R0, RZ, 0x33, !PT ;  /* 0x00000000ff1b7212 */ /* 0x000fe200078e33ff */
[----:B------:R-:W-:-:S04]  /*b330*/  IMAD.IADD R22, R22, 0x1, R23 ;  /* 0x0000000116167824 */ /* 0x000fc800078e0217 */
[----:B------:R-:W-:Y:S01]  /*b340*/  VIADD R27, R27, UR8 ;  /* 0x000000081b1b7c36 */ /* 0x000fe20008000000 */
[----:B0-----:R-:W-:-:S05]  /*b350*/  IADD3 R40, P0, PT, R16, 0x200, RZ ;  /* 0x0000020010287810 */ /* 0x001fca0007f1e0ff */
[----:B------:R-:W-:Y:S01]  /*b360*/  IMAD.X R41, RZ, RZ, R17, P0 ;  /* 0x000000ffff297224 */ /* 0x000fe200000e0611 */
[----:B------:R-:W-:Y:S07]  /*b370*/  BRA `(.L_x_1433) ;  /* 0xffffff8000dc7947 */ /* 0x000fee000383ffff */
.L_x_1364:
[----:B------:R-:W-:Y:S01]  /*b380*/  BSSY B0, `(.L_x_1434) ;  /* 0x0000006000007945 */ /* 0x000fe20003800000 */
[----:B------:R-:W-:Y:S01]  /*b390*/  PLOP3.LUT P0, PT, P0, PT, PT, 0x8, 0x80 ;  /* 0x000000000080781c */ /* 0x000fe2000070e170 */
[----:B------:R-:W-:-:S12]  /*b3a0*/  IMAD.MOV.U32 R21, RZ, RZ, -0x1 ;  /* 0xffffffffff157424 */ /* 0x000fd800078e00ff */
[----:B------:R-:W-:Y:S05]  /*b3b0*/  WARPSYNC.COLLECTIVE R21, `(.L_x_1435) ;  /* 0x0000000015087348 */ /* 0x000fea0003c00000 */
[----:B------:R-:W-:Y:S01]  /*b3c0*/  VOTE.ANY P0, P0 ;  /* 0x0000000000ff7806 */ /* 0x000fe20000000100 */
[----:B------:R-:W-:-:S12]  /*b3d0*/  ENDCOLLECTIVE ;  /* 0x000000000000791b */ /* 0x000fd80003800000 */
.L_x_1435:
[----:B------:R-:W-:Y:S05]  /*b3e0*/  BSYNC B0 ;  /* 0x0000000000007941 */ /* 0x000fea0003800000 */
.L_x_1434:
[----:B------:R-:W-:Y:S05]  /*b3f0*/  BRA `(.L_x_1436) ;  /* 0xffffff8000e07947 */ /* 0x000fea000383ffff */
.L_x_1366:
[----:B------:R-:W-:Y:S01]  /*b400*/  ISETP.NE.U32.AND P4, PT, R18, 0x65, PT ;  /* 0x000000651200780c */ /* 0x000fe20003f85070 */
[----:B------:R-:W-:Y:S01]  /*b410*/  BSSY B0, `(.L_x_1437) ;  /* 0x0000007000007945 */ /* 0x000fe20003800000 */
[----:B------:R-:W-:Y:S01]  /*b420*/  PLOP3.LUT P0, PT, P0, PT, PT, 0x8, 0x80 ;  /* 0x000000000080781c */ /* 0x000fe2000070e170 */
[----:B------:R-:W-:Y:S01]  /*b430*/  IMAD.MOV.U32 R21, RZ, RZ, -0x1 ;  /* 0xffffffffff157424 */ /* 0x000fe200078e00ff */
[----:B------:R-:W-:-:S13]  /*b440*/  ISETP.NE.AND.EX P4, PT, R19, RZ, PT, P4 ;  /* 0x000000ff1300720c */ /* 0x000fda0003f85340 */
[----:B------:R-:W-:Y:S05]  /*b450*/  WARPSYNC.COLLECTIVE R21, `(.L_x_1438) ;  /* 0x0000000015087348 */ /* 0x000fea0003c00000 */
[----:B------:R-:W-:Y:S01]  /*b460*/  VOTE.ANY R21, PT, P0 ;  /* 0x0000000000157806 */ /* 0x000fe200000e0100 */
[----:B------:R-:W-:Y:S06]  /*b470*/  ENDCOLLECTIVE ;  /* 0x000000000000791b */ /* 0x000fec0003800000 */
.L_x_1438:
[----:B------:R-:W-:Y:S05]  /*b480*/  BSYNC B0 ;  /* 0x0000000000007941 */ /* 0x000fea0003800000 */
.L_x_1437:
[----:B------:R-:W-:Y:S01]  /*b490*/  LOP3.LUT R21, R21, 0x80000000, R26, 0xec, !PT ;  /* 0x8000000015157812 */ /* 0x000fe200078eec1a */
[----:B------:R-:W-:Y:S01]  /*b4a0*/  IMAD.MOV.U32 R24, RZ, RZ, R16 ;  /* 0x000000ffff187224 */ /* 0x000fe200078e0010 */
[----:B------:R-:W-:Y:S01]  /*b4b0*/  ISETP.NE.AND P2, PT, R16, RZ, PT ;  /* 0x000000ff1000720c */ /* 0x000fe20003f45270 */
[----:B------:R-:W-:Y:S02]  /*b4c0*/  IMAD.MOV.U32 R19, RZ, RZ, 0x1 ;  /* 0x00000001ff137424 */ /* 0x000fe400078e00ff */
[----:B------:R-:W-:Y:S02]  /*b4d0*/  VIADD R18, R21, 0xffffffff ;  /* 0xffffffff15127836 */ /* 0x000fe40000000000 */
[----:B------:R-:W-:-:S03]  /*b4e0*/  VIADD R27, R27, 0xffffffe0 ;  /* 0xffffffe01b1b7836 */ /* 0x000fc60000000000 */
[----:B------:R-:W-:Y:S01]  /*b4f0*/  LOP3.LUT R43, R21, R18, RZ, 0xc, !PT ;  /* 0x00000012152b7212 */ /* 0x000fe200078e0cff */
[----:B------:R-:W-:-:S05]  /*b500*/  IMAD.MOV.U32 R21, RZ, RZ, -0x1 ;  /* 0xffffffffff157424 */ /* 0x000fca00078e00ff */
[----:B------:R-:W0:Y:S02]  /*b510*/  POPC R43, R43 ;  /* 0x0000002b002b7309 */ /* 0x000e240000000000 */
[----:B0-----:R-:W-:-:S07]  /*b520*/  IMAD.MOV.U32 R18, RZ, RZ, R43 ;  /* 0x000000ffff127224 */ /* 0x001fce00078e002b */
[----:B------:R-:W-:Y:S05]  /*b530*/  WARPSYNC.COLLECTIVE R21, `(.L_x_1439) ;  /* 0x0000000015087348 */ /* 0x000fea0003c00000 */
[----:B------:R0:W1:Y:S02]  /*b540*/  SHFL.DOWN P0, R23, R24, R19, R18 ;  /* 0x0800001318177389 */ /* 0x0000640000000012 */
[----:B01----:R-:W-:Y:S05]  /*b550*/  ENDCOLLECTIVE ;  /* 0x000000000000791b */ /* 0x003fea0003800000 */
.L_x_1439:
[----:B------:R-:W-:Y:S02]  /*b560*/  IMAD.MOV.U32 R24, RZ, RZ, R17 ;  /* 0x000000ffff187224 */ /* 0x000fe400078e0011 */
[----:B------:R-:W-:-:S07]  /*b570*/  IMAD.MOV.U32 R39, RZ, RZ, R23 ;  /* 0x000000ffff277224 */ /* 0x000fce00078e0017 */
[----:B------:R-:W-:Y:S05]  /*b580*/  WARPSYNC.COLLECTIVE R21, `(.L_x_1440) ;  /* 0x0000000015087348 */ /* 0x000fea0003c00000 */
[----:B------:R0:W1:Y:S02]  /*b590*/  SHFL.DOWN P0, R23, R24, R19, R18 ;  /* 0x0800001318177389 */ /* 0x0000640000000012 */
[----:B01----:R-:W-:Y:S05]  /*b5a0*/  ENDCOLLECTIVE ;  /* 0x000000000000791b */ /* 0x003fea0003800000 */
.L_x_1440:
        /* <DEDUP_REMOVED lines=13> */
.L_x_1441:
[----:B------:R-:W-:Y:S02]  /*b680*/  IMAD.MOV.U32 R24, RZ, RZ, R38 ;  /* 0x000000ffff187224 */ /* 0x000fe400078e0026 */
[----:B------:R-:W-:-:S07]  /*b690*/  IMAD.MOV.U32 R17, RZ, RZ, R23 ;  /* 0x000000ffff117224 */ /* 0x000fce00078e0017 */
[----:B------:R-:W-:Y:S05]  /*b6a0*/  WARPSYNC.COLLECTIVE R21, `(.L_x_1442) ;  /* 0x0000000015087348 */ /* 0x000fea0003c00000 */
[----:B------:R0:W1:Y:S02]  /*b6b0*/  SHFL.DOWN P0, R23, R24, R19, R18 ;  /* 0x0800001318177389 */ /* 0x0000640000000012 */
[----:B01----:R-:W-:Y:S05]  /*b6c0*/  ENDCOLLECTIVE ;  /* 0x000000000000791b */ /* 0x003fea0003800000 */
.L_x_1442:
        /* <DEDUP_REMOVED lines=13> */
.L_x_1443:
[----:B------:R-:W-:Y:S01]  /*b7a0*/  ISETP.GT.AND P2, PT, R38, R43, PT ;  /* 0x0000002b2600720c */ /* 0x000fe20003f44270 */
[----:B------:R-:W-:-:S03]  /*b7b0*/  IMAD.MOV.U32 R24, RZ, RZ, R16 ;  /* 0x000000ffff187224 */ /* 0x000fc600078e0010 */
[----:B------:R-:W-:-:S05]  /*b7c0*/  SEL R23, R23, RZ, !P2 ;  /* 0x000000ff17177207 */ /* 0x000fca0005000000 */
[----:B------:R-:W-:-:S07]  /*b7d0*/  IMAD.IADD R44, R42, 0x1, R23 ;  /* 0x000000012a2c7824 */ /* 0x000fce00078e0217 */
[----:B------:R-:W-:Y:S05]  /*b7e0*/  WARPSYNC.COLLECTIVE R21, `(.L_x_1444) ;  /* 0x0000000015087348 */ /* 0x000fea0003c00000 */
[----:B------:R0:W1:Y:S02]  /*b7f0*/  SHFL.DOWN P0, R23, R24, R19, R18 ;  /* 0x0800001318177389 */ /* 0x0000640000000012 */
[----:B01----:R-:W-:Y:S05]  /*b800*/  ENDCOLLECTIVE ;  /* 0x000000000000791b */ /* 0x003fea0003800000 */
.L_x_1444:
[----:B------:R-:W-:Y:S02]  /*b810*/  VIADD R42, R36, 0x10 ;  /* 0x00000010242a7836 */ /* 0x000fe40000000000 */
[----:B------:R-:W-:Y:S02]  /*b820*/  IMAD.MOV.U32 R24, RZ, RZ, R44 ;  /* 0x000000ffff187224 */ /* 0x000fe400078e002c */
[----:B------:R-:W-:Y:S02]  /*b830*/  IMAD.MOV.U32 R19, RZ, RZ, 0x8 ;  /* 0x00000008ff137424 */ /* 0x000fe400078e00ff */
[----:B------:R-:W-:-:S07]  /*b840*/  IMAD.MOV.U32 R45, RZ, RZ, R23 ;  /* 0x000000ffff2d7224 */ /* 0x000fce00078e0017 */
[----:B------:R-:W-:Y:S05]  /*b850*/  WARPSYNC.COLLECTIVE R21, `(.L_x_1445) ;  /* 0x0000000015087348 */ /* 0x000fea0003c00000 */
[----:B------:R0:W1:Y:S02]  /*b860*/  SHFL.DOWN P0, R23, R24, R19, R18 ;  /* 0x0800001318177389 */ /* 0x0000640000000012 */
[----:B01----:R-:W-:Y:S05]  /*b870*/  ENDCOLLECTIVE ;  /* 0x000000000000791b */ /* 0x003fea0003800000 */
.L_x_1445:
[----:B------:R-:W-:Y:S02]  /*b880*/  SEL R45, R45, RZ, !P3 ;  /* 0x000000ff2d2d7207 */ /* 0x000fe40005800000 */
[----:B------:R-:W-:Y:S02]  /*b890*/  ISETP.NE.AND P3, PT, R44, RZ, PT ;  /* 0x000000ff2c00720c */ /* 0x000fe40003f65270 */
[----:B------:R-:W-:-:S05]  /*b8a0*/  SEL R45, R45, RZ, !P2 ;  /* 0x000000ff2d2d7207 */ /* 0x000fca0005000000 */
[----:B------:R-:W-:Y:S02]  /*b8b0*/  IMAD.IADD R38, R16, 0x1, R45 ;  /* 0x0000000110267824 */ /* 0x000fe400078e022d */
[----:B------:R-:W-:Y:S02]  /*b8c0*/  VIADD R16, R36, 0x8 ;  /* 0x0000000824107836 */ /* 0x000fe40000000000 */
[----:B------:R-:W-:-:S03]  /*b8d0*/  IMAD.MOV.U32 R24, RZ, RZ, R38 ;  /* 0x000000ffff187224 */ /* 0x000fc600078e0026 */
[----:B------:R-:W-:-:S04]  /*b8e0*/  ISETP.GT.AND P2, PT, R16, R43, PT ;  /* 0x0000002b1000720c */ /* 0x000fc80003f44270 */
[----:B------:R-:W-:-:S09]  /*b8f0*/  SEL R17, R23, RZ, !P2 ;  /* 0x000000ff17117207 */ /* 0x000fd20005000000 */
[----:B------:R-:W-:Y:S05]  /*b900*/  WARPSYNC.COLLECTIVE R21, `(.L_x_1446) ;  /* 0x0000000015087348 */ /* 0x000fea0003c00000 */
[----:B------:R0:W1:Y:S02]  /*b910*/  SHFL.DOWN P0, R23, R24, R19, R18 ;  /* 0x0800001318177389 */ /* 0x0000640000000012 */
[----:B01----:R-:W-:Y:S05]  /*b920*/  ENDCOLLECTIVE ;  /* 0x000000000000791b */ /* 0x003fea0003800000 */
.L_x_1446:
[----:B------:R-:W-:-:S04]  /*b930*/  IMAD.IADD R17, R44, 0x1, R17 ;  /* 0x000000012c117824 */ /* 0x000fc800078e0211 */
[----:B------:R-:W-:Y:S02]  /*b940*/  IMAD.MOV.U32 R24, RZ, RZ, R17 ;  /* 0x000000ffff187224 */ /* 0x000fe400078e0011 */
[----:B------:R-:W-:Y:S02]  /*b950*/  IMAD.MOV.U32 R19, RZ, RZ, 0x10 ;  /* 0x00000010ff137424 */ /* 0x000fe400078e00ff */
[----:B------:R-:W-:-:S07]  /*b960*/  IMAD.MOV.U32 R39, RZ, RZ, R23 ;  /* 0x000000ffff277224 */ /* 0x000fce00078e0017 */
[----:B------:R-:W-:Y:S05]  /*b970*/  WARPSYNC.COLLECTIVE R21, `(.L_x_1447) ;  /* 0x0000000015087348 */ /* 0x000fea0003c00000 */
[----:B------:R0:W1:Y:S02]  /*b980*/  SHFL.DOWN P0, R23, R24, R19, R18 ;  /* 0x0800001318177389 */ /* 0x0000640000000012 */
[----:B01----:R-:W-:Y:S05]  /*b990*/  ENDCOLLECTIVE ;  /* 0x000000000000791b */ /* 0x003fea0003800000 */
.L_x_1447:
[----:B------:R-:W-:-:S04]  /*b9a0*/  SEL R39, R39, RZ, !P3 ;  /* 0x000000ff27277207 */ /* 0x000fc80005800000 */
[----:B------:R-:W-:Y:S02]  /*b9b0*/  SEL R39, R39, RZ, !P2 ;  /* 0x000000ff27277207 */ /* 0x000fe40005000000 */
[----:B------:R-:W-:-:S03]  /*b9c0*/  ISETP.NE.AND P2, PT, R17, RZ, PT ;  /* 0x000000ff1100720c */ /* 0x000fc60003f45270 */
[----:B------:R-:W-:-:S04]  /*b9d0*/  IMAD.IADD R16, R38, 0x1, R39 ;  /* 0x0000000126107824 */ /* 0x000fc800078e0227 */
[----:B------:R-:W-:Y:S02]  /*b9e0*/  IMAD.MOV.U32 R24, RZ, RZ, R16 ;  /* 0x000000ffff187224 */ /* 0x000fe400078e0010 */
[----:B------:R-:W-:-:S07]  /*b9f0*/  IMAD.MOV.U32 R38, RZ, RZ, R23 ;  /* 0x000000ffff267224 */ /* 0x000fce00078e0017 */
[----:B------:R-:W-:Y:S05]  /*ba00*/  WARPSYNC.COLLECTIVE R21, `(.L_x_1448) ;  /* 0x0000000015087348 */ /* 0x000fea0003c00000 */
[----:B------:R0:W1:Y:S02]  /*ba10*/  SHFL.DOWN P0, R23, R24, R19, R18 ;  /* 0x0800001318177389 */ /* 0x0000640000000012 */
[----:B01----:R-:W-:Y:S05]  /*ba20*/  ENDCOLLECTIVE ;  /* 0x000000000000791b */ /* 0x003fea0003800000 */
.L_x_1448:
[----:B------:R-:W-:Y:S05]  /*ba30*/  WARPSYNC.COLLECTIVE R21, `(.L_x_1449) ;  /* 0x0000000015087348 */ /* 0x000fea0003c00000 */
[----:B------:R-:W-:Y:S01]  /*ba40*/  VOTE.ALL P4, P4 ;  /* 0x0000000000ff7806 */ /* 0x000fe20002080000 */
[----:B------:R-:W-:-:S12]  /*ba50*/  ENDCOLLECTIVE ;  /* 0x000000000000791b */ /* 0x000fd80003800000 */
.L_x_1449:
[----:B------:R-:W-:Y:S01]  /*ba60*/  IMAD.MOV.U32 R39, RZ, RZ, R23 ;  /* 0x000000ffff277224 */ /* 0x000fe200078e0017 */
[----:B------:R-:W-:-:S04]  /*ba70*/  ISETP.GT.AND P0, PT, R42, R43, PT ;  /* 0x0000002b2a00720c */ /* 0x000fc80003f04270 */
[----:B------:R-:W-:Y:S02]  /*ba80*/  SEL R39, R39, RZ, !P2 ;  /* 0x000000ff27277207 */ /* 0x000fe40005000000 */
[----:B------:R-:W-:Y:S02]  /*ba90*/  SEL R38, R38, RZ, !P0 ;  /* 0x000000ff26267207 */ /* 0x000fe40004000000 */
[----:B------:R-:W-:Y:S02]  /*baa0*/  SEL R39, R39, RZ, !P0 ;  /* 0x000000ff27277207 */ /* 0x000fe40004000000 */
[----:B------:R-:W-:Y:S02]  /*bab0*/  ISETP.NE.AND P0, PT, R20, RZ, PT ;  /* 0x000000ff1400720c */ /* 0x000fe40003f05270 */
[----:B------:R-:W-:Y:S01]  /*bac0*/  IADD3 R20, PT, PT, R17, R38, R20 ;  /* 0x0000002611147210 */ /* 0x000fe20007ffe014 */
[----:B------:R-:W-:-:S05]  /*bad0*/  IMAD.IADD R39, R16, 0x1, R39 ;  /* 0x0000000110277824 */ /* 0x000fca00078e0227 */
[----:B------:R-:W-:-:S05]  /*bae0*/  SEL R39, R39, RZ, !P0 ;  /* 0x000000ff27277207 */ /* 0x000fca0004000000 */
[----:B------:R-:W-:Y:S01]  /*baf0*/  IMAD.IADD R22, R39, 0x1, R22 ;  /* 0x0000000127167824 */ /* 0x000fe200078e0216 */
[----:B------:R-:W-:Y:S06]  /*bb00*/  BRA `(.L_x_1450) ;  /* 0xffffff8000247947 */ /* 0x000fec000383ffff */
.L_x_1395:
[----:B------:R-:W-:Y:S01]  /*bb10*/  BSSY B0, `(.L_x_1451) ;  /* 0x0000006000007945 */ /* 0x000fe20003800000 */
[----:B------:R-:W-:Y:S01]  /*bb20*/  PLOP3.LUT P0, PT, P0, PT, PT, 0x8, 0x80 ;  /* 0x000000000080781c */ /* 0x000fe2000070e170 */
[----:B------:R-:W-:-:S12]  /*bb30*/  IMAD.MOV.U32 R21, RZ, RZ, -0x1 ;  /* 0xffffffffff157424 */ /* 0x000fd800078e00ff */
[----:B------:R-:W-:Y:S05]  /*bb40*/  WARPSYNC.COLLECTIVE R21, `(.L_x_1452) ;  /* 0x0000000015087348 */ /* 0x000fea0003c00000 */
[----:B------:R-:W-:Y:S01]  /*bb50*/  VOTE.ANY P0, P0 ;  /* 0x0000000000ff7806 */ /* 0x000fe20000000100 */
[----:B------:R-:W-:-:S12]  /*bb60*/  ENDCOLLECTIVE ;  /* 0x000000000000791b */ /* 0x000fd80003800000 */
.L_x_1452:
[----:B------:R-:W-:Y:S05]  /*bb70*/  BSYNC B0 ;  /* 0x0000000000007941 */ /* 0x000fea0003800000 */
.L_x_1451:
[----:B------:R-:W-:Y:S05]  /*bb80*/  BRA `(.L_x_1453) ;  /* 0xffffffcc00e47947 */ /* 0x000fea000383ffff */
.L_x_1397:
[----:B------:R-:W0:Y:S01]  /*bb90*/  S2R R26, SR_GEMASK ;  /* 0x00000000001a7919 */ /* 0x000e220000003c00 */
[----:B------:R-:W-:Y:S01]  /*bba0*/  ISETP.NE.U32.AND P4, PT, R18, 0x65, PT ;  /* 0x000000651200780c */ /* 0x000fe20003f85070 */
[----:B------:R-:W-:Y:S01]  /*bbb0*/  BSSY B0, `(.L_x_1454) ;  /* 0x0000007000007945 */ /* 0x000fe20003800000 */
[----:B------:R-:W-:Y:S01]  /*bbc0*/  PLOP3.LUT P0, PT, P0, PT, PT, 0x8, 0x80 ;  /* 0x000000000080781c */ /* 0x000fe2000070e170 */
[----:B------:R-:W-:Y:S01]  /*bbd0*/  IMAD.MOV.U32 R21, RZ, RZ, -0x1 ;  /* 0xffffffffff157424 */ /* 0x000fe200078e00ff */
[----:B------:R-:W-:-:S13]  /*bbe0*/  ISETP.NE.AND.EX P4, PT, R19, RZ, PT, P4 ;  /* 0x000000ff1300720c */ /* 0x000fda0003f85340 */
[----:B0-----:R-:W-:Y:S05]  /*bbf0*/  WARPSYNC.COLLECTIVE R21, `(.L_x_1455) ;  /* 0x0000000015087348 */ /* 0x001fea0003c00000 */
[----:B------:R-:W-:Y:S01]  /*bc00*/  VOTE.ANY R21, PT, P0 ;  /* 0x0000000000157806 */ /* 0x000fe200000e0100 */
[----:B0-----:R-:W-:Y:S06]  /*bc10*/  ENDCOLLECTIVE ;  /* 0x000000000000791b */ /* 0x001fec0003800000 */
.L_x_1455:
[----:B------:R-:W-:Y:S05]  /*bc20*/  BSYNC B0 ;  /* 0x0000000000007941 */ /* 0x000fea0003800000 */
.L_x_1454:
[----:B------:R-:W-:Y:S01]  /*bc30*/  LOP3.LUT R21, R21, 0x80000000, R26, 0xec, !PT ;  /* 0x8000000015157812 */ /* 0x000fe200078eec1a */
[----:B------:R-:W-:Y:S01]  /*bc40*/  IMAD.MOV.U32 R24, RZ, RZ, R16 ;  /* 0x000000ffff187224 */ /* 0x000fe200078e0010 */
[----:B------:R-:W-:Y:S01]  /*bc50*/  ISETP.NE.AND P5, PT, R16, RZ, PT ;  /* 0x000000ff1000720c */ /* 0x000fe20003fa5270 */
[----:B------:R-:W-:Y:S02]  /*bc60*/  IMAD.MOV.U32 R19, RZ, RZ, 0x1 ;  /* 0x00000001ff137424 */ /* 0x000fe400078e00ff */
[----:B------:R-:W-:-:S05]  /*bc70*/  VIADD R18, R21, 0xffffffff ;  /* 0xffffffff15127836 */ /* 0x000fca0000000000 */
[----:B------:R-:W-:Y:S01]  /*bc80*/  LOP3.LUT R27, R21, R18, RZ, 0xc, !PT ;  /* 0x00000012151b7212 */ /* 0x000fe200078e0cff */
[----:B------:R-:W-:-:S05]  /*bc90*/  IMAD.MOV.U32 R21, RZ, RZ, -0x1 ;  /* 0xffffffffff157424 */ /* 0x000fca00078e00ff */
[----:B------:R-:W0:Y:S02]  /*bca0*/  POPC R27, R27 ;  /* 0x0000001b001b7309 */ /* 0x000e240000000000 */
[----:B0-----:R-:W-:-:S07]  /*bcb0*/  IMAD.MOV.U32 R18, RZ, RZ, R27 ;  /* 0x000000ffff127224 */ /* 0x001fce00078e001b */
[----:B------:R-:W-:Y:S05]  /*bcc0*/  WARPSYNC.COLLECTIVE R21, `(.L_x_1456) ;  /* 0x0000000015087348 */ /* 0x000fea0003c00000 */
[----:B------:R0:W1:Y:S02]  /*bcd0*/  SHFL.DOWN P0, R23, R24, R19, R18 ;  /* 0x0800001318177389 */ /* 0x0000640000000012 */
[----:B01----:R-:W-:Y:S05]  /*bce0*/  ENDCOLLECTIVE ;  /* 0x000000000000791b */ /* 0x003fea0003800000 */
.L_x_1456:
[----:B------:R-:W-:Y:S02]  /*bcf0*/  IMAD.MOV.U32 R24, RZ, RZ, R17 ;  /* 0x000000ffff187224 */ /* 0x000fe400078e0011 */
[----:B------:R-:W-:-:S07]  /*bd00*/  IMAD.MOV.U32 R22, RZ, RZ, R23 ;  /* 0x000000ffff167224 */ /* 0x000fce00078e0017 */
[----:B------:R-:W-:Y:S05]  /*bd10*/  WARPSYNC.COLLECTIVE R21, `(.L_x_1457) ;  /* 0x0000000015087348 */ /* 0x000fea0003c00000 */
[----:B------:R0:W1:Y:S02]  /*bd20*/  SHFL.DOWN P0, R23, R24, R19, R18 ;  /* 0x0800001318177389 */ /* 0x0000640000000012 */
[----:B01----:R-:W-:Y:S05]  /*bd30*/  ENDCOLLECTIVE ;  /* 0x000000000000791b */ /* 0x003fea0003800000 */
.L_x_1457:
[----:B------:R-:W-:Y:S01]  /*bd40*/  IMAD.MOV.U32 R19, RZ, RZ, 0x2 ;  /* 0x00000002ff137424 */ /* 0x000fe200078e00ff */
[----:B------:R-:W-:Y:S02]  /*bd50*/  ISETP.GE.AND P0, PT, R40, R27, PT ;  /* 0x0000001b2800720c */ /* 0x000fe40003f06270 */
[----:B------:R-:W-:Y:S02]  /*bd60*/  SEL R23, R23, RZ, !P5 ;  /* 0x000000ff17177207 */ /* 0x000fe40006800000 */
[----:B------:R-:W-:Y:S02]  /*bd70*/  SEL R39, R22, RZ, !P0 ;  /* 0x000000ff16277207 */ /* 0x000fe40004000000 */
[----:B------:R-:W-:-:S03]  /*bd80*/  SEL R23, R23, RZ, !P0 ;  /* 0x000000ff17177207 */ /* 0x000fc60004000000 */
[----:B------:R-:W-:Y:S02]  /*bd90*/  IMAD.IADD R22, R16, 0x1, R39 ;  /* 0x0000000110167824 */ /* 0x000fe400078e0227 */
[----:B------:R-:W-:Y:S02]  /*bda0*/  IMAD.IADD R20, R17, 0x1, R23 ;  /* 0x0000000111147824 */ /* 0x000fe400078e0217 */
[----:B------:R-:W-:Y:S02]  /*bdb0*/  IMAD.MOV.U32 R24, RZ, RZ, R22 ;  /* 0x000000ffff187224 */ /* 0x000fe400078e0016 */
[----:B------:R-:W-:-:S07]  /*bdc0*/  VIADD R16, R40, 0x2 ;  /* 0x0000000228107836 */ /* 0x000fce0000000000 */
[----:B------:R-:W-:Y:S05]  /*bdd0*/  WARPSYNC.COLLECTIVE R21, `(.L_x_1458) ;  /* 0x0000000015087348 */ /* 0x000fea0003c00000 */
[----:B------:R0:W1:Y:S02]  /*bde0*/  SHFL.DOWN P0, R23, R24, R19, R18 ;  /* 0x0800001318177389 */ /* 0x0000640000000012 */
[----:B01----:R-:W-:Y:S05]  /*bdf0*/  ENDCOLLECTIVE ;  /* 0x000000000000791b */ /* 0x003fea0003800000 */
.L_x_1458:
[----:B------:R-:W-:Y:S01]  /*be00*/  ISETP.GT.AND P5, PT, R16, R27, PT ;  /* 0x0000001b1000720c */ /* 0x000fe20003fa4270 */
[----:B------:R-:W-:Y:S02]  /*be10*/  IMAD.MOV.U32 R24, RZ, RZ, R20 ;  /* 0x000000ffff187224 */ /* 0x000fe400078e0014 */
[----:B------:R-:W-:-:S10]  /*be20*/  IMAD.MOV.U32 R38, RZ, RZ, R23 ;  /* 0x000000ffff267224 */ /* 0x000fd400078e0017 */
[----:B------:R-:W-:Y:S05]  /*be30*/  WARPSYNC.COLLECTIVE R21, `(.L_x_1459) ;  /* 0x0000000015087348 */ /* 0x000fea0003c00000 */
[----:B------:R0:W1:Y:S02]  /*be40*/  SHFL.DOWN P0, R23, R24, R19, R18 ;  /* 0x0800001318177389 */ /* 0x0000640000000012 */
[----:B01----:R-:W-:Y:S05]  /*be50*/  ENDCOLLECTIVE ;  /* 0x000000000000791b */ /* 0x003fea0003800000 */
.L_x_1459:
[----:B------:R-:W-:-:S05]  /*be60*/  SEL R17, R38, RZ, !P5 ;  /* 0x000000ff26117207 */ /* 0x000fca0006800000 */
[----:B------:R-:W-:-:S05]  /*be70*/  IMAD.IADD R38, R22, 0x1, R17 ;  /* 0x0000000116267824 */ /* 0x000fca00078e0211 */
[----:B------:R-:W-:Y:S01]  /*be80*/  ISETP.NE.AND P6, PT, R38, RZ, PT ;  /* 0x000000ff2600720c */ /* 0x000fe20003fc5270 */
[----:B------:R-:W-:Y:S02]  /*be90*/  IMAD.MOV.U32 R24, RZ, RZ, R38 ;  /* 0x000000ffff187224 */ /* 0x000fe400078e0026 */
[----:B------:R-:W-:Y:S01]  /*bea0*/  IMAD.MOV.U32 R19, RZ, RZ, 0x4 ;  /* 0x00000004ff137424 */ /* 0x000fe200078e00ff */
[----:B------:R-:W-:Y:S01]  /*beb0*/  ISETP.NE.AND P0, PT, R22, RZ, PT ;  /* 0x000000ff1600720c */ /* 0x000fe20003f05270 */
[----:B------:R-:W-:-:S05]  /*bec0*/  IMAD.MOV.U32 R39, RZ, RZ, R23 ;  /* 0x000000ffff277224 */ /* 0x000fca00078e0017 */
[----:B------:R-:W-:-:S04]  /*bed0*/  SEL R16, R39, RZ, !P0 ;  /* 0x000000ff27107207 */ /* 0x000fc80004000000 */
[----:B------:R-:W-:-:S07]  /*bee0*/  SEL R17, R16, RZ, !P5 ;  /* 0x000000ff10117207 */ /* 0x000fce0006800000 */
[----:B------:R-:W-:Y:S05]  /*bef0*/  WARPSYNC.COLLECTIVE R21, `(.L_x_1460) ;  /* 0x0000000015087348 */ /* 0x000fea0003c00000 */
[----:B------:R0:W1:Y:S02]  /*bf00*/  SHFL.DOWN P0, R23, R24, R19, R18 ;  /* 0x0800001318177389 */ /* 0x0000640000000012 */
[----:B01----:R-:W-:Y:S05]  /*bf10*/  ENDCOLLECTIVE ;  /* 0x000000000000791b */ /* 0x003fea0003800000 */
.L_x_1460:
[----:B------:R-:W-:Y:S02]  /*bf20*/  IMAD.IADD R16, R20, 0x1, R17 ;  /* 0x0000000114107824 */ /* 0x000fe400078e0211 */
[----:B------:R-:W-:-:S05]  /*bf30*/  VIADD R20, R40, 0x4 ;  /* 0x0000000428147836 */ /* 0x000fca0000000000 */
[----:B------:R-:W-:Y:S01]  /*bf40*/  ISETP.GT.AND P5, PT, R20, R27, PT ;  /* 0x0000001b1400720c */ /* 0x000fe20003fa4270 */
[----:B------:R-:W-:Y:S02]  /*bf50*/  IMAD.MOV.U32 R24, RZ, RZ, R16 ;  /* 0x000000ffff187224 */ /* 0x000fe400078e0010 */
[----:B------:R-:W-:-:S10]  /*bf60*/  IMAD.MOV.U32 R39, RZ, RZ, R23 ;  /* 0x000000ffff277224 */ /* 0x000fd400078e0017 */
[----:B------:R-:W-:Y:S05]  /*bf70*/  WARPSYNC.COLLECTIVE R21, `(.L_x_1461) ;  /* 0x0000000015087348 */ /* 0x000fea0003c00000 */
[----:B------:R0:W1:Y:S02]  /*bf80*/  SHFL.DOWN P0, R23, R24, R19, R18 ;  /* 0x0800001318177389 */ /* 0x0000640000000012 */
[----:B01----:R-:W-:Y:S05]  /*bf90*/  ENDCOLLECTIVE ;  /* 0x000000000000791b */ /* 0x003fea0003800000 */
.L_x_1461:
[----:B------:R-:W-:-:S05]  /*bfa0*/  SEL R39, R39, RZ, !P5 ;  /* 0x000000ff27277207 */ /* 0x000fca0006800000 */
[----:B------:R-:W-:Y:S02]  /*bfb0*/  IMAD.IADD R42, R38, 0x1, R39 ;  /* 0x00000001262a7824 */ /* 0x000fe400078e0227 */
[----:B------:R-:W-:Y:S02]  /*bfc0*/  VIADD R38, R40, 0x8 ;  /* 0x0000000828267836 */ /* 0x000fe40000000000 */
[----:B------:R-:W-:Y:S02]  /*bfd0*/  IMAD.MOV.U32 R24, RZ, RZ, R42 ;  /* 0x000000ffff187224 */ /* 0x000fe400078e002a */
[----:B------:R-:W-:Y:S02]  /*bfe0*/  IMAD.MOV.U32 R19, RZ, RZ, 0x8 ;  /* 0x00000008ff137424 */ /* 0x000fe400078e00ff */
[----:B------:R-:W-:-:S07]  /*bff0*/  IMAD.MOV.U32 R17, RZ, RZ, R23 ;  /* 0x000000ffff117224 */ /* 0x000fce00078e0017 */
[----:B------:R-:W-:Y:S05]  /*c000*/  WARPSYNC.COLLECTIVE R21, `(.L_x_1462) ;  /* 0x0000000015087348 */ /* 0x000fea0003c00000 */
[----:B------:R0:W1:Y:S02]  /*c010*/  SHFL.DOWN P0, R23, R24, R19, R18 ;  /* 0x0800001318177389 */ /* 0x0000640000000012 */
[----:B01----:R-:W-:Y:S05]  /*c020*/  ENDCOLLECTIVE ;  /* 0x000000000000791b */ /* 0x003fea0003800000 */
.L_x_1462:
[----:B------:R-:W-:Y:S02]  /*c030*/  SEL R17, R17, RZ, !P6 ;  /* 0x000000ff11117207 */ /* 0x000fe40007000000 */
[----:B------:R-:W-:Y:S02]  /*c040*/  ISETP.NE.AND P6, PT, R42, RZ, PT ;  /* 0x000000ff2a00720c */ /* 0x000fe40003fc5270 */
[----:B------:R-:W-:Y:S02]  /*c050*/  SEL R17, R17, RZ, !P5 ;  /* 0x000000ff11117207 */ /* 0x000fe40006800000 */
[----:B------:R-:W-:-:S03]  /*c060*/  ISETP.GT.AND P5, PT, R38, R27, PT ;  /* 0x0000001b2600720c */ /* 0x000fc60003fa4270 */
[----:B------:R-:W-:-:S04]  /*c070*/  IMAD.IADD R20, R16, 0x1, R17 ;  /* 0x0000000110147824 */ /* 0x000fc800078e0211 */
[----:B------:R-:W-:Y:S02]  /*c080*/  IMAD.MOV.U32 R24, RZ, RZ, R20 ;  /* 0x000000ffff187224 */ /* 0x000fe400078e0014 */
[----:B------:R-:W-:-:S07]  /*c090*/  IMAD.MOV.U32 R22, RZ, RZ, R23 ;  /* 0x000000ffff167224 */ /* 0x000fce00078e0017 */
[----:B------:R-:W-:Y:S05]  /*c0a0*/  WARPSYNC.COLLECTIVE R21, `(.L_x_1463) ;  /* 0x0000000015087348 */ /* 0x000fea0003c00000 */
[----:B------:R0:W1:Y:S02]  /*c0b0*/  SHFL.DOWN P0, R23, R24, R19, R18 ;  /* 0x0800001318177389 */ /* 0x0000640000000012 */
[----:B01----:R-:W-:Y:S05]  /*c0c0*/  ENDCOLLECTIVE ;  /* 0x000000000000791b */ /* 0x003fea0003800000 */
.L_x_1463:
[----:B------:R-:W-:-:S05]  /*c0d0*/  SEL R17, R22, RZ, !P5 ;  /* 0x000000ff16117207 */ /* 0x000fca0006800000 */
[----:B------:R-:W-:-:S04]  /*c0e0*/  IMAD.IADD R38, R42, 0x1, R17 ;  /* 0x000000012a267824 */ /* 0x000fc800078e0211 */
[----:B------:R-:W-:Y:S02]  /*c0f0*/  IMAD.MOV.U32 R24, RZ, RZ, R38 ;  /* 0x000000ffff187224 */ /* 0x000fe400078e0026 */
[----:B------:R-:W-:Y:S02]  /*c100*/  IMAD.MOV.U32 R19, RZ, RZ, 0x10 ;  /* 0x00000010ff137424 */ /* 0x000fe400078e00ff */
[----:B------:R-:W-:-:S07]  /*c110*/  IMAD.MOV.U32 R16, RZ, RZ, R23 ;  /* 0x000000ffff107224 */ /* 0x000fce00078e0017 */
[----:B------:R-:W-:Y:S05]  /*c120*/  WARPSYNC.COLLECTIVE R21, `(.L_x_1464) ;  /* 0x0000000015087348 */ /* 0x000fea0003c00000 */
[----:B------:R0:W1:Y:S02]  /*c130*/  SHFL.DOWN P0, R23, R24, R19, R18 ;  /* 0x0800001318177389 */ /* 0x0000640000000012 */
[----:B01----:R-:W-:Y:S05]  /*c140*/  ENDCOLLECTIVE ;  /* 0x000000000000791b */ /* 0x003fea0003800000 */
.L_x_1464:
[----:B------:R-:W-:-:S04]  /*c150*/  SEL R16, R16, RZ, !P6 ;  /* 0x000000ff10107207 */ /* 0x000fc80007000000 */
[----:B------:R-:W-:Y:S01]  /*c160*/  SEL R17, R16, RZ, !P5 ;  /* 0x000000ff10117207 */ /* 0x000fe20006800000 */
[----:B------:R-:W-:-:S04]  /*c170*/  VIADD R16, R40, 0x10 ;  /* 0x0000001028107836 */ /* 0x000fc80000000000 */
[----:B------:R-:W-:Y:S01]  /*c180*/  IMAD.IADD R22, R20, 0x1, R17 ;  /* 0x0000000114167824 */ /* 0x000fe200078e0211 */
[----:B------:R-:W-:Y:S02]  /*c190*/  ISETP.GT.AND P5, PT, R16, R27, PT ;  /* 0x0000001b1000720c */ /* 0x000fe40003fa4270 */
[----:B------:R-:W0:Y:S01]  /*c1a0*/  LDC.64 R16, c[0x0][0x3b0] ;  /* 0x0000ec00ff107b82 */ /* 0x000e220000000a00 */
[----:B------:R-:W-:Y:S01]  /*c1b0*/  IMAD.MOV.U32 R24, RZ, RZ, R22 ;  /* 0x000000ffff187224 */ /* 0x000fe200078e0016 */
[----:B------:R-:W-:-:S05]  /*c1c0*/  LOP3.LUT R27, RZ, R0, RZ, 0x33, !PT ;  /* 0x00000000ff1b7212 */ /* 0x000fca00078e33ff */
[----:B------:R-:W-:Y:S02]  /*c1d0*/  VIADD R27, R27, UR8 ;  /* 0x000000081b1b7c36 */ /* 0x000fe40008000000 */
[----:B------:R-:W-:-:S07]  /*c1e0*/  IMAD.MOV.U32 R39, RZ, RZ, R23 ;  /* 0x000000ffff277224 */ /* 0x000fce00078e0017 */
[----:B0-----:R-:W-:Y:S05]  /*c1f0*/  WARPSYNC.COLLECTIVE R21, `(.L_x_1465) ;  /* 0x0000000015087348 */ /* 0x001fea0003c00000 */
[----:B------:R1:W2:Y:S02]  /*c200*/  SHFL.DOWN P0, R23, R24, R19, R18 ;  /* 0x0800001318177389 */ /* 0x0002a40000000012 */
[----:B012---:R-:W-:Y:S05]  /*c210*/  ENDCOLLECTIVE ;  /* 0x000000000000791b */ /* 0x007fea0003800000 */
.L_x_1465:
[----:B------:R-:W-:Y:S05]  /*c220*/  WARPSYNC.COLLECTIVE R21, `(.L_x_1466) ;  /* 0x0000000015087348 */ /* 0x000fea0003c00000 */
[----:B------:R-:W-:Y:S01]  /*c230*/  VOTE.ALL P4, P4 ;  /* 0x0000000000ff7806 */ /* 0x000fe20002080000 */
[----:B------:R-:W-:-:S12]  /*c240*/  ENDCOLLECTIVE ;  /* 0x000000000000791b */ /* 0x000fd80003800000 */
.L_x_1466:
[----:B------:R-:W-:-:S05]  /*c250*/  SEL R39, R39, RZ, !P5 ;  /* 0x000000ff27277207 */ /* 0x000fca0006800000 */
[C---:B------:R-:W-:Y:S01]  /*c260*/  IMAD.IADD R20, R38.reuse, 0x1, R39 ;  /* 0x0000000126147824 */ /* 0x040fe200078e0227 */
[----:B------:R-:W-:-:S04]  /*c270*/  ISETP.NE.AND P0, PT, R38, RZ, PT ;  /* 0x000000ff2600720c */ /* 0x000fc80003f05270 */
[----:B------:R-:W-:Y:S02]  /*c280*/  SEL R23, R23, RZ, !P0 ;  /* 0x000000ff17177207 */ /* 0x000fe40004000000 */
[----:B------:R-:W-:Y:S02]  /*c290*/  IADD3 R42, P0, PT, R16, 0x200, RZ ;  /* 0x00000200102a7810 */ /* 0x000fe40007f1e0ff */
[----:B------:R-:W-:-:S03]  /*c2a0*/  SEL R23, R23, RZ, !P5 ;  /* 0x000000ff17177207 */ /* 0x000fc60006800000 */
[----:B------:R-:W-:Y:S02]  /*c2b0*/  IMAD.X R43, RZ, RZ, R17, P0 ;  /* 0x000000ffff2b7224 */ /* 0x000fe400000e0611 */
[----:B------:R-:W-:Y:S01]  /*c2c0*/  IMAD.IADD R22, R22, 0x1, R23 ;  /* 0x0000000116167824 */ /* 0x000fe200078e0217 */
[----:B------:R-:W-:Y:S06]  /*c2d0*/  BRA `(.L_x_1467) ;  /* 0xffffffcc00207947 */ /* 0x000fec000383ffff */
.L_x_1399:
[----:B------:R-:W-:Y:S01]  /*c2e0*/  BSSY B0, `(.L_x_1468) ;  /* 0x0000006000007945 */ /* 0x000fe20003800000 */
[----:B------:R-:W-:Y:S01]  /*c2f0*/  PLOP3.LUT P0, PT, P0, PT, PT, 0x8, 0x80 ;  /* 0x000000000080781c */ /* 0x000fe2000070e170 */
[----:B------:R-:W-:-:S12]  /*c300*/  IMAD.MOV.U32 R21, RZ, RZ, -0x1 ;  /* 0xffffffffff157424 */ /* 0x000fd800078e00ff */
[----:B------:R-:W-:Y:S05]  /*c310*/  WARPSYNC.COLLECTIVE R21, `(.L_x_1469) ;  /* 0x0000000015087348 */ /* 0x000fea0003c00000 */
[----:B------:R-:W-:Y:S01]  /*c320*/  VOTE.ANY P0, P0 ;  /* 0x0000000000ff7806 */ /* 0x000fe20000000100 */
[----:B------:R-:W-:-:S12]  /*c330*/  ENDCOLLECTIVE ;  /* 0x000000000000791b */ /* 0x000fd80003800000 */
.L_x_1469:
[----:B------:R-:W-:Y:S05]  /*c340*/  BSYNC B0 ;  /* 0x0000000000007941 */ /* 0x000fea0003800000 */
.L_x_1468:
[----:B------:R-:W-:Y:S05]  /*c350*/  BRA `(.L_x_1470) ;  /* 0xffffffcc00247947 */ /* 0x000fea000383ffff */
.L_x_1401:
        /* <DEDUP_REMOVED lines=8> */
.L_x_1472:
[----:B------:R-:W-:Y:S05]  /*c3e0*/  BSYNC B0 ;  /* 0x0000000000007941 */ /* 0x000fea0003800000 */
.L_x_1471:
        /* <DEDUP_REMOVED lines=13> */
.L_x_1473:
[----:B------:R-:W-:Y:S02]  /*c4c0*/  IMAD.MOV.U32 R24, RZ, RZ, R17 ;  /* 0x000000ffff187224 */ /* 0x000fe400078e0011 */
[----:B------:R-:W-:-:S07]  /*c4d0*/  IMAD.MOV.U32 R38, RZ, RZ, R23 ;  /* 0x000000ffff267224 */ /* 0x000fce00078e0017 */
[----:B------:R-:W-:Y:S05]  /*c4e0*/  WARPSYNC.COLLECTIVE R21, `(.L_x_1474) ;  /* 0x0000000015087348 */ /* 0x000fea0003c00000 */
[----:B------:R0:W1:Y:S02]  /*c4f0*/  SHFL.DOWN P0, R23, R24, R19, R18 ;  /* 0x0800001318177389 */ /* 0x0000640000000012 */
[----:B01----:R-:W-:Y:S05]  /*c500*/  ENDCOLLECTIVE ;  /* 0x000000000000791b */ /* 0x003fea0003800000 */
.L_x_1474:
        /* <DEDUP_REMOVED lines=13> */
.L_x_1475:
[----:B------:R-:W-:Y:S02]  /*c5e0*/  IMAD.MOV.U32 R24, RZ, RZ, R39 ;  /* 0x000000ffff187224 */ /* 0x000fe400078e0027 */
[----:B------:R-:W-:-:S07]  /*c5f0*/  IMAD.MOV.U32 R17, RZ, RZ, R23 ;  /* 0x000000ffff117224 */ /* 0x000fce00078e0017 */
[----:B------:R-:W-:Y:S05]  /*c600*/  WARPSYNC.COLLECTIVE R21, `(.L_x_1476) ;  /* 0x0000000015087348 */ /* 0x000fea0003c00000 */
[----:B------:R0:W1:Y:S02]  /*c610*/  SHFL.DOWN P0, R23, R24, R19, R18 ;  /* 0x0800001318177389 */ /* 0x0000640000000012 */
[----:B01----:R-:W-:Y:S05]  /*c620*/  ENDCOLLECTIVE ;  /* 0x000000000000791b */ /* 0x003fea0003800000 */
.L_x_1476:
        /* <DEDUP_REMOVED lines=13> */
.L_x_1477:
[----:B------:R-:W-:Y:S02]  /*c700*/  IMAD.MOV.U32 R24, RZ, RZ, R16 ;  /* 0x000000ffff187224 */ /* 0x000fe400078e0010 */
[----:B------:R-:W-:-:S07]  /*c710*/  IMAD.MOV.U32 R17, RZ, RZ, R23 ;  /* 0x000000ffff117224 */ /* 0x000fce00078e0017 */
[----:B------:R-:W-:Y:S05]  /*c720*/  WARPSYNC.COLLECTIVE R21, `(.L_x_1478) ;  /* 0x0000000015087348 */ /* 0x000fea0003c00000 */
[----:B------:R0:W1:Y:S02]  /*c730*/  SHFL.DOWN P0, R23, R24, R19, R18 ;  /* 0x0800001318177389 */ /* 0x0000640000000012 */
[----:B01----:R-:W-:Y:S05]  /*c740*/  ENDCOLLECTIVE ;  /* 0x000000000000791b */ /* 0x003fea0003800000 */
.L_x_1478:
        /* <DEDUP_REMOVED lines=9> */
[C---:B------:R-:W-:Y:S02]  /*c7e0*/  VIADD R16, R40.reuse, 0x8 ;  /* 0x0000000828107836 */ /* 0x040fe40000000000 */
[----:B------:R-:W-:-:S10]  /*c7f0*/  VIADD R44, R40, 0x10 ;  /* 0x00000010282c7836 */ /* 0x000fd40000000000 */
[----:B------:R-:W-:Y:S05]  /*c800*/  WARPSYNC.COLLECTIVE R21, `(.L_x_1479) ;  /* 0x0000000015087348 */ /* 0x000fea0003c00000 */
[----:B------:R0:W1:Y:S02]  /*c810*/  SHFL.DOWN P0, R23, R24, R19, R18 ;  /* 0x0800001318177389 */ /* 0x0000640000000012 */
[----:B01----:R-:W-:Y:S05]  /*c820*/  ENDCOLLECTIVE ;  /* 0x000000000000791b */ /* 0x003fea0003800000 */
.L_x_1479:
[----:B------:R-:W-:Y:S02]  /*c830*/  IMAD.MOV.U32 R24, RZ, RZ, R38 ;  /* 0x000000ffff187224 */ /* 0x000fe400078e0026 */
[----:B------:R-:W-:-:S07]  /*c840*/  IMAD.MOV.U32 R17, RZ, RZ, R23 ;  /* 0x000000ffff117224 */ /* 0x000fce00078e0017 */
[----:B------:R-:W-:Y:S05]  /*c850*/  WARPSYNC.COLLECTIVE R21, `(.L_x_1480) ;  /* 0x0000000015087348 */ /* 0x000fea0003c00000 */
[----:B------:R0:W1:Y:S02]  /*c860*/  SHFL.DOWN P0, R23, R24, R19, R18 ;  /* 0x0800001318177389 */ /* 0x0000640000000012 */
[----:B01----:R-:W-:Y:S05]  /*c870*/  ENDCOLLECTIVE ;  /* 0x000000000000791b */ /* 0x003fea0003800000 */
.L_x_1480:
        /* <DEDUP_REMOVED lines=12> */
.L_x_1481:
[----:B------:R-:W-:Y:S02]  /*c940*/  IMAD.MOV.U32 R24, RZ, RZ, R16 ;  /* 0x000000ffff187224 */ /* 0x000fe400078e0010 */
[----:B------:R-:W-:-:S07]  /*c950*/  IMAD.MOV.U32 R38, RZ, RZ, R23 ;  /* 0x000000ffff267224 */ /* 0x000fce00078e0017 */
[----:B------:R-:W-:Y:S05]  /*c960*/  WARPSYNC.COLLECTIVE R21, `(.L_x_1482) ;  /* 0x0000000015087348 */ /* 0x000fea0003c00000 */
[----:B------:R0:W1:Y:S02]  /*c970*/  SHFL.DOWN P0, R23, R24, R19, R18 ;  /* 0x0800001318177389 */ /* 0x0000640000000012 */
[----:B01----:R-:W-:Y:S05]  /*c980*/  ENDCOLLECTIVE ;  /* 0x000000000000791b */ /* 0x003fea0003800000 */
.L_x_1482:
[----:B------:R-:W-:Y:S05]  /*c990*/  WARPSYNC.COLLECTIVE R21, `(.L_x_1483) ;  /* 0x0000000015087348 */ /* 0x000fea0003c00000 */
[----:B------:R-:W-:Y:S01]  /*c9a0*/  VOTE.ALL P4, P4 ;  /* 0x0000000000ff7806 */ /* 0x000fe20002080000 */
[----:B------:R-:W-:-:S12]  /*c9b0*/  ENDCOLLECTIVE ;  /* 0x000000000000791b */ /* 0x000fd80003800000 */
.L_x_1483:
[----:B------:R-:W-:Y:S02]  /*c9c0*/  ISETP.GT.AND P0, PT, R44, R41, PT ;  /* 0x000000292c00720c */ /* 0x000fe40003f04270 */
        /* <DEDUP_REMOVED lines=9> */
.L_x_1485:
        /* <DEDUP_REMOVED lines=10> */
.L_x_2133:


//--------------------- .text._ZN6thrust24THRUST_300001_SM_1000_NS8cuda_cub4core6detail13_kernel_agentINS1_15__reduce_by_key9InitAgentIN3cub18CUB_300001_SM_100024ReduceByKeyScanTileStateIiiLb1EEEiPiEEJSA_iSB_EEEvDpT0_ --------------------------
	.section	.text._ZN6thrust24THRUST_300001_SM_1000_NS8cuda_cub4core6detail13_kernel_agentINS1_15__reduce_by_key9InitAgentIN3cub18CUB_300001_SM_100024ReduceByKeyScanTileStateIiiLb1EEEiPiEEJSA_iSB_EEEvDpT0_,"ax",@progbits
	.align	128
        .global         _ZN6thrust24THRUST_300001_SM_1000_NS8cuda_cub4core6detail13_kernel_agentINS1_15__reduce_by_key9InitAgentIN3cub18CUB_300001_SM_100024ReduceByKeyScanTileStateIiiLb1EEEiPiEEJSA_iSB_EEEvDpT0_
        .type           _ZN6thrust24THRUST_300001_SM_1000_NS8cuda_cub4core6detail13_kernel_agentINS1_15__reduce_by_key9InitAgentIN3cub18CUB_300001_SM_100024ReduceByKeyScanTileStateIiiLb1EEEiPiEEJSA_iSB_EEEvDpT0_,@function
        .size           _ZN6thrust24THRUST_300001_SM_1000_NS8cuda_cub4core6detail13_kernel_agentINS1_15__reduce_by_key9InitAgentIN3cub18CUB_300001_SM_100024ReduceByKeyScanTileStateIiiLb1EEEiPiEEJSA_iSB_EEEvDpT0_,(.L_x_2134 - _ZN6thrust24THRUST_300001_SM_1000_NS8cuda_cub4core6detail13_kernel_agentINS1_15__reduce_by_key9InitAgentIN3cub18CUB_300001_SM_100024ReduceByKeyScanTileStateIiiLb1EEEiPiEEJSA_iSB_EEEvDpT0_)
        .other          _ZN6thrust24THRUST_300001_SM_1000_NS8cuda_cub4core6detail13_kernel_agentINS1_15__reduce_by_key9InitAgentIN3cub18CUB_300001_SM_100024ReduceByKeyScanTileStateIiiLb1EEEiPiEEJSA_iSB_EEEvDpT0_,@"STO_CUDA_ENTRY STV_DEFAULT"
_ZN6thrust24THRUST_300001_SM_1000_NS8cuda_cub4core6detail13_kernel_agentINS1_15__reduce_by_key9InitAgentIN3cub18CUB_300001_SM_100024ReduceByKeyScanTileStateIiiLb1EEEiPiEEJSA_iSB_EEEvDpT0_:
.text._ZN6thrust24THRUST_300001_SM_1000_NS8cuda_cub4core6detail13_kernel_agentINS1_15__reduce_by_key9InitAgentIN3cub18CUB_300001_SM_100024ReduceByKeyScanTileStateIiiLb1EEEiPiEEJSA_iSB_EEEvDpT0_:
        /* <DEDUP_REMOVED lines=22> */
[----:B0-----:R-:W-:Y:S01]  /*0160*/  STG.E desc[UR4][R2.64], RZ ;  /* 0x000000ff02007986 */ /* 0x001fe2000c101904 */
[----:B------:R-:W-:Y:S05]  /*0170*/  EXIT ;  /* 0x000000000000794d */ /* 0x000fea0003800000 */
.L_x_1486:
        /* <DEDUP_REMOVED lines=16> */
.L_x_2134:


//--------------------- .text._ZN6thrust24THRUST_300001_SM_1000_NS8cuda_cub4core6detail13_kernel_agentINS1_15__reduce_by_key16ReduceByKeyAgentIPiPfS7_S8_N4cuda3std3__48equal_toIiEENSB_4plusIfEEPllEEJS7_S8_S7_S8_SG_N3cub18CUB_300001_SM_100024ReduceByKeyScanTileStateIflLb1EEESD_SF_llEEEvDpT0_ --------------------------
	.section	.text._ZN6thrust24THRUST_300001_SM_1000_NS8cuda_cub4core6detail13_kernel_agentINS1_15__reduce_by_key16ReduceByKeyAgentIPiPfS7_S8_N4cuda3std3__48equal_toIiEENSB_4plusIfEEPllEEJS7_S8_S7_S8_SG_N3cub18CUB_300001_SM_100024ReduceByKeyScanTileStateIflLb1EEESD_SF_llEEEvDpT0_,"ax",@progbits
	.align	128
        .global         _ZN6thrust24THRUST_300001_SM_1000_NS8cuda_cub4core6detail13_kernel_agentINS1_15__reduce_by_key16ReduceByKeyAgentIPiPfS7_S8_N4cuda3std3__48equal_toIiEENSB_4plusIfEEPllEEJS7_S8_S7_S8_SG_N3cub18CUB_300001_SM_100024ReduceByKeyScanTileStateIflLb1EEESD_SF_llEEEvDpT0_
        .type           _ZN6thrust24THRUST_300001_SM_1000_NS8cuda_cub4core6detail13_kernel_agentINS1_15__reduce_by_key16ReduceByKeyAgentIPiPfS7_S8_N4cuda3std3__48equal_toIiEENSB_4plusIfEEPllEEJS7_S8_S7_S8_SG_N3cub18CUB_300001_SM_100024ReduceByKeyScanTileStateIflLb1EEESD_SF_llEEEvDpT0_,@function
        .size           _ZN6thrust24THRUST_300001_SM_1000_NS8cuda_cub4core6detail13_kernel_agentINS1_15__reduce_by_key16ReduceByKeyAgentIPiPfS7_S8_N4cuda3std3__48equal_toIiEENSB_4plusIfEEPllEEJS7_S8_S7_S8_SG_N3cub18CUB_300001_SM_100024ReduceByKeyScanTileStateIflLb1EEESD_SF_llEEEvDpT0_,(.L_x_2135 - _ZN6thrust24THRUST_300001_SM_1000_NS8cuda_cub4core6detail13_kernel_agentINS1_15__reduce_by_key16ReduceByKeyAgentIPiPfS7_S8_N4cuda3std3__48equal_toIiEENSB_4plusIfEEPllEEJS7_S8_S7_S8_SG_N3cub18CUB_300001_SM_100024ReduceByKeyScanTileStateIflLb1EEESD_SF_llEEEvDpT0_)
        .other          _ZN6thrust24THRUST_300001_SM_1000_NS8cuda_cub4core6detail13_kernel_agentINS1_15__reduce_by_key16ReduceByKeyAgentIPiPfS7_S8_N4cuda3std3__48equal_toIiEENSB_4plusIfEEPllEEJS7_S8_S7_S8_SG_N3cub18CUB_300001_SM_100024ReduceByKeyScanTileStateIflLb1EEESD_SF_llEEEvDpT0_,@"STO_CUDA_ENTRY STV_DEFAULT"
_ZN6thrust24THRUST_300001_SM_1000_NS8cuda_cub4core6detail13_kernel_agentINS1_15__reduce_by_key16ReduceByKeyAgentIPiPfS7_S8_N4cuda3std3__48equal_toIiEENSB_4plusIfEEPllEEJS7_S8_S7_S8_SG_N3cub18CUB_300001_SM_100024ReduceByKeyScanTileStateIflLb1EEESD_SF_llEEEvDpT0_:
.text._ZN6thrust24THRUST_300001_SM_1000_NS8cuda_cub4core6detail13_kernel_agentINS1_15__reduce_by_key16ReduceByKeyAgentIPiPfS7_S8_N4cuda3std3__48equal_toIiEENSB_4plusIfEEPllEEJS7_S8_S7_S8_SG_N3cub18CUB_300001_SM_100024ReduceByKeyScanTileStateIflLb1EEESD_SF_llEEEvDpT0_:
        /* <DEDUP_REMOVED lines=14> */
[C---:B0-----:R-:W-:Y:S02]  /*00e0*/  LOP3.LUT R2, R0.reuse, 0x1f, RZ, 0xc0, !PT ;  /* 0x0000001f00027812 */ /* 0x041fe400078ec0ff */
[----:B------:R-:W-:-:S05]  /*00f0*/  LOP3.LUT R3, R0, 0x3e0, RZ, 0xc0, !PT ;  /* 0x000003e000037812 */ /* 0x000fca00078ec0ff */
[----:B------:R-:W-:-:S05]  /*0100*/  IMAD R3, R3, 0x9, R2 ;  /* 0x0000000903037824 */ /* 0x000fca00078e0202 */
[----:B------:R-:W-:-:S05]  /*0110*/  IADD3 R3, P0, PT, R4, R3, RZ ;  /* 0x0000000304037210 */ /* 0x000fca0007f1e0ff */
[----:B------:R-:W-:Y:S02]  /*0120*/  IMAD.X R2, RZ, RZ, R5, P0 ;  /* 0x000000ffff027224 */ /* 0x000fe400000e0605 */
[----:B------:R-:W-:-:S03]  /*0130*/  IMAD.SHL.U32 R4, R3, 0x4, RZ ;  /* 0x0000000403047824 */ /* 0x000fc600078e00ff */
[----:B------:R-:W-:Y:S02]  /*0140*/  SHF.L.U64.HI R5, R3, 0x2, R2 ;  /* 0x0000000203057819 */ /* 0x000fe40000010202 */
[----:B-1----:R-:W-:-:S04]  /*0150*/  IADD3 R2, P0, PT, R4, UR4, RZ ;  /* 0x0000000404027c10 */ /* 0x002fc8000ff1e0ff */
[----:B------:R-:W-:Y:S01]  /*0160*/  IADD3.X R3, PT, PT, R5, UR5, RZ, P0, !PT ;  /* 0x0000000505037c10 */ /* 0x000fe200087fe4ff */
[----:B------:R-:W0:Y:S04]  /*0170*/  LDCU.64 UR4, c[0x0][0x388] ;  /* 0x00007100ff0477ac */ /* 0x000e280008000a00 */
        /* <DEDUP_REMOVED lines=9> */
[----:B0-----:R-:W-:-:S04]  /*0210*/  IADD3 R4, P0, PT, R4, UR4, RZ ;  /* 0x0000000404047c10 */ /* 0x001fc8000ff1e0ff */
[----:B------:R-:W-:-:S05]  /*0220*/  IADD3.X R5, PT, PT, R5, UR5, RZ, P0, !PT ;  /* 0x0000000505057c10 */ /* 0x000fca00087fe4ff */
        /* <DEDUP_REMOVED lines=9> */
[----:B------:R-:W1:Y:S01]  /*02c0*/  S2UR UR5, SR_CgaCtaId ;  /* 0x00000000000579c3 */ /* 0x000e620000008800 */
[----:B------:R-:W-:Y:S01]  /*02d0*/  SHF.R.U32.HI R42, RZ, 0x5, R0 ;  /* 0x00000005ff2a7819 */ /* 0x000fe20000011600 */
[----:B------:R-:W-:Y:S01]  /*02e0*/  UMOV UR4, 0x400 ;  /* 0x0000040000047882 */ /* 0x000fe20000000000 */
[----:B------:R-:W0:Y:S01]  /*02f0*/  S2R R23, SR_LANEID ;  /* 0x0000000000177919 */ /* 0x000e220000000000 */
[----:B------:R-:W-:Y:S01]  /*0300*/  ISETP.NE.AND P1, PT, R0, RZ, PT ;  /* 0x000000ff0000720c */ /* 0x000fe20003f25270 */
[----:B------:R-:W-:Y:S01]  /*0310*/  IMAD.MOV.U32 R38, RZ, RZ, RZ ;  /* 0x000000ffff267224 */ /* 0x000fe200078e00ff */
[----:B-1----:R-:W-:-:S03]  /*0320*/  ULEA UR5, UR5, UR4, 0x18 ;  /* 0x0000000405057291 */ /* 0x002fc6000f8ec0ff */
[----:B------:R-:W-:-:S03]  /*0330*/  UMOV UR4, URZ ;  /* 0x000000ff00047c82 */ /* 0x000fc60008000000 */
[----:B------:R-:W-:Y:S01]  /*0340*/  LEA R26, R0, UR5, 0x2 ;  /* 0x00000005001a7c11 */ /* 0x000fe2000f8e10ff */
[----:B0-----:R-:W-:-:S05]  /*0350*/  IMAD R2, R42, 0x120, R23 ;  /* 0x000001202a027824 */ /* 0x001fca00078e0217 */
[----:B------:R-:W-:-:S05]  /*0360*/  LEA R24, R2, UR5, 0x2 ;  /* 0x0000000502187c11 */ /* 0x000fca000f8e10ff */
[----:B------:R-:W-:Y:S01]  /*0370*/  IMAD R4, R23, 0x20, R24 ;  /* 0x0000002017047824 */ /* 0x000fe200078e0218 */
        /* <DEDUP_REMOVED lines=16> */
[----:B------:R-:W4:Y:S04]  /*0480*/  LDS R16, [R4+0x14] ;  /* 0x0000140004107984 */ /* 0x000f280000000800 */
[----:B------:R-:W-:Y:S04]  /*0490*/  LDS R18, [R4+0x18] ;  /* 0x0000180004127984 */ /* 0x000fe80000000800 */
[----:B------:R-:W-:Y:S01]  /*04a0*/  LDS R20, [R4+0x1c] ;  /* 0x00001c0004147984 */ /* 0x000fe20000000800 */
[----:B------:R-:W-:Y:S01]  /*04b0*/  BAR.SYNC.DEFER_BLOCKING 0x0 ;  /* 0x0000000000007b1d */ /* 0x000fe20000010000 */
[----:B0-----:R-:W-:-:S02]  /*04c0*/  ISETP.NE.AND P2, PT, R2, R8, PT ;  /* 0x000000080200720c */ /* 0x001fc40003f45270 */
[----:B-1----:R-:W-:Y:S02]  /*04d0*/  ISETP.NE.AND P3, PT, R8, R10, PT ;  /* 0x0000000a0800720c */ /* 0x002fe40003f65270 */
        /* <DEDUP_REMOVED lines=10> */
[----:B------:R0:W-:Y:S04]  /*0580*/  STS [R24+0x280], R35 ;  /* 0x0002802318007388 */ /* 0x0001e80000000800 */
[----:B------:R-:W-:Y:S04]  /*0590*/  STS [R24+0x300], R37 ;  /* 0x0003002518007388 */ /* 0x000fe80000000800 */
[----:B------:R1:W-:Y:S01]  /*05a0*/  STS [R24+0x380], R39 ;  /* 0x0003802718007388 */ /* 0x0003e20000000800 */
[----:B0-----:R-:W-:-:S03]  /*05b0*/  SEL R35, RZ, 0x1, !P4 ;  /* 0x00000001ff237807 */ /* 0x001fc60006000000 */
[----:B------:R-:W-:Y:S01]  /*05c0*/  STS [R24+0x400], R41 ;  /* 0x0004002918007388 */ /* 0x000fe20000000800 */
[----:B------:R-:W-:-:S03]  /*05d0*/  NOP ;  /* 0x0000000000007918 */ /* 0x000fc60000000000 */
[----:B------:R-:W-:Y:S01]  /*05e0*/  LDS R6, [R4+0x20] ;  /* 0x0000200004067984 */ /* 0x000fe20000000800 */
[----:B-1----:R-:W-:Y:S02]  /*05f0*/  SEL R39, RZ, 0x1, !P3 ;  /* 0x00000001ff277807 */ /* 0x002fe40005800000 */
[----:B----4-:R-:W-:Y:S01]  /*0600*/  ISETP.NE.AND P3, PT, R14, R16, PT ;  /* 0x000000100e00720c */ /* 0x010fe20003f65270 */
[----:B------:R-:W-:Y:S04]  /*0610*/  LDS R3, [R4] ;  /* 0x0000000004037984 */ /* 0x000fe80000000800 */
        /* <DEDUP_REMOVED lines=10> */
[----:B------:R-:W0:Y:S02]  /*06c0*/  @P1 LDS R22, [R26+0x4d4] ;  /* 0x0004d4001a161984 */ /* 0x000e240000000800 */
[----:B0-----:R-:W-:-:S04]  /*06d0*/  @P1 ISETP.NE.AND P0, PT, R22, R2, PT ;  /* 0x000000021600120c */ /* 0x001fc80003f05270 */
[----:B------:R-:W-:-:S04]  /*06e0*/  @P1 SEL R38, RZ, 0x1, !P0 ;  /* 0x00000001ff261807 */ /* 0x000fc80004000000 */
[----:B------:R-:W-:-:S04]  /*06f0*/  IADD3 R4, P0, PT, R38, R5, RZ ;  /* 0x0000000526047210 */ /* 0x000fc80007f1e0ff */
[----:B------:R-:W-:Y:S01]  /*0700*/  IADD3 R39, P1, PT, R4, R39, RZ ;  /* 0x0000002704277210 */ /* 0x000fe20007f3e0ff */
[----:B------:R-:W-:Y:S01]  /*0710*/  IMAD.X R34, RZ, RZ, UR4, P0 ;  /* 0x00000004ff227e24 */ /* 0x000fe200080e06ff */
[----:B------:R-:W-:Y:S02]  /*0720*/  SEL R4, RZ, 0x1, !P3 ;  /* 0x00000001ff047807 */ /* 0x000fe40005800000 */
[----:B------:R-:W-:Y:S01]  /*0730*/  IADD3 R40, P0, PT, R39, R40, RZ ;  /* 0x0000002827287210 */ /* 0x000fe20007f1e0ff */
[----:B------:R-:W-:-:S03]  /*0740*/  IMAD.X R36, RZ, RZ, R34, P1 ;  /* 0x000000ffff247224 */ /* 0x000fc600008e0622 */
[----:B------:R-:W-:Y:S01]  /*0750*/  IADD3 R35, P1, PT, R40, R35, RZ ;  /* 0x0000002328237210 */ /* 0x000fe20007f3e0ff */
[----:B------:R-:W-:Y:S01]  /*0760*/  IMAD.X R32, RZ, RZ, R36, P0 ;  /* 0x000000ffff207224 */ /* 0x000fe200000e0624 */
[----:B------:R-:W-:-:S03]  /*0770*/  ISETP.NE.AND P0, PT, R16, R18, PT ;  /* 0x000000121000720c */ /* 0x000fc60003f05270 */
[----:B------:R-:W-:Y:S01]  /*0780*/  IMAD.X R31, RZ, RZ, R32, P1 ;  /* 0x000000ffff1f7224 */ /* 0x000fe200008e0620 */
[----:B------:R-:W-:Y:S02]  /*0790*/  IADD3 R37, P1, PT, R35, R4, RZ ;  /* 0x0000000423257210 */ /* 0x000fe40007f3e0ff */
[----:B------:R-:W-:-:S03]  /*07a0*/  SEL R4, RZ, 0x1, !P0 ;  /* 0x00000001ff047807 */ /* 0x000fc60004000000 */
[----:B------:R-:W-:Y:S01]  /*07b0*/  IMAD.X R26, RZ, RZ, R31, P1 ;  /* 0x000000ffff1a7224 */ /* 0x000fe200008e061f */
[----:B------:R-:W-:-:S05]  /*07c0*/  IADD3 R33, P1, PT, R37, R4, RZ ;  /* 0x0000000425217210 */ /* 0x000fca0007f3e0ff */
[----:B------:R-:W-:Y:S01]  /*07d0*/  IMAD.X R28, RZ, RZ, R26, P1 ;  /* 0x000000ffff1c7224 */ /* 0x000fe200008e061a */
[----:B------:R-:W-:-:S04]  /*07e0*/  ISETP.NE.AND P1, PT, R18, R20, PT ;  /* 0x000000141200720c */ /* 0x000fc80003f25270 */
[----:B------:R-:W-:-:S04]  /*07f0*/  SEL R4, RZ, 0x1, !P1 ;  /* 0x00000001ff047807 */ /* 0x000fc80004800000 */
[----:B------:R-:W-:Y:S01]  /*0800*/  IADD3 R29, P6, PT, R33, R4, RZ ;  /* 0x00000004211d7210 */ /* 0x000fe20007fde0ff */
[----:B------:R-:W-:-:S04]  /*0810*/  FADD R4, R3, R9 ;  /* 0x0000000903047221 */ /* 0x000fc80000000000 */
[----:B------:R-:W-:Y:S01]  /*0820*/  IMAD.X R30, RZ, RZ, R28, P6 ;  /* 0x000000ffff1e7224 */ /* 0x000fe200030e061c */
[----:B------:R-:W-:Y:S02]  /*0830*/  FSEL R4, R9, R4, P2 ;  /* 0x0000000409047208 */ /* 0x000fe40001000000 */
[----:B------:R-:W-:-:S03]  /*0840*/  ISETP.NE.AND P6, PT, R8, R10, PT ;  /* 0x0000000a0800720c */ /* 0x000fc60003fc5270 */
[----:B------:R-:W-:-:S05]  /*0850*/  FADD R4, R11, R4 ;  /* 0x000000040b047221 */ /* 0x000fca0000000000 */
[----:B------:R-:W-:Y:S02]  /*0860*/  FSEL R4, R11, R4, P6 ;  /* 0x000000040b047208 */ /* 0x000fe40003000000 */
[----:B------:R-:W-:-:S03]  /*0870*/  ISETP.NE.AND P6, PT, R20, R27, PT ;  /* 0x0000001b1400720c */ /* 0x000fc60003fc5270 */
[----:B------:R-:W-:-:S05]  /*0880*/  FADD R4, R13, R4 ;  /* 0x000000040d047221 */ /* 0x000fca0000000000 */
[----:B------:R-:W-:Y:S02]  /*0890*/  FSEL R4, R13, R4, P5 ;  /* 0x000000040d047208 */ /* 0x000fe40002800000 */
[----:B------:R-:W-:-:S03]  /*08a0*/  ISETP.GE.AND P5, PT, R23, 0x1, PT ;  /* 0x000000011700780c */ /* 0x000fc60003fa6270 */
[----:B------:R-:W-:-:S05]  /*08b0*/  FADD R4, R15, R4 ;  /* 0x000000040f047221 */ /* 0x000fca0000000000 */
[----:B------:R-:W-:-:S05]  /*08c0*/  FSEL R4, R15, R4, P4 ;  /* 0x000000040f047208 */ /* 0x000fca0002000000 */
[----:B------:R-:W-:-:S05]  /*08d0*/  FADD R4, R17, R4 ;  /* 0x0000000411047221 */ /* 0x000fca0000000000 */
[----:B------:R-:W-:-:S05]  /*08e0*/  FSEL R4, R17, R4, P3 ;  /* 0x0000000411047208 */ /* 0x000fca0001800000 */
[----:B------:R-:W-:-:S05]  /*08f0*/  FADD R4, R19, R4 ;  /* 0x0000000413047221 */ /* 0x000fca0000000000 */
[----:B------:R-:W-:-:S05]  /*0900*/  FSEL R4, R19, R4, P0 ;  /* 0x0000000413047208 */ /* 0x000fca0000000000 */
[----:B------:R-:W-:-:S05]  /*0910*/  FADD R4, R21, R4 ;  /* 0x0000000415047221 */ /* 0x000fca0000000000 */
[----:B------:R-:W-:Y:S02]  /*0920*/  FSEL R5, R21, R4, P1 ;  /* 0x0000000415057208 */ /* 0x000fe40000800000 */
[----:B------:R-:W-:-:S03]  /*0930*/  SEL R4, RZ, 0x1, !P6 ;  /* 0x00000001ff047807 */ /* 0x000fc60007000000 */
[----:B------:R-:W-:Y:S01]  /*0940*/  @!P6 FADD R6, R6, R5 ;  /* 0x000000050606e221 */ /* 0x000fe20000000000 */
[----:B------:R-:W-:-:S04]  /*0950*/  IADD3 R7, P6, PT, R29, R4, RZ ;  /* 0x000000041d077210 */ /* 0x000fc80007fde0ff */
[----:B------:R-:W0:Y:S01]  /*0960*/  SHFL.UP PT, R5, R6, 0x1, RZ ;  /* 0x0420000006057989 */ /* 0x000e2200000e00ff */
[----:B------:R-:W-:Y:S01]  /*0970*/  IMAD.X R24, RZ, RZ, R30, P6 ;  /* 0x000000ffff187224 */ /* 0x000fe200030e061e */
[----:B------:R-:W-:Y:S02]  /*0980*/  ISETP.NE.U32.AND P6, PT, R7, RZ, PT ;  /* 0x000000ff0700720c */ /* 0x000fe40003fc5070 */
[----:B------:R-:W1:Y:S02]  /*0990*/  SHFL.UP PT, R4, R7, 0x1, RZ ;  /* 0x0420000007047989 */ /* 0x000e6400000e00ff */
[----:B------:R-:W-:Y:S01]  /*09a0*/  ISETP.NE.AND.EX P6, PT, R24, RZ, PT, P6 ;  /* 0x000000ff1800720c */ /* 0x000fe20003fc5360 */
[----:B0-----:R-:W-:Y:S01]  /*09b0*/  FADD R5, R6, R5 ;  /* 0x0000000506057221 */ /* 0x001fe20000000000 */
[----:B-1----:R-:W-:-:S04]  /*09c0*/  SEL R4, R4, RZ, P5 ;  /* 0x000000ff04047207 */ /* 0x002fc80002800000 */
[----:B------:R-:W-:Y:S02]  /*09d0*/  @P5 FSEL R6, R5, R6, !P6 ;  /* 0x0000000605065208 */ /* 0x000fe40007000000 */
[----:B------:R-:W0:Y:S01]  /*09e0*/  SHFL.UP PT, R5, R24, 0x1, RZ ;  /* 0x0420000018057989 */ /* 0x000e2200000e00ff */
[----:B------:R-:W-:-:S05]  /*09f0*/  IADD3 R25, P6, PT, R4, R7, RZ ;  /* 0x0000000704197210 */ /* 0x000fca0007fde0ff */
[----:B------:R-:W1:Y:S01]  /*0a00*/  SHFL.UP PT, R4, R25, 0x2, RZ ;  /* 0x0440000019047989 */ /* 0x000e6200000e00ff */
[----:B0-----:R-:W-:Y:S02]  /*0a10*/  SEL R5, R5, RZ, P5 ;  /* 0x000000ff05057207 */ /* 0x001fe40002800000 */
[----:B------:R-:W-:-:S03]  /*0a20*/  ISETP.GE.AND P5, PT, R23, 0x2, PT ;  /* 0x000000021700780c */ /* 0x000fc60003fa6270 */
[----:B------:R-:W-:Y:S01]  /*0a30*/  IMAD.X R44, R5, 0x1, R24, P6 ;  /* 0x00000001052c7824 */ /* 0x000fe200030e0618 */
[----:B------:R-:W-:Y:S01]  /*0a40*/  ISETP.NE.U32.AND P6, PT, R25, RZ, PT ;  /* 0x000000ff1900720c */ /* 0x000fe20003fc5070 */
[----:B------:R-:W0:Y:S01]  /*0a50*/  SHFL.UP PT, R5, R6, 0x2, RZ ;  /* 0x0440000006057989 */ /* 0x000e2200000e00ff */
[----:B-1----:R-:W-:Y:S02]  /*0a60*/  SEL R4, R4, RZ, P5 ;  /* 0x000000ff04047207 */ /* 0x002fe40002800000 */
[----:B------:R-:W-:Y:S01]  /*0a70*/  ISETP.NE.AND.EX P6, PT, R44, RZ, PT, P6 ;  /* 0x000000ff2c00720c */ /* 0x000fe20003fc5360 */
[----:B0-----:R-:W-:-:S05]  /*0a80*/  FADD R5, R6, R5 ;  /* 0x0000000506057221 */ /* 0x001fca0000000000 */
        /* <DEDUP_REMOVED lines=36> */
[----:B------:R-:W-:Y:S02]  /*0cd0*/  FSEL R48, R5, R6, !P6 ;  /* 0x0000000605307208 */ /* 0x000fe40007000000 */
[----:B------:R-:W0:Y:S01]  /*0ce0*/  SHFL.UP PT, R5, R24, 0x10, RZ ;  /* 0x0600000018057989 */ /* 0x000e2200000e00ff */
[----:B------:R-:W-:Y:S02]  /*0cf0*/  IADD3 R4, P6, PT, R4, R7, RZ ;  /* 0x0000000704047210 */ /* 0x000fe40007fde0ff */
[----:B------:R-:W-:Y:S02]  /*0d00*/  FSEL R43, R6, R48, !P5 ;  /* 0x00000030062b7208 */ /* 0x000fe40006800000 */
[----:B0-----:R-:W-:Y:S02]  /*0d10*/  SEL R5, R5, RZ, P5 ;  /* 0x000000ff05057207 */ /* 0x001fe40002800000 */
[----:B------:R-:W-:-:S03]  /*0d20*/  ISETP.NE.AND P5, PT, R23, RZ, PT ;  /* 0x000000ff1700720c */ /* 0x000fc60003fa5270 */
[----:B------:R-:W-:Y:S01]  /*0d30*/  IMAD.X R5, R5, 0x1, R24, P6 ;  /* 0x0000000105057824 */ /* 0x000fe200030e0618 */
[----:B------:R-:W-:-:S13]  /*0d40*/  ISETP.NE.AND P6, PT, R23, 0x1f, PT ;  /* 0x0000001f1700780c */ /* 0x000fda0003fc5270 */
[----:B------:R-:W-:-:S05]  /*0d50*/  @!P6 LEA R41, R42, UR5, 0x4 ;  /* 0x000000052a29ec11 */ /* 0x000fca000f8e20ff */
[----:B------:R-:W-:Y:S04]  /*0d60*/  @!P6 STS [R41+0x8], R48 ;  /* 0x000008302900e388 */ /* 0x000fe80000000800 */
[----:B------:R-:W-:Y:S01]  /*0d70*/  @!P6 STS.64 [R41], R4 ;  /* 0x000000042900e388 */ /* 0x000fe20000000a00 */
[----:B------:R-:W-:Y:S06]  /*0d80*/  BAR.SYNC.DEFER_BLOCKING 0x0 ;  /* 0x0000000000007b1d */ /* 0x000fec0000010000 */
[----:B------:R-:W-:Y:S04]  /*0d90*/  SHFL.UP PT, R5, R5, 0x1, RZ ;  /* 0x0420000005057989 */ /* 0x000fe800000e00ff */
[----:B------:R-:W-:Y:S04]  /*0da0*/  LDS.64 R24, [UR5+0x10] ;  /* 0x00001005ff187984 */ /* 0x000fe80008000a00 */
[----:B------:R-:W0:Y:S04]  /*0db0*/  LDS.64 R6, [UR5] ;  /* 0x00000005ff067984 */ /* 0x000e280008000a00 */
[----:B------:R-:W-:Y:S04]  /*0dc0*/  LDS R44, [UR5+0x8] ;  /* 0x00000805ff2c7984 */ /* 0x000fe80008000800 */
[----:B------:R-:W1:Y:S04]  /*0dd0*/  LDS R45, [UR5+0x18] ;  /* 0x00001805ff2d7984 */ /* 0x000e680008000800 */
[----:B------:R-:W-:Y:S01]  /*0de0*/  LDS R41, [UR5+0x28] ;  /* 0x00002805ff297984 */ /* 0x000fe20008000800 */
[----:B0-----:R-:W-:-:S05]  /*0df0*/  IADD3 R47, P6, PT, R6, R24, RZ ;  /* 0x00000018062f7210 */ /* 0x001fca0007fde0ff */
[----:B------:R-:W-:Y:S01]  /*0e00*/  IMAD.X R53, R7, 0x1, R25, P6 ;  /* 0x0000000107357824 */ /* 0x000fe200030e0619 */
[----:B------:R-:W-:-:S04]  /*0e10*/  ISETP.NE.U32.AND P6, PT, R24, RZ, PT ;  /* 0x000000ff1800720c */ /* 0x000fc80003fc5070 */
[----:B------:R-:W-:Y:S02]  /*0e20*/  ISETP.NE.AND.EX P6, PT, R25, RZ, PT, P6 ;  /* 0x000000ff1900720c */ /* 0x000fe40003fc5360 */
[----:B------:R-:W0:Y:S11]  /*0e30*/  LDS.64 R24, [UR5+0x20] ;  /* 0x00002005ff187984 */ /* 0x000e360008000a00 */
[----:B-1----:R-:W-:Y:S01]  /*0e40*/  @!P6 FADD R45, R44, R45 ;  /* 0x0000002d2c2de221 */ /* 0x002fe20000000000 */
[----:B0-----:R-:W-:-:S05]  /*0e50*/  IADD3 R49, P6, PT, R24, R47, RZ ;  /* 0x0000002f18317210 */ /* 0x001fca0007fde0ff */
[----:B------:R-:W-:Y:S01]  /*0e60*/  IMAD.X R51, R25, 0x1, R53, P6 ;  /* 0x0000000119337824 */ /* 0x000fe200030e0635 */
[----:B------:R-:W-:-:S04]  /*0e70*/  ISETP.NE.AND P6, PT, R42, 0x2, PT ;  /* 0x000000022a00780c */ /* 0x000fc80003fc5270 */
[----:B------:R-:W-:Y:S02]  /*0e80*/  SEL R48, R47, R6, !P6 ;  /* 0x000000062f307207 */ /* 0x000fe40007000000 */
[----:B------:R-:W-:Y:S02]  /*0e90*/  SEL R50, R53, R7, !P6 ;  /* 0x0000000735327207 */ /* 0x000fe40007000000 */
[----:B------:R-:W0:Y:S01]  /*0ea0*/  LDS.64 R6, [UR5+0x30] ;  /* 0x00003005ff067984 */ /* 0x000e220008000a00 */
[----:B------:R-:W-:Y:S02]  /*0eb0*/  FSEL R44, R45, R44, !P6 ;  /* 0x0000002c2d2c7208 */ /* 0x000fe40007000000 */
[----:B------:R-:W-:Y:S02]  /*0ec0*/  ISETP.NE.U32.AND P6, PT, R24, RZ, PT ;  /* 0x000000ff1800720c */ /* 0x000fe40003fc5070 */
[----:B------:R-:W1:Y:S02]  /*0ed0*/  LDS R24, [UR5+0x38] ;  /* 0x00003805ff187984 */ /* 0x000e640008000800 */
[----:B------:R-:W-:-:S13]  /*0ee0*/  ISETP.NE.AND.EX P6, PT, R25, RZ, PT, P6 ;  /* 0x000000ff1900720c */ /* 0x000fda0003fc5360 */
[----:B------:R-:W-:Y:S01]  /*0ef0*/  @!P6 FADD R41, R45, R41 ;  /* 0x000000292d29e221 */ /* 0x000fe20000000000 */
[----:B0-----:R-:W-:-:S05]  /*0f00*/  IADD3 R25, P6, PT, R6, R49, RZ ;  /* 0x0000003106197210 */ /* 0x001fca0007fde0ff */
[----:B------:R-:W-:Y:S01]  /*0f10*/  IMAD.X R47, R7, 0x1, R51, P6 ;  /* 0x00000001072f7824 */ /* 0x000fe200030e0633 */
[----:B------:R-:W-:-:S04]  /*0f20*/  ISETP.NE.AND P6, PT, R42, 0x3, PT ;  /* 0x000000032a00780c */ /* 0x000fc80003fc5270 */
[----:B------:R-:W-:Y:S02]  /*0f30*/  SEL R48, R49, R48, !P6 ;  /* 0x0000003031307207 */ /* 0x000fe40007000000 */
[----:B------:R-:W-:Y:S02]  /*0f40*/  SEL R50, R51, R50, !P6 ;  /* 0x0000003233327207 */ /* 0x000fe40007000000 */
[----:B------:R-:W-:Y:S02]  /*0f50*/  FSEL R44, R41, R44, !P6 ;  /* 0x0000002c292c7208 */ /* 0x000fe40007000000 */
        /* <DEDUP_REMOVED lines=8> */
[----:B------:R-:W-:Y:S01]  /*0fe0*/  SEL R50, R47, R50, !P6 ;  /* 0x000000322f327207 */ /* 0x000fe20007000000 */
[----:B------:R-:W0:Y:S01]  /*0ff0*/  LDS R25, [UR5+0x48] ;  /* 0x00004805ff197984 */ /* 0x000e220008000800 */
[----:B------:R-:W-:Y:S02]  /*1000*/  FSEL R44, R24, R44, !P6 ;  /* 0x0000002c182c7208 */ /* 0x000fe40007000000 */
[----:B------:R-:W-:-:S04]  /*1010*/  ISETP.NE.U32.AND P6, PT, R6, RZ, PT ;  /* 0x000000ff0600720c */ /* 0x000fc80003fc5070 */
[----:B------:R-:W-:Y:S02]  /*1020*/  ISETP.NE.AND.EX P6, PT, R7, RZ, PT, P6 ;  /* 0x000000ff0700720c */ /* 0x000fe40003fc5360 */
[----:B------:R-:W1:Y:S11]  /*1030*/  LDS.64 R6, [UR5+0x50] ;  /* 0x00005005ff067984 */ /* 0x000e760008000a00 */
[----:B0-----:R-:W-:Y:S01]  /*1040*/  @!P6 FADD R25, R24, R25 ;  /* 0x000000191819e221 */ /* 0x001fe20000000000 */
[----:B-1----:R-:W-:-:S05]  /*1050*/  IADD3 R47, P6, PT, R6, R41, RZ ;  /* 0x00000029062f7210 */ /* 0x002fca0007fde0ff */
        /* <DEDUP_REMOVED lines=14> */
[----:B------:R-:W-:Y:S02]  /*1140*/  FSEL R47, R41, R44, !P6 ;  /* 0x0000002c292f7208 */ /* 0x000fe40007000000 */
[----:B------:R-:W0:Y:S01]  /*1150*/  LDS R44, [UR5+0x68] ;  /* 0x00006805ff2c7984 */ /* 0x000e220008000800 */
[----:B------:R-:W-:Y:S02]  /*1160*/  SEL R48, R49, R48, !P6 ;  /* 0x0000003031307207 */ /* 0x000fe40007000000 */
[----:B------:R-:W-:Y:S02]  /*1170*/  ISETP.NE.U32.AND P6, PT, R6, RZ, PT ;  /* 0x000000ff0600720c */ /* 0x000fe40003fc5070 */
[----:B------:R-:W-:Y:S02]  /*1180*/  SHFL.UP PT, R6, R43, 0x1, RZ ;  /* 0x042000002b067989 */ /* 0x000fe400000e00ff */
[----:B------:R-:W-:-:S02]  /*1190*/  ISETP.NE.AND.EX P6, PT, R7, RZ, PT, P6 ;  /* 0x000000ff0700720c */ /* 0x000fc40003fc5360 */
[----:B------:R-:W-:Y:S11]  /*11a0*/  LDS R43, [UR5+0x78] ;  /* 0x00007805ff2b7984 */ /* 0x000ff60008000800 */
[----:B0-----:R-:W-:Y:S01]  /*11b0*/  @!P6 FADD R44, R41, R44 ;  /* 0x0000002c292ce221 */ /* 0x001fe20000000000 */
[----:B------:R-:W-:-:S02]  /*11c0*/  ISETP.NE.AND P6, PT, R42, 0x7, PT ;  /* 0x000000072a00780c */ /* 0x000fc40003fc5270 */
[----:B------:R-:W0:Y:S01]  /*11d0*/  SHFL.UP PT, R42, R4, 0x1, RZ ;  /* 0x04200000042a7989 */ /* 0x000e2200000e00ff */
[----:B------:R-:W-:Y:S02]  /*11e0*/  SEL R41, R5, RZ, P5 ;  /* 0x000000ff05297207 */ /* 0x000fe40002800000 */
[----:B------:R-:W-:Y:S02]  /*11f0*/  SEL R7, R25, R24, !P6 ;  /* 0x0000001819077207 */ /* 0x000fe40007000000 */
[----:B------:R-:W-:Y:S02]  /*1200*/  SEL R24, R45, R48, !P6 ;  /* 0x000000302d187207 */ /* 0x000fe40007000000 */
[----:B------:R-:W-:Y:S02]  /*1210*/  FSEL R47, R44, R47, !P6 ;  /* 0x0000002f2c2f7208 */ /* 0x000fe40007000000 */
[----:B------:R-:W-:-:S04]  /*1220*/  ISETP.NE.U32.AND P6, PT, R7, RZ, PT ;  /* 0x000000ff0700720c */ /* 0x000fc80003fc5070 */
[----:B------:R-:W-:-:S13]  /*1230*/  ISETP.NE.AND.EX P6, PT, R24, RZ, PT, P6 ;  /* 0x000000ff1800720c */ /* 0x000fda0003fc5360 */
[----:B------:R-:W-:Y:S01]  /*1240*/  @!P6 FADD R47, RZ, R47 ;  /* 0x0000002fff2fe221 */ /* 0x000fe20000000000 */
[----:B------:R-:W-:-:S04]  /*1250*/  ISETP.GE.U32.AND P6, PT, R0, 0x20, PT ;  /* 0x000000200000780c */ /* 0x000fc80003fc6070 */
[----:B------:R-:W-:Y:S02]  /*1260*/  SEL R7, R7, RZ, P6 ;  /* 0x000000ff07077207 */ /* 0x000fe40003000000 */
[----:B------:R-:W-:Y:S02]  /*1270*/  SEL R24, R24, RZ, P6 ;  /* 0x000000ff18187207 */ /* 0x000fe40003000000 */
[----:B------:R-:W-:Y:S02]  /*1280*/  FSEL R47, R47, RZ, P6 ;  /* 0x000000ff2f2f7208 */ /* 0x000fe40003000000 */
[C---:B0-----:R-:W-:Y:S02]  /*1290*/  ISETP.NE.U32.AND P6, PT, R42.reuse, RZ, PT ;  /* 0x000000ff2a00720c */ /* 0x041fe40003fc5070 */
[----:B------:R-:W-:Y:S02]  /*12a0*/  SEL R42, R42, RZ, P5 ;  /* 0x000000ff2a2a7207 */ /* 0x000fe40002800000 */
[----:B------:R-:W-:-:S02]  /*12b0*/  ISETP.NE.AND.EX P6, PT, R5, RZ, PT, P6 ;  /* 0x000000ff0500720c */ /* 0x000fc40003fc5360 */
[----:B------:R-:W0:Y:S11]  /*12c0*/  LDS.64 R4, [UR5+0x70] ;  /* 0x00007005ff047984 */ /* 0x000e360008000a00 */
[----:B------:R-:W-:Y:S01]  /*12d0*/  @!P6 FADD R6, R6, R47 ;  /* 0x0000002f0606e221 */ /* 0x000fe20000000000 */
[----:B------:R-:W-:-:S04]  /*12e0*/  IADD3 R42, P6, PT, R42, R7, RZ ;  /* 0x000000072a2a7210 */ /* 0x000fc80007fde0ff */
[----:B------:R-:W-:Y:S01]  /*12f0*/  FSEL R23, R47, R6, !P5 ;  /* 0x000000062f177208 */ /* 0x000fe20006800000 */
[----:B------:R-:W-:Y:S01]  /*1300*/  IMAD.X R41, R41, 0x1, R24, P6 ;  /* 0x0000000129297824 */ /* 0x000fe200030e0618 */
[----:B------:R-:W-:Y:S02]  /*1310*/  ISETP.NE.U32.AND P6, PT, R38, RZ, PT ;  /* 0x000000ff2600720c */ /* 0x000fe40003fc5070 */
[----:B------:R-:W-:Y:S02]  /*1320*/  ISETP.NE.AND P5, PT, R8, R10, PT ;  /* 0x0000000a0800720c */ /* 0x000fe40003fa5270 */
[----:B------:R-:W-:Y:S02]  /*1330*/  ISETP.NE.AND.EX P6, PT, RZ, UR4, PT, P6 ;  /* 0x00000004ff007c0c */ /* 0x000fe4000bfc5360 */
[----:B------:R-:W-:-:S05]  /*1340*/  SEL R47, RZ, 0x1, !P2 ;  /* 0x00000001ff2f7807 */ /* 0x000fca0005000000 */
[----:B------:R-:W-:-:S06]  /*1350*/  IMAD.IADD R47, R38, 0x1, R47 ;  /* 0x00000001262f7824 */ /* 0x000fcc00078e022f */
[----:B------:R-:W-:-:S04]  /*1360*/  @!P6 FADD R3, R3, R23 ;  /* 0x000000170303e221 */ /* 0x000fc80000000000 */
[----:B------:R-:W-:Y:S01]  /*1370*/  @!P2 FADD R9, R9, R3 ;  /* 0x000000030909a221 */ /* 0x000fe20000000000 */
[----:B0-----:R-:W-:-:S03]  /*1380*/  IADD3 R6, P2, PT, R4, R25, RZ ;  /* 0x0000001904067210 */ /* 0x001fc60007f5e0ff */
[----:B------:R-:W-:Y:S01]  /*1390*/  @!P5 FADD R11, R11, R9 ;  /* 0x000000090b0bd221 */ /* 0x000fe20000000000 */
[----:B------:R-:W-:Y:S01]  /*13a0*/  ISETP.NE.AND P5, PT, R46, RZ, PT ;  /* 0x000000ff2e00720c */ /* 0x000fe20003fa5270 */
[----:B------:R-:W-:Y:S01]  /*13b0*/  IMAD.X R7, R5, 0x1, R45, P2 ;  /* 0x0000000105077824 */ /* 0x000fe200010e062d */
[----:B------:R-:W-:-:S04]  /*13c0*/  ISETP.NE.U32.AND P2, PT, R4, RZ, PT ;  /* 0x000000ff0400720c */ /* 0x000fc80003f45070 */
[----:B------:R-:W-:-:S07]  /*13d0*/  ISETP.NE.AND.EX P2, PT, R5, RZ, PT, P2 ;  /* 0x000000ff0500720c */ /* 0x000fce0003f45320 */
[----:B------:R-:W-:Y:S01]  /*13e0*/  @!P5 FADD R13, R13, R11 ;  /* 0x0000000b0d0dd221 */ /* 0x000fe20000000000 */
[----:B------:R-:W-:-:S03]  /*13f0*/  ISETP.NE.AND P5, PT, R0, RZ, PT ;  /* 0x000000ff0000720c */ /* 0x000fc60003fa5270 */
[----:B------:R-:W-:Y:S02]  /*1400*/  @!P4 FADD R15, R15, R13 ;  /* 0x0000000d0f0fc221 */ /* 0x000fe40000000000 */
[----:B------:R-:W-:Y:S01]  /*1410*/  @!P2 FADD R43, R44, R43 ;  /* 0x0000002b2c2ba221 */ /* 0x000fe20000000000 */
[----:B------:R-:W-:Y:S01]  /*1420*/  ISETP.GE.U32.AND P2, PT, R6, 0x101, PT ;  /* 0x000001010600780c */ /* 0x000fe20003f46070 */
[----:B------:R-:W-:Y:S01]  /*1430*/  @!P3 FADD R17, R17, R15 ;  /* 0x0000000f1111b221 */ /* 0x000fe20000000000 */
[----:B------:R-:W-:Y:S02]  /*1440*/  IADD3 R44, P3, PT, R38, R42, RZ ;  /* 0x0000002a262c7210 */ /* 0x000fe40007f7e0ff */
[C---:B------:R-:W-:Y:S01]  /*1450*/  IADD3 R38, P4, PT, R42.reuse, R47, RZ ;  /* 0x0000002f2a267210 */ /* 0x040fe20007f9e0ff */
[----:B------:R-:W-:Y:S01]  /*1460*/  @!P0 FADD R19, R19, R17 ;  /* 0x0000001113138221 */ /* 0x000fe20000000000 */
[----:B------:R-:W-:Y:S01]  /*1470*/  ISETP.GE.AND.EX P2, PT, R7, RZ, PT, P2 ;  /* 0x000000ff0700720c */ /* 0x000fe20003f46320 */
[----:B------:R-:W0:Y:S01]  /*1480*/  @!P5 LDC.64 R24, c[0x0][0x3a8] ;  /* 0x0000ea00ff18db82 */ /* 0x000e220000000a00 */
[----:B------:R-:W-:Y:S01]  /*1490*/  @!P5 IMAD.MOV.U32 R4, RZ, RZ, R43 ;  /* 0x000000ffff04d224 */ /* 0x000fe200078e002b */
[----:B------:R-:W-:Y:S01]  /*14a0*/  IADD3 R40, P0, PT, R42, R40, RZ ;  /* 0x000000282a287210 */ /* 0x000fe20007f1e0ff */
[----:B------:R-:W-:-:S02]  /*14b0*/  @!P5 IMAD.MOV.U32 R5, RZ, RZ, 0x65 ;  /* 0x00000065ff05d424 */ /* 0x000fc400078e00ff */
[----:B------:R-:W-:Y:S01]  /*14c0*/  @!P1 FADD R21, R21, R19 ;  /* 0x0000001315159221 */ /* 0x000fe20000000000 */
[----:B------:R-:W-:Y:S01]  /*14d0*/  IMAD.X R43, R41, 0x1, R34, P4 ;  /* 0x00000001292b7824 */ /* 0x000fe200020e0622 */
[C---:B------:R-:W-:Y:S01]  /*14e0*/  IADD3 R35, P4, PT, R42.reuse, R35, RZ ;  /* 0x000000232a237210 */ /* 0x040fe20007f9e0ff */
[----:B0-----:R0:W-:Y:S01]  /*14f0*/  @!P5 ST.E.128.STRONG.GPU desc[UR8][R24.64+0x200], R4 ;  /* 0x000200041800d985 */ /* 0x0011e2000c10fd08 */
[----:B------:R-:W-:-:S05]  /*1500*/  IADD3 R39, P5, PT, R42, R39, RZ ;  /* 0x000000272a277210 */ /* 0x000fca0007fbe0ff */
[----:B------:R-:W-:Y:S01]  /*1510*/  IMAD.X R36, R41, 0x1, R36, P5 ;  /* 0x0000000129247824 */ /* 0x000fe200028e0624 */
[----:B------:R-:W-:-:S05]  /*1520*/  IADD3 R37, P5, PT, R42, R37, RZ ;  /* 0x000000252a257210 */ /* 0x000fca0007fbe0ff */
[C---:B------:R-:W-:Y:S02]  /*1530*/  IMAD.X R26, R41.reuse, 0x1, R26, P5 ;  /* 0x00000001291a7824 */ /* 0x040fe400028e061a */
[C---:B0-----:R-:W-:Y:S01]  /*1540*/  IMAD.X R5, R41.reuse, 0x1, R32, P0 ;  /* 0x0000000129057824 */ /* 0x041fe200000e0620 */
[C---:B------:R-:W-:Y:S01]  /*1550*/  IADD3 R33, P0, PT, R42.reuse, R33, RZ ;  /* 0x000000212a217210 */ /* 0x040fe20007f1e0ff */
[C---:B------:R-:W-:Y:S01]  /*1560*/  IMAD.X R4, R41.reuse, 0x1, R31, P4 ;  /* 0x0000000129047824 */ /* 0x040fe200020e061f */
[----:B------:R-:W-:Y:S02]  /*1570*/  IADD3 R29, P4, PT, R42, R29, RZ ;  /* 0x0000001d2a1d7210 */ /* 0x000fe40007f9e0ff */
[C---:B------:R-:W-:Y:S01]  /*1580*/  IADD3.X R31, PT, PT, R41.reuse, UR4, RZ, P3, !PT ;  /* 0x00000004291f7c10 */ /* 0x040fe20009ffe4ff */
[C---:B------:R-:W-:Y:S02]  /*1590*/  IMAD.X R28, R41.reuse, 0x1, R28, P0 ;  /* 0x00000001291c7824 */ /* 0x040fe400000e061c */
        /* <DEDUP_REMOVED lines=34> */
[----:B------:R-:W0:Y:S01]  /*17c0*/  LDCU.128 UR16, c[0x0][0x390] ;  /* 0x00007200ff1077ac */ /* 0x000e220008000c00 */
[----:B------:R-:W-:Y:S01]  /*17d0*/  IMAD.MOV.U32 R20, RZ, RZ, RZ ;  /* 0x000000ffff147224 */ /* 0x000fe200078e00ff */
[----:B------:R-:W-:Y:S02]  /*17e0*/  BSSY.RECONVERGENT B0, `(.L_x_1490) ;  /* 0x000002a000007945 */ /* 0x000fe40003800200 */
        /* <DEDUP_REMOVED lines=9> */
[----:B0-----:R-:W-:Y:S05]  /*1880*/  @!P1 BRA `(.L_x_1491) ;  /* 0x00000000007c9947 */ /* 0x001fea0003800000 */
[----:B------:R-:W0:Y:S01]  /*1890*/  LDCU.128 UR12, c[0x0][0x390] ;  /* 0x00007200ff0c77ac */ /* 0x000e220008000c00 */
[----:B------:R-:W-:Y:S01]  /*18a0*/  SHF.R.U64 R14, R3, 0x8, R2 ;  /* 0x00000008030e7819 */ /* 0x000fe20000001202 */
[C---:B------:R-:W-:Y:S01]  /*18b0*/  IMAD.SHL.U32 R10, R21.reuse, 0x4, RZ ;  /* 0x00000004150a7824 */ /* 0x040fe200078e00ff */
[----:B------:R-:W-:Y:S01]  /*18c0*/  SHF.L.U64.HI R11, R21, 0x2, R20 ;  /* 0x00000002150b7819 */ /* 0x000fe20000010214 */
[----:B------:R-:W-:Y:S01]  /*18d0*/  IMAD.MOV.U32 R15, RZ, RZ, RZ ;  /* 0x000000ffff0f7224 */ /* 0x000fe200078e00ff */
[----:B------:R-:W-:Y:S01]  /*18e0*/  LEA R0, R0, UR5, 0x3 ;  /* 0x0000000500007c11 */ /* 0x000fe2000f8e18ff */
[----:B------:R-:W-:-:S05]  /*18f0*/  VIADD R14, R14, 0x1 ;  /* 0x000000010e0e7836 */ /* 0x000fca0000000000 */
[----:B------:R-:W-:-:S04]  /*1900*/  LOP3.LUT R14, R14, 0x3, RZ, 0xc0, !PT ;  /* 0x000000030e0e7812 */ /* 0x000fc800078ec0ff */
[----:B------:R-:W-:Y:S02]  /*1910*/  LEA R21, P3, R14, R21, 0x8 ;  /* 0x000000150e157211 */ /* 0x000fe400078640ff */
[C---:B0-----:R-:W-:Y:S02]  /*1920*/  IADD3 R12, P1, PT, R10.reuse, UR14, RZ ;  /* 0x0000000e0a0c7c10 */ /* 0x041fe4000ff3e0ff */
[----:B------:R-:W-:Y:S02]  /*1930*/  IADD3 R10, P2, PT, R10, UR12, RZ ;  /* 0x0000000c0a0a7c10 */ /* 0x000fe4000ff5e0ff */
[C---:B------:R-:W-:Y:S02]  /*1940*/  IADD3.X R13, PT, PT, R11.reuse, UR15, RZ, P1, !PT ;  /* 0x0000000f0b0d7c10 */ /* 0x040fe40008ffe4ff */
[----:B------:R-:W-:Y:S02]  /*1950*/  IADD3.X R11, PT, PT, R11, UR13, RZ, P2, !PT ;  /* 0x0000000d0b0b7c10 */ /* 0x000fe400097fe4ff */
[----:B------:R-:W-:-:S07]  /*1960*/  LEA.HI.X R20, R14, R20, R15, 0x8, P3 ;  /* 0x000000140e147211 */ /* 0x000fce00018f440f */
.L_x_1492:
        /* <DEDUP_REMOVED lines=17> */
.L_x_1491:
[----:B------:R-:W-:Y:S05]  /*1a80*/  BSYNC.RECONVERGENT B0 ;  /* 0x0000000000007941 */ /* 0x000fea0003800200 */
.L_x_1490:
[----:B------:R-:W-:Y:S05]  /*1a90*/  @!P0 EXIT ;  /* 0x000000000000894d */ /* 0x000fea0003800000 */
.L_x_1493:
        /* <DEDUP_REMOVED lines=31> */
.L_x_1489:
[----:B------:R-:W-:Y:S01]  /*1c90*/  BSSY.RECONVERGENT B0, `(.L_x_1494) ;  /* 0x000000e000007945 */ /* 0x000fe20003800200 */
[----:B------:R-:W-:Y:S02]  /*1ca0*/  ISETP.NE.AND P1, PT, R20, R27, PT ;  /* 0x0000001b1400720c */ /* 0x000fe40003f25270 */
[----:B------:R-:W-:Y:S02]  /*1cb0*/  ISETP.NE.AND P4, PT, R2, R8, PT ;  /* 0x000000080200720c */ /* 0x000fe40003f85270 */
[----:B------:R-:W-:Y:S01]  /*1cc0*/  ISETP.NE.AND P0, PT, R8, R10, PT ;  /* 0x0000000a0800720c */ /* 0x000fe20003f05270 */
[----:B------:R-:W-:-:S12]  /*1cd0*/  @!P6 BRA `(.L_x_1495) ;  /* 0x000000000024e947 */ /* 0x000fd80003800000 */
[----:B------:R-:W0:Y:S01]  /*1ce0*/  LDCU.128 UR4, c[0x0][0x390] ;  /* 0x00007200ff0477ac */ /* 0x000e220008000c00 */
[C---:B------:R-:W-:Y:S01]  /*1cf0*/  IMAD.SHL.U32 R24, R42.reuse, 0x4, RZ ;  /* 0x000000042a187824 */ /* 0x040fe200078e00ff */
[----:B------:R-:W-:-:S04]  /*1d00*/  SHF.L.U64.HI R41, R42, 0x2, R41 ;  /* 0x000000022a297819 */ /* 0x000fc80000010229 */
[C---:B0-----:R-:W-:Y:S02]  /*1d10*/  IADD3 R6, P2, PT, R24.reuse, UR4, RZ ;  /* 0x0000000418067c10 */ /* 0x041fe4000ff5e0ff */
[----:B------:R-:W-:Y:S02]  /*1d20*/  IADD3 R24, P3, PT, R24, UR6, RZ ;  /* 0x0000000618187c10 */ /* 0x000fe4000ff7e0ff */
[C---:B------:R-:W-:Y:S02]  /*1d30*/  IADD3.X R7, PT, PT, R41.reuse, UR5, RZ, P2, !PT ;  /* 0x0000000529077c10 */ /* 0x040fe400097fe4ff */
[----:B------:R-:W-:-:S03]  /*1d40*/  IADD3.X R25, PT, PT, R41, UR7, RZ, P3, !PT ;  /* 0x0000000729197c10 */ /* 0x000fc60009ffe4ff */
[----:B------:R0:W-:Y:S04]  /*1d50*/  STG.E desc[UR8][R6.64], R22 ;  /* 0x0000001606007986 */ /* 0x0001e8000c101908 */
[----:B------:R0:W-:Y:S02]  /*1d60*/  STG.E desc[UR8][R24.64], R23 ;  /* 0x0000001718007986 */ /* 0x0001e4000c101908 */
.L_x_1495:
[----:B------:R-:W-:Y:S05]  /*1d70*/  BSYNC.RECONVERGENT B0 ;  /* 0x0000000000007941 */ /* 0x000fea0003800200 */
.L_x_1494:
[----:B------:R-:W-:Y:S04]  /*1d80*/  BSSY.RECONVERGENT B0, `(.L_x_1496) ;  /* 0x000000b000007945 */ /* 0x000fe80003800200 */
[----:B------:R-:W-:Y:S05]  /*1d90*/  @!P4 BRA `(.L_x_1497) ;  /* 0x000000000024c947 */ /* 0x000fea0003800000 */
[----:B------:R-:W1:Y:S01]  /*1da0*/  LDCU.128 UR4, c[0x0][0x390] ;  /* 0x00007200ff0477ac */ /* 0x000e620008000c00 */
[C---:B0-----:R-:W-:Y:S01]  /*1db0*/  IMAD.SHL.U32 R22, R44.reuse, 0x4, RZ ;  /* 0x000000042c167824 */ /* 0x041fe200078e00ff */
[----:B------:R-:W-:-:S04]  /*1dc0*/  SHF.L.U64.HI R44, R44, 0x2, R31 ;  /* 0x000000022c2c7819 */ /* 0x000fc8000001021f */
[C---:B-1----:R-:W-:Y:S02]  /*1dd0*/  IADD3 R6, P2, PT, R22.reuse, UR4, RZ ;  /* 0x0000000416067c10 */ /* 0x042fe4000ff5e0ff */
[----:B------:R-:W-:Y:S02]  /*1de0*/  IADD3 R22, P3, PT, R22, UR6, RZ ;  /* 0x0000000616167c10 */ /* 0x000fe4000ff7e0ff */
[C---:B------:R-:W-:Y:S02]  /*1df0*/  IADD3.X R7, PT, PT, R44.reuse, UR5, RZ, P2, !PT ;  /* 0x000000052c077c10 */ /* 0x040fe400097fe4ff */
[----:B------:R-:W-:-:S03]  /*1e00*/  IADD3.X R23, PT, PT, R44, UR7, RZ, P3, !PT ;  /* 0x000000072c177c10 */ /* 0x000fc60009ffe4ff */
[----:B------:R1:W-:Y:S04]  /*1e10*/  STG.E desc[UR8][R6.64], R2 ;  /* 0x0000000206007986 */ /* 0x0003e8000c101908 */
[----:B------:R1:W-:Y:S02]  /*1e20*/  STG.E desc[UR8][R22.64], R3 ;  /* 0x0000000316007986 */ /* 0x0003e4000c101908 */
.L_x_1497:
[----:B------:R-:W-:Y:S05]  /*1e30*/  BSYNC.RECONVERGENT B0 ;  /* 0x0000000000007941 */ /* 0x000fea0003800200 */
.L_x_1496:
[----:B------:R-:W-:Y:S01]  /*1e40*/  BSSY.RECONVERGENT B0, `(.L_x_1498) ;  /* 0x0000010000007945 */ /* 0x000fe20003800200 */
[----:B------:R-:W-:Y:S02]  /*1e50*/  ISETP.NE.AND P2, PT, R10, R12, PT ;  /* 0x0000000c0a00720c */ /* 0x000fe40003f45270 */
[----:B------:R-:W-:Y:S02]  /*1e60*/  ISETP.NE.AND P3, PT, R12, R14, PT ;  /* 0x0000000e0c00720c */ /* 0x000fe40003f65270 */
[----:B------:R-:W-:Y:S02]  /*1e70*/  ISETP.NE.AND P4, PT, R14, R16, PT ;  /* 0x000000100e00720c */ /* 0x000fe40003f85270 */
[----:B------:R-:W-:Y:S02]  /*1e80*/  ISETP.NE.AND P5, PT, R16, R18, PT ;  /* 0x000000121000720c */ /* 0x000fe40003fa5270 */
[----:B------:R-:W-:Y:S01]  /*1e90*/  ISETP.NE.AND P6, PT, R18, R20, PT ;  /* 0x000000141200720c */ /* 0x000fe20003fc5270 */
[----:B------:R-:W-:-:S12]  /*1ea0*/  @!P0 BRA `(.L_x_1499) ;  /* 0x0000000000248947 */ /* 0x000fd80003800000 */
[----:B------:R-:W2:Y:S01]  /*1eb0*/  LDCU.128 UR4, c[0x0][0x390] ;  /* 0x00007200ff0477ac */ /* 0x000ea20008000c00 */
[C---:B01----:R-:W-:Y:S01]  /*1ec0*/  IMAD.SHL.U32 R6, R38.reuse, 0x4, RZ ;  /* 0x0000000426067824 */ /* 0x043fe200078e00ff */
[----:B------:R-:W-:-:S04]  /*1ed0*/  SHF.L.U64.HI R43, R38, 0x2, R43 ;  /* 0x00000002262b7819 */ /* 0x000fc8000001022b */
[----:B--2---:R-:W-:-:S04]  /*1ee0*/  IADD3 R2, P0, PT, R6, UR4, RZ ;  /* 0x0000000406027c10 */ /* 0x004fc8000ff1e0ff */
[----:B------:R-:W-:Y:S02]  /*1ef0*/  IADD3.X R3, PT, PT, R43, UR5, RZ, P0, !PT ;  /* 0x000000052b037c10 */ /* 0x000fe400087fe4ff */
[----:B------:R-:W-:-:S03]  /*1f00*/  IADD3 R6, P0, PT, R6, UR6, RZ ;  /* 0x0000000606067c10 */ /* 0x000fc6000ff1e0ff */
[----:B------:R2:W-:Y:S01]  /*1f10*/  STG.E desc[UR8][R2.64], R8 ;  /* 0x0000000802007986 */ /* 0x0005e2000c101908 */
[----:B------:R-:W-:-:S05]  /*1f20*/  IADD3.X R7, PT, PT, R43, UR7, RZ, P0, !PT ;  /* 0x000000072b077c10 */ /* 0x000fca00087fe4ff */
[----:B------:R2:W-:Y:S04]  /*1f30*/  STG.E desc[UR8][R6.64], R9 ;  /* 0x0000000906007986 */ /* 0x0005e8000c101908 */
.L_x_1499:
[----:B------:R-:W-:Y:S05]  /*1f40*/  BSYNC.RECONVERGENT B0 ;  /* 0x0000000000007941 */ /* 0x000fea0003800200 */
.L_x_1498:
[----:B------:R-:W-:Y:S04]  /*1f50*/  BSSY.RECONVERGENT B0, `(.L_x_1500) ;  /* 0x000000b000007945 */ /* 0x000fe80003800200 */
[----:B------:R-:W-:Y:S05]  /*1f60*/  @!P2 BRA `(.L_x_1501) ;  /* 0x000000000024a947 */ /* 0x000fea0003800000 */
[----:B------:R-:W3:Y:S01]  /*1f70*/  LDCU.128 UR4, c[0x0][0x390] ;  /* 0x00007200ff0477ac */ /* 0x000ee20008000c00 */
[C---:B012---:R-:W-:Y:S01]  /*1f80*/  IMAD.SHL.U32 R6, R39.reuse, 0x4, RZ ;  /* 0x0000000427067824 */ /* 0x047fe200078e00ff */
[----:B------:R-:W-:-:S04]  /*1f90*/  SHF.L.U64.HI R36, R39, 0x2, R36 ;  /* 0x0000000227247819 */ /* 0x000fc80000010224 */
[C---:B---3--:R-:W-:Y:S02]  /*1fa0*/  IADD3 R2, P0, PT, R6.reuse, UR4, RZ ;  /* 0x0000000406027c10 */ /* 0x048fe4000ff1e0ff */
[----:B------:R-:W-:Y:S02]  /*1fb0*/  IADD3 R6, P2, PT, R6, UR6, RZ ;  /* 0x0000000606067c10 */ /* 0x000fe4000ff5e0ff */
[C---:B------:R-:W-:Y:S02]  /*1fc0*/  IADD3.X R3, PT, PT, R36.reuse, UR5, RZ, P0, !PT ;  /* 0x0000000524037c10 */ /* 0x040fe400087fe4ff */
[----:B------:R-:W-:-:S03]  /*1fd0*/  IADD3.X R7, PT, PT, R36, UR7, RZ, P2, !PT ;  /* 0x0000000724077c10 */ /* 0x000fc600097fe4ff */
[----:B------:R3:W-:Y:S04]  /*1fe0*/  STG.E desc[UR8][R2.64], R10 ;  /* 0x0000000a02007986 */ /* 0x0007e8000c101908 */
[----:B------:R3:W-:Y:S02]  /*1ff0*/  STG.E desc[UR8][R6.64], R11 ;  /* 0x0000000b06007986 */ /* 0x0007e4000c101908 */
.L_x_1501:
[----:B------:R-:W-:Y:S05]  /*2000*/  BSYNC.RECONVERGENT B0 ;  /* 0x0000000000007941 */ /* 0x000fea0003800200 */
.L_x_1500:
[----:B------:R-:W-:Y:S04]  /*2010*/  BSSY.RECONVERGENT B0, `(.L_x_1502) ;  /* 0x000000b000007945 */ /* 0x000fe80003800200 */
[----:B------:R-:W-:Y:S05]  /*2020*/  @!P3 BRA `(.L_x_1503) ;  /* 0x000000000024b947 */ /* 0x000fea0003800000 */
[----:B------:R-:W4:Y:S01]  /*2030*/  LDCU.128 UR4, c[0x0][0x390] ;  /* 0x00007200ff0477ac */ /* 0x000f220008000c00 */
[C---:B0123--:R-:W-:Y:S01]  /*2040*/  IMAD.SHL.U32 R6, R40.reuse, 0x4, RZ ;  /* 0x0000000428067824 */ /* 0x04ffe200078e00ff */
[----:B------:R-:W-:-:S04]  /*2050*/  SHF.L.U64.HI R5, R40, 0x2, R5 ;  /* 0x0000000228057819 */ /* 0x000fc80000010205 */
[C---:B----4-:R-:W-:Y:S02]  /*2060*/  IADD3 R2, P0, PT, R6.reuse, UR4, RZ ;  /* 0x0000000406027c10 */ /* 0x050fe4000ff1e0ff */
[----:B------:R-:W-:Y:S02]  /*2070*/  IADD3 R6, P2, PT, R6, UR6, RZ ;  /* 0x0000000606067c10 */ /* 0x000fe4000ff5e0ff */
[C---:B------:R-:W-:Y:S02]  /*2080*/  IADD3.X R3, PT, PT, R5.reuse, UR5, RZ, P0, !PT ;  /* 0x0000000505037c10 */ /* 0x040fe400087fe4ff */
[----:B------:R-:W-:-:S03]  /*2090*/  IADD3.X R7, PT, PT, R5, UR7, RZ, P2, !PT ;  /* 0x0000000705077c10 */ /* 0x000fc600097fe4ff */
[----:B------:R4:W-:Y:S04]  /*20a0*/  STG.E desc[UR8][R2.64], R12 ;  /* 0x0000000c02007986 */ /* 0x0009e8000c101908 */
[----:B------:R4:W-:Y:S02]  /*20b0*/  STG.E desc[UR8][R6.64], R13 ;  /* 0x0000000d06007986 */ /* 0x0009e4000c101908 */
.L_x_1503:
[----:B------:R-:W-:Y:S05]  /*20c0*/  BSYNC.RECONVERGENT B0 ;  /* 0x0000000000007941 */ /* 0x000fea0003800200 */
.L_x_1502:
[----:B------:R-:W-:Y:S04]  /*20d0*/  BSSY.RECONVERGENT B0, `(.L_x_1504) ;  /* 0x000000b000007945 */ /* 0x000fe80003800200 */
[----:B------:R-:W-:Y:S05]  /*20e0*/  @!P4 BRA `(.L_x_1505) ;  /* 0x000000000024c947 */ /* 0x000fea0003800000 */
[----:B------:R-:W1:Y:S01]  /*20f0*/  LDCU.128 UR4, c[0x0][0x390] ;  /* 0x00007200ff0477ac */ /* 0x000e620008000c00 */
[C---:B------:R-:W-:Y:S01]  /*2100*/  IMAD.SHL.U32 R5, R35.reuse, 0x4, RZ ;  /* 0x0000000423057824 */ /* 0x040fe200078e00ff */
[----:B------:R-:W-:-:S04]  /*2110*/  SHF.L.U64.HI R35, R35, 0x2, R4 ;  /* 0x0000000223237819 */ /* 0x000fc80000010204 */
[C---:B-1234-:R-:W-:Y:S02]  /*2120*/  IADD3 R2, P0, PT, R5.reuse, UR4, RZ ;  /* 0x0000000405027c10 */ /* 0x05efe4000ff1e0ff */
[----:B------:R-:W-:Y:S02]  /*2130*/  IADD3 R4, P2, PT, R5, UR6, RZ ;  /* 0x0000000605047c10 */ /* 0x000fe4000ff5e0ff */
[C---:B------:R-:W-:Y:S02]  /*2140*/  IADD3.X R3, PT, PT, R35.reuse, UR5, RZ, P0, !PT ;  /* 0x0000000523037c10 */ /* 0x040fe400087fe4ff */
[----:B------:R-:W-:-:S03]  /*2150*/  IADD3.X R5, PT, PT, R35, UR7, RZ, P2, !PT ;  /* 0x0000000723057c10 */ /* 0x000fc600097fe4ff */
[----:B------:R1:W-:Y:S04]  /*2160*/  STG.E desc[UR8][R2.64], R14 ;  /* 0x0000000e02007986 */ /* 0x0003e8000c101908 */
[----:B------:R1:W-:Y:S02]  /*2170*/  STG.E desc[UR8][R4.64], R15 ;  /* 0x0000000f04007986 */ /* 0x0003e4000c101908 */
.L_x_1505:
[----:B------:R-:W-:Y:S05]  /*2180*/  BSYNC.RECONVERGENT B0 ;  /* 0x0000000000007941 */ /* 0x000fea0003800200 */
.L_x_1504:
[----:B------:R-:W-:Y:S04]  /*2190*/  BSSY.RECONVERGENT B0, `(.L_x_1506) ;  /* 0x000000b000007945 */ /* 0x000fe80003800200 */
[----:B------:R-:W-:Y:S05]  /*21a0*/  @!P5 BRA `(.L_x_1507) ;  /* 0x000000000024d947 */ /* 0x000fea0003800000 */
[----:B------:R-:W2:Y:S01]  /*21b0*/  LDCU.128 UR4, c[0x0][0x390] ;  /* 0x00007200ff0477ac */ /* 0x000ea20008000c00 */
[C---:B-1----:R-:W-:Y:S01]  /*21c0*/  IMAD.SHL.U32 R4, R37.reuse, 0x4, RZ ;  /* 0x0000000425047824 */ /* 0x042fe200078e00ff */
[----:B------:R-:W-:-:S04]  /*21d0*/  SHF.L.U64.HI R26, R37, 0x2, R26 ;  /* 0x00000002251a7819 */ /* 0x000fc8000001021a */
[C---:B--234-:R-:W-:Y:S02]  /*21e0*/  IADD3 R2, P0, PT, R4.reuse, UR4, RZ ;  /* 0x0000000404027c10 */ /* 0x05cfe4000ff1e0ff */
[----:B------:R-:W-:Y:S02]  /*21f0*/  IADD3 R4, P2, PT, R4, UR6, RZ ;  /* 0x0000000604047c10 */ /* 0x000fe4000ff5e0ff */
[C---:B------:R-:W-:Y:S02]  /*2200*/  IADD3.X R3, PT, PT, R26.reuse, UR5, RZ, P0, !PT ;  /* 0x000000051a037c10 */ /* 0x040fe400087fe4ff */
[----:B------:R-:W-:-:S03]  /*2210*/  IADD3.X R5, PT, PT, R26, UR7, RZ, P2, !PT ;  /* 0x000000071a057c10 */ /* 0x000fc600097fe4ff */
[----:B------:R1:W-:Y:S04]  /*2220*/  STG.E desc[UR8][R2.64], R16 ;  /* 0x0000001002007986 */ /* 0x0003e8000c101908 */
[----:B------:R1:W-:Y:S02]  /*2230*/  STG.E desc[UR8][R4.64], R17 ;  /* 0x0000001104007986 */ /* 0x0003e4000c101908 */
.L_x_1507:
[----:B------:R-:W-:Y:S05]  /*2240*/  BSYNC.RECONVERGENT B0 ;  /* 0x0000000000007941 */ /* 0x000fea0003800200 */
.L_x_1506:
        /* <DEDUP_REMOVED lines=11> */
.L_x_1509:
[----:B------:R-:W-:Y:S05]  /*2300*/  BSYNC.RECONVERGENT B0 ;  /* 0x0000000000007941 */ /* 0x000fea0003800200 */
.L_x_1508:
[----:B------:R-:W-:Y:S05]  /*2310*/  @!P1 EXIT ;  /* 0x000000000000994d */ /* 0x000fea0003800000 */
[----:B------:R-:W2:Y:S01]  /*2320*/  LDCU.128 UR4, c[0x0][0x390] ;  /* 0x00007200ff0477ac */ /* 0x000ea20008000c00 */
[C---:B-1----:R-:W-:Y:S01]  /*2330*/  IMAD.SHL.U32 R4, R29.reuse, 0x4, RZ ;  /* 0x000000041d047824 */ /* 0x042fe200078e00ff */
[----:B------:R-:W-:-:S04]  /*2340*/  SHF.L.U64.HI R30, R29, 0x2, R30 ;  /* 0x000000021d1e7819 */ /* 0x000fc8000001021e */
[C---:B--234-:R-:W-:Y:S02]  /*2350*/  IADD3 R2, P0, PT, R4.reuse, UR4, RZ ;  /* 0x0000000404027c10 */ /* 0x05cfe4000ff1e0ff */
[----:B------:R-:W-:Y:S02]  /*2360*/  IADD3 R4, P1, PT, R4, UR6, RZ ;  /* 0x0000000604047c10 */ /* 0x000fe4000ff3e0ff */
[C---:B------:R-:W-:Y:S02]  /*2370*/  IADD3.X R3, PT, PT, R30.reuse, UR5, RZ, P0, !PT ;  /* 0x000000051e037c10 */ /* 0x040fe400087fe4ff */
[----:B------:R-:W-:-:S03]  /*2380*/  IADD3.X R5, PT, PT, R30, UR7, RZ, P1, !PT ;  /* 0x000000071e057c10 */ /* 0x000fc60008ffe4ff */
[----:B------:R-:W-:Y:S04]  /*2390*/  STG.E desc[UR8][R2.64], R20 ;  /* 0x0000001402007986 */ /* 0x000fe8000c101908 */
[----:B------:R-:W-:Y:S01]  /*23a0*/  STG.E desc[UR8][R4.64], R21 ;  /* 0x0000001504007986 */ /* 0x000fe2000c101908 */
[----:B------:R-:W-:Y:S05]  /*23b0*/  EXIT ;  /* 0x000000000000794d */ /* 0x000fea0003800000 */
.L_x_1488:
        /* <DEDUP_REMOVED lines=21> */
[----:B0-----:R-:W-:-:S02]  /*2510*/  IADD3 R4, P0, PT, R6, UR4, RZ ;  /* 0x0000000406047c10 */ /* 0x001fc4000ff1e0ff */
[----:B------:R-:W-:Y:S02]  /*2520*/  ISETP.NE.AND P1, PT, R41, RZ, PT ;  /* 0x000000ff2900720c */ /* 0x000fe40003f25270 */
[----:B------:R-:W-:-:S05]  /*2530*/  IADD3.X R5, PT, PT, R5, UR5, RZ, P0, !PT ;  /* 0x0000000505057c10 */ /* 0x000fca00087fe4ff */
[----:B------:R-:W5:Y:S04]  /*2540*/  LDG.E.CONSTANT R19, desc[UR8][R4.64] ;  /* 0x0000000804137981 */ /* 0x000f68000c1e9900 */
[----:B------:R-:W5:Y:S02]  /*2550*/  LDG.E.CONSTANT R25, desc[UR8][R4.64+0x80] ;  /* 0x0000800804197981 */ /* 0x000f64000c1e9900 */
[----:B-1----:R-:W0:Y:S02]  /*2560*/  @!P1 LDC.64 R2, c[0x0][0x380] ;  /* 0x0000e000ff029b82 */ /* 0x002e240000000a00 */
[----:B------:R-:W5:Y:S04]  /*2570*/  LDG.E.CONSTANT R27, desc[UR8][R4.64+0x100] ;  /* 0x00010008041b7981 */ /* 0x000f68000c1e9900 */
[----:B------:R-:W5:Y:S04]  /*2580*/  LDG.E.CONSTANT R29, desc[UR8][R4.64+0x180] ;  /* 0x00018008041d7981 */ /* 0x000f68000c1e9900 */
[----:B------:R-:W5:Y:S04]  /*2590*/  LDG.E.CONSTANT R31, desc[UR8][R4.64+0x200] ;  /* 0x00020008041f7981 */ /* 0x000f68000c1e9900 */
[----:B------:R-:W5:Y:S04]  /*25a0*/  LDG.E.CONSTANT R33, desc[UR8][R4.64+0x280] ;  /* 0x0002800804217981 */ /* 0x000f68000c1e9900 */
[----:B------:R-:W5:Y:S04]  /*25b0*/  LDG.E.CONSTANT R39, desc[UR8][R4.64+0x300] ;  /* 0x0003000804277981 */ /* 0x000f68000c1e9900 */
[----:B------:R-:W5:Y:S04]  /*25c0*/  LDG.E.CONSTANT R43, desc[UR8][R4.64+0x380] ;  /* 0x00038008042b7981 */ /* 0x000f68000c1e9900 */
[----:B------:R1:W5:Y:S01]  /*25d0*/  LDG.E.CONSTANT R45, desc[UR8][R4.64+0x400] ;  /* 0x00040008042d7981 */ /* 0x000362000c1e9900 */
[----:B------:R-:W-:-:S02]  /*25e0*/  IMAD.MOV.U32 R24, RZ, RZ, RZ ;  /* 0x000000ffff187224 */ /* 0x000fc400078e00ff */
[----:B0-----:R-:W-:-:S05]  /*25f0*/  @!P1 IMAD.WIDE.U32 R2, R0, 0x2400, R2 ;  /* 0x0000240000029825 */ /* 0x001fca00078e0002 */
[----:B------:R0:W5:Y:S01]  /*2600*/  @!P1 LDG.E.CONSTANT R24, desc[UR8][R2.64+-0x4] ;  /* 0xfffffc0802189981 */ /* 0x000162000c1e9900 */
[----:B------:R-:W1:Y:S01]  /*2610*/  S2UR UR5, SR_CgaCtaId ;  /* 0x00000000000579c3 */ /* 0x000e620000008800 */
[----:B------:R-:W-:Y:S01]  /*2620*/  SHF.R.U32.HI R37, RZ, 0x5, R41 ;  /* 0x00000005ff257819 */ /* 0x000fe20000011629 */
[----:B------:R-:W-:Y:S01]  /*2630*/  UMOV UR4, 0x400 ;  /* 0x0000040000047882 */ /* 0x000fe20000000000 */
[----:B------:R-:W0:Y:S01]  /*2640*/  S2R R40, SR_LANEID ;  /* 0x0000000000287919 */ /* 0x000e220000000000 */
[----:B------:R-:W-:Y:S01]  /*2650*/  ISETP.NE.AND P0, PT, R41, RZ, PT ;  /* 0x000000ff2900720c */ /* 0x000fe20003f05270 */
[----:B-1----:R-:W-:-:S06]  /*2660*/  ULEA UR4, UR5, UR4, 0x18 ;  /* 0x0000000405047291 */ /* 0x002fcc000f8ec0ff */
        /* <DEDUP_REMOVED lines=21> */
[----:B------:R-:W-:Y:S04]  /*27c0*/  LDS R10, [R3+0x18] ;  /* 0x00001800030a7984 */ /* 0x000fe80000000800 */
[----:B------:R-:W3:Y:S01]  /*27d0*/  LDS R8, [R3+0x1c] ;  /* 0x00001c0003087984 */ /* 0x000ee20000000800 */
[----:B------:R-:W-:Y:S01]  /*27e0*/  BAR.SYNC.DEFER_BLOCKING 0x0 ;  /* 0x0000000000007b1d */ /* 0x000fe20000010000 */
[----:B0-----:R-:W-:-:S02]  /*27f0*/  ISETP.NE.AND P2, PT, R22, R20, PT ;  /* 0x000000141600720c */ /* 0x001fc40003f45270 */
[----:B-1----:R-:W-:Y:S02]  /*2800*/  ISETP.NE.AND P4, PT, R20, R18, PT ;  /* 0x000000121400720c */ /* 0x002fe40003f85270 */
[----:B--2---:R-:W-:Y:S01]  /*2810*/  ISETP.NE.AND P5, PT, R18, R16, PT ;  /* 0x000000101200720c */ /* 0x004fe20003fa5270 */
[----:B------:R-:W-:Y:S04]  /*2820*/  STS [R6], R19 ;  /* 0x0000001306007388 */ /* 0x000fe80000000800 */
[----:B------:R-:W-:Y:S04]  /*2830*/  STS [R6+0x80], R25 ;  /* 0x0000801906007388 */ /* 0x000fe80000000800 */
[----:B------:R-:W-:Y:S04]  /*2840*/  STS [R6+0x100], R27 ;  /* 0x0001001b06007388 */ /* 0x000fe80000000800 */
[----:B------:R-:W-:Y:S01]  /*2850*/  STS [R6+0x180], R29 ;  /* 0x0001801d06007388 */ /* 0x000fe20000000800 */
[----:B---3--:R-:W-:-:S03]  /*2860*/  ISETP.NE.AND P6, PT, R10, R8, PT ;  /* 0x000000080a00720c */ /* 0x008fc60003fc5270 */
[----:B------:R-:W-:Y:S04]  /*2870*/  STS [R6+0x200], R31 ;  /* 0x0002001f06007388 */ /* 0x000fe80000000800 */
[----:B------:R-:W-:Y:S04]  /*2880*/  STS [R6+0x280], R33 ;  /* 0x0002802106007388 */ /* 0x000fe80000000800 */
[----:B------:R-:W-:Y:S04]  /*2890*/  STS [R6+0x300], R39 ;  /* 0x0003002706007388 */ /* 0x000fe80000000800 */
[----:B------:R-:W-:Y:S04]  /*28a0*/  STS [R6+0x380], R43 ;  /* 0x0003802b06007388 */ /* 0x000fe80000000800 */
[----:B------:R-:W-:Y:S01]  /*28b0*/  STS [R6+0x400], R45 ;  /* 0x0004002d06007388 */ /* 0x000fe20000000800 */
[----:B------:R-:W-:-:S03]  /*28c0*/  NOP ;  /* 0x0000000000007918 */ /* 0x000fc60000000000 */
[----:B------:R-:W-:Y:S04]  /*28d0*/  LDS R23, [R3] ;  /* 0x0000000003177984 */ /* 0x000fe80000000800 */
[----:B------:R-:W0:Y:S04]  /*28e0*/  LDS R21, [R3+0x4] ;  /* 0x0000040003157984 */ /* 0x000e280000000800 */
[----:B------:R-:W1:Y:S04]  /*28f0*/  LDS R19, [R3+0x8] ;  /* 0x0000080003137984 */ /* 0x000e680000000800 */
[----:B------:R-:W-:Y:S04]  /*2900*/  LDS R25, [R3+0x20] ;  /* 0x0000200003197984 */ /* 0x000fe80000000800 */
[----:B------:R-:W2:Y:S04]  /*2910*/  LDS R17, [R3+0xc] ;  /* 0x00000c0003117984 */ /* 0x000ea80000000800 */
[----:B------:R-:W3:Y:S04]  /*2920*/  LDS R15, [R3+0x10] ;  /* 0x00001000030f7984 */ /* 0x000ee80000000800 */
[----:B------:R-:W4:Y:S04]  /*2930*/  LDS R13, [R3+0x14] ;  /* 0x00001400030d7984 */ /* 0x000f280000000800 */
[----:B------:R-:W-:Y:S04]  /*2940*/  LDS R11, [R3+0x18] ;  /* 0x00001800030b7984 */ /* 0x000fe80000000800 */
[----:B------:R5:W-:Y:S01]  /*2950*/  LDS R9, [R3+0x1c] ;  /* 0x00001c0003097984 */ /* 0x000be20000000800 */
[----:B------:R-:W-:Y:S01]  /*2960*/  BAR.SYNC.DEFER_BLOCKING 0x0 ;  /* 0x0000000000007b1d */ /* 0x000fe20000010000 */
[----:B-----5:R-:W-:Y:S01]  /*2970*/  SEL R3, RZ, 0x1, !P2 ;  /* 0x00000001ff037807 */ /* 0x020fe20005000000 */
[----:B0-----:R-:W-:-:S05]  /*2980*/  FADD R2, R23, R21 ;  /* 0x0000001517027221 */ /* 0x001fca0000000000 */
[----:B------:R-:W-:Y:S02]  /*2990*/  FSEL R2, R21, R2, P2 ;  /* 0x0000000215027208 */ /* 0x000fe40001000000 */
[----:B------:R-:W-:-:S03]  /*29a0*/  ISETP.NE.AND P2, PT, R16, R14, PT ;  /* 0x0000000e1000720c */ /* 0x000fc60003f45270 */
[----:B-1----:R-:W-:-:S05]  /*29b0*/  FADD R2, R19, R2 ;  /* 0x0000000213027221 */ /* 0x002fca0000000000 */
[----:B------:R-:W-:Y:S01]  /*29c0*/  FSEL R2, R19, R2, P4 ;  /* 0x0000000213027208 */ /* 0x000fe20002000000 */
[----:B------:R-:W-:Y:S01]  /*29d0*/  STS [R4+0x4d8], R35 ;  /* 0x0004d82304007388 */ /* 0x000fe20000000800 */
[----:B------:R-:W-:Y:S03]  /*29e0*/  BAR.SYNC.DEFER_BLOCKING 0x0 ;  /* 0x0000000000007b1d */ /* 0x000fe60000010000 */
[----:B--2---:R-:W-:-:S05]  /*29f0*/  FADD R2, R17, R2 ;  /* 0x0000000211027221 */ /* 0x004fca0000000000 */
[----:B------:R-:W-:-:S05]  /*2a00*/  FSEL R2, R17, R2, P5 ;  /* 0x0000000211027208 */ /* 0x000fca0002800000 */
[----:B---3--:R-:W-:-:S05]  /*2a10*/  FADD R2, R15, R2 ;  /* 0x000000020f027221 */ /* 0x008fca0000000000 */
[----:B------:R-:W-:-:S05]  /*2a20*/  FSEL R2, R15, R2, P2 ;  /* 0x000000020f027208 */ /* 0x000fca0001000000 */
[----:B----4-:R-:W-:Y:S01]  /*2a30*/  FADD R2, R13, R2 ;  /* 0x000000020d027221 */ /* 0x010fe20000000000 */
[----:B------:R-:W0:Y:S02]  /*2a40*/  @P0 LDS R24, [R4+0x4d4] ;  /* 0x0004d40004180984 */ /* 0x000e240000000800 */
[----:B0-----:R-:W-:-:S04]  /*2a50*/  ISETP.NE.AND P0, PT, R24, R22, PT ;  /* 0x000000161800720c */ /* 0x001fc80003f05270 */
[----:B------:R-:W-:-:S04]  /*2a60*/  SEL R4, RZ, 0x1, !P0 ;  /* 0x00000001ff047807 */ /* 0x000fc80004000000 */
[----:B------:R-:W-:Y:S02]  /*2a70*/  IADD3 R5, P3, PT, R3, R4, RZ ;  /* 0x0000000403057210 */ /* 0x000fe40007f7e0ff */
[----:B------:R-:W-:Y:S02]  /*2a80*/  SEL R4, RZ, 0x1, !P4 ;  /* 0x00000001ff047807 */ /* 0x000fe40006000000 */
[----:B------:R-:W-:Y:S02]  /*2a90*/  ISETP.NE.AND P4, PT, R14, R12, PT ;  /* 0x0000000c0e00720c */ /* 0x000fe40003f85270 */
[----:B------:R-:W-:Y:S02]  /*2aa0*/  SEL R3, RZ, 0x1, !P5 ;  /* 0x00000001ff037807 */ /* 0x000fe40006800000 */
[----:B------:R-:W-:Y:S01]  /*2ab0*/  IADD3 R4, P5, PT, R5, R4, RZ ;  /* 0x0000000405047210 */ /* 0x000fe20007fbe0ff */
[----:B------:R-:W-:Y:S01]  /*2ac0*/  IMAD.X R5, RZ, RZ, RZ, P3 ;  /* 0x000000ffff057224 */ /* 0x000fe200018e06ff */
[----:B------:R-:W-:-:S02]  /*2ad0*/  FSEL R2, R13, R2, P4 ;  /* 0x000000020d027208 */ /* 0x000fc40002000000 */
[----:B------:R-:W-:Y:S01]  /*2ae0*/  IADD3 R6, P0, PT, R4, R3, RZ ;  /* 0x0000000304067210 */ /* 0x000fe20007f1e0ff */
[----:B------:R-:W-:Y:S01]  /*2af0*/  IMAD.X R5, RZ, RZ, R5, P5 ;  /* 0x000000ffff057224 */ /* 0x000fe200028e0605 */
[----:B------:R-:W-:Y:S01]  /*2b00*/  SEL R3, RZ, 0x1, !P4 ;  /* 0x00000001ff037807 */ /* 0x000fe20006000000 */
[C---:B------:R-:W-:Y:S01]  /*2b10*/  FADD R2, R11.reuse, R2 ;  /* 0x000000020b027221 */ /* 0x040fe20000000000 */
[----:B------:R-:W-:Y:S01]  /*2b20*/  ISETP.NE.AND P4, PT, R12, R10, PT ;  /* 0x0000000a0c00720c */ /* 0x000fe20003f85270 */
[----:B------:R-:W-:Y:S01]  /*2b30*/  IMAD.X R5, RZ, RZ, R5, P0 ;  /* 0x000000ffff057224 */ /* 0x000fe200000e0605 */
[----:B------:R-:W-:Y:S02]  /*2b40*/  SEL R4, RZ, 0x1, !P2 ;  /* 0x00000001ff047807 */ /* 0x000fe40005000000 */
[----:B------:R-:W-:Y:S02]  /*2b50*/  FSEL R2, R11, R2, P4 ;  /* 0x000000020b027208 */ /* 0x000fe40002000000 */
[----:B------:R-:W-:-:S02]  /*2b60*/  IADD3 R4, P3, P2, R3, R6, R4 ;  /* 0x0000000603047210 */ /* 0x000fc40007a7e004 */
[----:B------:R-:W-:Y:S01]  /*2b70*/  SEL R33, RZ, 0x1, !P4 ;  /* 0x00000001ff217807 */ /* 0x000fe20006000000 */
[C---:B------:R-:W-:Y:S01]  /*2b80*/  FADD R2, R9.reuse, R2 ;  /* 0x0000000209027221 */ /* 0x040fe20000000000 */
[----:B------:R-:W-:Y:S02]  /*2b90*/  ISETP.NE.AND P5, PT, R8, R35, PT ;  /* 0x000000230800720c */ /* 0x000fe40003fa5270 */
[----:B------:R-:W-:Y:S02]  /*2ba0*/  IADD3 R33, P0, PT, R4, R33, RZ ;  /* 0x0000002104217210 */ /* 0x000fe40007f1e0ff */
[----:B------:R-:W-:Y:S02]  /*2bb0*/  IADD3.X R36, PT, PT, RZ, R5, RZ, P3, P2 ;  /* 0x00000005ff247210 */ /* 0x000fe40001fe44ff */
[----:B------:R-:W-:Y:S02]  /*2bc0*/  SEL R3, RZ, 0x1, !P6 ;  /* 0x00000001ff037807 */ /* 0x000fe40007000000 */
[----:B------:R-:W-:Y:S01]  /*2bd0*/  SEL R6, RZ, 0x1, !P5 ;  /* 0x00000001ff067807 */ /* 0x000fe20006800000 */
[----:B------:R-:W-:Y:S01]  /*2be0*/  IMAD.X R34, RZ, RZ, R36, P0 ;  /* 0x000000ffff227224 */ /* 0x000fe200000e0624 */
[----:B------:R-:W-:-:S02]  /*2bf0*/  FSEL R2, R9, R2, P6 ;  /* 0x0000000209027208 */ /* 0x000fc40003000000 */
[----:B------:R-:W-:Y:S02]  /*2c00*/  IADD3 R6, P2, P3, R6, R33, R3 ;  /* 0x0000002106067210 */ /* 0x000fe40007b5e003 */
[C---:B------:R-:W-:Y:S01]  /*2c10*/  ISETP.NE.AND P4, PT, R40.reuse, 0x1f, PT ;  /* 0x0000001f2800780c */ /* 0x040fe20003f85270 */
[----:B------:R-:W-:Y:S01]  /*2c20*/  @!P5 FADD R25, R25, R2 ;  /* 0x000000021919d221 */ /* 0x000fe20000000000 */
[----:B------:R-:W-:Y:S01]  /*2c30*/  IADD3.X R5, PT, PT, RZ, R34, RZ, P2, P3 ;  /* 0x00000022ff057210 */ /* 0x000fe200017e64ff */
[----:B------:R-:W0:Y:S01]  /*2c40*/  SHFL.UP PT, R3, R6, 0x1, RZ ;  /* 0x0420000006037989 */ /* 0x000e2200000e00ff */
[----:B------:R-:W-:Y:S02]  /*2c50*/  ISETP.GE.AND P3, PT, R40, 0x1, PT ;  /* 0x000000012800780c */ /* 0x000fe40003f66270 */
[----:B------:R-:W-:Y:S01]  /*2c60*/  ISETP.NE.U32.AND P0, PT, R6, RZ, PT ;  /* 0x000000ff0600720c */ /* 0x000fe20003f05070 */
[----:B------:R-:W1:Y:S03]  /*2c70*/  SHFL.UP PT, R2, R5, 0x1, RZ ;  /* 0x0420000005027989 */ /* 0x000e6600000e00ff */
[----:B------:R-:W-:Y:S01]  /*2c80*/  ISETP.NE.AND.EX P0, PT, R5, RZ, PT, P0 ;  /* 0x000000ff0500720c */ /* 0x000fe20003f05300 */
[----:B------:R-:W2:Y:S02]  /*2c90*/  SHFL.UP PT, R4, R25, 0x1, RZ ;  /* 0x0420000019047989 */ /* 0x000ea400000e00ff */
[----:B------:R-:W-:-:S02]  /*2ca0*/  @!P4 LEA R45, R37, UR4, 0x4 ;  /* 0x00000004252dcc11 */ /* 0x000fc4000f8e20ff */
[----:B0-----:R-:W-:-:S04]  /*2cb0*/  SEL R3, R3, RZ, P3 ;  /* 0x000000ff03037207 */ /* 0x001fc80001800000 */
[----:B------:R-:W-:Y:S02]  /*2cc0*/  IADD3 R7, P2, PT, R3, R6, RZ ;  /* 0x0000000603077210 */ /* 0x000fe40007f5e0ff */
[----:B-1----:R-:W-:Y:S01]  /*2cd0*/  SEL R2, R2, RZ, P3 ;  /* 0x000000ff02027207 */ /* 0x002fe20001800000 */
[----:B--2---:R-:W-:-:S04]  /*2ce0*/  FADD R4, R25, R4 ;  /* 0x0000000419047221 */ /* 0x004fc80000000000 */
[----:B------:R-:W-:Y:S01]  /*2cf0*/  IMAD.X R26, R2, 0x1, R5, P2 ;  /* 0x00000001021a7824 */ /* 0x000fe200010e0605 */
[----:B------:R-:W-:Y:S01]  /*2d00*/  @P3 FSEL R25, R4, R25, !P0 ;  /* 0x0000001904193208 */ /* 0x000fe20004000000 */
[----:B------:R-:W0:Y:S01]  /*2d10*/  SHFL.UP PT, R2, R7, 0x2, RZ ;  /* 0x0440000007027989 */ /* 0x000e2200000e00ff */
[----:B------:R-:W-:Y:S02]  /*2d20*/  ISETP.GE.AND P3, PT, R40, 0x2, PT ;  /* 0x000000022800780c */ /* 0x000fe40003f66270 */
[----:B------:R-:W-:Y:S01]  /*2d30*/  ISETP.NE.U32.AND P0, PT, R7, RZ, PT ;  /* 0x000000ff0700720c */ /* 0x000fe20003f05070 */
[----:B------:R-:W1:Y:S03]  /*2d40*/  SHFL.UP PT, R3, R26, 0x2, RZ ;  /* 0x044000001a037989 */ /* 0x000e6600000e00ff */
[----:B------:R-:W-:Y:S01]  /*2d50*/  ISETP.NE.AND.EX P0, PT, R26, RZ, PT, P0 ;  /* 0x000000ff1a00720c */ /* 0x000fe20003f05300 */
[----:B------:R-:W2:Y:S01]  /*2d60*/  SHFL.UP PT, R4, R25, 0x2, RZ ;  /* 0x0440000019047989 */ /* 0x000ea200000e00ff */
[----:B0-----:R-:W-:-:S04]  /*2d70*/  SEL R2, R2, RZ, P3 ;  /* 0x000000ff02027207 */ /* 0x001fc80001800000 */
[----:B------:R-:W-:Y:S02]  /*2d80*/  IADD3 R5, P2, PT, R2, R7, RZ ;  /* 0x0000000702057210 */ /* 0x000fe40007f5e0ff */
[----:B-1----:R-:W-:Y:S01]  /*2d90*/  SEL R3, R3, RZ, P3 ;  /* 0x000000ff03037207 */ /* 0x002fe20001800000 */
[----:B--2---:R-:W-:Y:S02]  /*2da0*/  FADD R4, R25, R4 ;  /* 0x0000000419047221 */ /* 0x004fe40000000000 */
[----:B------:R-:W0:Y:S02]  /*2db0*/  SHFL.UP PT, R2, R5, 0x4, RZ ;  /* 0x0480000005027989 */ /* 0x000e2400000e00ff */
[----:B------:R-:W-:Y:S01]  /*2dc0*/  IMAD.X R6, R3, 0x1, R26, P2 ;  /* 0x0000000103067824 */ /* 0x000fe200010e061a */
[----:B------:R-:W-:Y:S02]  /*2dd0*/  @P3 FSEL R25, R4, R25, !P0 ;  /* 0x0000001904193208 */ /* 0x000fe40004000000 */
[----:B------:R-:W-:-:S02]  /*2de0*/  ISETP.GE.AND P3, PT, R40, 0x4, PT ;  /* 0x000000042800780c */ /* 0x000fc40003f66270 */
[----:B------:R-:W1:Y:S01]  /*2df0*/  SHFL.UP PT, R3, R6, 0x4, RZ ;  /* 0x0480000006037989 */ /* 0x000e6200000e00ff */
[----:B------:R-:W-:-:S03]  /*2e00*/  ISETP.NE.U32.AND P0, PT, R5, RZ, PT ;  /* 0x000000ff0500720c */ /* 0x000fc60003f05070 */
[----:B------:R-:W2:Y:S01]  /*2e10*/  SHFL.UP PT, R4, R25, 0x4, RZ ;  /* 0x0480000019047989 */ /* 0x000ea200000e00ff */
[----:B------:R-:W-:Y:S02]  /*2e20*/  ISETP.NE.AND.EX P0, PT, R6, RZ, PT, P0 ;  /* 0x000000ff0600720c */ /* 0x000fe40003f05300 */
[----:B0-----:R-:W-:-:S04]  /*2e30*/  SEL R2, R2, RZ, P3 ;  /* 0x000000ff02027207 */ /* 0x001fc80001800000 */
[----:B------:R-:W-:Y:S02]  /*2e40*/  IADD3 R7, P2, PT, R2, R5, RZ ;  /* 0x0000000502077210 */ /* 0x000fe40007f5e0ff */
[----:B-1----:R-:W-:-:S03]  /*2e50*/  SEL R3, R3, RZ, P3 ;  /* 0x000000ff03037207 */ /* 0x002fc60001800000 */
[----:B------:R-:W0:Y:S01]  /*2e60*/  SHFL.UP PT, R2, R7, 0x8, RZ ;  /* 0x0500000007027989 */ /* 0x000e2200000e00ff */
[----:B--2---:R-:W-:Y:S01]  /*2e70*/  FADD R4, R25, R4 ;  /* 0x0000000419047221 */ /* 0x004fe20000000000 */
[----:B------:R-:W-:-:S04]  /*2e80*/  IMAD.X R26, R3, 0x1, R6, P2 ;  /* 0x00000001031a7824 */ /* 0x000fc800010e0606 */
[----:B------:R-:W-:Y:S01]  /*2e90*/  @P3 FSEL R25, R4, R25, !P0 ;  /* 0x0000001904193208 */ /* 0x000fe20004000000 */
[----:B------:R-:W1:Y:S01]  /*2ea0*/  SHFL.UP PT, R3, R26, 0x8, RZ ;  /* 0x050000001a037989 */ /* 0x000e6200000e00ff */
[----:B------:R-:W-:Y:S02]  /*2eb0*/  ISETP.GE.AND P3, PT, R40, 0x8, PT ;  /* 0x000000082800780c */ /* 0x000fe40003f66270 */
[----:B------:R-:W-:Y:S01]  /*2ec0*/  ISETP.NE.U32.AND P0, PT, R7, RZ, PT ;  /* 0x000000ff0700720c */ /* 0x000fe20003f05070 */
[----:B------:R-:W2:Y:S03]  /*2ed0*/  SHFL.UP PT, R4, R25, 0x8, RZ ;  /* 0x0500000019047989 */ /* 0x000ea600000e00ff */
        /* <DEDUP_REMOVED lines=15> */
[----:B-1----:R-:W-:Y:S01]  /*2fd0*/  SEL R3, R3, RZ, P3 ;  /* 0x000000ff03037207 */ /* 0x002fe20001800000 */
[----:B--2---:R-:W-:-:S04]  /*2fe0*/  FADD R4, R25, R4 ;  /* 0x0000000419047221 */ /* 0x004fc80000000000 */
[----:B------:R-:W-:Y:S01]  /*2ff0*/  IMAD.X R3, R3, 0x1, R6, P2 ;  /* 0x0000000103037824 */ /* 0x000fe200010e0606 */
[----:B------:R-:W-:-:S04]  /*3000*/  FSEL R48, R4, R25, !P0 ;  /* 0x0000001904307208 */ /* 0x000fc80004000000 */
[----:B------:R-:W-:Y:S01]  /*3010*/  @!P4 STS.64 [R45], R2 ;  /* 0x000000022d00c388 */ /* 0x000fe20000000a00 */
[----:B------:R-:W-:-:S03]  /*3020*/  FSEL R25, R25, R48, !P3 ;  /* 0x0000003019197208 */ /* 0x000fc60005800000 */
[----:B------:R-:W-:Y:S01]  /*3030*/  @!P4 STS [R45+0x8], R48 ;  /* 0x000008302d00c388 */ /* 0x000fe20000000800 */
[----:B------:R-:W-:Y:S01]  /*3040*/  BAR.SYNC.DEFER_BLOCKING 0x0 ;  /* 0x0000000000007b1d */ /* 0x000fe20000010000 */
[----:B------:R-:W-:-:S05]  /*3050*/  ISETP.NE.AND P4, PT, R37, 0x2, PT ;  /* 0x000000022500780c */ /* 0x000fca0003f85270 */
[----:B------:R-:W-:Y:S04]  /*3060*/  SHFL.UP PT, R3, R3, 0x1, RZ ;  /* 0x0420000003037989 */ /* 0x000fe800000e00ff */
[----:B------:R-:W-:Y:S04]  /*3070*/  SHFL.UP PT, R25, R25, 0x1, RZ ;  /* 0x0420000019197989 */ /* 0x000fe800000e00ff */
[----:B------:R-:W0:Y:S04]  /*3080*/  LDS.64 R26, [UR4+0x10] ;  /* 0x00001004ff1a7984 */ /* 0x000e280008000a00 */
[----:B------:R-:W1:Y:S04]  /*3090*/  LDS.64 R4, [UR4] ;  /* 0x00000004ff047984 */ /* 0x000e680008000a00 */
[----:B------:R-:W2:Y:S04]  /*30a0*/  LDS.64 R6, [UR4+0x20] ;  /* 0x00002004ff067984 */ /* 0x000ea80008000a00 */
[----:B------:R-:W3:Y:S04]  /*30b0*/  LDS.64 R30, [UR4+0x30] ;  /* 0x00003004ff1e7984 */ /* 0x000ee80008000a00 */
[----:B------:R-:W-:Y:S04]  /*30c0*/  LDS R42, [UR4+0x8] ;  /* 0x00000804ff2a7984 */ /* 0x000fe80008000800 */
[----:B------:R-:W4:Y:S04]  /*30d0*/  LDS R39, [UR4+0x18] ;  /* 0x00001804ff277984 */ /* 0x000f280008000800 */
[----:B------:R-:W5:Y:S04]  /*30e0*/  LDS.64 R28, [UR4+0x40] ;  /* 0x00004004ff1c7984 */ /* 0x000f680008000a00 */
[----:B------:R-:W5:Y:S04]  /*30f0*/  LDS R32, [UR4+0x28] ;  /* 0x00002804ff207984 */ /* 0x000f680008000800 */
[----:B------:R-:W5:Y:S04]  /*3100*/  LDS R43, [UR4+0x38] ;  /* 0x00003804ff2b7984 */ /* 0x000f680008000800 */
[----:B------:R-:W5:Y:S01]  /*3110*/  LDS R38, [UR4+0x48] ;  /* 0x00004804ff267984 */ /* 0x000f620008000800 */
[----:B0-----:R-:W-:-:S02]  /*3120*/  ISETP.NE.U32.AND P0, PT, R26, RZ, PT ;  /* 0x000000ff1a00720c */ /* 0x001fc40003f05070 */
[----:B-1----:R-:W-:Y:S02]  /*3130*/  IADD3 R47, P2, PT, R4, R26, RZ ;  /* 0x0000001a042f7210 */ /* 0x002fe40007f5e0ff */
[----:B------:R-:W-:Y:S02]  /*3140*/  ISETP.NE.AND.EX P0, PT, R27, RZ, PT, P0 ;  /* 0x000000ff1b00720c */ /* 0x000fe40003f05300 */
[----:B------:R-:W-:Y:S01]  /*3150*/  SEL R44, R47, R4, !P4 ;  /* 0x000000042f2c7207 */ /* 0x000fe20006000000 */
[----:B------:R-:W-:Y:S01]  /*3160*/  IMAD.X R27, R5, 0x1, R27, P2 ;  /* 0x00000001051b7824 */ /* 0x000fe200010e061b */
[C---:B--2---:R-:W-:Y:S02]  /*3170*/  IADD3 R47, P5, PT, R6.reuse, R47, RZ ;  /* 0x0000002f062f7210 */ /* 0x044fe40007fbe0ff */
[----:B------:R-:W-:Y:S02]  /*3180*/  ISETP.NE.U32.AND P2, PT, R6, RZ, PT ;  /* 0x000000ff0600720c */ /* 0x000fe40003f45070 */
[----:B------:R-:W-:Y:S01]  /*3190*/  SEL R46, R27, R5, !P4 ;  /* 0x000000051b2e7207 */ /* 0x000fe20006000000 */
[C---:B------:R-:W-:Y:S01]  /*31a0*/  IMAD.X R45, R7.reuse, 0x1, R27, P5 ;  /* 0x00000001072d7824 */ /* 0x040fe200028e061b */
[----:B------:R-:W0:Y:S01]  /*31b0*/  LDS.64 R4, [UR4+0x50] ;  /* 0x00005004ff047984 */ /* 0x000e220008000a00 */
[----:B------:R-:W-:-:S02]  /*31c0*/  ISETP.NE.AND.EX P2, PT, R7, RZ, PT, P2 ;  /* 0x000000ff0700720c */ /* 0x000fc40003f45320 */
[----:B------:R-:W-:Y:S01]  /*31d0*/  ISETP.NE.AND P5, PT, R37, 0x3, PT ;  /* 0x000000032500780c */ /* 0x000fe20003fa5270 */
[----:B------:R-:W1:Y:S01]  /*31e0*/  LDS.64 R6, [UR4+0x60] ;  /* 0x00006004ff067984 */ /* 0x000e620008000a00 */
[----:B---3--:R-:W-:Y:S01]  /*31f0*/  ISETP.NE.U32.AND P3, PT, R30, RZ, PT ;  /* 0x000000ff1e00720c */ /* 0x008fe20003f65070 */
[----:B----4-:R-:W-:Y:S01]  /*3200*/  @!P0 FADD R39, R42, R39 ;  /* 0x000000272a278221 */ /* 0x010fe20000000000 */
[----:B------:R-:W-:Y:S01]  /*3210*/  SEL R44, R47, R44, !P5 ;  /* 0x0000002c2f2c7207 */ /* 0x000fe20006800000 */
[----:B------:R-:W2:Y:S01]  /*3220*/  LDS.64 R26, [UR4+0x70] ;  /* 0x00007004ff1a7984 */ /* 0x000ea20008000a00 */
[----:B------:R-:W-:Y:S02]  /*3230*/  IADD3 R47, P6, PT, R30, R47, RZ ;  /* 0x0000002f1e2f7210 */ /* 0x000fe40007fde0ff */
[C---:B------:R-:W-:Y:S01]  /*3240*/  ISETP.NE.AND.EX P3, PT, R31.reuse, RZ, PT, P3 ;  /* 0x000000ff1f00720c */ /* 0x040fe20003f65330 */
[----:B------:R-:W-:Y:S01]  /*3250*/  LDS R30, [UR4+0x68] ;  /* 0x00006804ff1e7984 */ /* 0x000fe20008000800 */
[----:B-----5:R-:W-:Y:S01]  /*3260*/  ISETP.NE.U32.AND P0, PT, R28, RZ, PT ;  /* 0x000000ff1c00720c */ /* 0x020fe20003f05070 */
[----:B------:R-:W-:Y:S01]  /*3270*/  IMAD.X R49, R31, 0x1, R45, P6 ;  /* 0x000000011f317824 */ /* 0x000fe200030e062d */
[----:B------:R-:W-:Y:S01]  /*3280*/  SEL R46, R45, R46, !P5 ;  /* 0x0000002e2d2e7207 */ /* 0x000fe20006800000 */
[----:B------:R-:W3:Y:S01]  /*3290*/  LDS R31, [UR4+0x58] ;  /* 0x00005804ff1f7984 */ /* 0x000ee20008000800 */
[C---:B------:R-:W-:Y:S01]  /*32a0*/  FSEL R45, R39.reuse, R42, !P4 ;  /* 0x0000002a272d7208 */ /* 0x040fe20006000000 */
[----:B------:R-:W-:Y:S01]  /*32b0*/  @!P2 FADD R32, R39, R32 ;  /* 0x000000202720a221 */ /* 0x000fe20000000000 */
[----:B------:R-:W-:Y:S01]  /*32c0*/  ISETP.NE.AND.EX P0, PT, R29, RZ, PT, P0 ;  /* 0x000000ff1d00720c */ /* 0x000fe20003f05300 */
[----:B------:R-:W4:Y:S01]  /*32d0*/  LDS R39, [UR4+0x78] ;  /* 0x00007804ff277984 */ /* 0x000f220008000800 */
[----:B------:R-:W-:-:S02]  /*32e0*/  ISETP.NE.AND P4, PT, R37, 0x6, PT ;  /* 0x000000062500780c */ /* 0x000fc40003f85270 */
[C---:B------:R-:W-:Y:S01]  /*32f0*/  FSEL R42, R32.reuse, R45, !P5 ;  /* 0x0000002d202a7208 */ /* 0x040fe20006800000 */
[----:B------:R-:W-:Y:S01]  /*3300*/  @!P3 FADD R43, R32, R43 ;  /* 0x0000002b202bb221 */ /* 0x000fe20000000000 */
[----:B------:R-:W-:Y:S01]  /*3310*/  ISETP.NE.AND P3, PT, R37, 0x4, PT ;  /* 0x000000042500780c */ /* 0x000fe20003f65270 */
[----:B------:R5:W2:Y:S01]  /*3320*/  SHFL.UP PT, R32, R2, 0x1, RZ ;  /* 0x0420000002207989 */ /* 0x000aa200000e00ff */
[----:B------:R-:W-:Y:S02]  /*3330*/  IADD3 R45, P2, PT, R28, R47, RZ ;  /* 0x0000002f1c2d7210 */ /* 0x000fe40007f5e0ff */
[----:B------:R-:W-:Y:S02]  /*3340*/  SEL R28, R47, R44, !P3 ;  /* 0x0000002c2f1c7207 */ /* 0x000fe40005800000 */
[----:B------:R-:W-:Y:S01]  /*3350*/  ISETP.NE.AND P5, PT, R37, 0x5, PT ;  /* 0x000000052500780c */ /* 0x000fe20003fa5270 */
[----:B------:R-:W-:Y:S01]  /*3360*/  IMAD.X R47, R29, 0x1, R49, P2 ;  /* 0x000000011d2f7824 */ /* 0x000fe200010e0631 */
[C---:B------:R-:W-:Y:S01]  /*3370*/  FSEL R29, R43.reuse, R42, !P3 ;  /* 0x0000002a2b1d7208 */ /* 0x040fe20005800000 */
[----:B------:R-:W-:Y:S01]  /*3380*/  @!P0 FADD R38, R43, R38 ;  /* 0x000000262b268221 */ /* 0x000fe20000000000 */
[----:B------:R-:W-:-:S02]  /*3390*/  SEL R44, R49, R46, !P3 ;  /* 0x0000002e312c7207 */ /* 0x000fc40005800000 */
[----:B------:R-:W-:Y:S02]  /*33a0*/  SEL R28, R45, R28, !P5 ;  /* 0x0000001c2d1c7207 */ /* 0x000fe40006800000 */
[----:B------:R-:W-:Y:S02]  /*33b0*/  SEL R42, R47, R44, !P5 ;  /* 0x0000002c2f2a7207 */ /* 0x000fe40006800000 */
[C---:B0-----:R-:W-:Y:S02]  /*33c0*/  IADD3 R43, P6, PT, R4.reuse, R45, RZ ;  /* 0x0000002d042b7210 */ /* 0x041fe40007fde0ff */
[----:B------:R-:W-:Y:S02]  /*33d0*/  ISETP.NE.U32.AND P0, PT, R4, RZ, PT ;  /* 0x000000ff0400720c */ /* 0x000fe40003f05070 */
[----:B------:R-:W-:Y:S01]  /*33e0*/  FSEL R4, R38, R29, !P5 ;  /* 0x0000001d26047208 */ /* 0x000fe20006800000 */
[----:B------:R-:W-:Y:S01]  /*33f0*/  IMAD.X R29, R5, 0x1, R47, P6 ;  /* 0x00000001051d7824 */ /* 0x000fe200030e062f */
[----:B-1----:R-:W-:-:S02]  /*3400*/  ISETP.NE.U32.AND P2, PT, R6, RZ, PT ;  /* 0x000000ff0600720c */ /* 0x002fc40003f45070 */
[----:B------:R-:W-:Y:S02]  /*3410*/  ISETP.NE.AND.EX P0, PT, R5, RZ, PT, P0 ;  /* 0x000000ff0500720c */ /* 0x000fe40003f05300 */
[----:B------:R-:W-:Y:S02]  /*3420*/  IADD3 R5, P6, PT, R6, R43, RZ ;  /* 0x0000002b06057210 */ /* 0x000fe40007fde0ff */
[C---:B------:R-:W-:Y:S02]  /*3430*/  ISETP.NE.AND.EX P2, PT, R7.reuse, RZ, PT, P2 ;  /* 0x000000ff0700720c */ /* 0x040fe40003f45320 */
[----:B--2---:R-:W-:Y:S01]  /*3440*/  ISETP.NE.U32.AND P3, PT, R26, RZ, PT ;  /* 0x000000ff1a00720c */ /* 0x004fe20003f65070 */
[----:B------:R-:W-:Y:S01]  /*3450*/  IMAD.X R7, R7, 0x1, R29, P6 ;  /* 0x0000000107077824 */ /* 0x000fe200030e061d */
[----:B------:R-:W-:Y:S02]  /*3460*/  ISETP.GE.U32.AND P6, PT, R41, 0x20, PT ;  /* 0x000000202900780c */ /* 0x000fe40003fc6070 */
[----:B------:R-:W-:-:S02]  /*3470*/  ISETP.NE.AND.EX P3, PT, R27, RZ, PT, P3 ;  /* 0x000000ff1b00720c */ /* 0x000fc40003f65330 */
[----:B------:R-:W-:Y:S01]  /*3480*/  ISETP.NE.AND P5, PT, R37, 0x7, PT ;  /* 0x000000072500780c */ /* 0x000fe20003fa5270 */
[----:B---3--:R-:W-:Y:S01]  /*3490*/  @!P0 FADD R31, R38, R31 ;  /* 0x0000001f261f8221 */ /* 0x008fe20000000000 */
[----:B-----5:R-:W-:Y:S02]  /*34a0*/  SEL R2, R43, R28, !P4 ;  /* 0x0000001c2b027207 */ /* 0x020fe40006000000 */
[----:B------:R-:W-:Y:S01]  /*34b0*/  IADD3 R38, P0, PT, R26, R5, RZ ;  /* 0x000000051a267210 */ /* 0x000fe20007f1e0ff */
[----:B------:R-:W-:Y:S01]  /*34c0*/  @!P2 FADD R30, R31, R30 ;  /* 0x0000001e1f1ea221 */ /* 0x000fe20000000000 */
[----:B------:R-:W-:Y:S02]  /*34d0*/  SEL R6, R29, R42, !P4 ;  /* 0x0000002a1d067207 */ /* 0x000fe40006000000 */
[----:B------:R-:W-:Y:S01]  /*34e0*/  FSEL R31, R31, R4, !P4 ;  /* 0x000000041f1f7208 */ /* 0x000fe20006000000 */
[----:B------:R-:W-:Y:S01]  /*34f0*/  IMAD.X R37, R27, 0x1, R7, P0 ;  /* 0x000000011b257824 */ /* 0x000fe200000e0607 */
[----:B------:R-:W-:Y:S01]  /*3500*/  SEL R5, R5, R2, !P5 ;  /* 0x0000000205057207 */ /* 0x000fe20006800000 */
[----:B----4-:R-:W-:Y:S01]  /*3510*/  @!P3 FADD R39, R30, R39 ;  /* 0x000000271e27b221 */ /* 0x010fe20000000000 */
[----:B------:R-:W-:-:S02]  /*3520*/  SEL R4, R7, R6, !P5 ;  /* 0x0000000607047207 */ /* 0x000fc40006800000 */
[----:B------:R-:W-:Y:S01]  /*3530*/  FSEL R2, R30, R31, !P5 ;  /* 0x0000001f1e027208 */ /* 0x000fe20006800000 */
[----:B------:R-:W-:Y:S06]  /*3540*/  @!P6 BRA `(.L_x_1510) ;  /* 0x000000000028e947 */ /* 0x000fec0003800000 */
[----:B------:R-:W-:Y:S02]  /*3550*/  ISETP.NE.U32.AND P0, PT, R32, RZ, PT ;  /* 0x000000ff2000720c */ /* 0x000fe40003f05070 */
[----:B------:R-:W-:Y:S02]  /*3560*/  ISETP.NE.AND P2, PT, R40, RZ, PT ;  /* 0x000000ff2800720c */ /* 0x000fe40003f45270 */
[C---:B------:R-:W-:Y:S02]  /*3570*/  ISETP.NE.AND.EX P0, PT, R3.reuse, RZ, PT, P0 ;  /* 0x000000ff0300720c */ /* 0x040fe40003f05300 */
[----:B------:R-:W-:Y:S02]  /*3580*/  SEL R32, R32, RZ, P2 ;  /* 0x000000ff20207207 */ /* 0x000fe40001000000 */
[----:B------:R-:W-:Y:S02]  /*3590*/  SEL R3, R3, RZ, P2 ;  /* 0x000000ff03037207 */ /* 0x000fe40001000000 */
[----:B------:R-:W-:-:S05]  /*35a0*/  IADD3 R32, P1, PT, R32, R5, RZ ;  /* 0x0000000520207210 */ /* 0x000fca0007f3e0ff */
[----:B------:R-:W-:Y:S02]  /*35b0*/  IMAD.X R3, R3, 0x1, R4, P1 ;  /* 0x0000000103037824 */ /* 0x000fe400008e0604 */
[----:B------:R-:W-:-:S05]  /*35c0*/  @!P0 FADD R25, R25, R2 ;  /* 0x0000000219198221 */ /* 0x000fca0000000000 */
[----:B------:R-:W-:Y:S01]  /*35d0*/  FSEL R25, R2, R25, !P2 ;  /* 0x0000001902197208 */ /* 0x000fe20005000000 */
[----:B------:R-:W-:Y:S06]  /*35e0*/  BRA `(.L_x_1511) ;  /* 0x0000001000407947 */ /* 0x000fec0003800000 */
.L_x_1510:
[----:B------:R-:W0:Y:S01]  /*35f0*/  LDC.64 R26, c[0x0][0x3a8] ;  /* 0x0000ea00ff1a7b82 */ /* 0x000e220000000a00 */
[----:B------:R-:W1:Y:S01]  /*3600*/  LDCU UR5, c[0x0][0x370] ;  /* 0x00006e00ff0577ac */ /* 0x000e620008000800 */
[----:B------:R-:W-:Y:S01]  /*3610*/  @!P1 IMAD.MOV.U32 R6, RZ, RZ, R38 ;  /* 0x000000ffff069224 */ /* 0x000fe200078e0026 */
[----:B------:R2:W-:Y:S01]  /*3620*/  @!P1 STS [UR4+0xd0], R39 ;  /* 0x0000d027ff009988 */ /* 0x0005e20008000804 */
[----:B------:R-:W-:Y:S01]  /*3630*/  @!P1 IMAD.MOV.U32 R7, RZ, RZ, R37 ;  /* 0x000000ffff079224 */ /* 0x000fe200078e0025 */
[----:B------:R-:W-:Y:S01]  /*3640*/  LOP3.LUT R49, RZ, R41, RZ, 0x33, !PT ;  /* 0x00000029ff317212 */ /* 0x000fe200078e33ff */
[----:B------:R-:W-:Y:S02]  /*3650*/  @!P1 IMAD.MOV.U32 R4, RZ, RZ, R39 ;  /* 0x000000ffff049224 */ /* 0x000fe400078e0027 */
[----:B------:R-:W-:Y:S01]  /*3660*/  @!P1 IMAD.MOV.U32 R5, RZ, RZ, 0x64 ;  /* 0x00000064ff059424 */ /* 0x000fe200078e00ff */
[----:B------:R2:W-:Y:S01]  /*3670*/  @!P1 STS.64 [UR4+0xc8], R6 ;  /* 0x0000c806ff009988 */ /* 0x0005e20008000a04 */
[----:B-1----:R-:W-:Y:S01]  /*3680*/  UISETP.GT.U32.AND UP0, UPT, UR5, 0x1f3, UPT ;  /* 0x000001f30500788c */ /* 0x002fe2000bf04070 */
[----:B0-----:R-:W-:-:S05]  /*3690*/  IMAD.WIDE.U32 R26, R0, 0x10, R26 ;  /* 0x00000010001a7825 */ /* 0x001fca00078e001a */
[----:B------:R2:W-:Y:S03]  /*36a0*/  @!P1 ST.E.128.STRONG.GPU desc[UR8][R26.64+0x200], R4 ;  /* 0x000200041a009985 */ /* 0x0005e6000c10fd08 */
[----:B------:R-:W-:Y:S05]  /*36b0*/  BRA.U UP0, `(.L_x_1512) ;  /* 0x0000000100087547 */ /* 0x000fea000b800000 */
[----:B------:R0:W-:Y:S06]  /*36c0*/  MEMBAR.SC.CTA ;  /* 0x0000000000007992 */ /* 0x0001ec0000000000 */
[----:B0-----:R-:W-:Y:S05]  /*36d0*/  BRA `(.L_x_1513) ;  /* 0x0000000000087947 */ /* 0x001fea0003800000 */
.L_x_1512:
[----:B------:R-:W-:Y:S05]  /*36e0*/  NANOSLEEP 0x1c2 ;  /* 0x000001c20000795d */ /* 0x000fea0003800000 */
[----:B------:R-:W-:Y:S01]  /*36f0*/  NOP ;  /* 0x0000000000007918 */ /* 0x000fe20000000000 */
.L_x_1513:
[----:B------:R-:W-:-:S07]  /*3700*/  IMAD.WIDE R28, R49, 0x10, R26 ;  /* 0x00000010311c7825 */ /* 0x000fce00078e021a */
.L_x_1515:
[----:B--2---:R-:W2:Y:S01]  /*3710*/  LD.E.128.STRONG.GPU R4, desc[UR8][R28.64+0x200] ;  /* 0x000200081c047980 */ /* 0x004ea2000c10fd00 */
[----:B------:R-:W-:Y:S05]  /*3720*/  YIELD ;  /* 0x0000000000007946 */ /* 0x000fea0003800000 */
[----:B------:R-:W-:Y:S01]  /*3730*/  UMOV UR5, 0xffffffff ;  /* 0xffffffff00057882 */ /* 0x000fe20000000000 */
[----:B--2---:R-:W-:Y:S02]  /*3740*/  ISETP.NE.AND P0, PT, R5, 0x63, PT ;  /* 0x000000630500780c */ /* 0x004fe40003f05270 */
[----:B------:R-:W-:Y:S11]  /*3750*/  BRA.DIV UR5, `(.L_x_1514) ;  /* 0x0000008a05ec7947 */ /* 0x000ff6000b800000 */
[----:B------:R-:W-:-:S13]  /*3760*/  VOTE.ANY P0, !P0 ;  /* 0x0000000000ff7806 */ /* 0x000fda0004000100 */
.L_x_1658:
[----:B------:R-:W-:Y:S05]  /*3770*/  @P0 BRA `(.L_x_1515) ;  /* 0xfffffffc00e40947 */ /* 0x000fea000383ffff */
[----:B------:R-:W-:Y:S01]  /*3780*/  UMOV UR5, 0xffffffff ;  /* 0xffffffff00057882 */ /* 0x000fe20000000000 */
[----:B------:R-:W-:Y:S01]  /*3790*/  ISETP.NE.AND P0, PT, R5, 0x65, PT ;  /* 0x000000650500780c */ /* 0x000fe20003f05270 */
[----:B------:R-:W-:Y:S02]  /*37a0*/  IMAD.MOV.U32 R42, RZ, RZ, R6 ;  /* 0x000000ffff2a7224 */ /* 0x000fe400078e0006 */
[----:B------:R-:W-:Y:S01]  /*37b0*/  IMAD.MOV.U32 R43, RZ, RZ, R7 ;  /* 0x000000ffff2b7224 */ /* 0x000fe200078e0007 */
[----:B------:R-:W-:Y:S09]  /*37c0*/  BRA.DIV UR5, `(.L_x_1516) ;  /* 0x0000008a05f47947 */ /* 0x000ff2000b800000 */
[----:B------:R-:W0:Y:S01]  /*37d0*/  S2R R41, SR_GEMASK ;  /* 0x0000000000297919 */ /* 0x000e220000003c00 */
[----:B------:R-:W-:Y:S01]  /*37e0*/  VOTE.ANY R2, PT, !P0 ;  /* 0x0000000000027806 */ /* 0x000fe200040e0100 */
[----:B------:R-:W-:-:S03]  /*37f0*/  IMAD.MOV.U32 R48, RZ, RZ, R4 ;  /* 0x000000ffff307224 */ /* 0x000fc600078e0004 */
[----:B0-----:R-:W-:-:S05]  /*3800*/  LOP3.LUT R2, R2, 0x80000000, R41, 0xec, !PT ;  /* 0x8000000002027812 */ /* 0x001fca00078eec29 */
[----:B------:R-:W-:-:S05]  /*3810*/  VIADD R7, R2, 0xffffffff ;  /* 0xffffffff02077836 */ /* 0x000fca0000000000 */
[----:B------:R-:W-:-:S04]  /*3820*/  LOP3.LUT R7, R2, R7, RZ, 0xc, !PT ;  /* 0x0000000702077212 */ /* 0x000fc800078e0cff */
[----:B------:R-:W0:Y:S02]  /*3830*/  POPC R29, R7 ;  /* 0x00000007001d7309 */ /* 0x000e240000000000 */
[----:B0-----:R0:W1:Y:S04]  /*3840*/  SHFL.DOWN PT, R28, R4, 0x1, R29 ;  /* 0x08200000041c7989 */ /* 0x00106800000e001d */
[----:B------:R0:W2:Y:S04]  /*3850*/  SHFL.DOWN PT, R31, R42, 0x1, R29 ;  /* 0x082000002a1f7989 */ /* 0x0000a800000e001d */
[----:B------:R0:W3:Y:S02]  /*3860*/  SHFL.DOWN PT, R30, R43, 0x1, R29 ;  /* 0x082000002b1e7989 */ /* 0x0000e400000e001d */
.L_x_1664:
[----:B------:R-:W-:Y:S01]  /*3870*/  ISETP.GE.AND P3, PT, R40, R29, PT ;  /* 0x0000001d2800720c */ /* 0x000fe20003f66270 */
[----:B------:R-:W-:Y:S01]  /*3880*/  UMOV UR5, 0xffffffff ;  /* 0xffffffff00057882 */ /* 0x000fe20000000000 */
[----:B------:R-:W-:-:S11]  /*3890*/  PLOP3.LUT P0, PT, PT, PT, PT, 0x80, 0x8 ;  /* 0x000000000008781c */ /* 0x000fd60003f0f070 */
[----:B------:R-:W-:-:S04]  /*38a0*/  @!P3 ISETP.NE.U32.AND P2, PT, R42, RZ, PT ;  /* 0x000000ff2a00b20c */ /* 0x000fc80003f45070 */
[----:B------:R-:W-:-:S04]  /*38b0*/  @!P3 ISETP.NE.AND.EX P2, PT, R43, RZ, PT, P2 ;  /* 0x000000ff2b00b20c */ /* 0x000fc80003f45320 */
[----:B------:R-:W-:Y:S02]  /*38c0*/  @!P3 PLOP3.LUT P0, PT, P2, PT, PT, 0x80, 0x8 ;  /* 0x000000000008b81c */ /* 0x000fe4000170f070 */
[----:B--2---:R-:W-:-:S05]  /*38d0*/  @!P3 IADD3 R31, P2, PT, R31, R42, RZ ;  /* 0x0000002a1f1fb210 */ /* 0x004fca0007f5e0ff */
[----:B0-----:R-:W-:Y:S02]  /*38e0*/  @!P3 IMAD.MOV.U32 R42, RZ, RZ, R31 ;  /* 0x000000ffff2ab224 */ /* 0x001fe400078e001f */
[----:B---3--:R-:W-:-:S04]  /*38f0*/  @!P3 IMAD.X R30, R30, 0x1, R43, P2 ;  /* 0x000000011e1eb824 */ /* 0x008fc800010e062b */
[----:B-1----:R-:W-:Y:S01]  /*3900*/  @!P0 FADD R48, R48, R28 ;  /* 0x0000001c30308221 */ /* 0x002fe20000000000 */
[----:B------:R-:W-:Y:S06]  /*3910*/  BRA.DIV UR5, `(.L_x_1517) ;  /* 0x0000008e05187947 */ /* 0x000fec000b800000 */
.L_x_1667:
[----:B------:R-:W-:Y:S01]  /*3920*/  UMOV UR5, 0xffffffff ;  /* 0xffffffff00057882 */ /* 0x000fe20000000000 */
[----:B------:R-:W-:Y:S02]  /*3930*/  @!P3 IMAD.MOV.U32 R43, RZ, RZ, R30 ;  /* 0x000000ffff2bb224 */ /* 0x000fe400078e001e */
[----:B------:R-:W-:Y:S05]  /*3940*/  BRA.DIV UR5, `(.L_x_1518) ;  /* 0x0000008e052c7947 */ /* 0x000fea000b800000 */
[----:B------:R0:W1:Y:S04]  /*3950*/  SHFL.DOWN PT, R31, R42, 0x2, R29 ;  /* 0x084000002a1f7989 */ /* 0x00006800000e001d */
[----:B------:R0:W2:Y:S04]  /*3960*/  SHFL.DOWN PT, R4, R43, 0x2, R29 ;  /* 0x084000002b047989 */ /* 0x0000a800000e001d */
[----:B------:R0:W3:Y:S02]  /*3970*/  SHFL.DOWN PT, R28, R48, 0x2, R29 ;  /* 0x08400000301c7989 */ /* 0x0000e400000e001d */
.L_x_1672:
[----:B------:R-:W-:Y:S01]  /*3980*/  VIADD R47, R40, 0x2 ;  /* 0x00000002282f7836 */ /* 0x000fe20000000000 */
[----:B------:R-:W-:-:S04]  /*3990*/  UMOV UR5, 0xffffffff ;  /* 0xffffffff00057882 */ /* 0x000fc80000000000 */
[----:B------:R-:W-:-:S13]  /*39a0*/  ISETP.GT.AND P3, PT, R47, R29, PT ;  /* 0x0000001d2f00720c */ /* 0x000fda0003f64270 */
[----:B------:R-:W-:-:S04]  /*39b0*/  @!P3 ISETP.NE.U32.AND P0, PT, R42, RZ, PT ;  /* 0x000000ff2a00b20c */ /* 0x000fc80003f05070 */
[----:B------:R-:W-:Y:S02]  /*39c0*/  @!P3 ISETP.NE.AND.EX P2, PT, R43, RZ, PT, P0 ;  /* 0x000000ff2b00b20c */ /* 0x000fe40003f45300 */
[----:B------:R-:W-:Y:S02]  /*39d0*/  PLOP3.LUT P0, PT, PT, PT, PT, 0x80, 0x8 ;  /* 0x000000000008781c */ /* 0x000fe40003f0f070 */
[----:B------:R-:W-:Y:S02]  /*39e0*/  @!P3 PLOP3.LUT P0, PT, P2, PT, PT, 0x80, 0x8 ;  /* 0x000000000008b81c */ /* 0x000fe4000170f070 */
[----:B-1----:R-:W-:-:S05]  /*39f0*/  @!P3 IADD3 R31, P2, PT, R31, R42, RZ ;  /* 0x0000002a1f1fb210 */ /* 0x002fca0007f5e0ff */
[----:B--2---:R-:W-:-:S06]  /*3a00*/  @!P3 IMAD.X R4, R4, 0x1, R43, P2 ;  /* 0x000000010404b824 */ /* 0x004fcc00010e062b */
[----:B0--3--:R-:W-:Y:S01]  /*3a10*/  @!P0 FADD R48, R48, R28 ;  /* 0x0000001c30308221 */ /* 0x009fe20000000000 */
[----:B------:R-:W-:Y:S06]  /*3a20*/  BRA.DIV UR5, `(.L_x_1519) ;  /* 0x0000008e05487947 */ /* 0x000fec000b800000 */
.L_x_1675:
[----:B------:R-:W-:Y:S01]  /*3a30*/  UMOV UR5, 0xffffffff ;  /* 0xffffffff00057882 */ /* 0x000fe20000000000 */
[----:B------:R-:W-:Y:S02]  /*3a40*/  @!P3 IMAD.MOV.U32 R42, RZ, RZ, R31 ;  /* 0x000000ffff2ab224 */ /* 0x000fe400078e001f */
[----:B------:R-:W-:Y:S01]  /*3a50*/  @!P3 IMAD.MOV.U32 R43, RZ, RZ, R4 ;  /* 0x000000ffff2bb224 */ /* 0x000fe200078e0004 */
[----:B------:R-:W-:Y:S06]  /*3a60*/  BRA.DIV UR5, `(.L_x_1520) ;  /* 0x0000008e05587947 */ /* 0x000fec000b800000 */
[----:B------:R0:W1:Y:S04]  /*3a70*/  SHFL.DOWN PT, R31, R42, 0x4, R29 ;  /* 0x088000002a1f7989 */ /* 0x00006800000e001d */
[----:B------:R0:W2:Y:S04]  /*3a80*/  SHFL.DOWN PT, R4, R43, 0x4, R29 ;  /* 0x088000002b047989 */ /* 0x0000a800000e001d */
[----:B------:R0:W3:Y:S02]  /*3a90*/  SHFL.DOWN PT, R28, R48, 0x4, R29 ;  /* 0x08800000301c7989 */ /* 0x0000e400000e001d */
.L_x_1680:
        /* <DEDUP_REMOVED lines=11> */
.L_x_1683:
[----:B------:R-:W-:Y:S01]  /*3b50*/  UMOV UR5, 0xffffffff ;  /* 0xffffffff00057882 */ /* 0x000fe20000000000 */
[----:B------:R-:W-:Y:S02]  /*3b60*/  @!P3 IMAD.MOV.U32 R42, RZ, RZ, R31 ;  /* 0x000000ffff2ab224 */ /* 0x000fe400078e001f */
[----:B------:R-:W-:Y:S01]  /*3b70*/  @!P3 IMAD.MOV.U32 R43, RZ, RZ, R4 ;  /* 0x000000ffff2bb224 */ /* 0x000fe200078e0004 */
[----:B------:R-:W-:Y:S06]  /*3b80*/  BRA.DIV UR5, `(.L_x_1522) ;  /* 0x0000008e05847947 */ /* 0x000fec000b800000 */
[----:B------:R0:W1:Y:S04]  /*3b90*/  SHFL.DOWN PT, R31, R42, 0x8, R29 ;  /* 0x090000002a1f7989 */ /* 0x00006800000e001d */
[----:B------:R0:W2:Y:S04]  /*3ba0*/  SHFL.DOWN PT, R4, R43, 0x8, R29 ;  /* 0x090000002b047989 */ /* 0x0000a800000e001d */
[----:B------:R0:W3:Y:S02]  /*3bb0*/  SHFL.DOWN PT, R28, R48, 0x8, R29 ;  /* 0x09000000301c7989 */ /* 0x0000e400000e001d */
.L_x_1688:
        /* <DEDUP_REMOVED lines=11> */
.L_x_1691:
[----:B------:R-:W-:Y:S01]  /*3c70*/  UMOV UR5, 0xffffffff ;  /* 0xffffffff00057882 */ /* 0x000fe20000000000 */
[----:B------:R-:W-:Y:S02]  /*3c80*/  @!P3 IMAD.MOV.U32 R42, RZ, RZ, R31 ;  /* 0x000000ffff2ab224 */ /* 0x000fe400078e001f */
[----:B------:R-:W-:Y:S01]  /*3c90*/  @!P3 IMAD.MOV.U32 R43, RZ, RZ, R4 ;  /* 0x000000ffff2bb224 */ /* 0x000fe200078e0004 */
[----:B------:R-:W-:Y:S06]  /*3ca0*/  BRA.DIV UR5, `(.L_x_1524) ;  /* 0x0000008e05b07947 */ /* 0x000fec000b800000 */
[----:B------:R0:W1:Y:S04]  /*3cb0*/  SHFL.DOWN PT, R51, R42, 0x10, R29 ;  /* 0x0a0000002a337989 */ /* 0x00006800000e001d */
[----:B------:R0:W2:Y:S04]  /*3cc0*/  SHFL.DOWN PT, R4, R43, 0x10, R29 ;  /* 0x0a0000002b047989 */ /* 0x0000a800000e001d */
[----:B------:R0:W3:Y:S02]  /*3cd0*/  SHFL.DOWN PT, R28, R48, 0x10, R29 ;  /* 0x0a000000301c7989 */ /* 0x0000e400000e001d */
.L_x_1696:
[----:B------:R-:W-:Y:S01]  /*3ce0*/  VIADD R44, R40, 0x10 ;  /* 0x00000010282c7836 */ /* 0x000fe20000000000 */
[----:B------:R-:W4:Y:S01]  /*3cf0*/  LDC.64 R30, c[0x0][0x3a8] ;  /* 0x0000ea00ff1e7b82 */ /* 0x000f220000000a00 */
[----:B------:R-:W-:Y:S01]  /*3d00*/  UMOV UR5, 0xffffffff ;  /* 0xffffffff00057882 */ /* 0x000fe20000000000 */
[----:B------:R-:W-:Y:S02]  /*3d10*/  IMAD.IADD R49, R49, 0x1, R0 ;  /* 0x0000000131317824 */ /* 0x000fe400078e0200 */
[----:B------:R-:W-:-:S13]  /*3d20*/  ISETP.GT.AND P3, PT, R44, R29, PT ;  /* 0x0000001d2c00720c */ /* 0x000fda0003f64270 */
[----:B------:R-:W-:Y:S02]  /*3d30*/  @!P3 ISETP.NE.U32.AND P0, PT, R42, RZ, PT ;  /* 0x000000ff2a00b20c */ /* 0x000fe40003f05070 */
[----:B-1----:R-:W-:Y:S02]  /*3d40*/  @!P3 IADD3 R51, P4, PT, R51, R42, RZ ;  /* 0x0000002a3333b210 */ /* 0x002fe40007f9e0ff */
[----:B------:R-:W-:Y:S02]  /*3d50*/  @!P3 ISETP.NE.AND.EX P2, PT, R43, RZ, PT, P0 ;  /* 0x000000ff2b00b20c */ /* 0x000fe40003f45300 */
[----:B------:R-:W-:Y:S01]  /*3d60*/  PLOP3.LUT P0, PT, PT, PT, PT, 0x80, 0x8 ;  /* 0x000000000008781c */ /* 0x000fe20003f0f070 */
[----:B--2---:R-:W-:Y:S01]  /*3d70*/  @!P3 IMAD.X R4, R4, 0x1, R43, P4 ;  /* 0x000000010404b824 */ /* 0x004fe200020e062b */
[----:B------:R-:W-:Y:S02]  /*3d80*/  @!P3 PLOP3.LUT P0, PT, P2, PT, PT, 0x80, 0x8 ;  /* 0x000000000008b81c */ /* 0x000fe4000170f070 */
[----:B------:R-:W-:-:S02]  /*3d90*/  ISETP.NE.AND P2, PT, R5, 0x65, PT ;  /* 0x000000650500780c */ /* 0x000fc40003f45270 */
[----:B----4-:R-:W-:-:S09]  /*3da0*/  IADD3 R30, P5, PT, R30, 0x200, RZ ;  /* 0x000002001e1e7810 */ /* 0x010fd20007fbe0ff */
[----:B0--3--:R-:W-:Y:S01]  /*3db0*/  @!P0 FADD R48, R48, R28 ;  /* 0x0000001c30308221 */ /* 0x009fe20000000000 */
[----:B------:R-:W-:Y:S06]  /*3dc0*/  BRA.DIV UR5, `(.L_x_1525) ;  /* 0x0000008e05bc7947 */ /* 0x000fec000b800000 */
.L_x_1699:
[----:B------:R-:W-:Y:S01]  /*3dd0*/  UMOV UR5, 0xffffffff ;  /* 0xffffffff00057882 */ /* 0x000fe20000000000 */
[----:B------:R-:W-:Y:S02]  /*3de0*/  @!P3 IMAD.MOV.U32 R42, RZ, RZ, R51 ;  /* 0x000000ffff2ab224 */ /* 0x000fe400078e0033 */
[----:B------:R-:W-:Y:S02]  /*3df0*/  @!P3 IMAD.MOV.U32 R43, RZ, RZ, R4 ;  /* 0x000000ffff2bb224 */ /* 0x000fe400078e0004 */
[----:B------:R-:W-:Y:S01]  /*3e00*/  IMAD.X R31, RZ, RZ, R31, P5 ;  /* 0x000000ffff1f7224 */ /* 0x000fe200028e061f */
[----:B------:R-:W-:Y:S06]  /*3e10*/  BRA.DIV UR5, `(.L_x_1526) ;  /* 0x0000008e05c87947 */ /* 0x000fec000b800000 */
[----:B------:R-:W-:-:S13]  /*3e20*/  VOTE.ALL P2, P2 ;  /* 0x0000000000ff7806 */ /* 0x000fda0001040000 */
.L_x_1702:
[----:B------:R-:W-:Y:S05]  /*3e30*/  @!P2 BRA `(.L_x_1527) ;  /* 0x0000000400c0a947 */ /* 0x000fea0003800000 */
.L_x_1541:
[----:B------:R-:W-:-:S07]  /*3e40*/  IMAD.WIDE R28, R49, 0x10, R30 ;  /* 0x00000010311c7825 */ /* 0x000fce00078e021e */
.L_x_1529:
[----:B------:R-:W2:Y:S01]  /*3e50*/  LD.E.128.STRONG.GPU R4, desc[UR8][R28.64+-0x200] ;  /* 0xfffe00081c047980 */ /* 0x000ea2000c10fd00 */
[----:B------:R-:W-:Y:S05]  /*3e60*/  YIELD ;  /* 0x0000000000007946 */ /* 0x000fea0003800000 */
[----:B------:R-:W-:Y:S01]  /*3e70*/  UMOV UR5, 0xffffffff ;  /* 0xffffffff00057882 */ /* 0x000fe20000000000 */
[----:B--2---:R-:W-:Y:S02]  /*3e80*/  ISETP.NE.AND P0, PT, R5, 0x63, PT ;  /* 0x000000630500780c */ /* 0x004fe40003f05270 */
[----:B------:R-:W-:Y:S11]  /*3e90*/  BRA.DIV UR5, `(.L_x_1528) ;  /* 0x0000008e05cc7947 */ /* 0x000ff6000b800000 */
[----:B------:R-:W-:-:S13]  /*3ea0*/  VOTE.ANY P0, !P0 ;  /* 0x0000000000ff7806 */ /* 0x000fda0004000100 */
.L_x_1705:
[----:B------:R-:W-:Y:S05]  /*3eb0*/  @P0 BRA `(.L_x_1529) ;  /* 0xfffffffc00e40947 */ /* 0x000fea000383ffff */
[----:B------:R-:W-:Y:S01]  /*3ec0*/  UMOV UR5, 0xffffffff ;  /* 0xffffffff00057882 */ /* 0x000fe20000000000 */
[----:B------:R-:W-:Y:S01]  /*3ed0*/  ISETP.NE.AND P0, PT, R5, 0x65, PT ;  /* 0x000000650500780c */ /* 0x000fe20003f05270 */
[----:B------:R-:W-:Y:S02]  /*3ee0*/  IMAD.MOV.U32 R51, RZ, RZ, R6 ;  /* 0x000000ffff337224 */ /* 0x000fe400078e0006 */
[----:B------:R-:W-:Y:S01]  /*3ef0*/  IMAD.MOV.U32 R0, RZ, RZ, R7 ;  /* 0x000000ffff007224 */ /* 0x000fe200078e0007 */
[----:B------:R-:W-:Y:S09]  /*3f00*/  BRA.DIV UR5, `(.L_x_1530) ;  /* 0x0000008e05d47947 */ /* 0x000ff2000b800000 */
        /* <DEDUP_REMOVED lines=8> */
.L_x_1711:
        /* <DEDUP_REMOVED lines=11> */
.L_x_1714:
[----:B------:R-:W-:Y:S01]  /*4040*/  UMOV UR5, 0xffffffff ;  /* 0xffffffff00057882 */ /* 0x000fe20000000000 */
[----:B------:R-:W-:Y:S02]  /*4050*/  @!P3 IMAD.MOV.U32 R0, RZ, RZ, R53 ;  /* 0x000000ffff00b224 */ /* 0x000fe400078e0035 */
[----:B------:R-:W-:Y:S05]  /*4060*/  BRA.DIV UR5, `(.L_x_1532) ;  /* 0x00000092050c7947 */ /* 0x000fea000b800000 */
[----:B------:R0:W1:Y:S04]  /*4070*/  SHFL.DOWN PT, R50, R51, 0x2, R29 ;  /* 0x0840000033327989 */ /* 0x00006800000e001d */
[----:B------:R0:W2:Y:S04]  /*4080*/  SHFL.DOWN PT, R53, R0, 0x2, R29 ;  /* 0x0840000000357989 */ /* 0x0000a800000e001d */
[----:B------:R0:W3:Y:S02]  /*4090*/  SHFL.DOWN PT, R28, R4, 0x2, R29 ;  /* 0x08400000041c7989 */ /* 0x0000e400000e001d */
.L_x_1719:
[----:B------:R-:W-:Y:S01]  /*40a0*/  ISETP.GT.AND P3, PT, R47, R29, PT ;  /* 0x0000001d2f00720c */ /* 0x000fe20003f64270 */
[----:B------:R-:W-:-:S12]  /*40b0*/  UMOV UR5, 0xffffffff ;  /* 0xffffffff00057882 */ /* 0x000fd80000000000 */
[----:B------:R-:W-:-:S04]  /*40c0*/  @!P3 ISETP.NE.U32.AND P0, PT, R51, RZ, PT ;  /* 0x000000ff3300b20c */ /* 0x000fc80003f05070 */
[----:B------:R-:W-:Y:S02]  /*40d0*/  @!P3 ISETP.NE.AND.EX P2, PT, R0, RZ, PT, P0 ;  /* 0x000000ff0000b20c */ /* 0x000fe40003f45300 */
[----:B------:R-:W-:Y:S02]  /*40e0*/  PLOP3.LUT P0, PT, PT, PT, PT, 0x80, 0x8 ;  /* 0x000000000008781c */ /* 0x000fe40003f0f070 */
[----:B------:R-:W-:Y:S02]  /*40f0*/  @!P3 PLOP3.LUT P0, PT, P2, PT, PT, 0x80, 0x8 ;  /* 0x000000000008b81c */ /* 0x000fe4000170f070 */
[----:B-1----:R-:W-:-:S05]  /*4100*/  @!P3 IADD3 R50, P2, PT, R50, R51, RZ ;  /* 0x000000333232b210 */ /* 0x002fca0007f5e0ff */
[----:B0-----:R-:W-:Y:S02]  /*4110*/  @!P3 IMAD.MOV.U32 R51, RZ, RZ, R50 ;  /* 0x000000ffff33b224 */ /* 0x001fe400078e0032 */
[----:B--2---:R-:W-:-:S04]  /*4120*/  @!P3 IMAD.X R53, R53, 0x1, R0, P2 ;  /* 0x000000013535b824 */ /* 0x004fc800010e0600 */
[----:B---3--:R-:W-:Y:S01]  /*4130*/  @!P0 FADD R4, R4, R28 ;  /* 0x0000001c04048221 */ /* 0x008fe20000000000 */
[----:B------:R-:W-:Y:S06]  /*4140*/  BRA.DIV UR5, `(.L_x_1533) ;  /* 0x0000009205287947 */ /* 0x000fec000b800000 */
.L_x_1722:
[----:B------:R-:W-:Y:S01]  /*4150*/  UMOV UR5, 0xffffffff ;  /* 0xffffffff00057882 */ /* 0x000fe20000000000 */
[----:B------:R-:W-:Y:S02]  /*4160*/  @!P3 IMAD.MOV.U32 R0, RZ, RZ, R53 ;  /* 0x000000ffff00b224 */ /* 0x000fe400078e0035 */
[----:B------:R-:W-:Y:S05]  /*4170*/  BRA.DIV UR5, `(.L_x_1534) ;  /* 0x00000092053c7947 */ /* 0x000fea000b800000 */
[----:B------:R0:W1:Y:S04]  /*4180*/  SHFL.DOWN PT, R50, R51, 0x4, R29 ;  /* 0x0880000033327989 */ /* 0x00006800000e001d */
[----:B------:R0:W2:Y:S04]  /*4190*/  SHFL.DOWN PT, R53, R0, 0x4, R29 ;  /* 0x0880000000357989 */ /* 0x0000a800000e001d */
[----:B------:R0:W3:Y:S02]  /*41a0*/  SHFL.DOWN PT, R28, R4, 0x4, R29 ;  /* 0x08800000041c7989 */ /* 0x0000e400000e001d */
.L_x_1727:
        /* <DEDUP_REMOVED lines=11> */
.L_x_1730:
[----:B------:R-:W-:Y:S01]  /*4260*/  UMOV UR5, 0xffffffff ;  /* 0xffffffff00057882 */ /* 0x000fe20000000000 */
[----:B------:R-:W-:Y:S02]  /*4270*/  @!P3 IMAD.MOV.U32 R0, RZ, RZ, R53 ;  /* 0x000000ffff00b224 */ /* 0x000fe400078e0035 */
[----:B------:R-:W-:Y:S05]  /*4280*/  BRA.DIV UR5, `(.L_x_1536) ;  /* 0x00000092056c7947 */ /* 0x000fea000b800000 */
[----:B------:R0:W1:Y:S04]  /*4290*/  SHFL.DOWN PT, R50, R51, 0x8, R29 ;  /* 0x0900000033327989 */ /* 0x00006800000e001d */
[----:B------:R0:W2:Y:S04]  /*42a0*/  SHFL.DOWN PT, R53, R0, 0x8, R29 ;  /* 0x0900000000357989 */ /* 0x0000a800000e001d */
[----:B------:R0:W3:Y:S02]  /*42b0*/  SHFL.DOWN PT, R28, R4, 0x8, R29 ;  /* 0x09000000041c7989 */ /* 0x0000e400000e001d */
.L_x_1735:
        /* <DEDUP_REMOVED lines=11> */
.L_x_1738:
[----:B------:R-:W-:Y:S01]  /*4370*/  UMOV UR5, 0xffffffff ;  /* 0xffffffff00057882 */ /* 0x000fe20000000000 */
[----:B------:R-:W-:Y:S02]  /*4380*/  @!P3 IMAD.MOV.U32 R0, RZ, RZ, R53 ;  /* 0x000000ffff00b224 */ /* 0x000fe400078e0035 */
[----:B------:R-:W-:Y:S05]  /*4390*/  BRA.DIV UR5, `(.L_x_1538) ;  /* 0x00000092059c7947 */ /* 0x000fea000b800000 */
[----:B------:R0:W1:Y:S04]  /*43a0*/  SHFL.DOWN PT, R50, R51, 0x10, R29 ;  /* 0x0a00000033327989 */ /* 0x00006800000e001d */
[----:B------:R0:W2:Y:S04]  /*43b0*/  SHFL.DOWN PT, R53, R0, 0x10, R29 ;  /* 0x0a00000000357989 */ /* 0x0000a800000e001d */
[----:B------:R0:W3:Y:S02]  /*43c0*/  SHFL.DOWN PT, R28, R4, 0x10, R29 ;  /* 0x0a000000041c7989 */ /* 0x0000e400000e001d */
.L_x_1743:
[----:B------:R-:W-:Y:S01]  /*43d0*/  ISETP.GT.AND P3, PT, R44, R29, PT ;  /* 0x0000001d2c00720c */ /* 0x000fe20003f64270 */
[----:B------:R-:W-:-:S12]  /*43e0*/  UMOV UR5, 0xffffffff ;  /* 0xffffffff00057882 */ /* 0x000fd80000000000 */
[----:B------:R-:W-:Y:S02]  /*43f0*/  @!P3 ISETP.NE.U32.AND P0, PT, R51, RZ, PT ;  /* 0x000000ff3300b20c */ /* 0x000fe40003f05070 */
[----:B-1----:R-:W-:Y:S02]  /*4400*/  @!P3 IADD3 R50, P4, PT, R50, R51, RZ ;  /* 0x000000333232b210 */ /* 0x002fe40007f9e0ff */
[----:B------:R-:W-:Y:S02]  /*4410*/  @!P3 ISETP.NE.AND.EX P2, PT, R0, RZ, PT, P0 ;  /* 0x000000ff0000b20c */ /* 0x000fe40003f45300 */
[----:B------:R-:W-:Y:S01]  /*4420*/  PLOP3.LUT P0, PT, PT, PT, PT, 0x80, 0x8 ;  /* 0x000000000008781c */ /* 0x000fe20003f0f070 */
[----:B0-----:R-:W-:Y:S01]  /*4430*/  @!P3 IMAD.MOV.U32 R51, RZ, RZ, R50 ;  /* 0x000000ffff33b224 */ /* 0x001fe200078e0032 */
[----:B------:R-:W-:Y:S01]  /*4440*/  @!P3 PLOP3.LUT P0, PT, P2, PT, PT, 0x80, 0x8 ;  /* 0x000000000008b81c */ /* 0x000fe2000170f070 */
[----:B--2---:R-:W-:Y:S01]  /*4450*/  @!P3 IMAD.X R53, R53, 0x1, R0, P4 ;  /* 0x000000013535b824 */ /* 0x004fe200020e0600 */
[----:B------:R-:W-:-:S02]  /*4460*/  ISETP.NE.U32.AND P2, PT, R42, RZ, PT ;  /* 0x000000ff2a00720c */ /* 0x000fc40003f45070 */
[----:B------:R-:W-:Y:S01]  /*4470*/  IADD3 R42, P4, PT, R42, R51, RZ ;  /* 0x000000332a2a7210 */ /* 0x000fe20007f9e0ff */
[----:B------:R-:W-:Y:S01]  /*4480*/  @!P3 IMAD.MOV.U32 R0, RZ, RZ, R53 ;  /* 0x000000ffff00b224 */ /* 0x000fe200078e0035 */
[----:B------:R-:W-:-:S03]  /*4490*/  ISETP.NE.AND.EX P2, PT, R43, RZ, PT, P2 ;  /* 0x000000ff2b00720c */ /* 0x000fc60003f45320 */
[----:B------:R-:W-:-:S04]  /*44a0*/  IMAD.X R43, R43, 0x1, R0, P4 ;  /* 0x000000012b2b7824 */ /* 0x000fc800020e0600 */
[----:B---3--:R-:W-:Y:S01]  /*44b0*/  @!P0 FADD R4, R4, R28 ;  /* 0x0000001c04048221 */ /* 0x008fe20000000000 */
[----:B------:R-:W-:-:S05]  /*44c0*/  ISETP.NE.AND P0, PT, R5, 0x65, PT ;  /* 0x000000650500780c */ /* 0x000fca0003f05270 */
[----:B------:R-:W-:Y:S01]  /*44d0*/  @!P2 FADD R48, R4, R48 ;  /* 0x000000300430a221 */ /* 0x000fe20000000000 */
[----:B------:R-:W-:Y:S07]  /*44e0*/  BRA.DIV UR5, `(.L_x_1539) ;  /* 0x00000092059c7947 */ /* 0x000fee000b800000 */
.L_x_1746:
[----:B------:R-:W-:Y:S01]  /*44f0*/  UMOV UR5, 0xffffffff ;  /* 0xffffffff00057882 */ /* 0x000fe20000000000 */
[----:B------:R-:W-:Y:S02]  /*4500*/  VIADD R49, R49, 0xffffffe0 ;  /* 0xffffffe031317836 */ /* 0x000fe40000000000 */
[----:B------:R-:W-:Y:S05]  /*4510*/  BRA.DIV UR5, `(.L_x_1540) ;  /* 0x0000009205b07947 */ /* 0x000fea000b800000 */
[----:B------:R-:W-:-:S13]  /*4520*/  VOTE.ALL P0, P0 ;  /* 0x0000000000ff7806 */ /* 0x000fda0000000000 */
.L_x_1749:
[----:B------:R-:W-:Y:S05]  /*4530*/  @P0 BRA `(.L_x_1541) ;  /* 0xfffffff800400947 */ /* 0x000fea000383ffff */
.L_x_1527:
[----:B------:R-:W-:Y:S01]  /*4540*/  ISETP.NE.AND P2, PT, R40, RZ, PT ;  /* 0x000000ff2800720c */ /* 0x000fe20003f45270 */
[----:B------:R-:W-:-:S12]  /*4550*/  BSSY.RECONVERGENT B0, `(.L_x_1542) ;  /* 0x0000014000007945 */ /* 0x000fd80003800200 */
[----:B------:R-:W0:Y:S01]  /*4560*/  @!P2 S2R R5, SR_CgaCtaId ;  /* 0x000000000005a919 */ /* 0x000e220000008800 */
[----:B------:R-:W-:-:S04]  /*4570*/  @!P2 MOV R0, 0x400 ;  /* 0x000004000000a802 */ /* 0x000fc80000000f00 */
[----:B0-----:R-:W-:Y:S01]  /*4580*/  @!P2 LEA R29, R5, R0, 0x18 ;  /* 0x00000000051da211 */ /* 0x001fe200078ec0ff */
[----:B------:R-:W-:Y:S06]  /*4590*/  @P1 BRA `(.L_x_1543) ;  /* 0x00000000003c1947 */ /* 0x000fec0003800000 */
[----:B------:R-:W0:Y:S01]  /*45a0*/  S2UR UR6, SR_CgaCtaId ;  /* 0x00000000000679c3 */ /* 0x000e220000008800 */
[----:B------:R-:W-:Y:S01]  /*45b0*/  ISETP.NE.U32.AND P0, PT, R38, RZ, PT ;  /* 0x000000ff2600720c */ /* 0x000fe20003f05070 */
[----:B------:R-:W-:Y:S01]  /*45c0*/  UMOV UR5, 0x400 ;  /* 0x0000040000057882 */ /* 0x000fe20000000000 */
[----:B------:R-:W-:Y:S01]  /*45d0*/  IADD3 R6, P1, PT, R42, R38, RZ ;  /* 0x000000262a067210 */ /* 0x000fe20007f3e0ff */
[----:B------:R-:W-:Y:S01]  /*45e0*/  FADD R0, R39, R48 ;  /* 0x0000003027007221 */ /* 0x000fe20000000000 */
[----:B------:R-:W-:Y:S01]  /*45f0*/  ISETP.NE.AND.EX P0, PT, R37, RZ, PT, P0 ;  /* 0x000000ff2500720c */ /* 0x000fe20003f05300 */
[----:B------:R-:W-:Y:S02]  /*4600*/  IMAD.MOV.U32 R5, RZ, RZ, 0x65 ;  /* 0x00000065ff057424 */ /* 0x000fe400078e00ff */
[----:B------:R-:W-:Y:S01]  /*4610*/  IMAD.X R7, R43, 0x1, R37, P1 ;  /* 0x000000012b077824 */ /* 0x000fe200008e0625 */
[----:B------:R-:W-:-:S05]  /*4620*/  FSEL R4, R0, R39, !P0 ;  /* 0x0000002700047208 */ /* 0x000fca0004000000 */
[----:B------:R1:W-:Y:S01]  /*4630*/  ST.E.128.STRONG.GPU desc[UR8][R26.64+0x200], R4 ;  /* 0x000200041a007985 */ /* 0x0003e2000c10fd08 */
[----:B0-----:R-:W-:-:S09]  /*4640*/  ULEA UR5, UR6, UR5, 0x18 ;  /* 0x0000000506057291 */ /* 0x001fd2000f8ec0ff */
[----:B------:R1:W-:Y:S04]  /*4650*/  STS.64 [UR5+0xb8], R6 ;  /* 0x0000b806ff007988 */ /* 0x0003e80008000a05 */
[----:B------:R1:W-:Y:S04]  /*4660*/  STS [UR5+0xc0], R4 ;  /* 0x0000c004ff007988 */ /* 0x0003e80008000805 */
[----:B------:R1:W-:Y:S04]  /*4670*/  STS.64 [UR5+0xa8], R42 ;  /* 0x0000a82aff007988 */ /* 0x0003e80008000a05 */
[----:B------:R1:W-:Y:S02]  /*4680*/  STS [UR5+0xb0], R48 ;  /* 0x0000b030ff007988 */ /* 0x0003e40008000805 */
.L_x_1543:
[----:B------:R-:W-:Y:S05]  /*4690*/  BSYNC.RECONVERGENT B0 ;  /* 0x0000000000007941 */ /* 0x000fea0003800200 */
.L_x_1542:
[----:B------:R0:W-:Y:S01]  /*46a0*/  @!P2 STS.64 [R29+0x88], R42 ;  /* 0x0000882a1d00a388 */ /* 0x0001e20000000a00 */
[----:B------:R-:W-:Y:S02]  /*46b0*/  @!P2 IMAD.MOV.U32 R32, RZ, RZ, R42 ;  /* 0x000000ffff20a224 */ /* 0x000fe400078e002a */
[----:B------:R-:W-:Y:S01]  /*46c0*/  @!P2 IMAD.MOV.U32 R3, RZ, RZ, R43 ;  /* 0x000000ffff03a224 */ /* 0x000fe200078e002b */
[----:B------:R0:W-:Y:S01]  /*46d0*/  @!P2 STS [R29+0x90], R48 ;  /* 0x000090301d00a388 */ /* 0x0001e20000000800 */
[----:B------:R-:W-:-:S07]  /*46e0*/  @!P2 IMAD.MOV.U32 R25, RZ, RZ, R48 ;  /* 0x000000ffff19a224 */ /* 0x000fce00078e0030 */
.L_x_1511:
[----:B------:R-:W2:Y:S01]  /*46f0*/  S2R R31, SR_TID.X ;  /* 0x00000000001f7919 */ /* 0x000ea20000002100 */
[----:B------:R-:W-:Y:S05]  /*4700*/  WARPSYNC.ALL ;  /* 0x0000000000007948 */ /* 0x000fea0003800000 */
[----:B------:R-:W-:Y:S06]  /*4710*/  BAR.SYNC.DEFER_BLOCKING 0x0 ;  /* 0x0000000000007b1d */ /* 0x000fec0000010000 */
[----:B------:R-:W-:Y:S01]  /*4720*/  BSSY.RECONVERGENT B0, `(.L_x_1544) ;  /* 0x000000d000007945 */ /* 0x000fe20003800200 */
[----:B--2---:R-:W-:-:S13]  /*4730*/  ISETP.NE.AND P0, PT, R31, RZ, PT ;  /* 0x000000ff1f00720c */ /* 0x004fda0003f05270 */
[----:B------:R-:W-:Y:S05]  /*4740*/  @!P0 BRA `(.L_x_1545) ;  /* 0x0000000000288947 */ /* 0x000fea0003800000 */
[----:B------:R-:W2:Y:S01]  /*4750*/  S2UR UR6, SR_CgaCtaId ;  /* 0x00000000000679c3 */ /* 0x000ea20000008800 */
[----:B------:R-:W-:Y:S01]  /*4760*/  UMOV UR5, 0x400 ;  /* 0x0000040000057882 */ /* 0x000fe20000000000 */
[----:B------:R-:W-:-:S04]  /*4770*/  ISETP.NE.U32.AND P0, PT, R32, RZ, PT ;  /* 0x000000ff2000720c */ /* 0x000fc80003f05070 */
[----:B------:R-:W-:Y:S01]  /*4780*/  ISETP.NE.AND.EX P0, PT, R3, RZ, PT, P0 ;  /* 0x000000ff0300720c */ /* 0x000fe20003f05300 */
[----:B--2---:R-:W-:-:S09]  /*4790*/  ULEA UR5, UR6, UR5, 0x18 ;  /* 0x0000000506057291 */ /* 0x004fd2000f8ec0ff */
[----:B-1----:R-:W1:Y:S04]  /*47a0*/  LDS.64 R4, [UR5+0x88] ;  /* 0x00008805ff047984 */ /* 0x002e680008000a00 */
[----:B------:R-:W2:Y:S01]  /*47b0*/  LDS R0, [UR5+0x90] ;  /* 0x00009005ff007984 */ /* 0x000ea20008000800 */
[----:B-1----:R-:W-:Y:S01]  /*47c0*/  IADD3 R32, P1, PT, R4, R32, RZ ;  /* 0x0000002004207210 */ /* 0x002fe20007f3e0ff */
[----:B--2---:R-:W-:-:S04]  /*47d0*/  @!P0 FADD R25, R25, R0 ;  /* 0x0000000019198221 */ /* 0x004fc80000000000 */
[----:B------:R-:W-:-:S08]  /*47e0*/  IMAD.X R3, R5, 0x1, R3, P1 ;  /* 0x0000000105037824 */ /* 0x000fd000008e0603 */
.L_x_1545:
[----:B------:R-:W-:Y:S05]  /*47f0*/  BSYNC.RECONVERGENT B0 ;  /* 0x0000000000007941 */ /* 0x000fea0003800200 */
.L_x_1544:
[----:B------:R-:W2:Y:S01]  /*4800*/  S2UR UR5, SR_CgaCtaId ;  /* 0x00000000000579c3 */ /* 0x000ea20000008800 */
[----:B------:R-:W-:Y:S01]  /*4810*/  UMOV UR4, 0x400 ;  /* 0x0000040000047882 */ /* 0x000fe20000000000 */
[----:B------:R-:W-:Y:S02]  /*4820*/  ISETP.NE.AND P1, PT, R22, R20, PT ;  /* 0x000000141600720c */ /* 0x000fe40003f25270 */
[----:B------:R-:W-:Y:S02]  /*4830*/  ISETP.NE.AND P0, PT, R24, R22, PT ;  /* 0x000000161800720c */ /* 0x000fe40003f05270 */
[----:B-1----:R-:W-:Y:S02]  /*4840*/  SEL R5, RZ, 0x1, !P1 ;  /* 0x00000001ff057807 */ /* 0x002fe40004800000 */
[----:B------:R-:W-:Y:S02]  /*4850*/  SEL R0, RZ, 0x1, !P0 ;  /* 0x00000001ff007807 */ /* 0x000fe40004000000 */
[----:B------:R-:W-:-:S02]  /*4860*/  ISETP.NE.AND P0, PT, R20, R18, PT ;  /* 0x000000121400720c */ /* 0x000fc40003f05270 */
[----:B------:R-:W-:Y:S02]  /*4870*/  IADD3 R41, P6, PT, R5, R0, RZ ;  /* 0x0000000005297210 */ /* 0x000fe40007fde0ff */
[----:B------:R-:W-:Y:S02]  /*4880*/  ISETP.NE.AND P2, PT, R24, R22, PT ;  /* 0x000000161800720c */ /* 0x000fe40003f45270 */
[----:B------:R-:W-:Y:S01]  /*4890*/  ISETP.NE.AND P1, PT, R18, R16, PT ;  /* 0x000000101200720c */ /* 0x000fe20003f25270 */
[----:B------:R-:W-:Y:S01]  /*48a0*/  IMAD.X R40, RZ, RZ, RZ, P6 ;  /* 0x000000ffff287224 */ /* 0x000fe200030e06ff */
[----:B------:R-:W-:Y:S02]  /*48b0*/  SEL R0, RZ, 0x1, !P0 ;  /* 0x00000001ff007807 */ /* 0x000fe40004000000 */
[----:B------:R-:W-:Y:S02]  /*48c0*/  ISETP.NE.AND P5, PT, R22, R20, PT ;  /* 0x000000141600720c */ /* 0x000fe40003fa5270 */
[----:B------:R-:W-:Y:S01]  /*48d0*/  ISETP.NE.AND P0, PT, R16, R14, PT ;  /* 0x0000000e1000720c */ /* 0x000fe20003f05270 */
[----:B--2---:R-:W-:Y:S01]  /*48e0*/  ULEA UR4, UR5, UR4, 0x18 ;  /* 0x0000000405047291 */ /* 0x004fe2000f8ec0ff */
[----:B------:R-:W-:-:S02]  /*48f0*/  SEL R2, RZ, 0x1, !P1 ;  /* 0x00000001ff027807 */ /* 0x000fc40004800000 */
[----:B------:R-:W-:Y:S01]  /*4900*/  IADD3 R39, P1, PT, R41, R0, RZ ;  /* 0x0000000029277210 */ /* 0x000fe20007f3e0ff */
[----:B------:R-:W-:Y:S01]  /*4910*/  @!P2 FADD R23, R23, R25 ;  /* 0x000000191717a221 */ /* 0x000fe20000000000 */
[----:B------:R-:W-:Y:S02]  /*4920*/  ISETP.NE.AND P3, PT, R14, R12, PT ;  /* 0x0000000c0e00720c */ /* 0x000fe40003f65270 */
[----:B------:R-:W-:Y:S01]  /*4930*/  ISETP.NE.AND P4, PT, R20, R18, PT ;  /* 0x000000121400720c */ /* 0x000fe20003f85270 */
[----:B------:R-:W-:Y:S01]  /*4940*/  IMAD.X R28, RZ, RZ, R40, P1 ;  /* 0x000000ffff1c7224 */ /* 0x000fe200008e0628 */
[----:B------:R-:W1:Y:S01]  /*4950*/  LDS.64 R4, [UR4+0xc8] ;  /* 0x0000c804ff047984 */ /* 0x000e620008000a00 */
[----:B------:R-:W-:Y:S01]  /*4960*/  SEL R0, RZ, 0x1, !P0 ;  /* 0x00000001ff007807 */ /* 0x000fe20004000000 */
[----:B------:R-:W-:Y:S01]  /*4970*/  @!P5 FADD R21, R21, R23 ;  /* 0x000000171515d221 */ /* 0x000fe20000000000 */
[----:B0-----:R-:W-:Y:S02]  /*4980*/  IADD3 R29, P0, PT, R39, R2, RZ ;  /* 0x00000002271d7210 */ /* 0x001fe40007f1e0ff */
[----:B------:R-:W-:-:S02]  /*4990*/  SEL R6, RZ, 0x1, !P3 ;  /* 0x00000001ff067807 */ /* 0x000fc40005800000 */
[----:B------:R-:W-:Y:S01]  /*49a0*/  ISETP.NE.AND P3, PT, R18, R16, PT ;  /* 0x000000101200720c */ /* 0x000fe20003f65270 */
[----:B------:R-:W-:Y:S01]  /*49b0*/  IMAD.X R26, RZ, RZ, R28, P0 ;  /* 0x000000ffff1a7224 */ /* 0x000fe200000e061c */
[----:B------:R-:W-:Y:S02]  /*49c0*/  SEL R43, RZ, 0x1, !P2 ;  /* 0x00000001ff2b7807 */ /* 0x000fe40005000000 */
[----:B------:R-:W-:Y:S01]  /*49d0*/  ISETP.NE.AND P6, PT, R16, R14, PT ;  /* 0x0000000e1000720c */ /* 0x000fe20003fc5270 */
[----:B------:R-:W-:Y:S01]  /*49e0*/  @!P4 FADD R19, R19, R21 ;  /* 0x000000151313c221 */ /* 0x000fe20000000000 */
[----:B------:R-:W-:Y:S02]  /*49f0*/  IADD3 R43, P0, PT, R32, R43, RZ ;  /* 0x0000002b202b7210 */ /* 0x000fe40007f1e0ff */
[----:B------:R-:W-:Y:S02]  /*4a00*/  ISETP.NE.AND P2, PT, R14, R12, PT ;  /* 0x0000000c0e00720c */ /* 0x000fe40003f45270 */
[-C--:B------:R-:W-:Y:S01]  /*4a10*/  IADD3 R7, PT, PT, R6, R29.reuse, R0 ;  /* 0x0000001d06077210 */ /* 0x080fe20007ffe000 */
[----:B------:R-:W-:Y:S01]  /*4a20*/  IMAD.X R38, RZ, RZ, R3, P0 ;  /* 0x000000ffff267224 */ /* 0x000fe200000e0603 */
[----:B------:R-:W-:Y:S01]  /*4a30*/  ISETP.NE.AND P5, PT, R12, R10, PT ;  /* 0x0000000a0c00720c */ /* 0x000fe20003fa5270 */
[----:B------:R-:W-:Y:S01]  /*4a40*/  @!P3 FADD R17, R17, R19 ;  /* 0x000000131111b221 */ /* 0x000fe20000000000 */
[----:B------:R-:W-:-:S02]  /*4a50*/  IADD3 R29, P4, PT, R32, R29, RZ ;  /* 0x0000001d201d7210 */ /* 0x000fc40007f9e0ff */
[----:B------:R-:W-:Y:S01]  /*4a60*/  ISETP.NE.AND P1, PT, R10, R8, PT ;  /* 0x000000080a00720c */ /* 0x000fe20003f25270 */
[----:B------:R-:W-:Y:S01]  /*4a70*/  @!P6 FADD R15, R15, R17 ;  /* 0x000000110f0fe221 */ /* 0x000fe20000000000 */
[C---:B------:R-:W-:Y:S01]  /*4a80*/  IADD3 R41, P3, PT, R32.reuse, R41, RZ ;  /* 0x0000002920297210 */ /* 0x040fe20007f7e0ff */
[----:B------:R-:W-:Y:S01]  /*4a90*/  IMAD.X R26, R3, 0x1, R26, P4 ;  /* 0x00000001031a7824 */ /* 0x000fe200020e061a */
[C---:B------:R-:W-:Y:S01]  /*4aa0*/  IADD3 R39, P4, PT, R32.reuse, R39, RZ ;  /* 0x0000002720277210 */ /* 0x040fe20007f9e0ff */
[----:B------:R-:W-:Y:S01]  /*4ab0*/  @!P2 FADD R13, R13, R15 ;  /* 0x0000000f0d0da221 */ /* 0x000fe20000000000 */
[----:B------:R-:W-:Y:S01]  /*4ac0*/  SEL R6, RZ, 0x1, !P6 ;  /* 0x00000001ff067807 */ /* 0x000fe20007000000 */
[C---:B------:R-:W-:Y:S01]  /*4ad0*/  IMAD.X R40, R3.reuse, 0x1, R40, P3 ;  /* 0x0000000103287824 */ /* 0x040fe200018e0628 */
[----:B------:R-:W-:Y:S01]  /*4ae0*/  SEL R2, RZ, 0x1, !P1 ;  /* 0x00000001ff027807 */ /* 0x000fe20004800000 */
[----:B------:R-:W-:Y:S01]  /*4af0*/  IMAD.X R28, R3, 0x1, R28, P4 ;  /* 0x00000001031c7824 */ /* 0x000fe200020e061c */
[----:B------:R-:W-:Y:S01]  /*4b00*/  IADD3 R33, P6, PT, R32, R33, RZ ;  /* 0x0000002120217210 */ /* 0x000fe20007fde0ff */
[----:B------:R-:W-:Y:S01]  /*4b10*/  @!P5 FADD R11, R11, R13 ;  /* 0x0000000d0b0bd221 */ /* 0x000fe20000000000 */
[----:B------:R-:W-:-:S02]  /*4b20*/  IADD3 R6, P3, PT, R29, R6, RZ ;  /* 0x000000061d067210 */ /* 0x000fc40007f7e0ff */
[----:B------:R-:W-:Y:S01]  /*4b30*/  IADD3 R0, P4, PT, R32, R7, RZ ;  /* 0x0000000720007210 */ /* 0x000fe20007f9e0ff */
[----:B------:R-:W-:Y:S01]  /*4b40*/  IMAD.X R34, R3, 0x1, R34, P6 ;  /* 0x0000000103227824 */ /* 0x000fe200030e0622 */
[----:B------:R-:W-:Y:S01]  /*4b50*/  IADD3 R2, P2, PT, R33, R2, RZ ;  /* 0x0000000221027210 */ /* 0x000fe20007f5e0ff */
[----:B------:R-:W-:Y:S01]  /*4b60*/  IMAD.X R37, RZ, RZ, R26, P3 ;  /* 0x000000ffff257224 */ /* 0x000fe200018e061a */
[----:B-1----:R-:W-:Y:S01]  /*4b70*/  ISETP.GE.U32.AND P0, PT, R4, 0x101, PT ;  /* 0x000001010400780c */ /* 0x002fe20003f06070 */
[----:B------:R-:W-:Y:S02]  /*4b80*/  IMAD.X R27, R3, 0x1, R36, P4 ;  /* 0x00000001031b7824 */ /* 0x000fe400020e0624 */
[----:B------:R-:W-:Y:S01]  /*4b90*/  @!P1 FADD R9, R9, R11 ;  /* 0x0000000b09099221 */ /* 0x000fe20000000000 */
[----:B------:R-:W-:Y:S01]  /*4ba0*/  IMAD.X R7, RZ, RZ, R34, P2 ;  /* 0x000000ffff077224 */ /* 0x000fe200010e0622 */
[----:B------:R-:W-:-:S13]  /*4bb0*/  ISETP.GE.AND.EX P0, PT, R5, RZ, PT, P0 ;  /* 0x000000ff0500720c */ /* 0x000fda0003f06300 */
[----:B------:R-:W-:Y:S05]  /*4bc0*/  @!P0 BRA `(.L_x_1546) ;  /* 0x0000000400f08947 */ /* 0x000fea0003800000 */
        /* <DEDUP_REMOVED lines=55> */
[----:B0-----:R-:W-:Y:S05]  /*4f40*/  @!P1 BRA `(.L_x_1548) ;  /* 0x0000000000849947 */ /* 0x001fea0003800000 */
[----:B------:R-:W0:Y:S01]  /*4f50*/  LDCU.128 UR12, c[0x0][0x390] ;  /* 0x00007200ff0c77ac */ /* 0x000e220008000c00 */
[----:B------:R-:W-:Y:S01]  /*4f60*/  SHF.R.U64 R14, R14, 0x8, R3 ;  /* 0x000000080e0e7819 */ /* 0x000fe20000001203 */
[----:B------:R-:W-:Y:S01]  /*4f70*/  IMAD.MOV.U32 R15, RZ, RZ, RZ ;  /* 0x000000ffff0f7224 */ /* 0x000fe200078e00ff */
[----:B------:R-:W-:-:S03]  /*4f80*/  IADD3 R11, P1, PT, R26, R21, RZ ;  /* 0x000000151a0b7210 */ /* 0x000fc60007f3e0ff */
[----:B------:R-:W-:Y:S02]  /*4f90*/  VIADD R14, R14, 0x1 ;  /* 0x000000010e0e7836 */ /* 0x000fe40000000000 */
[----:B------:R-:W-:Y:S02]  /*4fa0*/  IMAD.X R0, R27, 0x1, R23, P1 ;  /* 0x000000011b007824 */ /* 0x000fe400008e0617 */
[C---:B------:R-:W-:Y:S01]  /*4fb0*/  IMAD.SHL.U32 R10, R11.reuse, 0x4, RZ ;  /* 0x000000040b0a7824 */ /* 0x040fe200078e00ff */
[----:B------:R-:W-:Y:S02]  /*4fc0*/  LOP3.LUT R14, R14, 0x3, RZ, 0xc0, !PT ;  /* 0x000000030e0e7812 */ /* 0x000fe400078ec0ff */
[----:B------:R-:W-:Y:S02]  /*4fd0*/  SHF.L.U64.HI R11, R11, 0x2, R0 ;  /* 0x000000020b0b7819 */ /* 0x000fe40000010200 */
[----:B------:R-:W-:Y:S02]  /*4fe0*/  LEA R21, P3, R14, R21, 0x8 ;  /* 0x000000150e157211 */ /* 0x000fe400078640ff */
[----:B------:R-:W-:-:S02]  /*4ff0*/  LEA R0, R31, UR4, 0x3 ;  /* 0x000000041f007c11 */ /* 0x000fc4000f8e18ff */
[C---:B0-----:R-:W-:Y:S02]  /*5000*/  IADD3 R12, P1, PT, R10.reuse, UR14, RZ ;  /* 0x0000000e0a0c7c10 */ /* 0x041fe4000ff3e0ff */
[----:B------:R-:W-:Y:S02]  /*5010*/  IADD3 R10, P2, PT, R10, UR12, RZ ;  /* 0x0000000c0a0a7c10 */ /* 0x000fe4000ff5e0ff */
[C---:B------:R-:W-:Y:S02]  /*5020*/  IADD3.X R13, PT, PT, R11.reuse, UR15, RZ, P1, !PT ;  /* 0x0000000f0b0d7c10 */ /* 0x040fe40008ffe4ff */
[----:B------:R-:W-:Y:S02]  /*5030*/  IADD3.X R11, PT, PT, R11, UR13, RZ, P2, !PT ;  /* 0x0000000d0b0b7c10 */ /* 0x000fe400097fe4ff */
[----:B------:R-:W-:-:S07]  /*5040*/  LEA.HI.X R23, R14, R23, R15, 0x8, P3 ;  /* 0x000000170e177211 */ /* 0x000fce00018f440f */
.L_x_1549:
        /* <DEDUP_REMOVED lines=17> */
.L_x_1548:
[----:B------:R-:W-:Y:S05]  /*5160*/  BSYNC.RECONVERGENT B0 ;  /* 0x0000000000007941 */ /* 0x000fea0003800200 */
.L_x_1547:
[----:B------:R-:W-:Y:S05]  /*5170*/  @!P0 EXIT ;  /* 0x000000000000894d */ /* 0x000fea0003800000 */
.L_x_1550:
        /* <DEDUP_REMOVED lines=33> */
.L_x_1546:
[----:B------:R-:W-:Y:S01]  /*5390*/  ISETP.NE.AND P2, PT, R24, R22, PT ;  /* 0x000000161800720c */ /* 0x000fe20003f45270 */
[----:B------:R-:W-:Y:S01]  /*53a0*/  BSSY.RECONVERGENT B0, `(.L_x_1551) ;  /* 0x000000e000007945 */ /* 0x000fe20003800200 */
[----:B------:R-:W-:Y:S02]  /*53b0*/  ISETP.NE.AND P0, PT, R8, R35, PT ;  /* 0x000000230800720c */ /* 0x000fe40003f05270 */
[----:B------:R-:W-:Y:S02]  /*53c0*/  ISETP.NE.AND P4, PT, R22, R20, PT ;  /* 0x000000141600720c */ /* 0x000fe40003f85270 */
[----:B------:R-:W-:-:S07]  /*53d0*/  ISETP.NE.AND P1, PT, R20, R18, PT ;  /* 0x000000121400720c */ /* 0x000fce0003f25270 */
[----:B------:R-:W-:Y:S06]  /*53e0*/  @!P2 BRA `(.L_x_1552) ;  /* 0x000000000024a947 */ /* 0x000fec0003800000 */
        /* <DEDUP_REMOVED lines=9> */
.L_x_1552:
[----:B------:R-:W-:Y:S05]  /*5480*/  BSYNC.RECONVERGENT B0 ;  /* 0x0000000000007941 */ /* 0x000fea0003800200 */
.L_x_1551:
        /* <DEDUP_REMOVED lines=11> */
.L_x_1554:
[----:B------:R-:W-:Y:S05]  /*5540*/  BSYNC.RECONVERGENT B0 ;  /* 0x0000000000007941 */ /* 0x000fea0003800200 */
.L_x_1553:
[----:B------:R-:W-:Y:S01]  /*5550*/  BSSY.RECONVERGENT B0, `(.L_x_1555) ;  /* 0x0000010000007945 */ /* 0x000fe20003800200 */
[----:B------:R-:W-:Y:S02]  /*5560*/  ISETP.NE.AND P2, PT, R18, R16, PT ;  /* 0x000000101200720c */ /* 0x000fe40003f45270 */
[----:B------:R-:W-:Y:S02]  /*5570*/  ISETP.NE.AND P3, PT, R16, R14, PT ;  /* 0x0000000e1000720c */ /* 0x000fe40003f65270 */
[----:B------:R-:W-:Y:S02]  /*5580*/  ISETP.NE.AND P4, PT, R14, R12, PT ;  /* 0x0000000c0e00720c */ /* 0x000fe40003f85270 */
[----:B------:R-:W-:Y:S02]  /*5590*/  ISETP.NE.AND P5, PT, R12, R10, PT ;  /* 0x0000000a0c00720c */ /* 0x000fe40003fa5270 */
[----:B------:R-:W-:Y:S01]  /*55a0*/  ISETP.NE.AND P6, PT, R10, R8, PT ;  /* 0x000000080a00720c */ /* 0x000fe20003fc5270 */
[----:B------:R-:W-:-:S12]  /*55b0*/  @!P1 BRA `(.L_x_1556) ;  /* 0x0000000000249947 */ /* 0x000fd80003800000 */
[----:B------:R-:W0:Y:S01]  /*55c0*/  LDCU.128 UR4, c[0x0][0x390] ;  /* 0x00007200ff0477ac */ /* 0x000e220008000c00 */
[C---:B-1----:R-:W-:Y:S01]  /*55d0*/  IMAD.SHL.U32 R22, R41.reuse, 0x4, RZ ;  /* 0x0000000429167824 */ /* 0x042fe200078e00ff */
[----:B------:R-:W-:-:S04]  /*55e0*/  SHF.L.U64.HI R41, R41, 0x2, R40 ;  /* 0x0000000229297819 */ /* 0x000fc80000010228 */
[----:B0-----:R-:W-:-:S04]  /*55f0*/  IADD3 R4, P1, PT, R22, UR4, RZ ;  /* 0x0000000416047c10 */ /* 0x001fc8000ff3e0ff */
[----:B------:R-:W-:Y:S02]  /*5600*/  IADD3.X R5, PT, PT, R41, UR5, RZ, P1, !PT ;  /* 0x0000000529057c10 */ /* 0x000fe40008ffe4ff */
[----:B------:R-:W-:-:S03]  /*5610*/  IADD3 R22, P1, PT, R22, UR6, RZ ;  /* 0x0000000616167c10 */ /* 0x000fc6000ff3e0ff */
[----:B------:R2:W-:Y:S01]  /*5620*/  STG.E desc[UR8][R4.64], R20 ;  /* 0x0000001404007986 */ /* 0x0005e2000c101908 */
[----:B------:R-:W-:-:S05]  /*5630*/  IADD3.X R23, PT, PT, R41, UR7, RZ, P1, !PT ;  /* 0x0000000729177c10 */ /* 0x000fca0008ffe4ff */
[----:B------:R2:W-:Y:S04]  /*5640*/  STG.E desc[UR8][R22.64], R21 ;  /* 0x0000001516007986 */ /* 0x0005e8000c101908 */
.L_x_1556:
[----:B------:R-:W-:Y:S05]  /*5650*/  BSYNC.RECONVERGENT B0 ;  /* 0x0000000000007941 */ /* 0x000fea0003800200 */
.L_x_1555:
[----:B------:R-:W-:Y:S04]  /*5660*/  BSSY.RECONVERGENT B0, `(.L_x_1557) ;  /* 0x000000b000007945 */ /* 0x000fe80003800200 */
[----:B------:R-:W-:Y:S05]  /*5670*/  @!P2 BRA `(.L_x_1558) ;  /* 0x000000000024a947 */ /* 0x000fea0003800000 */
[----:B------:R-:W0:Y:S01]  /*5680*/  LDCU.128 UR4, c[0x0][0x390] ;  /* 0x00007200ff0477ac */ /* 0x000e220008000c00 */
[C---:B--2---:R-:W-:Y:S01]  /*5690*/  IMAD.SHL.U32 R20, R39.reuse, 0x4, RZ ;  /* 0x0000000427147824 */ /* 0x044fe200078e00ff */
[----:B------:R-:W-:-:S04]  /*56a0*/  SHF.L.U64.HI R28, R39, 0x2, R28 ;  /* 0x00000002271c7819 */ /* 0x000fc8000001021c */
[C---:B01----:R-:W-:Y:S02]  /*56b0*/  IADD3 R4, P1, PT, R20.reuse, UR4, RZ ;  /* 0x0000000414047c10 */ /* 0x043fe4000ff3e0ff */
[----:B------:R-:W-:Y:S02]  /*56c0*/  IADD3 R20, P2, PT, R20, UR6, RZ ;  /* 0x0000000614147c10 */ /* 0x000fe4000ff5e0ff */
[C---:B------:R-:W-:Y:S02]  /*56d0*/  IADD3.X R5, PT, PT, R28.reuse, UR5, RZ, P1, !PT ;  /* 0x000000051c057c10 */ /* 0x040fe40008ffe4ff */
[----:B------:R-:W-:-:S03]  /*56e0*/  IADD3.X R21, PT, PT, R28, UR7, RZ, P2, !PT ;  /* 0x000000071c157c10 */ /* 0x000fc600097fe4ff */
[----:B------:R3:W-:Y:S04]  /*56f0*/  STG.E desc[UR8][R4.64], R18 ;  /* 0x0000001204007986 */ /* 0x0007e8000c101908 */
[----:B------:R3:W-:Y:S02]  /*5700*/  STG.E desc[UR8][R20.64], R19 ;  /* 0x0000001314007986 */ /* 0x0007e4000c101908 */
.L_x_1558:
[----:B------:R-:W-:Y:S05]  /*5710*/  BSYNC.RECONVERGENT B0 ;  /* 0x0000000000007941 */ /* 0x000fea0003800200 */
.L_x_1557:
[----:B------:R-:W-:Y:S04]  /*5720*/  BSSY.RECONVERGENT B0, `(.L_x_1559) ;  /* 0x000000b000007945 */ /* 0x000fe80003800200 */
[----:B------:R-:W-:Y:S05]  /*5730*/  @!P3 BRA `(.L_x_1560) ;  /* 0x000000000024b947 */ /* 0x000fea0003800000 */
[----:B------:R-:W0:Y:S01]  /*5740*/  LDCU.128 UR4, c[0x0][0x390] ;  /* 0x00007200ff0477ac */ /* 0x000e220008000c00 */
[C---:B---3--:R-:W-:Y:S01]  /*5750*/  IMAD.SHL.U32 R18, R29.reuse, 0x4, RZ ;  /* 0x000000041d127824 */ /* 0x048fe200078e00ff */
[----:B------:R-:W-:-:S04]  /*5760*/  SHF.L.U64.HI R26, R29, 0x2, R26 ;  /* 0x000000021d1a7819 */ /* 0x000fc8000001021a */
[C---:B012---:R-:W-:Y:S02]  /*5770*/  IADD3 R4, P1, PT, R18.reuse, UR4, RZ ;  /* 0x0000000412047c10 */ /* 0x047fe4000ff3e0ff */
[----:B------:R-:W-:Y:S02]  /*5780*/  IADD3 R18, P2, PT, R18, UR6, RZ ;  /* 0x0000000612127c10 */ /* 0x000fe4000ff5e0ff */
[C---:B------:R-:W-:Y:S02]  /*5790*/  IADD3.X R5, PT, PT, R26.reuse, UR5, RZ, P1, !PT ;  /* 0x000000051a057c10 */ /* 0x040fe40008ffe4ff */
[----:B------:R-:W-:-:S03]  /*57a0*/  IADD3.X R19, PT, PT, R26, UR7, RZ, P2, !PT ;  /* 0x000000071a137c10 */ /* 0x000fc600097fe4ff */
[----:B------:R4:W-:Y:S04]  /*57b0*/  STG.E desc[UR8][R4.64], R16 ;  /* 0x0000001004007986 */ /* 0x0009e8000c101908 */
[----:B------:R4:W-:Y:S02]  /*57c0*/  STG.E desc[UR8][R18.64], R17 ;  /* 0x0000001112007986 */ /* 0x0009e4000c101908 */
.L_x_1560:
[----:B------:R-:W-:Y:S05]  /*57d0*/  BSYNC.RECONVERGENT B0 ;  /* 0x0000000000007941 */ /* 0x000fea0003800200 */
.L_x_1559:
[----:B------:R-:W-:Y:S04]  /*57e0*/  BSSY.RECONVERGENT B0, `(.L_x_1561) ;  /* 0x000000b000007945 */ /* 0x000fe80003800200 */
[----:B------:R-:W-:Y:S05]  /*57f0*/  @!P4 BRA `(.L_x_1562) ;  /* 0x000000000024c947 */ /* 0x000fea0003800000 */
[----:B------:R-:W0:Y:S01]  /*5800*/  LDCU.128 UR4, c[0x0][0x390] ;  /* 0x00007200ff0477ac */ /* 0x000e220008000c00 */
[C---:B----4-:R-:W-:Y:S01]  /*5810*/  IMAD.SHL.U32 R16, R6.reuse, 0x4, RZ ;  /* 0x0000000406107824 */ /* 0x050fe200078e00ff */
[----:B------:R-:W-:-:S04]  /*5820*/  SHF.L.U64.HI R37, R6, 0x2, R37 ;  /* 0x0000000206257819 */ /* 0x000fc80000010225 */
[C---:B0123--:R-:W-:Y:S02]  /*5830*/  IADD3 R4, P1, PT, R16.reuse, UR4, RZ ;  /* 0x0000000410047c10 */ /* 0x04ffe4000ff3e0ff */
[----:B------:R-:W-:Y:S02]  /*5840*/  IADD3 R16, P2, PT, R16, UR6, RZ ;  /* 0x0000000610107c10 */ /* 0x000fe4000ff5e0ff */
[C---:B------:R-:W-:Y:S02]  /*5850*/  IADD3.X R5, PT, PT, R37.reuse, UR5, RZ, P1, !PT ;  /* 0x0000000525057c10 */ /* 0x040fe40008ffe4ff */
[----:B------:R-:W-:-:S03]  /*5860*/  IADD3.X R17, PT, PT, R37, UR7, RZ, P2, !PT ;  /* 0x0000000725117c10 */ /* 0x000fc600097fe4ff */
[----:B------:R0:W-:Y:S04]  /*5870*/  STG.E desc[UR8][R4.64], R14 ;  /* 0x0000000e04007986 */ /* 0x0001e8000c101908 */
[----:B------:R0:W-:Y:S02]  /*5880*/  STG.E desc[UR8][R16.64], R15 ;  /* 0x0000000f10007986 */ /* 0x0001e4000c101908 */
.L_x_1562:
[----:B------:R-:W-:Y:S05]  /*5890*/  BSYNC.RECONVERGENT B0 ;  /* 0x0000000000007941 */ /* 0x000fea0003800200 */
.L_x_1561:
[----:B------:R-:W-:Y:S04]  /*58a0*/  BSSY.RECONVERGENT B0, `(.L_x_1563) ;  /* 0x000000b000007945 */ /* 0x000fe80003800200 */
[----:B------:R-:W-:Y:S05]  /*58b0*/  @!P5 BRA `(.L_x_1564) ;  /* 0x000000000024d947 */ /* 0x000fea0003800000 */
[----:B------:R-:W1:Y:S01]  /*58c0*/  LDCU.128 UR4, c[0x0][0x390] ;  /* 0x00007200ff0477ac */ /* 0x000e620008000c00 */
[C---:B0-----:R-:W-:Y:S01]  /*58d0*/  IMAD.SHL.U32 R14, R0.reuse, 0x4, RZ ;  /* 0x00000004000e7824 */ /* 0x041fe200078e00ff */
[----:B------:R-:W-:-:S04]  /*58e0*/  SHF.L.U64.HI R27, R0, 0x2, R27 ;  /* 0x00000002001b7819 */ /* 0x000fc8000001021b */
[C---:B-1234-:R-:W-:Y:S02]  /*58f0*/  IADD3 R4, P1, PT, R14.reuse, UR4, RZ ;  /* 0x000000040e047c10 */ /* 0x05efe4000ff3e0ff */
[----:B------:R-:W-:Y:S02]  /*5900*/  IADD3 R14, P2, PT, R14, UR6, RZ ;  /* 0x000000060e0e7c10 */ /* 0x000fe4000ff5e0ff */
[C---:B------:R-:W-:Y:S02]  /*5910*/  IADD3.X R5, PT, PT, R27.reuse, UR5, RZ, P1, !PT ;  /* 0x000000051b057c10 */ /* 0x040fe40008ffe4ff */
[----:B------:R-:W-:-:S03]  /*5920*/  IADD3.X R15, PT, PT, R27, UR7, RZ, P2, !PT ;  /* 0x000000071b0f7c10 */ /* 0x000fc600097fe4ff */
[----:B------:R0:W-:Y:S04]  /*5930*/  STG.E desc[UR8][R4.64], R12 ;  /* 0x0000000c04007986 */ /* 0x0001e8000c101908 */
[----:B------:R0:W-:Y:S02]  /*5940*/  STG.E desc[UR8][R14.64], R13 ;  /* 0x0000000d0e007986 */ /* 0x0001e4000c101908 */
.L_x_1564:
[----:B------:R-:W-:Y:S05]  /*5950*/  BSYNC.RECONVERGENT B0 ;  /* 0x0000000000007941 */ /* 0x000fea0003800200 */
.L_x_1563:
        /* <DEDUP_REMOVED lines=11> */
.L_x_1566:
[----:B------:R-:W-:Y:S05]  /*5a10*/  BSYNC.RECONVERGENT B0 ;  /* 0x0000000000007941 */ /* 0x000fea0003800200 */
.L_x_1565:
[----:B------:R-:W-:Y:S05]  /*5a20*/  @!P0 EXIT ;  /* 0x000000000000894d */ /* 0x000fea0003800000 */
[----:B------:R-:W5:Y:S01]  /*5a30*/  LDCU.128 UR4, c[0x0][0x390] ;  /* 0x00007200ff0477ac */ /* 0x000f620008000c00 */
[C---:B01234-:R-:W-:Y:S01]  /*5a40*/  IMAD.SHL.U32 R4, R2.reuse, 0x4, RZ ;  /* 0x0000000402047824 */ /* 0x05ffe200078e00ff */
[----:B------:R-:W-:-:S04]  /*5a50*/  SHF.L.U64.HI R7, R2, 0x2, R7 ;  /* 0x0000000202077819 */ /* 0x000fc80000010207 */
[C---:B-----5:R-:W-:Y:S02]  /*5a60*/  IADD3 R2, P0, PT, R4.reuse, UR4, RZ ;  /* 0x0000000404027c10 */ /* 0x060fe4000ff1e0ff */
[----:B------:R-:W-:Y:S02]  /*5a70*/  IADD3 R4, P1, PT, R4, UR6, RZ ;  /* 0x0000000604047c10 */ /* 0x000fe4000ff3e0ff */
[C---:B------:R-:W-:Y:S02]  /*5a80*/  IADD3.X R3, PT, PT, R7.reuse, UR5, RZ, P0, !PT ;  /* 0x0000000507037c10 */ /* 0x040fe400087fe4ff */
[----:B------:R-:W-:-:S03]  /*5a90*/  IADD3.X R5, PT, PT, R7, UR7, RZ, P1, !PT ;  /* 0x0000000707057c10 */ /* 0x000fc60008ffe4ff */
[----:B------:R-:W-:Y:S04]  /*5aa0*/  STG.E desc[UR8][R2.64], R8 ;  /* 0x0000000802007986 */ /* 0x000fe8000c101908 */
[----:B------:R-:W-:Y:S01]  /*5ab0*/  STG.E desc[UR8][R4.64], R9 ;  /* 0x0000000904007986 */ /* 0x000fe2000c101908 */
[----:B------:R-:W-:Y:S05]  /*5ac0*/  EXIT ;  /* 0x000000000000794d */ /* 0x000fea0003800000 */
.L_x_1487:
[----:B------:R-:W-:-:S04]  /*5ad0*/  ISETP.GE.U32.AND P0, PT, R3, 0x1, PT ;  /* 0x000000010300780c */ /* 0x000fc80003f06070 */
[----:B------:R-:W-:-:S13]  /*5ae0*/  ISETP.GE.AND.EX P0, PT, R26, RZ, PT, P0 ;  /* 0x000000ff1a00720c */ /* 0x000fda0003f06300 */
[----:B------:R-:W-:Y:S05]  /*5af0*/  @!P0 EXIT ;  /* 0x000000000000894d */ /* 0x000fea0003800000 */
[----:B------:R-:W-:-:S13]  /*5b00*/  ISETP.NE.AND P0, PT, R0, RZ, PT ;  /* 0x000000ff0000720c */ /* 0x000fda0003f05270 */
[----:B------:R-:W-:Y:S05]  /*5b10*/  @P0 BRA `(.L_x_1567) ;  /* 0x0000002800a80947 */ /* 0x000fea0003800000 */
[----:B------:R-:W0:Y:S08]  /*5b20*/  LDC.64 R4, c[0x0][0x380] ;  /* 0x0000e000ff047b82 */ /* 0x000e300000000a00 */
[----:B------:R-:W1:Y:S01]  /*5b30*/  LDC.64 R6, c[0x0][0x388] ;  /* 0x0000e200ff067b82 */ /* 0x000e620000000a00 */
[----:B0-----:R-:W-:-:S05]  /*5b40*/  IMAD.WIDE.U32 R4, RZ, 0x2400, R4 ;  /* 0x00002400ff047825 */ /* 0x001fca00078e0004 */
[----:B------:R0:W2:Y:S01]  /*5b50*/  LDG.E.CONSTANT R8, desc[UR8][R4.64] ;  /* 0x0000000804087981 */ /* 0x0000a2000c1e9900 */
[----:B-1----:R-:W-:-:S05]  /*5b60*/  IMAD.WIDE.U32 R6, RZ, 0x2400, R6 ;  /* 0x00002400ff067825 */ /* 0x002fca00078e0006 */
[----:B------:R1:W3:Y:S01]  /*5b70*/  LDG.E.CONSTANT R19, desc[UR8][R6.64] ;  /* 0x0000000806137981 */ /* 0x0002e2000c1e9900 */
[----:B------:R-:W4:Y:S02]  /*5b80*/  S2R R0, SR_TID.X ;  /* 0x0000000000007919 */ /* 0x000f240000002100 */
[C---:B----4-:R-:W-:Y:S02]  /*5b90*/  LOP3.LUT R2, R0.reuse, 0x1f, RZ, 0xc0, !PT ;  /* 0x0000001f00027812 */ /* 0x050fe400078ec0ff */
[----:B------:R-:W-:-:S05]  /*5ba0*/  LOP3.LUT R9, R0, 0x3e0, RZ, 0xc0, !PT ;  /* 0x000003e000097812 */ /* 0x000fca00078ec0ff */
[----:B------:R-:W-:-:S04]  /*5bb0*/  IMAD R11, R9, 0x9, R2 ;  /* 0x00000009090b7824 */ /* 0x000fc800078e0202 */
[C---:B------:R-:W-:Y:S02]  /*5bc0*/  VIADD R2, R11.reuse, 0x20 ;  /* 0x000000200b027836 */ /* 0x040fe40000000000 */
[----:B------:R-:W-:-:S03]  /*5bd0*/  VIADD R9, R11, 0x40 ;  /* 0x000000400b097836 */ /* 0x000fc60000000000 */
[----:B------:R-:W-:Y:S01]  /*5be0*/  ISETP.GE.AND P5, PT, R2, UR4, PT ;  /* 0x0000000402007c0c */ /* 0x000fe2000bfa6270 */
[----:B------:R-:W-:Y:S01]  /*5bf0*/  VIADD R2, R11, 0x60 ;  /* 0x000000600b027836 */ /* 0x000fe20000000000 */
[----:B------:R-:W-:Y:S01]  /*5c00*/  ISETP.GE.AND P0, PT, R9, UR4, PT ;  /* 0x0000000409007c0c */ /* 0x000fe2000bf06270 */
[----:B------:R-:W-:-:S03]  /*5c10*/  IMAD.SHL.U32 R9, R11, 0x4, RZ ;  /* 0x000000040b097824 */ /* 0x000fc600078e00ff */
[----:B------:R-:W-:Y:S01]  /*5c20*/  ISETP.GE.AND P4, PT, R2, UR4, PT ;  /* 0x0000000402007c0c */ /* 0x000fe2000bf86270 */
[C---:B------:R-:W-:Y:S01]  /*5c30*/  VIADD R2, R11.reuse, 0xa0 ;  /* 0x000000a00b027836 */ /* 0x040fe20000000000 */
[----:B0-----:R-:W-:Y:S02]  /*5c40*/  IADD3 R4, P2, PT, R4, R9, RZ ;  /* 0x0000000904047210 */ /* 0x001fe40007f5e0ff */
[----:B------:R-:W-:Y:S02]  /*5c50*/  ISETP.GE.AND P6, PT, R11, UR4, PT ;  /* 0x000000040b007c0c */ /* 0x000fe4000bfc6270 */
[----:B-1----:R-:W-:Y:S01]  /*5c60*/  IADD3 R6, P1, PT, R9, R6, RZ ;  /* 0x0000000609067210 */ /* 0x002fe20007f3e0ff */
[C---:B------:R-:W-:Y:S02]  /*5c70*/  VIADD R9, R11.reuse, 0xc0 ;  /* 0x000000c00b097836 */ /* 0x040fe40000000000 */
[----:B------:R-:W-:Y:S01]  /*5c80*/  IMAD.X R5, RZ, RZ, R5, P2 ;  /* 0x000000ffff057224 */ /* 0x000fe200010e0605 */
[----:B------:R-:W-:Y:S01]  /*5c90*/  ISETP.GE.AND P2, PT, R2, UR4, PT ;  /* 0x0000000402007c0c */ /* 0x000fe2000bf46270 */
[----:B------:R-:W-:-:S02]  /*5ca0*/  VIADD R10, R11, 0x80 ;  /* 0x000000800b0a7836 */ /* 0x000fc40000000000 */
[----:B------:R-:W-:Y:S01]  /*5cb0*/  IMAD.X R7, RZ, RZ, R7, P1 ;  /* 0x000000ffff077224 */ /* 0x000fe200008e0607 */
[----:B------:R-:W-:Y:S01]  /*5cc0*/  ISETP.GE.AND P1, PT, R9, UR4, PT ;  /* 0x0000000409007c0c */ /* 0x000fe2000bf26270 */
[C---:B------:R-:W-:Y:S01]  /*5cd0*/  VIADD R12, R11.reuse, 0xe0 ;  /* 0x000000e00b0c7836 */ /* 0x040fe20000000000 */
[----:B------:R-:W-:Y:S01]  /*5ce0*/  ISETP.GE.AND P3, PT, R10, UR4, PT ;  /* 0x000000040a007c0c */ /* 0x000fe2000bf66270 */
[----:B------:R-:W-:Y:S02]  /*5cf0*/  VIADD R10, R11, 0x100 ;  /* 0x000001000b0a7836 */ /* 0x000fe40000000000 */
[----:B--2---:R-:W-:Y:S02]  /*5d00*/  IMAD.MOV.U32 R2, RZ, RZ, R8 ;  /* 0x000000ffff027224 */ /* 0x004fe400078e0008 */
[----:B------:R-:W2:Y:S02]  /*5d10*/  @!P6 LDG.E.CONSTANT R8, desc[UR8][R4.64] ;  /* 0x000000080408e981 */ /* 0x000ea4000c1e9900 */
[----:B------:R-:W-:-:S02]  /*5d20*/  IMAD.MOV.U32 R9, RZ, RZ, R2 ;  /* 0x000000ffff097224 */ /* 0x000fc400078e0002 */
[----:B---3--:R-:W-:Y:S02]  /*5d30*/  IMAD.MOV.U32 R17, RZ, RZ, R19 ;  /* 0x000000ffff117224 */ /* 0x008fe400078e0013 */
[----:B------:R-:W3:Y:S02]  /*5d40*/  @!P6 LDG.E.CONSTANT R19, desc[UR8][R6.64] ;  /* 0x000000080613e981 */ /* 0x000ee4000c1e9900 */
[----:B------:R-:W-:Y:S01]  /*5d50*/  IMAD.MOV.U32 R21, RZ, RZ, R17 ;  /* 0x000000ffff157224 */ /* 0x000fe200078e0011 */
[----:B------:R-:W-:Y:S01]  /*5d60*/  ISETP.GE.AND P6, PT, R12, UR4, PT ;  /* 0x000000040c007c0c */ /* 0x000fe2000bfc6270 */
[----:B------:R-:W4:Y:S04]  /*5d70*/  @!P5 LDG.E.CONSTANT R9, desc[UR8][R4.64+0x80] ;  /* 0x000080080409d981 */ /* 0x000f28000c1e9900 */
[----:B------:R-:W5:Y:S01]  /*5d80*/  @!P5 LDG.E.CONSTANT R21, desc[UR8][R6.64+0x80] ;  /* 0x000080080615d981 */ /* 0x000f62000c1e9900 */
[----:B------:R-:W-:Y:S01]  /*5d90*/  ISETP.GE.AND P5, PT, R10, UR4, PT ;  /* 0x000000040a007c0c */ /* 0x000fe2000bfa6270 */
[----:B------:R-:W-:-:S02]  /*5da0*/  IMAD.MOV.U32 R10, RZ, RZ, R2 ;  /* 0x000000ffff0a7224 */ /* 0x000fc400078e0002 */
[--C-:B------:R-:W-:Y:S02]  /*5db0*/  IMAD.MOV.U32 R11, RZ, RZ, R2.reuse ;  /* 0x000000ffff0b7224 */ /* 0x100fe400078e0002 */
[--C-:B------:R-:W-:Y:S02]  /*5dc0*/  IMAD.MOV.U32 R12, RZ, RZ, R2.reuse ;  /* 0x000000ffff0c7224 */ /* 0x100fe400078e0002 */
[--C-:B------:R-:W-:Y:S01]  /*5dd0*/  IMAD.MOV.U32 R13, RZ, RZ, R2.reuse ;  /* 0x000000ffff0d7224 */ /* 0x100fe200078e0002 */
[----:B------:R-:W3:Y:S01]  /*5de0*/  @!P0 LDG.E.CONSTANT R10, desc[UR8][R4.64+0x100] ;  /* 0x00010008040a8981 */ /* 0x000ee2000c1e9900 */
[--C-:B------:R-:W-:Y:S02]  /*5df0*/  IMAD.MOV.U32 R14, RZ, RZ, R2.reuse ;  /* 0x000000ffff0e7224 */ /* 0x100fe400078e0002 */
[----:B------:R-:W-:Y:S01]  /*5e00*/  IMAD.MOV.U32 R15, RZ, RZ, R2 ;  /* 0x000000ffff0f7224 */ /* 0x000fe200078e0002 */
[----:B------:R-:W5:Y:S04]  /*5e10*/  @!P4 LDG.E.CONSTANT R11, desc[UR8][R4.64+0x180] ;  /* 0x00018008040bc981 */ /* 0x000f68000c1e9900 */
[----:B------:R-:W5:Y:S04]  /*5e20*/  @!P3 LDG.E.CONSTANT R12, desc[UR8][R4.64+0x200] ;  /* 0x00020008040cb981 */ /* 0x000f68000c1e9900 */
[----:B------:R-:W5:Y:S04]  /*5e30*/  @!P2 LDG.E.CONSTANT R13, desc[UR8][R4.64+0x280] ;  /* 0x00028008040da981 */ /* 0x000f68000c1e9900 */
[----:B------:R-:W5:Y:S04]  /*5e40*/  @!P1 LDG.E.CONSTANT R14, desc[UR8][R4.64+0x300] ;  /* 0x00030008040e9981 */ /* 0x000f68000c1e9900 */
[----:B------:R-:W5:Y:S04]  /*5e50*/  @!P6 LDG.E.CONSTANT R15, desc[UR8][R4.64+0x380] ;  /* 0x00038008040fe981 */ /* 0x000f68000c1e9900 */
[----:B------:R0:W5:Y:S01]  /*5e60*/  @!P5 LDG.E.CONSTANT R2, desc[UR8][R4.64+0x400] ;  /* 0x000400080402d981 */ /* 0x000162000c1e9900 */
[----:B------:R-:W-:-:S02]  /*5e70*/  IMAD.MOV.U32 R22, RZ, RZ, R17 ;  /* 0x000000ffff167224 */ /* 0x000fc400078e0011 */
[--C-:B------:R-:W-:Y:S02]  /*5e80*/  IMAD.MOV.U32 R23, RZ, RZ, R17.reuse ;  /* 0x000000ffff177224 */ /* 0x100fe400078e0011 */
[--C-:B------:R-:W-:Y:S02]  /*5e90*/  IMAD.MOV.U32 R24, RZ, RZ, R17.reuse ;  /* 0x000000ffff187224 */ /* 0x100fe400078e0011 */
[--C-:B------:R-:W-:Y:S01]  /*5ea0*/  IMAD.MOV.U32 R25, RZ, RZ, R17.reuse ;  /* 0x000000ffff197224 */ /* 0x100fe200078e0011 */
[----:B------:R-:W5:Y:S01]  /*5eb0*/  @!P0 LDG.E.CONSTANT R22, desc[UR8][R6.64+0x100] ;  /* 0x0001000806168981 */ /* 0x000f62000c1e9900 */
        /* <DEDUP_REMOVED lines=8> */
[----:B0-----:R-:W0:Y:S01]  /*5f40*/  S2R R4, SR_LANEID ;  /* 0x0000000000047919 */ /* 0x001e220000000000 */
[----:B------:R-:W1:Y:S01]  /*5f50*/  S2UR UR5, SR_CgaCtaId ;  /* 0x00000000000579c3 */ /* 0x000e620000008800 */
[----:B------:R-:W-:Y:S01]  /*5f60*/  SHF.R.U32.HI R5, RZ, 0x5, R0 ;  /* 0x00000005ff057819 */ /* 0x000fe20000011600 */
[----:B------:R-:W-:-:S02]  /*5f70*/  UMOV UR4, 0x400 ;  /* 0x0000040000047882 */ /* 0x000fc40000000000 */
[----:B-1----:R-:W-:Y:S02]  /*5f80*/  ULEA UR4, UR5, UR4, 0x18 ;  /* 0x0000000405047291 */ /* 0x002fe4000f8ec0ff */
[----:B0-----:R-:W-:-:S05]  /*5f90*/  IMAD R5, R5, 0x120, R4 ;  /* 0x0000012005057824 */ /* 0x001fca00078e0204 */
[----:B------:R-:W-:-:S05]  /*5fa0*/  LEA R30, R5, UR4, 0x2 ;  /* 0x00000004051e7c11 */ /* 0x000fca000f8e10ff */
[----:B------:R-:W-:Y:S01]  /*5fb0*/  IMAD R31, R4, 0x20, R30 ;  /* 0x00000020041f7824 */ /* 0x000fe200078e021e */
[C---:B------:R-:W-:Y:S02]  /*5fc0*/  LEA R32, R0.reuse, UR4, 0x2 ;  /* 0x0000000400207c11 */ /* 0x040fe4000f8e10ff */
[----:B------:R-:W-:Y:S01]  /*5fd0*/  ISETP.NE.AND P5, PT, R0, RZ, PT ;  /* 0x000000ff0000720c */ /* 0x000fe20003fa5270 */
[----:B------:R-:W-:Y:S01]  /*5fe0*/  IMAD.MOV.U32 R44, RZ, RZ, RZ ;  /* 0x000000ffff2c7224 */ /* 0x000fe200078e00ff */
[----:B--2---:R-:W-:Y:S04]  /*5ff0*/  STS [R30], R8 ;  /* 0x000000081e007388 */ /* 0x004fe80000000800 */
[----:B----4-:R-:W-:Y:S04]  /*6000*/  STS [R30+0x80], R9 ;  /* 0x000080091e007388 */ /* 0x010fe80000000800 */
[----:B---3--:R-:W-:Y:S04]  /*6010*/  STS [R30+0x100], R10 ;  /* 0x0001000a1e007388 */ /* 0x008fe80000000800 */
[----:B-----5:R-:W-:Y:S04]  /*6020*/  STS [R30+0x180], R11 ;  /* 0x0001800b1e007388 */ /* 0x020fe80000000800 */
        /* <DEDUP_REMOVED lines=8> */
[----:B------:R-:W-:Y:S04]  /*60b0*/  LDS R6, [R31+0x4] ;  /* 0x000004001f067984 */ /* 0x000fe80000000800 */
[----:B------:R-:W1:Y:S04]  /*60c0*/  LDS R8, [R31+0x8] ;  /* 0x000008001f087984 */ /* 0x000e680000000800 */
[----:B------:R-:W-:Y:S04]  /*60d0*/  LDS R10, [R31+0xc] ;  /* 0x00000c001f0a7984 */ /* 0x000fe80000000800 */
[----:B------:R-:W2:Y:S04]  /*60e0*/  LDS R12, [R31+0x10] ;  /* 0x000010001f0c7984 */ /* 0x000ea80000000800 */
[----:B------:R-:W-:Y:S04]  /*60f0*/  LDS R14, [R31+0x14] ;  /* 0x000014001f0e7984 */ /* 0x000fe80000000800 */
[----:B------:R-:W-:Y:S04]  /*6100*/  LDS R16, [R31+0x18] ;  /* 0x000018001f107984 */ /* 0x000fe80000000800 */
[----:B------:R-:W-:Y:S01]  /*6110*/  LDS R18, [R31+0x1c] ;  /* 0x00001c001f127984 */ /* 0x000fe20000000800 */
[----:B------:R-:W-:Y:S06]  /*6120*/  BAR.SYNC.DEFER_BLOCKING 0x0 ;  /* 0x0000000000007b1d */ /* 0x000fec0000010000 */
[----:B------:R-:W-:Y:S04]  /*6130*/  STS [R30], R19 ;  /* 0x000000131e007388 */ /* 0x000fe80000000800 */
[----:B------:R-:W-:Y:S04]  /*6140*/  STS [R30+0x80], R21 ;  /* 0x000080151e007388 */ /* 0x000fe80000000800 */
[----:B------:R3:W-:Y:S04]  /*6150*/  STS [R30+0x100], R22 ;  /* 0x000100161e007388 */ /* 0x0007e80000000800 */
[----:B------:R4:W-:Y:S04]  /*6160*/  STS [R30+0x180], R23 ;  /* 0x000180171e007388 */ /* 0x0009e80000000800 */
[----:B------:R5:W-:Y:S04]  /*6170*/  STS [R30+0x200], R24 ;  /* 0x000200181e007388 */ /* 0x000be80000000800 */
[----:B------:R-:W-:Y:S04]  /*6180*/  STS [R30+0x280], R25 ;  /* 0x000280191e007388 */ /* 0x000fe80000000800 */
[----:B------:R1:W-:Y:S04]  /*6190*/  STS [R30+0x300], R28 ;  /* 0x0003001c1e007388 */ /* 0x0003e80000000800 */
[----:B------:R-:W-:Y:S04]  /*61a0*/  STS [R30+0x380], R29 ;  /* 0x0003801d1e007388 */ /* 0x000fe80000000800 */
[----:B------:R-:W-:Y:S01]  /*61b0*/  STS [R30+0x400], R17 ;  /* 0x000400111e007388 */ /* 0x000fe20000000800 */
[----:B------:R-:W-:-:S03]  /*61c0*/  NOP ;  /* 0x0000000000007918 */ /* 0x000fc60000000000 */
[----:B------:R-:W-:Y:S04]  /*61d0*/  LDS R21, [R31+0x20] ;  /* 0x000020001f157984 */ /* 0x000fe80000000800 */
        /* <DEDUP_REMOVED lines=9> */
[----:B0-----:R-:W-:Y:S02]  /*6270*/  STS [R32+0x4d8], R27 ;  /* 0x0004d81b20007388 */ /* 0x001fe40000000800 */
[----:B------:R-:W-:Y:S06]  /*6280*/  BAR.SYNC.DEFER_BLOCKING 0x0 ;  /* 0x0000000000007b1d */ /* 0x000fec0000010000 */
[----:B------:R-:W0:Y:S01]  /*6290*/  @P5 LDS R20, [R32+0x4d4] ;  /* 0x0004d40020145984 */ /* 0x000e220000000800 */
[----:B------:R-:W-:-:S04]  /*62a0*/  IMAD R2, R0, 0x9, RZ ;  /* 0x0000000900027824 */ /* 0x000fc800078e02ff */
[----:B---3--:R-:W-:Y:S01]  /*62b0*/  VIADD R22, R2, 0x2 ;  /* 0x0000000202167836 */ /* 0x008fe20000000000 */
[----:B------:R-:W-:Y:S01]  /*62c0*/  ISETP.NE.U32.AND P4, PT, R3, R2, PT ;  /* 0x000000020300720c */ /* 0x000fe20003f85070 */
[----:B----4-:R-:W-:-:S03]  /*62d0*/  IMAD.MOV.U32 R23, RZ, RZ, 0x1 ;  /* 0x00000001ff177424 */ /* 0x010fc600078e00ff */
[----:B------:R-:W-:Y:S02]  /*62e0*/  ISETP.NE.AND.EX P4, PT, R26, RZ, PT, P4 ;  /* 0x000000ff1a00720c */ /* 0x000fe40003f85340 */
[----:B------:R-:W-:Y:S01]  /*62f0*/  ISETP.EQ.U32.AND P0, PT, R3, R22, PT ;  /* 0x000000160300720c */ /* 0x000fe20003f02070 */
[C---:B------:R-:W-:Y:S01]  /*6300*/  VIADD R22, R2.reuse, 0x6 ;  /* 0x0000000602167836 */ /* 0x040fe20000000000 */
[----:B------:R-:W-:Y:S01]  /*6310*/  SEL R42, RZ, 0x1, P4 ;  /* 0x00000001ff2a7807 */ /* 0x000fe20002000000 */
[----:B-----5:R-:W-:Y:S01]  /*6320*/  VIADD R24, R2, 0x3 ;  /* 0x0000000302187836 */ /* 0x020fe20000000000 */
[----:B------:R-:W-:Y:S01]  /*6330*/  SEL R44, R44, RZ, P4 ;  /* 0x000000ff2c2c7207 */ /* 0x000fe20002000000 */
[----:B-1----:R-:W-:Y:S01]  /*6340*/  VIADD R28, R2, 0x4 ;  /* 0x00000004021c7836 */ /* 0x002fe20000000000 */
[----:B------:R-:W-:Y:S02]  /*6350*/  ISETP.NE.AND P6, PT, R6, R8, PT ;  /* 0x000000080600720c */ /* 0x000fe40003fc5270 */
[----:B------:R-:W-:-:S02]  /*6360*/  SEL R44, R44, RZ, P5 ;  /* 0x000000ff2c2c7207 */ /* 0x000fc40002800000 */
[C---:B------:R-:W-:Y:S02]  /*6370*/  ISETP.EQ.U32.AND P1, PT, R3.reuse, R24, PT ;  /* 0x000000180300720c */ /* 0x040fe40003f22070 */
[----:B------:R-:W-:Y:S02]  /*6380*/  ISETP.EQ.OR.EX P0, PT, R26, RZ, P6, P0 ;  /* 0x000000ff1a00720c */ /* 0x000fe40003702700 */
[----:B------:R-:W-:Y:S02]  /*6390*/  ISETP.EQ.U32.AND P2, PT, R3, R28, PT ;  /* 0x0000001c0300720c */ /* 0x000fe40003f42070 */
[----:B--2---:R-:W-:Y:S02]  /*63a0*/  ISETP.NE.AND P6, PT, R10, R12, PT ;  /* 0x0000000c0a00720c */ /* 0x004fe40003fc5270 */
[----:B0-----:R-:W-:-:S04]  /*63b0*/  @P5 ISETP.NE.AND P3, PT, R20, R4, PT ;  /* 0x000000041400520c */ /* 0x001fc80003f65270 */
[----:B------:R-:W-:Y:S02]  /*63c0*/  @P5 SEL R23, RZ, 0x1, !P3 ;  /* 0x00000001ff175807 */ /* 0x000fe40005800000 */
[C---:B------:R-:W-:Y:S01]  /*63d0*/  ISETP.EQ.U32.AND P3, PT, R3.reuse, R22, PT ;  /* 0x000000160300720c */ /* 0x040fe20003f62070 */
[----:B------:R-:W-:Y:S01]  /*63e0*/  VIADD R22, R2, 0x7 ;  /* 0x0000000702167836 */ /* 0x000fe20000000000 */
[----:B------:R-:W-:Y:S02]  /*63f0*/  @P5 SEL R42, R42, R23, !P4 ;  /* 0x000000172a2a5207 */ /* 0x000fe40006000000 */
[----:B------:R-:W-:Y:S02]  /*6400*/  ISETP.NE.AND P5, PT, R8, R10, PT ;  /* 0x0000000a0800720c */ /* 0x000fe40003fa5270 */
[----:B------:R-:W-:Y:S01]  /*6410*/  ISETP.EQ.U32.AND P4, PT, R3, R22, PT ;  /* 0x000000160300720c */ /* 0x000fe20003f82070 */
[----:B------:R-:W-:Y:S01]  /*6420*/  VIADD R22, R2, 0x8 ;  /* 0x0000000802167836 */ /* 0x000fe20000000000 */
[----:B------:R-:W-:-:S02]  /*6430*/  ISETP.EQ.OR.EX P1, PT, R26, RZ, P5, P1 ;  /* 0x000000ff1a00720c */ /* 0x000fc40002f22710 */
[----:B------:R-:W-:Y:S02]  /*6440*/  ISETP.NE.AND P5, PT, R14, R16, PT ;  /* 0x000000100e00720c */ /* 0x000fe40003fa5270 */
[----:B------:R-:W-:Y:S02]  /*6450*/  ISETP.EQ.OR.EX P2, PT, R26, RZ, P6, P2 ;  /* 0x000000ff1a00720c */ /* 0x000fe40003742720 */
[----:B------:R-:W-:Y:S02]  /*6460*/  ISETP.NE.AND P6, PT, R16, R18, PT ;  /* 0x000000121000720c */ /* 0x000fe40003fc5270 */
[----:B------:R-:W-:Y:S02]  /*6470*/  ISETP.EQ.OR.EX P3, PT, R26, RZ, P5, P3 ;  /* 0x000000ff1a00720c */ /* 0x000fe40002f62730 */
[----:B------:R-:W-:Y:S01]  /*6480*/  ISETP.EQ.U32.AND P5, PT, R3, R22, PT ;  /* 0x000000160300720c */ /* 0x000fe20003fa2070 */
[----:B------:R-:W-:Y:S01]  /*6490*/  VIADD R22, R2, 0x1 ;  /* 0x0000000102167836 */ /* 0x000fe20000000000 */
[----:B------:R-:W-:-:S02]  /*64a0*/  ISETP.EQ.OR.EX P4, PT, R26, RZ, P6, P4 ;  /* 0x000000ff1a00720c */ /* 0x000fc40003782740 */
[----:B------:R-:W-:Y:S02]  /*64b0*/  ISETP.NE.AND P6, PT, R18, R27, PT ;  /* 0x0000001b1200720c */ /* 0x000fe40003fc5270 */
[----:B------:R-:W-:Y:S02]  /*64c0*/  P2R R24, PR, RZ, 0x8 ;  /* 0x00000008ff187803 */ /* 0x000fe40000000000 */
[----:B------:R-:W-:Y:S02]  /*64d0*/  ISETP.EQ.OR.EX P5, PT, R26, RZ, P6, P5 ;  /* 0x000000ff1a00720c */ /* 0x000fe400037a2750 */
[----:B------:R-:W-:Y:S02]  /*64e0*/  ISETP.EQ.U32.AND P6, PT, R3, R22, PT ;  /* 0x000000160300720c */ /* 0x000fe40003fc2070 */
[----:B------:R-:W-:Y:S01]  /*64f0*/  ISETP.NE.AND P3, PT, R4, R6, PT ;  /* 0x000000060400720c */ /* 0x000fe20003f65270 */
[----:B------:R-:W-:-:S03]  /*6500*/  FADD R22, R5, R7 ;  /* 0x0000000705167221 */ /* 0x000fc60000000000 */
[----:B------:R-:W-:-:S04]  /*6510*/  ISETP.EQ.OR.EX P6, PT, R26, RZ, P3, P6 ;  /* 0x000000ff1a00720c */ /* 0x000fc80001fc2760 */
[----:B------:R-:W-:-:S05]  /*6520*/  FSEL R22, R7, R22, P6 ;  /* 0x0000001607167208 */ /* 0x000fca0003000000 */
[----:B------:R-:W-:-:S05]  /*6530*/  FADD R22, R9, R22 ;  /* 0x0000001609167221 */ /* 0x000fca0000000000 */
[----:B------:R-:W-:-:S05]  /*6540*/  FSEL R22, R9, R22, P0 ;  /* 0x0000001609167208 */ /* 0x000fca0000000000 */
[----:B------:R-:W-:Y:S01]  /*6550*/  FADD R22, R11, R22 ;  /* 0x000000160b167221 */ /* 0x000fe20000000000 */
[----:B------:R-:W-:-:S04]  /*6560*/  SEL R23, RZ, 0x1, !P6 ;  /* 0x00000001ff177807 */ /* 0x000fc80007000000 */
[----:B------:R-:W-:Y:S01]  /*6570*/  FSEL R22, R11, R22, P1 ;  /* 0x000000160b167208 */ /* 0x000fe20000800000 */
[----:B------:R-:W-:Y:S01]  /*6580*/  VIADD R2, R2, 0x5 ;  /* 0x0000000502027836 */ /* 0x000fe20000000000 */
[----:B------:R-:W-:-:S03]  /*6590*/  IADD3 R25, P6, PT, R23, R42, RZ ;  /* 0x0000002a17197210 */ /* 0x000fc60007fde0ff */
[----:B------:R-:W-:Y:S01]  /*65a0*/  FADD R22, R13, R22 ;  /* 0x000000160d167221 */ /* 0x000fe20000000000 */
[----:B------:R-:W-:Y:S01]  /*65b0*/  ISETP.NE.AND P3, PT, R12, R14, PT ;  /* 0x0000000e0c00720c */ /* 0x000fe20003f65270 */
[----:B------:R-:W-:Y:S01]  /*65c0*/  IMAD.X R39, RZ, RZ, R44, P6 ;  /* 0x000000ffff277224 */ /* 0x000fe200030e062c */
[----:B------:R-:W-:Y:S02]  /*65d0*/  ISETP.EQ.U32.AND P6, PT, R3, R2, PT ;  /* 0x000000020300720c */ /* 0x000fe40003fc2070 */
[----:B------:R-:W-:Y:S02]  /*65e0*/  FSEL R22, R13, R22, P2 ;  /* 0x000000160d167208 */ /* 0x000fe40001000000 */
[----:B------:R-:W-:-:S03]  /*65f0*/  ISETP.EQ.OR.EX P6, PT, R26, RZ, P3, P6 ;  /* 0x000000ff1a00720c */ /* 0x000fc60001fc2760 */
[----:B------:R-:W-:-:S05]  /*6600*/  FADD R22, R15, R22 ;  /* 0x000000160f167221 */ /* 0x000fca0000000000 */
[----:B------:R-:W-:Y:S02]  /*6610*/  FSEL R22, R15, R22, P6 ;  /* 0x000000160f167208 */ /* 0x000fe40003000000 */
[----:B------:R-:W-:Y:S02]  /*6620*/  ISETP.NE.AND P3, PT, R24, RZ, PT ;  /* 0x000000ff1800720c */ /* 0x000fe40003f65270 */
[----:B------:R-:W-:Y:S01]  /*6630*/  SEL R38, RZ, 0x1, !P0 ;  /* 0x00000001ff267807 */ /* 0x000fe20004000000 */
[----:B------:R-:W-:Y:S01]  /*6640*/  FADD R22, R17, R22 ;  /* 0x0000001611167221 */ /* 0x000fe20000000000 */
[----:B------:R-:W-:Y:S02]  /*6650*/  SEL R23, RZ, 0x1, !P6 ;  /* 0x00000001ff177807 */ /* 0x000fe40007000000 */
[----:B------:R-:W-:Y:S02]  /*6660*/  IADD3 R38, P6, PT, R25, R38, RZ ;  /* 0x0000002619267210 */ /* 0x000fe40007fde0ff */
[----:B------:R-:W-:-:S02]  /*6670*/  FSEL R22, R17, R22, P3 ;  /* 0x0000001611167208 */ /* 0x000fc40001800000 */
[----:B------:R-:W-:Y:S01]  /*6680*/  SEL R25, RZ, 0x1, !P1 ;  /* 0x00000001ff197807 */ /* 0x000fe20004800000 */
[----:B------:R-:W0:Y:S01]  /*6690*/  S2R R46, SR_LANEID ;  /* 0x00000000002e7919 */ /* 0x000e220000000000 */
[----:B------:R-:W-:Y:S02]  /*66a0*/  IMAD.X R2, RZ, RZ, R39, P6 ;  /* 0x000000ffff027224 */ /* 0x000fe400030e0627 */
[C---:B------:R-:W-:Y:S01]  /*66b0*/  FADD R22, R19.reuse, R22 ;  /* 0x0000001613167221 */ /* 0x040fe20000000000 */
[----:B------:R-:W-:Y:S02]  /*66c0*/  IADD3 R28, P6, PT, R38, R25, RZ ;  /* 0x00000019261c7210 */ /* 0x000fe40007fde0ff */
[----:B------:R-:W-:Y:S02]  /*66d0*/  SEL R25, RZ, 0x1, !P2 ;  /* 0x00000001ff197807 */ /* 0x000fe40005000000 */
[----:B------:R-:W-:Y:S01]  /*66e0*/  FSEL R22, R19, R22, P4 ;  /* 0x0000001613167208 */ /* 0x000fe20002000000 */
[----:B------:R-:W-:Y:S01]  /*66f0*/  IMAD.X R29, RZ, RZ, R2, P6 ;  /* 0x000000ffff1d7224 */ /* 0x000fe200030e0602 */
[----:B------:R-:W-:-:S03]  /*6700*/  IADD3 R30, P6, PT, R28, R25, RZ ;  /* 0x000000191c1e7210 */ /* 0x000fc60007fde0ff */
[----:B------:R-:W-:Y:S02]  /*6710*/  @!P5 FADD R21, R21, R22 ;  /* 0x000000161515d221 */ /* 0x000fe40000000000 */
[----:B------:R-:W-:Y:S01]  /*6720*/  IMAD.X R31, RZ, RZ, R29, P6 ;  /* 0x000000ffff1f7224 */ /* 0x000fe200030e061d */
[----:B------:R-:W-:Y:S02]  /*6730*/  IADD3 R32, P6, PT, R30, R23, RZ ;  /* 0x000000171e207210 */ /* 0x000fe40007fde0ff */
[----:B------:R-:W-:Y:S01]  /*6740*/  SEL R23, RZ, 0x1, !P3 ;  /* 0x00000001ff177807 */ /* 0x000fe20005800000 */
[----:B------:R-:W1:Y:S02]  /*6750*/  SHFL.UP PT, R22, R21, 0x1, RZ ;  /* 0x0420000015167989 */ /* 0x000e6400000e00ff */
[----:B------:R-:W-:Y:S01]  /*6760*/  IMAD.X R33, RZ, RZ, R31, P6 ;  /* 0x000000ffff217224 */ /* 0x000fe200030e061f */
[----:B------:R-:W-:Y:S02]  /*6770*/  IADD3 R34, P6, PT, R32, R23, RZ ;  /* 0x0000001720227210 */ /* 0x000fe40007fde0ff */
[----:B------:R-:W-:-:S02]  /*6780*/  SEL R23, RZ, 0x1, !P4 ;  /* 0x00000001ff177807 */ /* 0x000fc40006000000 */
[----:B------:R-:W-:Y:S01]  /*6790*/  SEL R25, RZ, 0x1, !P5 ;  /* 0x00000001ff197807 */ /* 0x000fe20006800000 */
[----:B------:R-:W-:Y:S01]  /*67a0*/  IMAD.X R35, RZ, RZ, R33, P6 ;  /* 0x000000ffff237224 */ /* 0x000fe200030e0621 */
[----:B------:R-:W-:-:S05]  /*67b0*/  IADD3 R36, P5, PT, R34, R23, RZ ;  /* 0x0000001722247210 */ /* 0x000fca0007fbe0ff */
[----:B------:R-:W-:Y:S01]  /*67c0*/  IMAD.X R37, RZ, RZ, R35, P5 ;  /* 0x000000ffff257224 */ /* 0x000fe200028e0623 */
[----:B------:R-:W-:Y:S02]  /*67d0*/  IADD3 R25, P5, PT, R36, R25, RZ ;  /* 0x0000001924197210 */ /* 0x000fe40007fbe0ff */
[----:B0-----:R-:W-:-:S03]  /*67e0*/  ISETP.GE.AND P6, PT, R46, 0x1, PT ;  /* 0x000000012e00780c */ /* 0x001fc60003fc6270 */
[----:B------:R-:W-:Y:S01]  /*67f0*/  IMAD.X R24, RZ, RZ, R37, P5 ;  /* 0x000000ffff187224 */ /* 0x000fe200028e0625 */
[----:B------:R-:W-:Y:S01]  /*6800*/  ISETP.NE.U32.AND P5, PT, R25, RZ, PT ;  /* 0x000000ff1900720c */ /* 0x000fe20003fa5070 */
[----:B-1----:R-:W-:-:S03]  /*6810*/  FADD R22, R21, R22 ;  /* 0x0000001615167221 */ /* 0x002fc60000000000 */
[----:B------:R-:W-:-:S05]  /*6820*/  ISETP.NE.AND.EX P5, PT, R24, RZ, PT, P5 ;  /* 0x000000ff1800720c */ /* 0x000fca0003fa5350 */
[----:B------:R-:W-:Y:S02]  /*6830*/  @P6 FSEL R21, R22, R21, !P5 ;  /* 0x0000001516156208 */ /* 0x000fe40006800000 */
[----:B------:R-:W0:Y:S04]  /*6840*/  SHFL.UP PT, R22, R25, 0x1, RZ ;  /* 0x0420000019167989 */ /* 0x000e2800000e00ff */
[----:B------:R-:W1:Y:S01]  /*6850*/  SHFL.UP PT, R23, R24, 0x1, RZ ;  /* 0x0420000018177989 */ /* 0x000e6200000e00ff */
[----:B0-----:R-:W-:-:S04]  /*6860*/  SEL R22, R22, RZ, P6 ;  /* 0x000000ff16167207 */ /* 0x001fc80003000000 */
[----:B------:R-:W-:Y:S02]  /*6870*/  IADD3 R41, P5, PT, R22, R25, RZ ;  /* 0x0000001916297210 */ /* 0x000fe40007fbe0ff */
[----:B------:R-:W0:Y:S01]  /*6880*/  SHFL.UP PT, R22, R21, 0x2, RZ ;  /* 0x0440000015167989 */ /* 0x000e2200000e00ff */
[----:B-1----:R-:W-:Y:S02]  /*6890*/  SEL R23, R23, RZ, P6 ;  /* 0x000000ff17177207 */ /* 0x002fe40003000000 */
[----:B------:R-:W-:-:S03]  /*68a0*/  ISETP.GE.AND P6, PT, R46, 0x2, PT ;  /* 0x000000022e00780c */ /* 0x000fc60003fc6270 */
[----:B------:R-:W-:Y:S01]  /*68b0*/  IMAD.X R40, R23, 0x1, R24, P5 ;  /* 0x0000000117287824 */ /* 0x000fe200028e0618 */
[----:B------:R-:W-:-:S04]  /*68c0*/  ISETP.NE.U32.AND P5, PT, R41, RZ, PT ;  /* 0x000000ff2900720c */ /* 0x000fc80003fa5070 */
[----:B------:R-:W-:Y:S01]  /*68d0*/  ISETP.NE.AND.EX P5, PT, R40, RZ, PT, P5 ;  /* 0x000000ff2800720c */ /* 0x000fe20003fa5350 */
[----:B0-----:R-:W-:-:S05]  /*68e0*/  FADD R22, R21, R22 ;  /* 0x0000001615167221 */ /* 0x001fca0000000000 */
        /* <DEDUP_REMOVED lines=30> */
[----:B-1----:R-:W-:-:S05]  /*6ad0*/  SEL R23, R23, RZ, P6 ;  /* 0x000000ff17177207 */ /* 0x002fca0003000000 */
[----:B------:R-:W-:Y:S01]  /*6ae0*/  IMAD.X R24, R23, 0x1, R40, P5 ;  /* 0x0000000117187824 */ /* 0x000fe200028e0628 */
[----:B------:R-:W-:-:S04]  /*6af0*/  ISETP.NE.U32.AND P5, PT, R25, RZ, PT ;  /* 0x000000ff1900720c */ /* 0x000fc80003fa5070 */
[----:B------:R-:W-:Y:S01]  /*6b00*/  ISETP.NE.AND.EX P5, PT, R24, RZ, PT, P5 ;  /* 0x000000ff1800720c */ /* 0x000fe20003fa5350 */
[----:B------:R-:W1:Y:S01]  /*6b10*/  SHFL.UP PT, R23, R24, 0x10, RZ ;  /* 0x0600000018177989 */ /* 0x000e6200000e00ff */
[----:B0-----:R-:W-:-:S05]  /*6b20*/  FADD R22, R21, R22 ;  /* 0x0000001615167221 */ /* 0x001fca0000000000 */
[----:B------:R-:W-:Y:S02]  /*6b30*/  FSEL R52, R22, R21, !P5 ;  /* 0x0000001516347208 */ /* 0x000fe40006800000 */
[----:B------:R-:W0:Y:S01]  /*6b40*/  SHFL.UP PT, R22, R25, 0x10, RZ ;  /* 0x0600000019167989 */ /* 0x000e2200000e00ff */
[----:B------:R-:W-:-:S04]  /*6b50*/  ISETP.GE.AND P5, PT, R46, 0x10, PT ;  /* 0x000000102e00780c */ /* 0x000fc80003fa6270 */
[----:B-1----:R-:W-:Y:S02]  /*6b60*/  SEL R23, R23, RZ, P5 ;  /* 0x000000ff17177207 */ /* 0x002fe40002800000 */
[----:B------:R-:W-:Y:S02]  /*6b70*/  FSEL R21, R21, R52, !P5 ;  /* 0x0000003415157208 */ /* 0x000fe40006800000 */
[----:B------:R-:W-:Y:S02]  /*6b80*/  SHF.R.U32.HI R43, RZ, 0x5, R0 ;  /* 0x00000005ff2b7819 */ /* 0x000fe40000011600 */
[----:B0-----:R-:W-:Y:S02]  /*6b90*/  SEL R22, R22, RZ, P5 ;  /* 0x000000ff16167207 */ /* 0x001fe40002800000 */
[----:B------:R-:W-:Y:S02]  /*6ba0*/  ISETP.NE.AND P5, PT, R46, 0x1f, PT ;  /* 0x0000001f2e00780c */ /* 0x000fe40003fa5270 */
[----:B------:R-:W-:-:S05]  /*6bb0*/  IADD3 R22, P6, PT, R22, R25, RZ ;  /* 0x0000001916167210 */ /* 0x000fca0007fde0ff */
[----:B------:R-:W-:-:S06]  /*6bc0*/  IMAD.X R23, R23, 0x1, R24, P6 ;  /* 0x0000000117177824 */ /* 0x000fcc00030e0618 */
[----:B------:R-:W-:-:S05]  /*6bd0*/  @!P5 LEA R49, R43, UR4, 0x4 ;  /* 0x000000042b31dc11 */ /* 0x000fca000f8e20ff */
[----:B------:R-:W-:Y:S04]  /*6be0*/  @!P5 STS [R49+0x8], R52 ;  /* 0x000008343100d388 */ /* 0x000fe80000000800 */
[----:B------:R-:W-:Y:S01]  /*6bf0*/  @!P5 STS.64 [R49], R22 ;  /* 0x000000163100d388 */ /* 0x000fe20000000a00 */
[----:B------:R-:W-:Y:S06]  /*6c00*/  BAR.SYNC.DEFER_BLOCKING 0x0 ;  /* 0x0000000000007b1d */ /* 0x000fec0000010000 */
        /* <DEDUP_REMOVED lines=11> */
[----:B------:R-:W-:-:S04]  /*6cc0*/  ISETP.NE.AND P5, PT, R43, 0x2, PT ;  /* 0x000000022b00780c */ /* 0x000fc80003fa5270 */
[----:B------:R-:W-:Y:S02]  /*6cd0*/  SEL R52, R51, R24, !P5 ;  /* 0x0000001833347207 */ /* 0x000fe40006800000 */
[----:B------:R-:W-:Y:S02]  /*6ce0*/  SEL R54, R53, R25, !P5 ;  /* 0x0000001935367207 */ /* 0x000fe40006800000 */
[----:B------:R-:W1:Y:S01]  /*6cf0*/  LDS.64 R24, [UR4+0x30] ;  /* 0x00003004ff187984 */ /* 0x000e620008000a00 */
[----:B------:R-:W-:Y:S02]  /*6d00*/  FSEL R47, R50, R47, !P5 ;  /* 0x0000002f322f7208 */ /* 0x000fe40006800000 */
[----:B0-----:R-:W-:-:S04]  /*6d10*/  ISETP.NE.U32.AND P5, PT, R40, RZ, PT ;  /* 0x000000ff2800720c */ /* 0x001fc80003fa5070 */
[C---:B------:R-:W-:Y:S02]  /*6d20*/  ISETP.NE.AND.EX P5, PT, R41.reuse, RZ, PT, P5 ;  /* 0x000000ff2900720c */ /* 0x040fe40003fa5350 */
[----:B------:R-:W-:Y:S02]  /*6d30*/  IADD3 R51, P6, PT, R40, R51, RZ ;  /* 0x0000003328337210 */ /* 0x000fe40007fde0ff */
[----:B------:R-:W0:Y:S03]  /*6d40*/  LDS R40, [UR4+0x38] ;  /* 0x00003804ff287984 */ /* 0x000e260008000800 */
[----:B------:R-:W-:-:S06]  /*6d50*/  IMAD.X R53, R41, 0x1, R53, P6 ;  /* 0x0000000129357824 */ /* 0x000fcc00030e0635 */
[----:B------:R-:W-:Y:S01]  /*6d60*/  @!P5 FADD R49, R50, R49 ;  /* 0x000000313231d221 */ /* 0x000fe20000000000 */
[----:B------:R-:W-:Y:S02]  /*6d70*/  ISETP.NE.AND P5, PT, R43, 0x3, PT ;  /* 0x000000032b00780c */ /* 0x000fe40003fa5270 */
[C---:B-1----:R-:W-:Y:S02]  /*6d80*/  IADD3 R41, P6, PT, R24.reuse, R51, RZ ;  /* 0x0000003318297210 */ /* 0x042fe40007fde0ff */
[----:B------:R-:W-:Y:S02]  /*6d90*/  SEL R52, R51, R52, !P5 ;  /* 0x0000003433347207 */ /* 0x000fe40006800000 */
[----:B------:R-:W-:Y:S02]  /*6da0*/  SEL R54, R53, R54, !P5 ;  /* 0x0000003635367207 */ /* 0x000fe40006800000 */
[----:B------:R-:W-:Y:S02]  /*6db0*/  FSEL R47, R49, R47, !P5 ;  /* 0x0000002f312f7208 */ /* 0x000fe40006800000 */
[----:B------:R-:W-:Y:S01]  /*6dc0*/  ISETP.NE.U32.AND P5, PT, R24, RZ, PT ;  /* 0x000000ff1800720c */ /* 0x000fe20003fa5070 */
[----:B------:R-:W-:-:S03]  /*6dd0*/  IMAD.X R51, R25, 0x1, R53, P6 ;  /* 0x0000000119337824 */ /* 0x000fc600030e0635 */
[----:B------:R-:W-:Y:S02]  /*6de0*/  ISETP.NE.AND.EX P5, PT, R25, RZ, PT, P5 ;  /* 0x000000ff1900720c */ /* 0x000fe40003fa5350 */
[----:B------:R-:W1:Y:S11]  /*6df0*/  LDS.64 R24, [UR4+0x40] ;  /* 0x00004004ff187984 */ /* 0x000e760008000a00 */
[----:B0-----:R-:W-:Y:S01]  /*6e00*/  @!P5 FADD R40, R49, R40 ;  /* 0x000000283128d221 */ /* 0x001fe20000000000 */
[----:B------:R-:W-:-:S04]  /*6e10*/  ISETP.NE.AND P5, PT, R43, 0x4, PT ;  /* 0x000000042b00780c */ /* 0x000fc80003fa5270 */
[----:B------:R-:W-:Y:S02]  /*6e20*/  SEL R52, R41, R52, !P5 ;  /* 0x0000003429347207 */ /* 0x000fe40006800000 */
[----:B------:R-:W-:Y:S02]  /*6e30*/  SEL R54, R51, R54, !P5 ;  /* 0x0000003633367207 */ /* 0x000fe40006800000 */
[----:B-1----:R-:W-:Y:S02]  /*6e40*/  IADD3 R49, P6, PT, R24, R41, RZ ;  /* 0x0000002918317210 */ /* 0x002fe40007fde0ff */
[----:B------:R-:W0:Y:S01]  /*6e50*/  LDS R41, [UR4+0x48] ;  /* 0x00004804ff297984 */ /* 0x000e220008000800 */
[----:B------:R-:W-:Y:S02]  /*6e60*/  FSEL R47, R40, R47, !P5 ;  /* 0x0000002f282f7208 */ /* 0x000fe40006800000 */
[----:B------:R-:W-:Y:S01]  /*6e70*/  ISETP.NE.U32.AND P5, PT, R24, RZ, PT ;  /* 0x000000ff1800720c */ /* 0x000fe20003fa5070 */
[----:B------:R-:W-:-:S03]  /*6e80*/  IMAD.X R53, R25, 0x1, R51, P6 ;  /* 0x0000000119357824 */ /* 0x000fc600030e0633 */
[----:B------:R-:W-:Y:S02]  /*6e90*/  ISETP.NE.AND.EX P5, PT, R25, RZ, PT, P5 ;  /* 0x000000ff1900720c */ /* 0x000fe40003fa5350 */
[----:B------:R-:W1:Y:S11]  /*6ea0*/  LDS.64 R24, [UR4+0x50] ;  /* 0x00005004ff187984 */ /* 0x000e760008000a00 */
[----:B0-----:R-:W-:-:S02]  /*6eb0*/  @!P5 FADD R41, R40, R41 ;  /* 0x000000292829d221 */ /* 0x001fc40000000000 */
[----:B------:R-:W0:Y:S01]  /*6ec0*/  LDS R40, [UR4+0x58] ;  /* 0x00005804ff287984 */ /* 0x000e220008000800 */
[----:B------:R-:W-:-:S04]  /*6ed0*/  ISETP.NE.AND P5, PT, R43, 0x5, PT ;  /* 0x000000052b00780c */ /* 0x000fc80003fa5270 */
[----:B------:R-:W-:Y:S02]  /*6ee0*/  SEL R52, R49, R52, !P5 ;  /* 0x0000003431347207 */ /* 0x000fe40006800000 */
[----:B------:R-:W-:Y:S02]  /*6ef0*/  SEL R54, R53, R54, !P5 ;  /* 0x0000003635367207 */ /* 0x000fe40006800000 */
[----:B------:R-:W-:Y:S02]  /*6f00*/  FSEL R47, R41, R47, !P5 ;  /* 0x0000002f292f7208 */ /* 0x000fe40006800000 */
[C---:B-1----:R-:W-:Y:S02]  /*6f10*/  IADD3 R49, P6, PT, R24.reuse, R49, RZ ;  /* 0x0000003118317210 */ /* 0x042fe40007fde0ff */
[----:B------:R-:W-:-:S03]  /*6f20*/  ISETP.NE.U32.AND P5, PT, R24, RZ, PT ;  /* 0x000000ff1800720c */ /* 0x000fc60003fa5070 */
[C---:B------:R-:W-:Y:S01]  /*6f30*/  IMAD.X R51, R25.reuse, 0x1, R53, P6 ;  /* 0x0000000119337824 */ /* 0x040fe200030e0635 */
[----:B------:R-:W-:Y:S02]  /*6f40*/  ISETP.NE.AND.EX P5, PT, R25, RZ, PT, P5 ;  /* 0x000000ff1900720c */ /* 0x000fe40003fa5350 */
[----:B------:R-:W1:Y:S11]  /*6f50*/  LDS.64 R24, [UR4+0x60] ;  /* 0x00006004ff187984 */ /* 0x000e760008000a00 */
[----:B0-----:R-:W-:Y:S01]  /*6f60*/  @!P5 FADD R40, R41, R40 ;  /* 0x000000282928d221 */ /* 0x001fe20000000000 */
[----:B------:R-:W-:-:S04]  /*6f70*/  ISETP.NE.AND P5, PT, R43, 0x6, PT ;  /* 0x000000062b00780c */ /* 0x000fc80003fa5270 */
[----:B------:R-:W-:Y:S02]  /*6f80*/  FSEL R50, R40, R47, !P5 ;  /* 0x0000002f28327208 */ /* 0x000fe40006800000 */
[----:B------:R-:W0:Y:S01]  /*6f90*/  LDS R47, [UR4+0x68] ;  /* 0x00006804ff2f7984 */ /* 0x000e220008000800 */
[----:B------:R-:W-:Y:S02]  /*6fa0*/  SEL R52, R49, R52, !P5 ;  /* 0x0000003431347207 */ /* 0x000fe40006800000 */
[----:B------:R-:W-:Y:S02]  /*6fb0*/  SEL R54, R51, R54, !P5 ;  /* 0x0000003633367207 */ /* 0x000fe40006800000 */
[----:B-1----:R-:W-:-:S04]  /*6fc0*/  ISETP.NE.U32.AND P5, PT, R24, RZ, PT ;  /* 0x000000ff1800720c */ /* 0x002fc80003fa5070 */
[----:B------:R-:W-:Y:S02]  /*6fd0*/  ISETP.NE.AND.EX P5, PT, R25, RZ, PT, P5 ;  /* 0x000000ff1900720c */ /* 0x000fe40003fa5350 */
[----:B------:R-:W-:-:S05]  /*6fe0*/  IADD3 R49, P6, PT, R24, R49, RZ ;  /* 0x0000003118317210 */ /* 0x000fca0007fde0ff */
[----:B------:R-:W-:Y:S02]  /*6ff0*/  IMAD.X R41, R25, 0x1, R51, P6 ;  /* 0x0000000119297824 */ /* 0x000fe400030e0633 */
[----:B------:R-:W1:Y:S04]  /*7000*/  SHFL.UP PT, R51, R22, 0x1, RZ ;  /* 0x0420000016337989 */ /* 0x000e6800000e00ff */
[----:B------:R-:W2:Y:S01]  /*7010*/  SHFL.UP PT, R23, R23, 0x1, RZ ;  /* 0x0420000017177989 */ /* 0x000ea200000e00ff */
[----:B0-----:R-:W-:Y:S01]  /*7020*/  @!P5 FADD R47, R40, R47 ;  /* 0x0000002f282fd221 */ /* 0x001fe20000000000 */
[----:B------:R-:W-:-:S04]  /*7030*/  ISETP.NE.AND P5, PT, R43, 0x7, PT ;  /* 0x000000072b00780c */ /* 0x000fc80003fa5270 */
[----:B------:R-:W-:Y:S02]  /*7040*/  SEL R25, R49, R52, !P5 ;  /* 0x0000003431197207 */ /* 0x000fe40006800000 */
[----:B------:R-:W-:Y:S02]  /*7050*/  SEL R24, R41, R54, !P5 ;  /* 0x0000003629187207 */ /* 0x000fe40006800000 */
[----:B------:R-:W-:Y:S02]  /*7060*/  FSEL R50, R47, R50, !P5 ;  /* 0x000000322f327208 */ /* 0x000fe40006800000 */
[----:B------:R-:W-:-:S04]  /*7070*/  ISETP.NE.U32.AND P5, PT, R25, RZ, PT ;  /* 0x000000ff1900720c */ /* 0x000fc80003fa5070 */
[----:B------:R-:W-:Y:S01]  /*7080*/  ISETP.NE.AND.EX P5, PT, R24, RZ, PT, P5 ;  /* 0x000000ff1800720c */ /* 0x000fe20003fa5350 */
[----:B------:R-:W0:Y:S01]  /*7090*/  SHFL.UP PT, R40, R21, 0x1, RZ ;  /* 0x0420000015287989 */ /* 0x000e2200000e00ff */
[----:B------:R-:W-:Y:S02]  /*70a0*/  P2R R48, PR, RZ, 0x8 ;  /* 0x00000008ff307803 */ /* 0x000fe40000000000 */
[----:B------:R-:W-:-:S09]  /*70b0*/  ISETP.GE.U32.AND P3, PT, R0, 0x20, PT ;  /* 0x000000200000780c */ /* 0x000fd20003f66070 */
[----:B------:R-:W-:Y:S01]  /*70c0*/  @!P5 FADD R50, RZ, R50 ;  /* 0x00000032ff32d221 */ /* 0x000fe20000000000 */
[----:B-1----:R-:W-:-:S04]  /*70d0*/  ISETP.NE.U32.AND P5, PT, R51, RZ, PT ;  /* 0x000000ff3300720c */ /* 0x002fc80003fa5070 */
[----:B--2---:R-:W-:Y:S02]  /*70e0*/  ISETP.NE.AND.EX P5, PT, R23, RZ, PT, P5 ;  /* 0x000000ff1700720c */ /* 0x004fe40003fa5350 */
[----:B------:R-:W-:Y:S01]  /*70f0*/  FSEL R43, R50, RZ, P3 ;  /* 0x000000ff322b7208 */ /* 0x000fe20001800000 */
[----:B------:R-:W-:Y:S01]  /*7100*/  IMAD R50, R0, 0x9, RZ ;  /* 0x0000000900327824 */ /* 0x000fe200078e02ff */
[----:B------:R-:W-:-:S03]  /*7110*/  P2R R45, PR, RZ, 0x10 ;  /* 0x00000010ff2d7803 */ /* 0x000fc60000000000 */
[----:B------:R-:W-:-:S06]  /*7120*/  VIADD R50, R50, 0x1 ;  /* 0x0000000132327836 */ /* 0x000fcc0000000000 */
[----:B0-----:R-:W-:Y:S01]  /*7130*/  @!P5 FADD R40, R40, R43 ;  /* 0x0000002b2828d221 */ /* 0x001fe20000000000 */
[----:B------:R-:W-:-:S04]  /*7140*/  ISETP.NE.U32.AND P5, PT, R42, RZ, PT ;  /* 0x000000ff2a00720c */ /* 0x000fc80003fa5070 */
[----:B------:R-:W-:Y:S02]  /*7150*/  ISETP.NE.AND.EX P5, PT, R44, RZ, PT, P5 ;  /* 0x000000ff2c00720c */ /* 0x000fe40003fa5350 */
[----:B------:R-:W-:Y:S02]  /*7160*/  ISETP.NE.AND P4, PT, R46, RZ, PT ;  /* 0x000000ff2e00720c */ /* 0x000fe40003f85270 */
[----:B------:R-:W-:Y:S02]  /*7170*/  ISETP.NE.U32.AND P6, PT, R3, R50, PT ;  /* 0x000000320300720c */ /* 0x000fe40003fc5070 */
[----:B------:R-:W-:Y:S02]  /*7180*/  FSEL R21, R43, R40, !P4 ;  /* 0x000000282b157208 */ /* 0x000fe40006000000 */
[----:B------:R-:W-:-:S05]  /*7190*/  ISETP.NE.AND.EX P6, PT, R26, RZ, PT, P6 ;  /* 0x000000ff1a00720c */ /* 0x000fca0003fc5360 */
[----:B------:R-:W-:Y:S01]  /*71a0*/  @!P5 FADD R5, R5, R21 ;  /* 0x000000150505d221 */ /* 0x000fe20000000000 */
[----:B------:R-:W-:Y:S02]  /*71b0*/  P2R R52, PR, RZ, 0x8 ;  /* 0x00000008ff347803 */ /* 0x000fe40000000000 */
[----:B------:R-:W-:Y:S01]  /*71c0*/  ISETP.NE.AND P3, PT, R4, R6, PT ;  /* 0x000000060400720c */ /* 0x000fe20003f65270 */
[----:B------:R-:W-:-:S05]  /*71d0*/  FADD R22, R7, R5 ;  /* 0x0000000507167221 */ /* 0x000fca0000000000 */
[----:B------:R-:W-:Y:S01]  /*71e0*/  @P6 FSEL R7, R7, R22, P3 ;  /* 0x0000001607076208 */ /* 0x000fe20001800000 */
[----:B------:R-:W-:-:S04]  /*71f0*/  IMAD R22, R0, 0x9, RZ ;  /* 0x0000000900167824 */ /* 0x000fc800078e02ff */
[----:B------:R-:W-:Y:S02]  /*7200*/  VIADD R22, R22, 0x5 ;  /* 0x0000000516167836 */ /* 0x000fe40000000000 */
[----:B------:R-:W-:-:S03]  /*7210*/  @!P0 FADD R9, R9, R7 ;  /* 0x0000000709098221 */ /* 0x000fc60000000000 */
[----:B------:R-:W-:Y:S01]  /*7220*/  ISETP.NE.U32.AND P6, PT, R3, R22, PT ;  /* 0x000000160300720c */ /* 0x000fe20003fc5070 */
[----:B------:R-:W-:-:S03]  /*7230*/  @!P1 FADD R11, R11, R9 ;  /* 0x000000090b0b9221 */ /* 0x000fc60000000000 */
[----:B------:R-:W-:Y:S01]  /*7240*/  ISETP.NE.AND.EX P6, PT, R26, RZ, PT, P6 ;  /* 0x000000ff1a00720c */ /* 0x000fe20003fc5360 */
[----:B------:R-:W-:Y:S01]  /*7250*/  @!P2 FADD R13, R13, R11 ;  /* 0x0000000b0d0da221 */ /* 0x000fe20000000000 */
[----:B------:R-:W-:Y:S02]  /*7260*/  P2R R40, PR, RZ, 0x10 ;  /* 0x00000010ff287803 */ /* 0x000fe40000000000 */
[----:B------:R-:W-:Y:S01]  /*7270*/  ISETP.NE.AND P4, PT, R12, R14, PT ;  /* 0x0000000e0c00720c */ /* 0x000fe20003f85270 */
[----:B------:R-:W-:-:S08]  /*7280*/  FADD R22, R15, R13 ;  /* 0x0000000d0f167221 */ /* 0x000fd00000000000 */
[----:B------:R-:W-:Y:S02]  /*7290*/  @P6 FSEL R15, R15, R22, P4 ;  /* 0x000000160f0f6208 */ /* 0x000fe40002000000 */
[----:B------:R-:W-:Y:S02]  /*72a0*/  ISETP.EQ.U32.AND P6, PT, R3, R50, PT ;  /* 0x000000320300720c */ /* 0x000fe40003fc2070 */
[----:B------:R-:W-:Y:S02]  /*72b0*/  ISETP.NE.AND P4, PT, R40, RZ, PT ;  /* 0x000000ff2800720c */ /* 0x000fe40003f85270 */
[----:B------:R-:W-:Y:S02]  /*72c0*/  ISETP.EQ.OR.EX P6, PT, R26, RZ, P3, P6 ;  /* 0x000000ff1a00720c */ /* 0x000fe40001fc2760 */
[----:B------:R-:W-:Y:S02]  /*72d0*/  ISETP.NE.AND P3, PT, R52, RZ, PT ;  /* 0x000000ff3400720c */ /* 0x000fe40003f65270 */
[----:B------:R-:W-:-:S02]  /*72e0*/  SEL R22, R51, RZ, P4 ;  /* 0x000000ff33167207 */ /* 0x000fc40002000000 */
[----:B------:R-:W-:Y:S02]  /*72f0*/  SEL R46, R23, RZ, P4 ;  /* 0x000000ff172e7207 */ /* 0x000fe40002000000 */
[----:B------:R-:W-:Y:S02]  /*7300*/  ISETP.NE.AND P4, PT, R45, RZ, PT ;  /* 0x000000ff2d00720c */ /* 0x000fe40003f85270 */
[----:B------:R-:W-:Y:S02]  /*7310*/  SEL R45, R25, RZ, P3 ;  /* 0x000000ff192d7207 */ /* 0x000fe40001800000 */
[----:B------:R-:W-:Y:S02]  /*7320*/  SEL R23, R24, RZ, P3 ;  /* 0x000000ff18177207 */ /* 0x000fe40001800000 */
[----:B------:R-:W-:Y:S01]  /*7330*/  IADD3 R45, P3, PT, R22, R45, RZ ;  /* 0x0000002d162d7210 */ /* 0x000fe20007f7e0ff */
[----:B------:R-:W-:Y:S04]  /*7340*/  LDS R24, [UR4+0x78] ;  /* 0x00007804ff187984 */ /* 0x000fe80008000800 */
[----:B------:R-:W-:-:S02]  /*7350*/  IMAD.X R46, R46, 0x1, R23, P3 ;  /* 0x000000012e2e7824 */ /* 0x000fc400018e0617 */
[----:B------:R-:W0:Y:S01]  /*7360*/  LDS.64 R22, [UR4+0x70] ;  /* 0x00007004ff167984 */ /* 0x000e220008000a00 */
[----:B------:R-:W-:Y:S02]  /*7370*/  SEL R51, RZ, 0x1, !P6 ;  /* 0x00000001ff337807 */ /* 0x000fe40007000000 */
[----:B------:R-:W-:-:S05]  /*7380*/  IADD3 R43, P6, PT, R45, R42, RZ ;  /* 0x0000002a2d2b7210 */ /* 0x000fca0007fde0ff */
[----:B------:R-:W-:Y:S02]  /*7390*/  IMAD.X R44, R46, 0x1, R44, P6 ;  /* 0x000000012e2c7824 */ /* 0x000fe400030e062c */
[----:B------:R-:W-:Y:S01]  /*73a0*/  IMAD.IADD R42, R51, 0x1, R42 ;  /* 0x00000001332a7824 */ /* 0x000fe200078e022a */
[----:B0-----:R-:W-:-:S05]  /*73b0*/  IADD3 R40, P6, PT, R22, R49, RZ ;  /* 0x0000003116287210 */ /* 0x001fca0007fde0ff */
[----:B------:R-:W-:Y:S01]  /*73c0*/  IMAD.X R25, R23, 0x1, R41, P6 ;  /* 0x0000000117197824 */ /* 0x000fe200030e0629 */
[----:B------:R-:W-:-:S04]  /*73d0*/  ISETP.NE.U32.AND P6, PT, R22, RZ, PT ;  /* 0x000000ff1600720c */ /* 0x000fc80003fc5070 */
[----:B------:R-:W-:-:S13]  /*73e0*/  ISETP.NE.AND.EX P6, PT, R23, RZ, PT, P6 ;  /* 0x000000ff1700720c */ /* 0x000fda0003fc5360 */
[----:B------:R-:W-:Y:S01]  /*73f0*/  @!P6 FADD R24, R47, R24 ;  /* 0x000000182f18e221 */ /* 0x000fe20000000000 */
        /* <DEDUP_REMOVED lines=12> */
[----:B------:R-:W-:Y:S02]  /*74c0*/  IADD3 R36, P6, PT, R45, R36, RZ ;  /* 0x000000242d247210 */ /* 0x000fe40007fde0ff */
[----:B------:R-:W-:-:S03]  /*74d0*/  ISETP.NE.AND P3, PT, R48, RZ, PT ;  /* 0x000000ff3000720c */ /* 0x000fc60003f65270 */
[----:B------:R-:W-:Y:S01]  /*74e0*/  IMAD.X R37, R46, 0x1, R37, P6 ;  /* 0x000000012e257824 */ /* 0x000fe200030e0625 */
[----:B------:R-:W-:-:S04]  /*74f0*/  ISETP.GE.U32.AND P6, PT, R40, 0x101, PT ;  /* 0x000001012800780c */ /* 0x000fc80003fc6070 */
[----:B------:R-:W-:Y:S01]  /*7500*/  ISETP.GE.AND.EX P6, PT, R25, RZ, PT, P6 ;  /* 0x000000ff1900720c */ /* 0x000fe20003fc6360 */
[----:B------:R-:W-:Y:S04]  /*7510*/  BSSY.RECONVERGENT B0, `(.L_x_1568) ;  /* 0x00000f6000007945 */ /* 0x000fe80003800200 */
[----:B------:R-:W-:-:S04]  /*7520*/  @!P3 FADD R17, R17, R15 ;  /* 0x0000000f1111b221 */ /* 0x000fc80000000000 */
[----:B------:R-:W-:-:S04]  /*7530*/  @!P4 FADD R19, R19, R17 ;  /* 0x000000111313c221 */ /* 0x000fc80000000000 */
[----:B------:R-:W-:Y:S05]  /*7540*/  @!P6 BRA `(.L_x_1569) ;  /* 0x0000000400dce947 */ /* 0x000fea0003800000 */
[----:B------:R-:W-:Y:S01]  /*7550*/  IMAD.MOV.U32 R23, RZ, RZ, 0x1 ;  /* 0x00000001ff177424 */ /* 0x000fe200078e00ff */
[----:B------:R-:W-:Y:S01]  /*7560*/  BAR.SYNC.DEFER_BLOCKING 0x0 ;  /* 0x0000000000007b1d */ /* 0x000fe20000010000 */
[----:B------:R-:W-:Y:S02]  /*7570*/  P2R R28, PR, RZ, 0x10 ;  /* 0x00000010ff1c7803 */ /* 0x000fe40000000000 */
[----:B------:R-:W-:Y:S01]  /*7580*/  IMAD R22, R0, 0x9, R23 ;  /* 0x0000000900167824 */ /* 0x000fe200078e0217 */
[----:B------:R-:W-:Y:S01]  /*7590*/  ISETP.NE.AND P4, PT, R4, R6, PT ;  /* 0x000000060400720c */ /* 0x000fe20003f85270 */
[----:B------:R-:W-:Y:S01]  /*75a0*/  IMAD.MOV.U32 R23, RZ, RZ, 0x9 ;  /* 0x00000009ff177424 */ /* 0x000fe200078e00ff */
[----:B------:R-:W-:Y:S01]  /*75b0*/  @P5 LEA R45, R45, UR4, 0x3 ;  /* 0x000000042d2d5c11 */ /* 0x000fe2000f8e18ff */
[----:B------:R-:W0:Y:S01]  /*75c0*/  LDCU.128 UR16, c[0x0][0x390] ;  /* 0x00007200ff1077ac */ /* 0x000e220008000c00 */
[----:B------:R-:W-:Y:S01]  /*75d0*/  ISETP.NE.U32.AND P6, PT, R3, R22, PT ;  /* 0x000000160300720c */ /* 0x000fe20003fc5070 */
[----:B------:R-:W-:Y:S01]  /*75e0*/  IMAD R22, R0, R23, 0x5 ;  /* 0x0000000500167424 */ /* 0x000fe200078e0217 */
[----:B------:R-:W-:Y:S01]  /*75f0*/  @P0 LEA R41, R41, UR4, 0x3 ;  /* 0x0000000429290c11 */ /* 0x000fe2000f8e18ff */
[----:B------:R-:W-:Y:S01]  /*7600*/  BSSY.RECONVERGENT B1, `(.L_x_1570) ;  /* 0x000006a000017945 */ /* 0x000fe20003800200 */
[----:B------:R-:W-:-:S02]  /*7610*/  ISETP.NE.AND.EX P6, PT, R26, RZ, !P4, P6 ;  /* 0x000000ff1a00720c */ /* 0x000fc400067c5360 */
[----:B------:R-:W-:Y:S02]  /*7620*/  ISETP.NE.AND P4, PT, R28, RZ, PT ;  /* 0x000000ff1c00720c */ /* 0x000fe40003f85270 */
[----:B------:R-:W-:Y:S02]  /*7630*/  @P1 LEA R38, R38, UR4, 0x3 ;  /* 0x0000000426261c11 */ /* 0x000fe4000f8e18ff */
[----:B------:R-:W-:Y:S02]  /*7640*/  @P2 LEA R2, R2, UR4, 0x3 ;  /* 0x0000000402022c11 */ /* 0x000fe4000f8e18ff */
[----:B------:R-:W-:Y:S01]  /*7650*/  @P3 LEA R32, R32, UR4, 0x3 ;  /* 0x0000000420203c11 */ /* 0x000fe2000f8e18ff */
[----:B------:R1:W-:Y:S04]  /*7660*/  @P5 STS.64 [R45], R20 ;  /* 0x000000142d005388 */ /* 0x0003e80000000a00 */
[----:B------:R-:W-:-:S02]  /*7670*/  @!P6 LEA R43, R43, UR4, 0x3 ;  /* 0x000000042b2bec11 */ /* 0x000fc4000f8e18ff */
[----:B------:R-:W-:Y:S01]  /*7680*/  ISETP.NE.U32.AND P5, PT, R3, R22, PT ;  /* 0x000000160300720c */ /* 0x000fe20003fa5070 */
[----:B------:R-:W-:Y:S01]  /*7690*/  IMAD R22, R0, R23, 0x8 ;  /* 0x0000000800167424 */ /* 0x000fe200078e0217 */
[----:B------:R-:W-:Y:S01]  /*76a0*/  @P4 LEA R34, R34, UR4, 0x3 ;  /* 0x0000000422224c11 */ /* 0x000fe2000f8e18ff */
[----:B------:R1:W-:Y:S01]  /*76b0*/  @!P6 STS.64 [R43], R4 ;  /* 0x000000042b00e388 */ /* 0x0003e20000000a00 */
[----:B------:R-:W-:-:S03]  /*76c0*/  ISETP.NE.AND P6, PT, R12, R14, PT ;  /* 0x0000000e0c00720c */ /* 0x000fc60003fc5270 */
[----:B------:R1:W-:Y:S01]  /*76d0*/  @P0 STS.64 [R41], R6 ;  /* 0x0000000629000388 */ /* 0x0003e20000000a00 */
[----:B------:R-:W-:Y:S02]  /*76e0*/  ISETP.NE.AND.EX P5, PT, R26, RZ, !P6, P5 ;  /* 0x000000ff1a00720c */ /* 0x000fe400077a5350 */
[----:B------:R-:W-:Y:S01]  /*76f0*/  ISETP.NE.U32.AND P0, PT, R3, R22, PT ;  /* 0x000000160300720c */ /* 0x000fe20003f05070 */
[----:B------:R1:W-:Y:S01]  /*7700*/  @P1 STS.64 [R38], R8 ;  /* 0x0000000826001388 */ /* 0x0003e20000000a00 */
[----:B------:R-:W-:-:S03]  /*7710*/  ISETP.NE.AND P6, PT, R18, R27, PT ;  /* 0x0000001b1200720c */ /* 0x000fc60003fc5270 */
[----:B------:R1:W-:Y:S01]  /*7720*/  @P2 STS.64 [R2], R10 ;  /* 0x0000000a02002388 */ /* 0x0003e20000000a00 */
[----:B------:R-:W-:-:S05]  /*7730*/  ISETP.NE.AND.EX P0, PT, R26, RZ, !P6, P0 ;  /* 0x000000ff1a00720c */ /* 0x000fca0007705300 */
[----:B------:R-:W-:-:S05]  /*7740*/  @!P5 LEA R30, R30, UR4, 0x3 ;  /* 0x000000041e1edc11 */ /* 0x000fca000f8e18ff */
[----:B------:R1:W-:Y:S03]  /*7750*/  @!P5 STS.64 [R30], R12 ;  /* 0x0000000c1e00d388 */ /* 0x0003e60000000a00 */
[----:B------:R-:W-:Y:S01]  /*7760*/  @!P0 LEA R36, R36, UR4, 0x3 ;  /* 0x0000000424248c11 */ /* 0x000fe2000f8e18ff */
[----:B------:R1:W-:Y:S04]  /*7770*/  @P3 STS.64 [R32], R14 ;  /* 0x0000000e20003388 */ /* 0x0003e80000000a00 */
[----:B------:R1:W-:Y:S04]  /*7780*/  @P4 STS.64 [R34], R16 ;  /* 0x0000001022004388 */ /* 0x0003e80000000a00 */
[----:B------:R1:W-:Y:S01]  /*7790*/  @!P0 STS.64 [R36], R18 ;  /* 0x0000001224008388 */ /* 0x0003e20000000a00 */
[----:B------:R-:W-:Y:S01]  /*77a0*/  BAR.SYNC.DEFER_BLOCKING 0x0 ;  /* 0x0000000000007b1d */ /* 0x000fe20000010000 */
[----:B------:R-:W-:-:S04]  /*77b0*/  ISETP.GT.U32.AND P0, PT, R40, R0, PT ;  /* 0x000000002800720c */ /* 0x000fc80003f04070 */
[----:B------:R-:W-:-:S13]  /*77c0*/  ISETP.GT.U32.AND.EX P0, PT, R25, RZ, PT, P0 ;  /* 0x000000ff1900720c */ /* 0x000fda0003f04100 */
[----:B01----:R-:W-:Y:S05]  /*77d0*/  @!P0 BRA `(.L_x_1571) ;  /* 0x0000000400308947 */ /* 0x003fea0003800000 */
[----:B------:R-:W-:Y:S01]  /*77e0*/  IMAD.MOV.U32 R21, RZ, RZ, R0 ;  /* 0x000000ffff157224 */ /* 0x000fe200078e0000 */
        /* <DEDUP_REMOVED lines=26> */
.L_x_1574:
        /* <DEDUP_REMOVED lines=17> */
.L_x_1573:
[----:B------:R-:W-:Y:S05]  /*7aa0*/  BSYNC.RECONVERGENT B2 ;  /* 0x0000000000027941 */ /* 0x000fea0003800200 */
.L_x_1572:
[----:B------:R-:W-:Y:S05]  /*7ab0*/  @!P0 BRA `(.L_x_1571) ;  /* 0x0000000000788947 */ /* 0x000fea0003800000 */
.L_x_1575:
        /* <DEDUP_REMOVED lines=30> */
.L_x_1571:
[----:B------:R-:W-:Y:S05]  /*7ca0*/  BSYNC.RECONVERGENT B1 ;  /* 0x0000000000017941 */ /* 0x000fea0003800200 */
.L_x_1570:
[----:B------:R-:W-:Y:S05]  /*7cb0*/  BRA `(.L_x_1576) ;  /* 0x0000000400ec7947 */ /* 0x000fea0003800000 */
.L_x_1569:
[----:B------:R-:W-:Y:S01]  /*7cc0*/  IMAD.MOV.U32 R49, RZ, RZ, 0x9 ;  /* 0x00000009ff317424 */ /* 0x000fe200078e00ff */
[----:B------:R-:W-:Y:S03]  /*7cd0*/  BSSY.RECONVERGENT B1, `(.L_x_1577) ;  /* 0x000000e000017945 */ /* 0x000fe60003800200 */
[CC--:B------:R-:W-:Y:S02]  /*7ce0*/  IMAD R22, R0.reuse, R49.reuse, 0x1 ;  /* 0x0000000100167424 */ /* 0x0c0fe400078e0231 */
[----:B------:R-:W-:-:S03]  /*7cf0*/  IMAD R48, R0, R49, 0x5 ;  /* 0x0000000500307424 */ /* 0x000fc600078e0231 */
[----:B------:R-:W-:Y:S01]  /*7d00*/  ISETP.NE.U32.AND P6, PT, R3, R22, PT ;  /* 0x000000160300720c */ /* 0x000fe20003fc5070 */
[----:B------:R-:W-:-:S12]  /*7d10*/  @!P5 BRA `(.L_x_1578) ;  /* 0x000000000024d947 */ /* 0x000fd80003800000 */
[----:B------:R-:W0:Y:S01]  /*7d20*/  LDCU.128 UR12, c[0x0][0x390] ;  /* 0x00007200ff0c77ac */ /* 0x000e220008000c00 */
[C---:B------:R-:W-:Y:S01]  /*7d30*/  IMAD.SHL.U32 R28, R45.reuse, 0x4, RZ ;  /* 0x000000042d1c7824 */ /* 0x040fe200078e00ff */
[----:B------:R-:W-:-:S04]  /*7d40*/  SHF.L.U64.HI R45, R45, 0x2, R46 ;  /* 0x000000022d2d7819 */ /* 0x000fc8000001022e */
[----:B0-----:R-:W-:-:S04]  /*7d50*/  IADD3 R22, P5, PT, R28, UR12, RZ ;  /* 0x0000000c1c167c10 */ /* 0x001fc8000ffbe0ff */
[----:B------:R-:W-:Y:S02]  /*7d60*/  IADD3.X R23, PT, PT, R45, UR13, RZ, P5, !PT ;  /* 0x0000000d2d177c10 */ /* 0x000fe4000affe4ff */
[----:B------:R-:W-:-:S03]  /*7d70*/  IADD3 R28, P5, PT, R28, UR14, RZ ;  /* 0x0000000e1c1c7c10 */ /* 0x000fc6000ffbe0ff */
[----:B------:R0:W-:Y:S01]  /*7d80*/  STG.E desc[UR8][R22.64], R20 ;  /* 0x0000001416007986 */ /* 0x0001e2000c101908 */
[----:B------:R-:W-:-:S05]  /*7d90*/  IADD3.X R29, PT, PT, R45, UR15, RZ, P5, !PT ;  /* 0x0000000f2d1d7c10 */ /* 0x000fca000affe4ff */
[----:B------:R0:W-:Y:S04]  /*7da0*/  STG.E desc[UR8][R28.64], R21 ;  /* 0x000000151c007986 */ /* 0x0001e8000c101908 */
.L_x_1578:
[----:B------:R-:W-:Y:S05]  /*7db0*/  BSYNC.RECONVERGENT B1 ;  /* 0x0000000000017941 */ /* 0x000fea0003800200 */
.L_x_1577:
[----:B------:R-:W-:Y:S01]  /*7dc0*/  ISETP.NE.AND P5, PT, R4, R6, PT ;  /* 0x000000060400720c */ /* 0x000fe20003fa5270 */
[----:B------:R-:W-:Y:S01]  /*7dd0*/  BSSY.RECONVERGENT B1, `(.L_x_1579) ;  /* 0x0000011000017945 */ /* 0x000fe20003800200 */
[----:B------:R-:W-:Y:S01]  /*7de0*/  ISETP.NE.AND.EX P6, PT, R26, RZ, PT, P6 ;  /* 0x000000ff1a00720c */ /* 0x000fe20003fc5360 */
[----:B0-----:R-:W-:Y:S01]  /*7df0*/  IMAD R28, R0, R49, 0x8 ;  /* 0x00000008001c7424 */ /* 0x001fe200078e0231 */
[----:B------:R-:W-:Y:S02]  /*7e00*/  P2R R20, PR, RZ, 0x1 ;  /* 0x00000001ff147803 */ /* 0x000fe40000000000 */
[----:B------:R-:W-:-:S04]  /*7e10*/  ISETP.NE.U32.AND P0, PT, R3, R48, PT ;  /* 0x000000300300720c */ /* 0x000fc80003f05070 */
[----:B------:R-:W-:Y:S02]  /*7e20*/  P2R R21, PR, RZ, 0x1 ;  /* 0x00000001ff157803 */ /* 0x000fe40000000000 */
[----:B------:R-:W-:-:S03]  /*7e30*/  ISETP.NE.AND P0, PT, R20, RZ, PT ;  /* 0x000000ff1400720c */ /* 0x000fc60003f05270 */
[----:B------:R-:W-:Y:S10]  /*7e40*/  @!P5 BRA P6, `(.L_x_1580) ;  /* 0x000000000024d947 */ /* 0x000ff40003000000 */
        /* <DEDUP_REMOVED lines=9> */
.L_x_1580:
[----:B------:R-:W-:Y:S05]  /*7ee0*/  BSYNC.RECONVERGENT B1 ;  /* 0x0000000000017941 */ /* 0x000fea0003800200 */
.L_x_1579:
[----:B------:R-:W-:Y:S01]  /*7ef0*/  BSSY.RECONVERGENT B1, `(.L_x_1581) ;  /* 0x000000c000017945 */ /* 0x000fe20003800200 */
[----:B------:R-:W-:-:S03]  /*7f00*/  ISETP.NE.U32.AND P5, PT, R3, R28, PT ;  /* 0x0000001c0300720c */ /* 0x000fc60003fa5070 */
[----:B------:R-:W-:Y:S10]  /*7f10*/  @!P0 BRA `(.L_x_1582) ;  /* 0x0000000000248947 */ /* 0x000ff40003800000 */
[----:B------:R-:W1:Y:S01]  /*7f20*/  LDCU.128 UR12, c[0x0][0x390] ;  /* 0x00007200ff0c77ac */ /* 0x000e620008000c00 */
[C---:B0-----:R-:W-:Y:S01]  /*7f30*/  IMAD.SHL.U32 R20, R41.reuse, 0x4, RZ ;  /* 0x0000000429147824 */ /* 0x041fe200078e00ff */
[----:B------:R-:W-:-:S04]  /*7f40*/  SHF.L.U64.HI R42, R41, 0x2, R42 ;  /* 0x00000002292a7819 */ /* 0x000fc8000001022a */
[----:B-1----:R-:W-:-:S04]  /*7f50*/  IADD3 R4, P0, PT, R20, UR12, RZ ;  /* 0x0000000c14047c10 */ /* 0x002fc8000ff1e0ff */
[----:B------:R-:W-:Y:S02]  /*7f60*/  IADD3.X R5, PT, PT, R42, UR13, RZ, P0, !PT ;  /* 0x0000000d2a057c10 */ /* 0x000fe400087fe4ff */
[----:B------:R-:W-:-:S03]  /*7f70*/  IADD3 R20, P0, PT, R20, UR14, RZ ;  /* 0x0000000e14147c10 */ /* 0x000fc6000ff1e0ff */
[----:B------:R1:W-:Y:S01]  /*7f80*/  STG.E desc[UR8][R4.64], R6 ;  /* 0x0000000604007986 */ /* 0x0003e2000c101908 */
[----:B------:R-:W-:-:S05]  /*7f90*/  IADD3.X R21, PT, PT, R42, UR15, RZ, P0, !PT ;  /* 0x0000000f2a157c10 */ /* 0x000fca00087fe4ff */
[----:B------:R1:W-:Y:S04]  /*7fa0*/  STG.E desc[UR8][R20.64], R7 ;  /* 0x0000000714007986 */ /* 0x0003e8000c101908 */
.L_x_1582:
[----:B------:R-:W-:Y:S05]  /*7fb0*/  BSYNC.RECONVERGENT B1 ;  /* 0x0000000000017941 */ /* 0x000fea0003800200 */
.L_x_1581:
[----:B------:R-:W-:Y:S04]  /*7fc0*/  BSSY.RECONVERGENT B1, `(.L_x_1583) ;  /* 0x000000b000017945 */ /* 0x000fe80003800200 */
[----:B------:R-:W-:Y:S05]  /*7fd0*/  @!P1 BRA `(.L_x_1584) ;  /* 0x0000000000249947 */ /* 0x000fea0003800000 */
[----:B------:R-:W0:Y:S01]  /*7fe0*/  LDCU.128 UR12, c[0x0][0x390] ;  /* 0x00007200ff0c77ac */ /* 0x000e220008000c00 */
[C---:B-1----:R-:W-:Y:S01]  /*7ff0*/  IMAD.SHL.U32 R6, R38.reuse, 0x4, RZ ;  /* 0x0000000426067824 */ /* 0x042fe200078e00ff */
[----:B------:R-:W-:-:S04]  /*8000*/  SHF.L.U64.HI R39, R38, 0x2, R39 ;  /* 0x0000000226277819 */ /* 0x000fc80000010227 */
[C---:B0-----:R-:W-:Y:S02]  /*8010*/  IADD3 R4, P0, PT, R6.reuse, UR12, RZ ;  /* 0x0000000c06047c10 */ /* 0x041fe4000ff1e0ff */
[----:B------:R-:W-:Y:S02]  /*8020*/  IADD3 R6, P1, PT, R6, UR14, RZ ;  /* 0x0000000e06067c10 */ /* 0x000fe4000ff3e0ff */
[C---:B------:R-:W-:Y:S02]  /*8030*/  IADD3.X R5, PT, PT, R39.reuse, UR13, RZ, P0, !PT ;  /* 0x0000000d27057c10 */ /* 0x040fe400087fe4ff */
[----:B------:R-:W-:-:S03]  /*8040*/  IADD3.X R7, PT, PT, R39, UR15, RZ, P1, !PT ;  /* 0x0000000f27077c10 */ /* 0x000fc60008ffe4ff */
[----:B------:R2:W-:Y:S04]  /*8050*/  STG.E desc[UR8][R4.64], R8 ;  /* 0x0000000804007986 */ /* 0x0005e8000c101908 */
[----:B------:R2:W-:Y:S02]  /*8060*/  STG.E desc[UR8][R6.64], R9 ;  /* 0x0000000906007986 */ /* 0x0005e4000c101908 */
.L_x_1584:
[----:B------:R-:W-:Y:S05]  /*8070*/  BSYNC.RECONVERGENT B1 ;  /* 0x0000000000017941 */ /* 0x000fea0003800200 */
.L_x_1583:
[----:B------:R-:W-:Y:S01]  /*8080*/  ISETP.NE.U32.AND P6, PT, R3, R48, PT ;  /* 0x000000300300720c */ /* 0x000fe20003fc5070 */
[----:B------:R-:W-:Y:S01]  /*8090*/  BSSY.RECONVERGENT B1, `(.L_x_1585) ;  /* 0x000000f000017945 */ /* 0x000fe20003800200 */
[----:B------:R-:W-:Y:S02]  /*80a0*/  ISETP.NE.AND P1, PT, R12, R14, PT ;  /* 0x0000000e0c00720c */ /* 0x000fe40003f25270 */
[----:B------:R-:W-:Y:S02]  /*80b0*/  ISETP.NE.AND P0, PT, R18, R27, PT ;  /* 0x0000001b1200720c */ /* 0x000fe40003f05270 */
[C---:B------:R-:W-:Y:S02]  /*80c0*/  ISETP.NE.AND.EX P6, PT, R26.reuse, RZ, PT, P6 ;  /* 0x000000ff1a00720c */ /* 0x040fe40003fc5360 */
[----:B------:R-:W-:Y:S01]  /*80d0*/  ISETP.NE.AND.EX P5, PT, R26, RZ, PT, P5 ;  /* 0x000000ff1a00720c */ /* 0x000fe20003fa5350 */
[----:B------:R-:W-:-:S12]  /*80e0*/  @!P2 BRA `(.L_x_1586) ;  /* 0x000000000024a947 */ /* 0x000fd80003800000 */
[----:B------:R-:W0:Y:S01]  /*80f0*/  LDCU.128 UR12, c[0x0][0x390] ;  /* 0x00007200ff0c77ac */ /* 0x000e220008000c00 */
[C---:B-12---:R-:W-:Y:S01]  /*8100*/  IMAD.SHL.U32 R6, R2.reuse, 0x4, RZ ;  /* 0x0000000402067824 */ /* 0x046fe200078e00ff */
[----:B------:R-:W-:-:S04]  /*8110*/  SHF.L.U64.HI R47, R2, 0x2, R47 ;  /* 0x00000002022f7819 */ /* 0x000fc8000001022f */
[----:B0-----:R-:W-:-:S04]  /*8120*/  IADD3 R4, P2, PT, R6, UR12, RZ ;  /* 0x0000000c06047c10 */ /* 0x001fc8000ff5e0ff */
[----:B------:R-:W-:Y:S02]  /*8130*/  IADD3.X R5, PT, PT, R47, UR13, RZ, P2, !PT ;  /* 0x0000000d2f057c10 */ /* 0x000fe400097fe4ff */
[----:B------:R-:W-:-:S03]  /*8140*/  IADD3 R6, P2, PT, R6, UR14, RZ ;  /* 0x0000000e06067c10 */ /* 0x000fc6000ff5e0ff */
[----:B------:R3:W-:Y:S01]  /*8150*/  STG.E desc[UR8][R4.64], R10 ;  /* 0x0000000a04007986 */ /* 0x0007e2000c101908 */
[----:B------:R-:W-:-:S05]  /*8160*/  IADD3.X R7, PT, PT, R47, UR15, RZ, P2, !PT ;  /* 0x0000000f2f077c10 */ /* 0x000fca00097fe4ff */
[----:B------:R3:W-:Y:S04]  /*8170*/  STG.E desc[UR8][R6.64], R11 ;  /* 0x0000000b06007986 */ /* 0x0007e8000c101908 */
.L_x_1586:
[----:B------:R-:W-:Y:S05]  /*8180*/  BSYNC.RECONVERGENT B1 ;  /* 0x0000000000017941 */ /* 0x000fea0003800200 */
.L_x_1585:
[----:B------:R-:W-:Y:S04]  /*8190*/  BSSY.RECONVERGENT B1, `(.L_x_1587) ;  /* 0x000000b000017945 */ /* 0x000fe80003800200 */
[----:B------:R-:W-:Y:S05]  /*81a0*/  @!P1 BRA P6, `(.L_x_1588) ;  /* 0x0000000000249947 */ /* 0x000fea0003000000 */
[----:B------:R-:W0:Y:S01]  /*81b0*/  LDCU.128 UR12, c[0x0][0x390] ;  /* 0x00007200ff0c77ac */ /* 0x000e220008000c00 */
[C---:B-123--:R-:W-:Y:S01]  /*81c0*/  IMAD.SHL.U32 R6, R30.reuse, 0x4, RZ ;  /* 0x000000041e067824 */ /* 0x04efe200078e00ff */
[----:B------:R-:W-:-:S04]  /*81d0*/  SHF.L.U64.HI R31, R30, 0x2, R31 ;  /* 0x000000021e1f7819 */ /* 0x000fc8000001021f */
[C---:B0-----:R-:W-:Y:S02]  /*81e0*/  IADD3 R4, P1, PT, R6.reuse, UR12, RZ ;  /* 0x0000000c06047c10 */ /* 0x041fe4000ff3e0ff */
[----:B------:R-:W-:Y:S02]  /*81f0*/  IADD3 R6, P2, PT, R6, UR14, RZ ;  /* 0x0000000e06067c10 */ /* 0x000fe4000ff5e0ff */
[C---:B------:R-:W-:Y:S02]  /*8200*/  IADD3.X R5, PT, PT, R31.reuse, UR13, RZ, P1, !PT ;  /* 0x0000000d1f057c10 */ /* 0x040fe40008ffe4ff */
[----:B------:R-:W-:-:S03]  /*8210*/  IADD3.X R7, PT, PT, R31, UR15, RZ, P2, !PT ;  /* 0x0000000f1f077c10 */ /* 0x000fc600097fe4ff */
[----:B------:R4:W-:Y:S04]  /*8220*/  STG.E desc[UR8][R4.64], R12 ;  /* 0x0000000c04007986 */ /* 0x0009e8000c101908 */
[----:B------:R4:W-:Y:S02]  /*8230*/  STG.E desc[UR8][R6.64], R13 ;  /* 0x0000000d06007986 */ /* 0x0009e4000c101908 */
.L_x_1588:
[----:B------:R-:W-:Y:S05]  /*8240*/  BSYNC.RECONVERGENT B1 ;  /* 0x0000000000017941 */ /* 0x000fea0003800200 */
.L_x_1587:
[----:B------:R-:W-:Y:S04]  /*8250*/  BSSY.RECONVERGENT B1, `(.L_x_1589) ;  /* 0x000000b000017945 */ /* 0x000fe80003800200 */
[----:B------:R-:W-:Y:S05]  /*8260*/  @!P3 BRA `(.L_x_1590) ;  /* 0x000000000024b947 */ /* 0x000fea0003800000 */
[----:B------:R-:W0:Y:S01]  /*8270*/  LDCU.128 UR12, c[0x0][0x390] ;  /* 0x00007200ff0c77ac */ /* 0x000e220008000c00 */
[C---:B-1234-:R-:W-:Y:S01]  /*8280*/  IMAD.SHL.U32 R6, R32.reuse, 0x4, RZ ;  /* 0x0000000420067824 */ /* 0x05efe200078e00ff */
[----:B------:R-:W-:-:S04]  /*8290*/  SHF.L.U64.HI R33, R32, 0x2, R33 ;  /* 0x0000000220217819 */ /* 0x000fc80000010221 */
[C---:B0-----:R-:W-:Y:S02]  /*82a0*/  IADD3 R4, P1, PT, R6.reuse, UR12, RZ ;  /* 0x0000000c06047c10 */ /* 0x041fe4000ff3e0ff */
[----:B------:R-:W-:Y:S02]  /*82b0*/  IADD3 R6, P2, PT, R6, UR14, RZ ;  /* 0x0000000e06067c10 */ /* 0x000fe4000ff5e0ff */
[C---:B------:R-:W-:Y:S02]  /*82c0*/  IADD3.X R5, PT, PT, R33.reuse, UR13, RZ, P1, !PT ;  /* 0x0000000d21057c10 */ /* 0x040fe40008ffe4ff */
[----:B------:R-:W-:-:S03]  /*82d0*/  IADD3.X R7, PT, PT, R33, UR15, RZ, P2, !PT ;  /* 0x0000000f21077c10 */ /* 0x000fc600097fe4ff */
[----:B------:R0:W-:Y:S04]  /*82e0*/  STG.E desc[UR8][R4.64], R14 ;  /* 0x0000000e04007986 */ /* 0x0001e8000c101908 */
[----:B------:R0:W-:Y:S02]  /*82f0*/  STG.E desc[UR8][R6.64], R15 ;  /* 0x0000000f06007986 */ /* 0x0001e4000c101908 */
.L_x_1590:
[----:B------:R-:W-:Y:S05]  /*8300*/  BSYNC.RECONVERGENT B1 ;  /* 0x0000000000017941 */ /* 0x000fea0003800200 */
.L_x_1589:
[----:B------:R-:W-:Y:S04]  /*8310*/  BSSY.RECONVERGENT B1, `(.L_x_1591) ;  /* 0x000000b000017945 */ /* 0x000fe80003800200 */
[----:B------:R-:W-:Y:S05]  /*8320*/  @!P4 BRA `(.L_x_1592) ;  /* 0x000000000024c947 */ /* 0x000fea0003800000 */
[----:B------:R-:W5:Y:S01]  /*8330*/  LDCU.128 UR12, c[0x0][0x390] ;  /* 0x00007200ff0c77ac */ /* 0x000f620008000c00 */
[C---:B01234-:R-:W-:Y:S01]  /*8340*/  IMAD.SHL.U32 R6, R34.reuse, 0x4, RZ ;  /* 0x0000000422067824 */ /* 0x05ffe200078e00ff */
[----:B------:R-:W-:-:S04]  /*8350*/  SHF.L.U64.HI R35, R34, 0x2, R35 ;  /* 0x0000000222237819 */ /* 0x000fc80000010223 */
[C---:B-----5:R-:W-:Y:S02]  /*8360*/  IADD3 R4, P1, PT, R6.reuse, UR12, RZ ;  /* 0x0000000c06047c10 */ /* 0x060fe4000ff3e0ff */
[----:B------:R-:W-:Y:S02]  /*8370*/  IADD3 R6, P2, PT, R6, UR14, RZ ;  /* 0x0000000e06067c10 */ /* 0x000fe4000ff5e0ff */
[C---:B------:R-:W-:Y:S02]  /*8380*/  IADD3.X R5, PT, PT, R35.reuse, UR13, RZ, P1, !PT ;  /* 0x0000000d23057c10 */ /* 0x040fe40008ffe4ff */
[----:B------:R-:W-:-:S03]  /*8390*/  IADD3.X R7, PT, PT, R35, UR15, RZ, P2, !PT ;  /* 0x0000000f23077c10 */ /* 0x000fc600097fe4ff */
[----:B------:R0:W-:Y:S04]  /*83a0*/  STG.E desc[UR8][R4.64], R16 ;  /* 0x0000001004007986 */ /* 0x0001e8000c101908 */
[----:B------:R0:W-:Y:S02]  /*83b0*/  STG.E desc[UR8][R6.64], R17 ;  /* 0x0000001106007986 */ /* 0x0001e4000c101908 */
.L_x_1592:
[----:B------:R-:W-:Y:S05]  /*83c0*/  BSYNC.RECONVERGENT B1 ;  /* 0x0000000000017941 */ /* 0x000fea0003800200 */
.L_x_1591:
[----:B------:R-:W-:Y:S05]  /*83d0*/  @!P0 BRA P5, `(.L_x_1576) ;  /* 0x0000000000248947 */ /* 0x000fea0002800000 */
        /* <DEDUP_REMOVED lines=9> */
.L_x_1576:
[----:B------:R-:W-:Y:S05]  /*8470*/  BSYNC.RECONVERGENT B0 ;  /* 0x0000000000007941 */ /* 0x000fea0003800200 */
.L_x_1568:
[----:B------:R-:W-:-:S13]  /*8480*/  ISETP.NE.AND P0, PT, R0, 0xff, PT ;  /* 0x000000ff0000780c */ /* 0x000fda0003f05270 */
[----:B------:R-:W-:Y:S05]  /*8490*/  @P0 EXIT ;  /* 0x000000000000094d */ /* 0x000fea0003800000 */
[----:B01234-:R-:W0:Y:S01]  /*84a0*/  LDC.64 R4, c[0x0][0x3a0] ;  /* 0x0000e800ff047b82 */ /* 0x01fe220000000a00 */
[----:B------:R-:W-:-:S04]  /*84b0*/  ISETP.NE.U32.AND P0, PT, R3, 0x900, PT ;  /* 0x000009000300780c */ /* 0x000fc80003f05070 */
[----:B------:R-:W-:-:S13]  /*84c0*/  ISETP.NE.AND.EX P0, PT, R26, RZ, PT, P0 ;  /* 0x000000ff1a00720c */ /* 0x000fda0003f05300 */
[----:B------:R-:W-:Y:S05]  /*84d0*/  @P0 BRA `(.L_x_1593) ;  /* 0x00000000002c0947 */ /* 0x000fea0003800000 */
[----:B------:R-:W1:Y:S01]  /*84e0*/  LDCU.128 UR4, c[0x0][0x390] ;  /* 0x00007200ff0477ac */ /* 0x000e620008000c00 */
[C---:B------:R-:W-:Y:S01]  /*84f0*/  IMAD.SHL.U32 R6, R40.reuse, 0x4, RZ ;  /* 0x0000000428067824 */ /* 0x040fe200078e00ff */
[----:B------:R-:W-:-:S04]  /*8500*/  SHF.L.U64.HI R0, R40, 0x2, R25 ;  /* 0x0000000228007819 */ /* 0x000fc80000010219 */
[C---:B-1----:R-:W-:Y:S02]  /*8510*/  IADD3 R2, P0, PT, R6.reuse, UR4, RZ ;  /* 0x0000000406027c10 */ /* 0x042fe4000ff1e0ff */
[----:B------:R-:W-:Y:S02]  /*8520*/  IADD3 R6, P1, PT, R6, UR6, RZ ;  /* 0x0000000606067c10 */ /* 0x000fe4000ff3e0ff */
[C---:B------:R-:W-:Y:S02]  /*8530*/  IADD3.X R3, PT, PT, R0.reuse, UR5, RZ, P0, !PT ;  /* 0x0000000500037c10 */ /* 0x040fe400087fe4ff */
[----:B------:R-:W-:Y:S02]  /*8540*/  IADD3.X R7, PT, PT, R0, UR7, RZ, P1, !PT ;  /* 0x0000000700077c10 */ /* 0x000fe40008ffe4ff */
[----:B------:R-:W-:Y:S01]  /*8550*/  IADD3 R40, P0, PT, R40, 0x1, RZ ;  /* 0x0000000128287810 */ /* 0x000fe20007f1e0ff */
[----:B------:R1:W-:Y:S04]  /*8560*/  STG.E desc[UR8][R2.64], R27 ;  /* 0x0000001b02007986 */ /* 0x0003e8000c101908 */
[----:B------:R1:W-:Y:S01]  /*8570*/  STG.E desc[UR8][R6.64], R24 ;  /* 0x0000001806007986 */ /* 0x0003e2000c101908 */
[----:B------:R-:W-:-:S07]  /*8580*/  IMAD.X R25, RZ, RZ, R25, P0 ;  /* 0x000000ffff197224 */ /* 0x000fce00000e0619 */
.L_x_1593:
[----:B------:R-:W-:-:S05]  /*8590*/  IMAD.MOV.U32 R41, RZ, RZ, R25 ;  /* 0x000000ffff297224 */ /* 0x000fca00078e0019 */
[----:B0-----:R-:W-:Y:S01]  /*85a0*/  STG.E.64 desc[UR8][R4.64], R40 ;  /* 0x0000002804007986 */ /* 0x001fe2000c101b08 */
[----:B------:R-:W-:Y:S05]  /*85b0*/  EXIT ;  /* 0x000000000000794d */ /* 0x000fea0003800000 */
.L_x_1567:
[----:B------:R-:W0:Y:S08]  /*85c0*/  LDC.64 R4, c[0x0][0x380] ;  /* 0x0000e000ff047b82 */ /* 0x000e300000000a00 */
[----:B------:R-:W1:Y:S01]  /*85d0*/  LDC.64 R8, c[0x0][0x388] ;  /* 0x0000e200ff087b82 */ /* 0x000e620000000a00 */
[----:B0-----:R-:W-:-:S05]  /*85e0*/  IMAD.WIDE.U32 R4, R0, 0x2400, R4 ;  /* 0x0000240000047825 */ /* 0x001fca00078e0004 */
[----:B------:R-:W2:Y:S01]  /*85f0*/  LDG.E.CONSTANT R10, desc[UR8][R4.64] ;  /* 0x00000008040a7981 */ /* 0x000ea2000c1e9900 */
[----:B-1----:R-:W-:-:S05]  /*8600*/  IMAD.WIDE.U32 R8, R0, 0x2400, R8 ;  /* 0x0000240000087825 */ /* 0x002fca00078e0008 */
[----:B------:R0:W3:Y:S01]  /*8610*/  LDG.E.CONSTANT R23, desc[UR8][R8.64] ;  /* 0x0000000808177981 */ /* 0x0000e2000c1e9900 */
[----:B------:R-:W1:Y:S02]  /*8620*/  S2R R42, SR_TID.X ;  /* 0x00000000002a7919 */ /* 0x000e640000002100 */
[C---:B-1----:R-:W-:Y:S02]  /*8630*/  LOP3.LUT R2, R42.reuse, 0x1f, RZ, 0xc0, !PT ;  /* 0x0000001f2a027812 */ /* 0x042fe400078ec0ff */
[----:B------:R-:W-:-:S05]  /*8640*/  LOP3.LUT R7, R42, 0x3e0, RZ, 0xc0, !PT ;  /* 0x000003e02a077812 */ /* 0x000fca00078ec0ff */
[----:B------:R-:W-:-:S04]  /*8650*/  IMAD R12, R7, 0x9, R2 ;  /* 0x00000009070c7824 */ /* 0x000fc800078e0202 */
[C---:B------:R-:W-:Y:S02]  /*8660*/  VIADD R2, R12.reuse, 0x20 ;  /* 0x000000200c027836 */ /* 0x040fe40000000000 */
[C---:B------:R-:W-:Y:S02]  /*8670*/  VIADD R6, R12.reuse, 0x40 ;  /* 0x000000400c067836 */ /* 0x040fe40000000000 */
[----:B------:R-:W-:Y:S01]  /*8680*/  IMAD.SHL.U32 R7, R12, 0x4, RZ ;  /* 0x000000040c077824 */ /* 0x000fe200078e00ff */
[-C--:B------:R-:W-:Y:S01]  /*8690*/  ISETP.GE.U32.AND P5, PT, R2, R3.reuse, PT ;  /* 0x000000030200720c */ /* 0x080fe20003fa6070 */
[----:B------:R-:W-:Y:S01]  /*86a0*/  VIADD R2, R12, 0x60 ;  /* 0x000000600c027836 */ /* 0x000fe20000000000 */
[----:B------:R-:W-:Y:S01]  /*86b0*/  ISETP.GE.U32.AND P0, PT, R6, R3, PT ;  /* 0x000000030600720c */ /* 0x000fe20003f06070 */
[----:B------:R-:W-:Y:S01]  /*86c0*/  VIADD R14, R12, 0x80 ;  /* 0x000000800c0e7836 */ /* 0x000fe20000000000 */
[----:B------:R-:W-:Y:S02]  /*86d0*/  IADD3 R6, P2, PT, R4, R7, RZ ;  /* 0x0000000704067210 */ /* 0x000fe40007f5e0ff */
[-C--:B------:R-:W-:Y:S01]  /*86e0*/  ISETP.GE.U32.AND P4, PT, R2, R3.reuse, PT ;  /* 0x000000030200720c */ /* 0x080fe20003f86070 */
[C---:B------:R-:W-:Y:S01]  /*86f0*/  VIADD R2, R12.reuse, 0xa0 ;  /* 0x000000a00c027836 */ /* 0x040fe20000000000 */
[----:B------:R-:W-:-:S02]  /*8700*/  ISETP.GE.U32.AND P6, PT, R12, R3, PT ;  /* 0x000000030c00720c */ /* 0x000fc40003fc6070 */
[----:B0-----:R-:W-:Y:S01]  /*8710*/  IADD3 R8, P1, PT, R7, R8, RZ ;  /* 0x0000000807087210 */ /* 0x001fe20007f3e0ff */
[----:B------:R-:W-:Y:S01]  /*8720*/  IMAD.X R7, RZ, RZ, R5, P2 ;  /* 0x000000ffff077224 */ /* 0x000fe200010e0605 */
[-C--:B------:R-:W-:Y:S01]  /*8730*/  ISETP.GE.U32.AND P3, PT, R14, R3.reuse, PT ;  /* 0x000000030e00720c */ /* 0x080fe20003f66070 */
[----:B------:R-:W-:Y:S01]  /*8740*/  VIADD R14, R12, 0xc0 ;  /* 0x000000c00c0e7836 */ /* 0x000fe20000000000 */
[----:B------:R-:W-:Y:S01]  /*8750*/  ISETP.GE.U32.AND P2, PT, R2, R3, PT ;  /* 0x000000030200720c */ /* 0x000fe20003f46070 */
[----:B------:R-:W-:-:S03]  /*8760*/  IMAD.X R9, RZ, RZ, R9, P1 ;  /* 0x000000ffff097224 */ /* 0x000fc600008e0609 */
[----:B------:R-:W-:Y:S01]  /*8770*/  ISETP.GE.U32.AND P1, PT, R14, R3, PT ;  /* 0x000000030e00720c */ /* 0x000fe20003f26070 */
[C---:B------:R-:W-:Y:S02]  /*8780*/  VIADD R14, R12.reuse, 0xe0 ;  /* 0x000000e00c0e7836 */ /* 0x040fe40000000000 */
[----:B------:R-:W-:Y:S02]  /*8790*/  VIADD R12, R12, 0x100 ;  /* 0x000001000c0c7836 */ /* 0x000fe40000000000 */
[----:B------:R-:W-:Y:S02]  /*87a0*/  IMAD.MOV.U32 R24, RZ, RZ, RZ ;  /* 0x000000ffff187224 */ /* 0x000fe400078e00ff */
[----:B--2---:R-:W-:Y:S02]  /*87b0*/  IMAD.MOV.U32 R2, RZ, RZ, R10 ;  /* 0x000000ffff027224 */ /* 0x004fe400078e000a */
[----:B------:R-:W2:Y:S02]  /*87c0*/  @!P6 LDG.E.CONSTANT R10, desc[UR8][R6.64] ;  /* 0x00000008060ae981 */ /* 0x000ea4000c1e9900 */
[----:B------:R-:W-:-:S02]  /*87d0*/  IMAD.MOV.U32 R11, RZ, RZ, R2 ;  /* 0x000000ffff0b7224 */ /* 0x000fc400078e0002 */
[----:B---3--:R-:W-:Y:S02]  /*87e0*/  IMAD.MOV.U32 R21, RZ, RZ, R23 ;  /* 0x000000ffff157224 */ /* 0x008fe400078e0017 */
[----:B------:R-:W3:Y:S02]  /*87f0*/  @!P6 LDG.E.CONSTANT R23, desc[UR8][R8.64] ;  /* 0x000000080817e981 */ /* 0x000ee4000c1e9900 */
[----:B------:R-:W-:Y:S01]  /*8800*/  IMAD.MOV.U32 R25, RZ, RZ, R21 ;  /* 0x000000ffff197224 */ /* 0x000fe200078e0015 */
[-C--:B------:R-:W-:Y:S01]  /*8810*/  ISETP.GE.U32.AND P6, PT, R14, R3.reuse, PT ;  /* 0x000000030e00720c */ /* 0x080fe20003fc6070 */
[----:B------:R-:W4:Y:S04]  /*8820*/  @!P5 LDG.E.CONSTANT R11, desc[UR8][R6.64+0x80] ;  /* 0x00008008060bd981 */ /* 0x000f28000c1e9900 */
[----:B------:R-:W5:Y:S01]  /*8830*/  @!P5 LDG.E.CONSTANT R25, desc[UR8][R8.64+0x80] ;  /* 0x000080080819d981 */ /* 0x000f62000c1e9900 */
[----:B------:R-:W-:Y:S01]  /*8840*/  ISETP.GE.U32.AND P5, PT, R12, R3, PT ;  /* 0x000000030c00720c */ /* 0x000fe20003fa6070 */
        /* <DEDUP_REMOVED lines=25> */
[----:B------:R-:W5:Y:S01]  /*89e0*/  @!P5 LDG.E.CONSTANT R21, desc[UR8][R8.64+0x400] ;  /* 0x000400080815d981 */ /* 0x000f62000c1e9900 */
[----:B------:R-:W-:-:S13]  /*89f0*/  ISETP.NE.AND P0, PT, R42, RZ, PT ;  /* 0x000000ff2a00720c */ /* 0x000fda0003f05270 */
[----:B------:R1:W5:Y:S01]  /*8a00*/  @!P0 LDG.E.CONSTANT R24, desc[UR8][R4.64+-0x4] ;  /* 0xfffffc0804188981 */ /* 0x000362000c1e9900 */
[----:B------:R-:W1:Y:S01]  /*8a10*/  S2R R34, SR_LANEID ;  /* 0x0000000000227919 */ /* 0x000e620000000000 */
[----:B------:R-:W1:Y:S01]  /*8a20*/  S2UR UR5, SR_CgaCtaId ;  /* 0x00000000000579c3 */ /* 0x000e620000008800 */
[----:B0-----:R-:W-:Y:S01]  /*8a30*/  SHF.R.U32.HI R7, RZ, 0x5, R42 ;  /* 0x00000005ff077819 */ /* 0x001fe2000001162a */
[----:B------:R-:W-:Y:S01]  /*8a40*/  UMOV UR4, 0x400 ;  /* 0x0000040000047882 */ /* 0x000fe20000000000 */
[----:B------:R-:W-:Y:S01]  /*8a50*/  P2R R6, PR, RZ, 0x1 ;  /* 0x00000001ff067803 */ /* 0x000fe20000000000 */
[----:B-1----:R-:W-:Y:S02]  /*8a60*/  ULEA UR4, UR5, UR4, 0x18 ;  /* 0x0000000405047291 */ /* 0x002fe4000f8ec0ff */
[----:B------:R-:W-:-:S05]  /*8a70*/  IMAD R6, R7, 0x120, R34 ;  /* 0x0000012007067824 */ /* 0x000fca00078e0222 */
[----:B------:R-:W-:-:S05]  /*8a80*/  LEA R6, R6, UR4, 0x2 ;  /* 0x0000000406067c11 */ /* 0x000fca000f8e10ff */
[----:B------:R-:W-:Y:S01]  /*8a90*/  IMAD R4, R34, 0x20, R6 ;  /* 0x0000002022047824 */ /* 0x000fe200078e0206 */
[C---:B------:R-:W-:Y:S02]  /*8aa0*/  LEA R36, R42.reuse, UR4, 0x2 ;  /* 0x000000042a247c11 */ /* 0x040fe4000f8e10ff */
[----:B------:R-:W-:Y:S01]  /*8ab0*/  ISETP.NE.AND P0, PT, R42, RZ, PT ;  /* 0x000000ff2a00720c */ /* 0x000fe20003f05270 */
        /* <DEDUP_REMOVED lines=13> */
[----:B------:R-:W-:Y:S04]  /*8b90*/  LDS R12, [R4+0x8] ;  /* 0x00000800040c7984 */ /* 0x000fe80000000800 */
        /* <DEDUP_REMOVED lines=9> */
[----:B------:R2:W-:Y:S04]  /*8c30*/  STS [R6+0x180], R28 ;  /* 0x0001801c06007388 */ /* 0x0005e80000000800 */
[----:B------:R-:W-:Y:S04]  /*8c40*/  STS [R6+0x200], R29 ;  /* 0x0002001d06007388 */ /* 0x000fe80000000800 */
[----:B------:R-:W-:Y:S04]  /*8c50*/  STS [R6+0x280], R30 ;  /* 0x0002801e06007388 */ /* 0x000fe80000000800 */
[----:B------:R-:W-:Y:S04]  /*8c60*/  STS [R6+0x300], R31 ;  /* 0x0003001f06007388 */ /* 0x000fe80000000800 */
[----:B------:R-:W-:Y:S04]  /*8c70*/  STS [R6+0x380], R32 ;  /* 0x0003802006007388 */ /* 0x000fe80000000800 */
[----:B------:R3:W-:Y:S01]  /*8c80*/  STS [R6+0x400], R21 ;  /* 0x0004001506007388 */ /* 0x0007e20000000800 */
        /* <DEDUP_REMOVED lines=12> */
[----:B------:R-:W-:Y:S06]  /*8d50*/  BAR.SYNC.DEFER_BLOCKING 0x0 ;  /* 0x0000000000007b1d */ /* 0x000fec0000010000 */
[----:B------:R-:W0:Y:S01]  /*8d60*/  @P0 LDS R24, [R36+0x4d4] ;  /* 0x0004d40024180984 */ /* 0x000e220000000800 */
[----:B--2---:R-:W-:-:S04]  /*8d70*/  IMAD R28, R42, 0x9, RZ ;  /* 0x000000092a1c7824 */ /* 0x004fc800078e02ff */
[C---:B---3--:R-:W-:Y:S01]  /*8d80*/  VIADD R6, R28.reuse, 0x1 ;  /* 0x000000011c067836 */ /* 0x048fe20000000000 */
[C---:B------:R-:W-:Y:S01]  /*8d90*/  ISETP.EQ.U32.AND P4, PT, R3.reuse, R28, PT ;  /* 0x0000001c0300720c */ /* 0x040fe20003f82070 */
[----:B------:R-:W-:Y:S01]  /*8da0*/  VIADD R30, R28, 0x2 ;  /* 0x000000021c1e7836 */ /* 0x000fe20000000000 */
[----:B-1----:R-:W-:Y:S01]  /*8db0*/  ISETP.NE.AND P5, PT, R8, R10, PT ;  /* 0x0000000a0800720c */ /* 0x002fe20003fa5270 */
[C---:B------:R-:W-:Y:S01]  /*8dc0*/  VIADD R32, R28.reuse, 0x3 ;  /* 0x000000031c207836 */ /* 0x040fe20000000000 */
[C---:B------:R-:W-:Y:S01]  /*8dd0*/  ISETP.EQ.U32.AND P2, PT, R3.reuse, R6, PT ;  /* 0x000000060300720c */ /* 0x040fe20003f42070 */
[----:B----4-:R-:W-:Y:S01]  /*8de0*/  VIADD R4, R28, 0x4 ;  /* 0x000000041c047836 */ /* 0x010fe20000000000 */
[C---:B------:R-:W-:Y:S02]  /*8df0*/  ISETP.EQ.U32.AND P0, PT, R3.reuse, R30, PT ;  /* 0x0000001e0300720c */ /* 0x040fe40003f02070 */
[----:B------:R-:W-:Y:S02]  /*8e00*/  ISETP.EQ.OR.EX P6, PT, R26, RZ, P5, P2 ;  /* 0x000000ff1a00720c */ /* 0x000fe40002fc2720 */
[----:B------:R-:W-:-:S02]  /*8e10*/  ISETP.EQ.U32.AND P1, PT, R3, R32, PT ;  /* 0x000000200300720c */ /* 0x000fc40003f22070 */
[----:B------:R-:W-:Y:S02]  /*8e20*/  ISETP.EQ.U32.AND P2, PT, R3, R4, PT ;  /* 0x000000040300720c */ /* 0x000fe40003f42070 */
[----:B------:R-:W-:Y:S02]  /*8e30*/  SEL R4, RZ, 0x1, !P6 ;  /* 0x00000001ff047807 */ /* 0x000fe40007000000 */
[----:B0-----:R-:W-:-:S04]  /*8e40*/  ISETP.NE.AND P3, PT, R24, R8, PT ;  /* 0x000000081800720c */ /* 0x001fc80003f65270 */
        /* <DEDUP_REMOVED lines=14> */
[C---:B------:R-:W-:Y:S01]  /*8f30*/  VIADD R4, R28.reuse, 0x5 ;  /* 0x000000051c047836 */ /* 0x040fe20000000000 */
[----:B------:R-:W-:Y:S02]  /*8f40*/  P2R R40, PR, RZ, 0x40 ;  /* 0x00000040ff287803 */ /* 0x000fe40000000000 */
[----:B------:R-:W-:Y:S02]  /*8f50*/  IADD3.X R6, PT, PT, RZ, R6, RZ, P3, P4 ;  /* 0x00000006ff067210 */ /* 0x000fe40001fe84ff */
[----:B------:R-:W-:Y:S01]  /*8f60*/  ISETP.EQ.U32.AND P3, PT, R3, R4, PT ;  /* 0x000000040300720c */ /* 0x000fe20003f62070 */
[----:B------:R-:W-:Y:S01]  /*8f70*/  VIADD R4, R28, 0x6 ;  /* 0x000000061c047836 */ /* 0x000fe20000000000 */
[----:B------:R-:W-:-:S02]  /*8f80*/  ISETP.NE.AND P6, PT, R16, R18, PT ;  /* 0x000000121000720c */ /* 0x000fc40003fc5270 */
[----:B------:R-:W-:Y:S02]  /*8f90*/  ISETP.NE.AND P4, PT, R18, R20, PT ;  /* 0x000000141200720c */ /* 0x000fe40003f85270 */
[----:B------:R-:W-:Y:S02]  /*8fa0*/  ISETP.EQ.OR.EX P6, PT, R26, RZ, P6, P3 ;  /* 0x000000ff1a00720c */ /* 0x000fe400037c2730 */
[----:B------:R-:W-:-:S04]  /*8fb0*/  ISETP.EQ.U32.AND P3, PT, R3, R4, PT ;  /* 0x000000040300720c */ /* 0x000fc80003f62070 */
[----:B------:R-:W-:Y:S02]  /*8fc0*/  ISETP.EQ.OR.EX P3, PT, R26, RZ, P4, P3 ;  /* 0x000000ff1a00720c */ /* 0x000fe40002762730 */
[----:B------:R-:W-:Y:S02]  /*8fd0*/  SEL R5, RZ, 0x1, !P6 ;  /* 0x00000001ff057807 */ /* 0x000fe40007000000 */
[----:B------:R-:W-:-:S04]  /*8fe0*/  SEL R4, RZ, 0x1, !P3 ;  /* 0x00000001ff047807 */ /* 0x000fc80005800000 */
[----:B------:R-:W-:Y:S01]  /*8ff0*/  IADD3 R27, P4, P5, R4, R27, R5 ;  /* 0x0000001b041b7210 */ /* 0x000fe20007d9e005 */
[C---:B------:R-:W-:Y:S01]  /*9000*/  VIADD R4, R28.reuse, 0x7 ;  /* 0x000000071c047836 */ /* 0x040fe20000000000 */
[----:B------:R-:W-:Y:S01]  /*9010*/  P2R R30, PR, RZ, 0x1 ;  /* 0x00000001ff1e7803 */ /* 0x000fe20000000000 */
[----:B------:R-:W-:Y:S01]  /*9020*/  VIADD R28, R28, 0x8 ;  /* 0x000000081c1c7836 */ /* 0x000fe20000000000 */
[----:B------:R-:W-:Y:S02]  /*9030*/  IADD3.X R6, PT, PT, RZ, R6, RZ, P4, P5 ;  /* 0x00000006ff067210 */ /* 0x000fe400027ea4ff */
[----:B------:R-:W-:Y:S02]  /*9040*/  ISETP.NE.AND P0, PT, R40, RZ, PT ;  /* 0x000000ff2800720c */ /* 0x000fe40003f05270 */
[----:B------:R-:W-:Y:S02]  /*9050*/  ISETP.EQ.U32.AND P5, PT, R3, R4, PT ;  /* 0x000000040300720c */ /* 0x000fe40003fa2070 */
[----:B------:R-:W-:-:S02]  /*9060*/  ISETP.NE.AND P4, PT, R20, R22, PT ;  /* 0x000000161400720c */ /* 0x000fc40003f85270 */
[----:B------:R-:W-:Y:S02]  /*9070*/  P2R R29, PR, RZ, 0x1 ;  /* 0x00000001ff1d7803 */ /* 0x000fe40000000000 */
[----:B------:R-:W-:Y:S02]  /*9080*/  ISETP.EQ.OR.EX P5, PT, R26, RZ, P4, P5 ;  /* 0x000000ff1a00720c */ /* 0x000fe400027a2750 */
[----:B------:R-:W-:Y:S02]  /*9090*/  ISETP.EQ.U32.AND P4, PT, R3, R28, PT ;  /* 0x0000001c0300720c */ /* 0x000fe40003f82070 */
[----:B------:R-:W-:-:S04]  /*90a0*/  ISETP.NE.AND P0, PT, R22, R33, PT ;  /* 0x000000211600720c */ /* 0x000fc80003f05270 */
[----:B------:R-:W-:Y:S02]  /*90b0*/  ISETP.EQ.OR.EX P4, PT, R26, RZ, P0, P4 ;  /* 0x000000ff1a00720c */ /* 0x000fe40000782740 */
[----:B------:R-:W-:Y:S02]  /*90c0*/  SEL R5, RZ, 0x1, !P5 ;  /* 0x00000001ff057807 */ /* 0x000fe40006800000 */
[----:B------:R-:W-:Y:S02]  /*90d0*/  SEL R4, RZ, 0x1, !P4 ;  /* 0x00000001ff047807 */ /* 0x000fe40006000000 */
[----:B------:R-:W-:Y:S02]  /*90e0*/  P2R R25, PR, RZ, 0x2 ;  /* 0x00000002ff197803 */ /* 0x000fe40000000000 */
[----:B------:R-:W-:Y:S01]  /*90f0*/  IADD3 R27, P0, P1, R4, R27, R5 ;  /* 0x0000001b041b7210 */ /* 0x000fe2000791e005 */
[----:B------:R-:W-:-:S03]  /*9100*/  FADD R4, R9, R11 ;  /* 0x0000000b09047221 */ /* 0x000fc60000000000 */
[----:B------:R-:W-:Y:S02]  /*9110*/  IADD3.X R6, PT, PT, RZ, R6, RZ, P0, P1 ;  /* 0x00000006ff067210 */ /* 0x000fe400007e24ff */
[----:B------:R-:W-:-:S04]  /*9120*/  ISETP.NE.AND P0, PT, R29, RZ, PT ;  /* 0x000000ff1d00720c */ /* 0x000fc80003f05270 */
[----:B------:R-:W-:Y:S02]  /*9130*/  FSEL R4, R11, R4, P0 ;  /* 0x000000040b047208 */ /* 0x000fe40000000000 */
[----:B------:R-:W-:-:S03]  /*9140*/  ISETP.NE.AND P0, PT, R30, RZ, PT ;  /* 0x000000ff1e00720c */ /* 0x000fc60003f05270 */
[----:B------:R-:W-:-:S05]  /*9150*/  FADD R4, R13, R4 ;  /* 0x000000040d047221 */ /* 0x000fca0000000000 */
[----:B------:R-:W-:Y:S02]  /*9160*/  FSEL R4, R13, R4, P0 ;  /* 0x000000040d047208 */ /* 0x000fe40000000000 */
[----:B------:R-:W-:-:S03]  /*9170*/  ISETP.NE.AND P1, PT, R25, RZ, PT ;  /* 0x000000ff1900720c */ /* 0x000fc60003f25270 */
[----:B------:R-:W-:-:S05]  /*9180*/  FADD R4, R15, R4 ;  /* 0x000000040f047221 */ /* 0x000fca0000000000 */
[----:B------:R-:W-:-:S05]  /*9190*/  FSEL R4, R15, R4, P1 ;  /* 0x000000040f047208 */ /* 0x000fca0000800000 */
        /* <DEDUP_REMOVED lines=8> */
[----:B------:R-:W-:-:S05]  /*9220*/  @!P4 FADD R2, R2, R5 ;  /* 0x000000050202c221 */ /* 0x000fca0000000000 */
[----:B------:R-:W0:Y:S01]  /*9230*/  SHFL.UP PT, R5, R2, 0x1, RZ ;  /* 0x0420000002057989 */ /* 0x000e2200000e00ff */
[----:B------:R-:W-:Y:S02]  /*9240*/  ISETP.GE.AND P5, PT, R34, 0x1, PT ;  /* 0x000000012200780c */ /* 0x000fe40003fa6270 */
[----:B------:R-:W-:Y:S01]  /*9250*/  ISETP.NE.U32.AND P4, PT, R27, RZ, PT ;  /* 0x000000ff1b00720c */ /* 0x000fe20003f85070 */
[----:B------:R-:W1:Y:S03]  /*9260*/  SHFL.UP PT, R4, R27, 0x1, RZ ;  /* 0x042000001b047989 */ /* 0x000e6600000e00ff */
[----:B------:R-:W-:Y:S01]  /*9270*/  ISETP.NE.AND.EX P4, PT, R6, RZ, PT, P4 ;  /* 0x000000ff0600720c */ /* 0x000fe20003f85340 */
[----:B0-----:R-:W-:-:S06]  /*9280*/  FADD R5, R2, R5 ;  /* 0x0000000502057221 */ /* 0x001fcc0000000000 */
[----:B------:R-:W-:Y:S02]  /*9290*/  @P5 FSEL R2, R5, R2, !P4 ;  /* 0x0000000205025208 */ /* 0x000fe40006000000 */
[----:B------:R-:W0:Y:S01]  /*92a0*/  SHFL.UP PT, R5, R6, 0x1, RZ ;  /* 0x0420000006057989 */ /* 0x000e2200000e00ff */
[----:B-1----:R-:W-:-:S04]  /*92b0*/  SEL R4, R4, RZ, P5 ;  /* 0x000000ff04047207 */ /* 0x002fc80002800000 */
[----:B------:R-:W-:Y:S01]  /*92c0*/  IADD3 R29, P4, PT, R4, R27, RZ ;  /* 0x0000001b041d7210 */ /* 0x000fe20007f9e0ff */
[----:B------:R-:W1:Y:S04]  /*92d0*/  SHFL.UP PT, R25, R2, 0x2, RZ ;  /* 0x0440000002197989 */ /* 0x000e6800000e00ff */
[----:B------:R-:W2:Y:S01]  /*92e0*/  SHFL.UP PT, R4, R29, 0x2, RZ ;  /* 0x044000001d047989 */ /* 0x000ea200000e00ff */
[----:B0-----:R-:W-:-:S05]  /*92f0*/  SEL R5, R5, RZ, P5 ;  /* 0x000000ff05057207 */ /* 0x001fca0002800000 */
[----:B------:R-:W-:-:S05]  /*9300*/  IMAD.X R28, R5, 0x1, R6, P4 ;  /* 0x00000001051c7824 */ /* 0x000fca00020e0606 */
[----:B------:R-:W0:Y:S01]  /*9310*/  SHFL.UP PT, R5, R28, 0x2, RZ ;  /* 0x044000001c057989 */ /* 0x000e2200000e00ff */
[----:B------:R-:W-:Y:S02]  /*9320*/  ISETP.GE.AND P5, PT, R34, 0x2, PT ;  /* 0x000000022200780c */ /* 0x000fe40003fa6270 */
[----:B------:R-:W-:Y:S01]  /*9330*/  ISETP.NE.U32.AND P4, PT, R29, RZ, PT ;  /* 0x000000ff1d00720c */ /* 0x000fe20003f85070 */
[----:B-1----:R-:W-:Y:S01]  /*9340*/  FADD R25, R2, R25 ;  /* 0x0000001902197221 */ /* 0x002fe20000000000 */
[----:B--2---:R-:W-:Y:S02]  /*9350*/  SEL R4, R4, RZ, P5 ;  /* 0x000000ff04047207 */ /* 0x004fe40002800000 */
[----:B------:R-:W-:-:S07]  /*9360*/  ISETP.NE.AND.EX P4, PT, R28, RZ, PT, P4 ;  /* 0x000000ff1c00720c */ /* 0x000fce0003f85340 */
[----:B------:R-:W-:Y:S02]  /*9370*/  @P5 FSEL R2, R25, R2, !P4 ;  /* 0x0000000219025208 */ /* 0x000fe40006000000 */
[----:B------:R-:W-:-:S03]  /*9380*/  IADD3 R27, P4, PT, R4, R29, RZ ;  /* 0x0000001d041b7210 */ /* 0x000fc60007f9e0ff */
[----:B------:R-:W1:Y:S01]  /*9390*/  SHFL.UP PT, R25, R2, 0x4, RZ ;  /* 0x0480000002197989 */ /* 0x000e6200000e00ff */
[----:B0-----:R-:W-:-:S03]  /*93a0*/  SEL R5, R5, RZ, P5 ;  /* 0x000000ff05057207 */ /* 0x001fc60002800000 */
[----:B------:R-:W0:Y:S02]  /*93b0*/  SHFL.UP PT, R4, R27, 0x4, RZ ;  /* 0x048000001b047989 */ /* 0x000e2400000e00ff */
[----:B------:R-:W-:-:S05]  /*93c0*/  IMAD.X R6, R5, 0x1, R28, P4 ;  /* 0x0000000105067824 */ /* 0x000fca00020e061c */
[----:B------:R-:W2:Y:S01]  /*93d0*/  SHFL.UP PT, R5, R6, 0x4, RZ ;  /* 0x0480000006057989 */ /* 0x000ea200000e00ff */
[----:B------:R-:W-:Y:S02]  /*93e0*/  ISETP.GE.AND P5, PT, R34, 0x4, PT ;  /* 0x000000042200780c */ /* 0x000fe40003fa6270 */
[----:B------:R-:W-:-:S04]  /*93f0*/  ISETP.NE.U32.AND P4, PT, R27, RZ, PT ;  /* 0x000000ff1b00720c */ /* 0x000fc80003f85070 */
[----:B------:R-:W-:Y:S01]  /*9400*/  ISETP.NE.AND.EX P4, PT, R6, RZ, PT, P4 ;  /* 0x000000ff0600720c */ /* 0x000fe20003f85340 */
[----:B-1----:R-:W-:Y:S01]  /*9410*/  FADD R25, R2, R25 ;  /* 0x0000001902197221 */ /* 0x002fe20000000000 */
[----:B0-----:R-:W-:-:S05]  /*9420*/  SEL R4, R4, RZ, P5 ;  /* 0x000000ff04047207 */ /* 0x001fca0002800000 */
[----:B------:R-:W-:Y:S02]  /*9430*/  @P5 FSEL R2, R25, R2, !P4 ;  /* 0x0000000219025208 */ /* 0x000fe40006000000 */
[----:B------:R-:W-:Y:S02]  /*9440*/  IADD3 R29, P4, PT, R4, R27, RZ ;  /* 0x0000001b041d7210 */ /* 0x000fe40007f9e0ff */
[----:B--2---:R-:W-:Y:S01]  /*9450*/  SEL R5, R5, RZ, P5 ;  /* 0x000000ff05057207 */ /* 0x004fe20002800000 */
[----:B------:R-:W0:Y:S04]  /*9460*/  SHFL.UP PT, R25, R2, 0x8, RZ ;  /* 0x0500000002197989 */ /* 0x000e2800000e00ff */
[----:B------:R-:W-:Y:S01]  /*9470*/  IMAD.X R28, R5, 0x1, R6, P4 ;  /* 0x00000001051c7824 */ /* 0x000fe200020e0606 */
[----:B------:R-:W1:Y:S04]  /*9480*/  SHFL.UP PT, R4, R29, 0x8, RZ ;  /* 0x050000001d047989 */ /* 0x000e6800000e00ff */
[----:B------:R-:W2:Y:S01]  /*9490*/  SHFL.UP PT, R5, R28, 0x8, RZ ;  /* 0x050000001c057989 */ /* 0x000ea200000e00ff */
[----:B------:R-:W-:-:S02]  /*94a0*/  ISETP.GE.AND P5, PT, R34, 0x8, PT ;  /* 0x000000082200780c */ /* 0x000fc40003fa6270 */
[----:B------:R-:W-:-:S04]  /*94b0*/  ISETP.NE.U32.AND P4, PT, R29, RZ, PT ;  /* 0x000000ff1d00720c */ /* 0x000fc80003f85070 */
[----:B------:R-:W-:Y:S01]  /*94c0*/  ISETP.NE.AND.EX P4, PT, R28, RZ, PT, P4 ;  /* 0x000000ff1c00720c */ /* 0x000fe20003f85340 */
[----:B0-----:R-:W-:Y:S01]  /*94d0*/  FADD R25, R2, R25 ;  /* 0x0000001902197221 */ /* 0x001fe20000000000 */
[----:B-1----:R-:W-:-:S05]  /*94e0*/  SEL R4, R4, RZ, P5 ;  /* 0x000000ff04047207 */ /* 0x002fca0002800000 */
[----:B------:R-:W-:Y:S02]  /*94f0*/  @P5 FSEL R2, R25, R2, !P4 ;  /* 0x0000000219025208 */ /* 0x000fe40006000000 */
[----:B--2---:R-:W-:Y:S02]  /*9500*/  SEL R5, R5, RZ, P5 ;  /* 0x000000ff05057207 */ /* 0x004fe40002800000 */
[----:B------:R-:W-:-:S05]  /*9510*/  IADD3 R27, P4, PT, R4, R29, RZ ;  /* 0x0000001d041b7210 */ /* 0x000fca0007f9e0ff */
[----:B------:R-:W-:Y:S01]  /*9520*/  IMAD.X R6, R5, 0x1, R28, P4 ;  /* 0x0000000105067824 */ /* 0x000fe200020e061c */
[----:B------:R-:W0:Y:S04]  /*9530*/  SHFL.UP PT, R4, R27, 0x10, RZ ;  /* 0x060000001b047989 */ /* 0x000e2800000e00ff */
[----:B------:R-:W1:Y:S04]  /*9540*/  SHFL.UP PT, R5, R6, 0x10, RZ ;  /* 0x0600000006057989 */ /* 0x000e6800000e00ff */
[----:B------:R-:W2:Y:S01]  /*9550*/  SHFL.UP PT, R25, R2, 0x10, RZ ;  /* 0x0600000002197989 */ /* 0x000ea200000e00ff */
[----:B------:R-:W-:-:S04]  /*9560*/  ISETP.GE.AND P4, PT, R34, 0x10, PT ;  /* 0x000000102200780c */ /* 0x000fc80003f86270 */
[----:B0-----:R-:W-:Y:S02]  /*9570*/  SEL R4, R4, RZ, P4 ;  /* 0x000000ff04047207 */ /* 0x001fe40002000000 */
[----:B-1----:R-:W-:Y:S02]  /*9580*/  SEL R5, R5, RZ, P4 ;  /* 0x000000ff05057207 */ /* 0x002fe40002000000 */
[----:B------:R-:W-:-:S05]  /*9590*/  IADD3 R4, P5, PT, R4, R27, RZ ;  /* 0x0000001b04047210 */ /* 0x000fca0007fbe0ff */
[----:B------:R-:W-:Y:S01]  /*95a0*/  IMAD.X R5, R5, 0x1, R6, P5 ;  /* 0x0000000105057824 */ /* 0x000fe200028e0606 */
[----:B------:R-:W-:Y:S01]  /*95b0*/  ISETP.NE.U32.AND P5, PT, R27, RZ, PT ;  /* 0x000000ff1b00720c */ /* 0x000fe20003fa5070 */
[----:B--2---:R-:W-:-:S03]  /*95c0*/  FADD R25, R2, R25 ;  /* 0x0000001902197221 */ /* 0x004fc60000000000 */
[----:B------:R-:W-:-:S04]  /*95d0*/  ISETP.NE.AND.EX P5, PT, R6, RZ, PT, P5 ;  /* 0x000000ff0600720c */ /* 0x000fc80003fa5350 */
[----:B------:R-:W-:Y:S02]  /*95e0*/  FSEL R27, R25, R2, !P5 ;  /* 0x00000002191b7208 */ /* 0x000fe40006800000 */
[----:B------:R-:W-:-:S13]  /*95f0*/  ISETP.NE.AND P5, PT, R34, 0x1f, PT ;  /* 0x0000001f2200780c */ /* 0x000fda0003fa5270 */
[----:B------:R-:W-:-:S05]  /*9600*/  @!P5 LEA R32, R7, UR4, 0x4 ;  /* 0x000000040720dc11 */ /* 0x000fca000f8e20ff */
[----:B------:R-:W-:Y:S04]  /*9610*/  @!P5 STS.64 [R32], R4 ;  /* 0x000000042000d388 */ /* 0x000fe80000000a00 */
[----:B------:R-:W-:Y:S01]  /*9620*/  @!P5 STS [R32+0x8], R27 ;  /* 0x0000081b2000d388 */ /* 0x000fe20000000800 */
[----:B------:R-:W-:Y:S06]  /*9630*/  BAR.SYNC.DEFER_BLOCKING 0x0 ;  /* 0x0000000000007b1d */ /* 0x000fec0000010000 */
[----:B------:R-:W-:Y:S04]  /*9640*/  LDS.64 R28, [UR4+0x10] ;  /* 0x00001004ff1c7984 */ /* 0x000fe80008000a00 */
[----:B------:R-:W0:Y:S04]  /*9650*/  LDS.64 R36, [UR4] ;  /* 0x00000004ff247984 */ /* 0x000e280008000a00 */
[----:B------:R-:W1:Y:S04]  /*9660*/  LDS.64 R30, [UR4+0x20] ;  /* 0x00002004ff1e7984 */ /* 0x000e680008000a00 */
[----:B------:R-:W-:Y:S04]  /*9670*/  LDS R6, [UR4+0x8] ;  /* 0x00000804ff067984 */ /* 0x000fe80008000800 */
[----:B------:R-:W2:Y:S01]  /*9680*/  LDS R25, [UR4+0x18] ;  /* 0x00001804ff197984 */ /* 0x000ea20008000800 */
[----:B------:R-:W-:-:S03]  /*9690*/  FSEL R2, R2, R27, !P4 ;  /* 0x0000001b02027208 */ /* 0x000fc60006000000 */
[----:B------:R-:W3:Y:S04]  /*96a0*/  LDS R27, [UR4+0x28] ;  /* 0x00002804ff1b7984 */ /* 0x000ee80008000800 */
[----:B------:R-:W-:Y:S01]  /*96b0*/  LDS R32, [UR4+0x38] ;  /* 0x00003804ff207984 */ /* 0x000fe20008000800 */
[----:B0-----:R-:W-:-:S05]  /*96c0*/  IADD3 R41, P4, PT, R36, R28, RZ ;  /* 0x0000001c24297210 */ /* 0x001fca0007f9e0ff */
[----:B------:R-:W-:Y:S01]  /*96d0*/  IMAD.X R43, R37, 0x1, R29, P4 ;  /* 0x00000001252b7824 */ /* 0x000fe200020e061d */
[----:B-1----:R-:W-:-:S05]  /*96e0*/  IADD3 R35, P4, PT, R30, R41, RZ ;  /* 0x000000291e237210 */ /* 0x002fca0007f9e0ff */
[----:B------:R-:W-:Y:S01]  /*96f0*/  IMAD.X R39, R31, 0x1, R43, P4 ;  /* 0x000000011f277824 */ /* 0x000fe200020e062b */
[----:B------:R-:W-:-:S04]  /*9700*/  ISETP.NE.U32.AND P4, PT, R28, RZ, PT ;  /* 0x000000ff1c00720c */ /* 0x000fc80003f85070 */
[----:B------:R-:W-:Y:S02]  /*9710*/  ISETP.NE.AND.EX P4, PT, R29, RZ, PT, P4 ;  /* 0x000000ff1d00720c */ /* 0x000fe40003f85340 */
[----:B------:R-:W0:Y:S11]  /*9720*/  LDS.64 R28, [UR4+0x30] ;  /* 0x00003004ff1c7984 */ /* 0x000e360008000a00 */
[----:B--2---:R-:W-:Y:S01]  /*9730*/  @!P4 FADD R25, R6, R25 ;  /* 0x000000190619c221 */ /* 0x004fe20000000000 */
[----:B------:R-:W-:-:S04]  /*9740*/  ISETP.NE.AND P4, PT, R7, 0x2, PT ;  /* 0x000000020700780c */ /* 0x000fc80003f85270 */
[----:B------:R-:W-:Y:S02]  /*9750*/  SEL R36, R41, R36, !P4 ;  /* 0x0000002429247207 */ /* 0x000fe40006000000 */
[----:B------:R-:W-:Y:S02]  /*9760*/  SEL R38, R43, R37, !P4 ;  /* 0x000000252b267207 */ /* 0x000fe40006000000 */
[----:B------:R-:W-:Y:S02]  /*9770*/  FSEL R6, R25, R6, !P4 ;  /* 0x0000000619067208 */ /* 0x000fe40006000000 */
[----:B------:R-:W-:-:S04]  /*9780*/  ISETP.NE.U32.AND P4, PT, R30, RZ, PT ;  /* 0x000000ff1e00720c */ /* 0x000fc80003f85070 */
[----:B------:R-:W-:Y:S02]  /*9790*/  ISETP.NE.AND.EX P4, PT, R31, RZ, PT, P4 ;  /* 0x000000ff1f00720c */ /* 0x000fe40003f85340 */
[----:B------:R-:W1:Y:S11]  /*97a0*/  LDS.64 R30, [UR4+0x40] ;  /* 0x00004004ff1e7984 */ /* 0x000e760008000a00 */
[----:B---3--:R-:W-:Y:S01]  /*97b0*/  @!P4 FADD R27, R25, R27 ;  /* 0x0000001b191bc221 */ /* 0x008fe20000000000 */
[----:B------:R-:W-:Y:S01]  /*97c0*/  ISETP.NE.AND P4, PT, R7, 0x3, PT ;  /* 0x000000030700780c */ /* 0x000fe20003f85270 */
[----:B------:R-:W2:Y:S03]  /*97d0*/  LDS R25, [UR4+0x48] ;  /* 0x00004804ff197984 */ /* 0x000ea60008000800 */
[----:B------:R-:W-:-:S02]  /*97e0*/  SEL R36, R35, R36, !P4 ;  /* 0x0000002423247207 */ /* 0x000fc40006000000 */
[----:B------:R-:W-:Y:S02]  /*97f0*/  SEL R38, R39, R38, !P4 ;  /* 0x0000002627267207 */ /* 0x000fe40006000000 */
[----:B------:R-:W-:Y:S02]  /*9800*/  FSEL R6, R27, R6, !P4 ;  /* 0x000000061b067208 */ /* 0x000fe40006000000 */
[----:B0-----:R-:W-:-:S05]  /*9810*/  IADD3 R37, P4, PT, R28, R35, RZ ;  /* 0x000000231c257210 */ /* 0x001fca0007f9e0ff */
[----:B------:R-:W-:Y:S01]  /*9820*/  IMAD.X R35, R29, 0x1, R39, P4 ;  /* 0x000000011d237824 */ /* 0x000fe200020e0627 */
[----:B------:R-:W-:-:S04]  /*9830*/  ISETP.NE.U32.AND P4, PT, R28, RZ, PT ;  /* 0x000000ff1c00720c */ /* 0x000fc80003f85070 */
[----:B------:R-:W-:Y:S02]  /*9840*/  ISETP.NE.AND.EX P4, PT, R29, RZ, PT, P4 ;  /* 0x000000ff1d00720c */ /* 0x000fe40003f85340 */
[----:B------:R-:W0:Y:S11]  /*9850*/  LDS.64 R28, [UR4+0x50] ;  /* 0x00005004ff1c7984 */ /* 0x000e360008000a00 */
[----:B------:R-:W-:Y:S01]  /*9860*/  @!P4 FADD R32, R27, R32 ;  /* 0x000000201b20c221 */ /* 0x000fe20000000000 */
[----:B------:R-:W-:Y:S01]  /*9870*/  ISETP.NE.AND P4, PT, R7, 0x4, PT ;  /* 0x000000040700780c */ /* 0x000fe20003f85270 */
[----:B------:R-:W3:Y:S03]  /*9880*/  LDS R27, [UR4+0x58] ;  /* 0x00005804ff1b7984 */ /* 0x000ee60008000800 */
[----:B------:R-:W-:-:S02]  /*9890*/  SEL R36, R37, R36, !P4 ;  /* 0x0000002425247207 */ /* 0x000fc40006000000 */
[----:B------:R-:W-:Y:S02]  /*98a0*/  SEL R38, R35, R38, !P4 ;  /* 0x0000002623267207 */ /* 0x000fe40006000000 */
[----:B------:R-:W-:Y:S02]  /*98b0*/  FSEL R6, R32, R6, !P4 ;  /* 0x0000000620067208 */ /* 0x000fe40006000000 */
[----:B-1----:R-:W-:-:S05]  /*98c0*/  IADD3 R37, P4, PT, R30, R37, RZ ;  /* 0x000000251e257210 */ /* 0x002fca0007f9e0ff */
[----:B------:R-:W-:Y:S01]  /*98d0*/  IMAD.X R35, R31, 0x1, R35, P4 ;  /* 0x000000011f237824 */ /* 0x000fe200020e0623 */
[----:B------:R-:W-:-:S04]  /*98e0*/  ISETP.NE.U32.AND P4, PT, R30, RZ, PT ;  /* 0x000000ff1e00720c */ /* 0x000fc80003f85070 */
[----:B------:R-:W-:Y:S02]  /*98f0*/  ISETP.NE.AND.EX P4, PT, R31, RZ, PT, P4 ;  /* 0x000000ff1f00720c */ /* 0x000fe40003f85340 */
[----:B------:R-:W1:Y:S11]  /*9900*/  LDS.64 R30, [UR4+0x60] ;  /* 0x00006004ff1e7984 */ /* 0x000e760008000a00 */
[----:B--2---:R-:W-:Y:S01]  /*9910*/  @!P4 FADD R25, R32, R25 ;  /* 0x000000192019c221 */ /* 0x004fe20000000000 */
[----:B------:R-:W-:-:S04]  /*9920*/  ISETP.NE.AND P4, PT, R7, 0x5, PT ;  /* 0x000000050700780c */ /* 0x000fc80003f85270 */
[----:B------:R-:W-:Y:S02]  /*9930*/  SEL R32, R37, R36, !P4 ;  /* 0x0000002425207207 */ /* 0x000fe40006000000 */
[----:B------:R-:W-:Y:S02]  /*9940*/  SEL R36, R35, R38, !P4 ;  /* 0x0000002623247207 */ /* 0x000fe40006000000 */
[----:B------:R-:W-:Y:S01]  /*9950*/  FSEL R6, R25, R6, !P4 ;  /* 0x0000000619067208 */ /* 0x000fe20006000000 */
[----:B------:R-:W2:Y:S01]  /*9960*/  LDS R38, [UR4+0x68] ;  /* 0x00006804ff267984 */ /* 0x000ea20008000800 */
[----:B0-----:R-:W-:-:S05]  /*9970*/  IADD3 R37, P4, PT, R28, R37, RZ ;  /* 0x000000251c257210 */ /* 0x001fca0007f9e0ff */
[----:B------:R-:W-:Y:S01]  /*9980*/  IMAD.X R35, R29, 0x1, R35, P4 ;  /* 0x000000011d237824 */ /* 0x000fe200020e0623 */
[----:B------:R-:W-:-:S04]  /*9990*/  ISETP.NE.U32.AND P4, PT, R28, RZ, PT ;  /* 0x000000ff1c00720c */ /* 0x000fc80003f85070 */
[----:B------:R-:W-:Y:S02]  /*99a0*/  ISETP.NE.AND.EX P4, PT, R29, RZ, PT, P4 ;  /* 0x000000ff1d00720c */ /* 0x000fe40003f85340 */
[----:B------:R-:W0:Y:S11]  /*99b0*/  LDS.64 R28, [UR4+0x70] ;  /* 0x00007004ff1c7984 */ /* 0x000e360008000a00 */
[----:B---3--:R-:W-:Y:S01]  /*99c0*/  @!P4 FADD R27, R25, R27 ;  /* 0x0000001b191bc221 */ /* 0x008fe20000000000 */
[----:B------:R-:W-:-:S04]  /*99d0*/  ISETP.NE.AND P4, PT, R7, 0x6, PT ;  /* 0x000000060700780c */ /* 0x000fc80003f85270 */
[----:B------:R-:W-:Y:S02]  /*99e0*/  SEL R32, R37, R32, !P4 ;  /* 0x0000002025207207 */ /* 0x000fe40006000000 */
[----:B------:R-:W-:Y:S02]  /*99f0*/  SEL R36, R35, R36, !P4 ;  /* 0x0000002423247207 */ /* 0x000fe40006000000 */
[----:B------:R-:W-:Y:S02]  /*9a00*/  FSEL R6, R27, R6, !P4 ;  /* 0x000000061b067208 */ /* 0x000fe40006000000 */
[----:B-1----:R-:W-:-:S05]  /*9a10*/  IADD3 R37, P4, PT, R30, R37, RZ ;  /* 0x000000251e257210 */ /* 0x002fca0007f9e0ff */
[C---:B------:R-:W-:Y:S01]  /*9a20*/  IMAD.X R25, R31.reuse, 0x1, R35, P4 ;  /* 0x000000011f197824 */ /* 0x040fe200020e0623 */
[----:B------:R-:W-:Y:S01]  /*9a30*/  ISETP.NE.U32.AND P4, PT, R30, RZ, PT ;  /* 0x000000ff1e00720c */ /* 0x000fe20003f85070 */
[----:B------:R-:W1:Y:S03]  /*9a40*/  LDS R35, [UR4+0x78] ;  /* 0x00007804ff237984 */ /* 0x000e660008000800 */
[----:B------:R-:W-:-:S13]  /*9a50*/  ISETP.NE.AND.EX P4, PT, R31, RZ, PT, P4 ;  /* 0x000000ff1f00720c */ /* 0x000fda0003f85340 */
[----:B--2---:R-:W-:Y:S01]  /*9a60*/  @!P4 FADD R38, R27, R38 ;  /* 0x000000261b26c221 */ /* 0x004fe20000000000 */
[----:B------:R-:W-:-:S04]  /*9a70*/  ISETP.NE.AND P4, PT, R7, 0x7, PT ;  /* 0x000000070700780c */ /* 0x000fc80003f85270 */
[----:B------:R-:W-:Y:S02]  /*9a80*/  SEL R7, R37, R32, !P4 ;  /* 0x0000002025077207 */ /* 0x000fe40006000000 */
[----:B------:R-:W-:Y:S02]  /*9a90*/  SEL R30, R25, R36, !P4 ;  /* 0x00000024191e7207 */ /* 0x000fe40006000000 */
[----:B------:R-:W-:Y:S02]  /*9aa0*/  FSEL R6, R38, R6, !P4 ;  /* 0x0000000626067208 */ /* 0x000fe40006000000 */
[----:B0-----:R-:W-:-:S05]  /*9ab0*/  IADD3 R37, P4, PT, R28, R37, RZ ;  /* 0x000000251c257210 */ /* 0x001fca0007f9e0ff */
[----:B------:R-:W-:Y:S01]  /*9ac0*/  IMAD.X R36, R29, 0x1, R25, P4 ;  /* 0x000000011d247824 */ /* 0x000fe200020e0619 */
[----:B------:R-:W-:-:S04]  /*9ad0*/  ISETP.NE.U32.AND P4, PT, R28, RZ, PT ;  /* 0x000000ff1c00720c */ /* 0x000fc80003f85070 */
[----:B------:R-:W-:-:S13]  /*9ae0*/  ISETP.NE.AND.EX P4, PT, R29, RZ, PT, P4 ;  /* 0x000000ff1d00720c */ /* 0x000fda0003f85340 */
[----:B-1----:R-:W-:Y:S01]  /*9af0*/  @!P4 FADD R35, R38, R35 ;  /* 0x000000232623c221 */ /* 0x002fe20000000000 */
[----:B------:R-:W-:Y:S01]  /*9b00*/  ISETP.GE.U32.AND P4, PT, R42, 0x20, PT ;  /* 0x000000202a00780c */ /* 0x000fe20003f86070 */
[----:B------:R0:W1:Y:S04]  /*9b10*/  SHFL.UP PT, R32, R4, 0x1, RZ ;  /* 0x0420000004207989 */ /* 0x00006800000e00ff */
[----:B------:R0:W2:Y:S04]  /*9b20*/  SHFL.UP PT, R27, R5, 0x1, RZ ;  /* 0x04200000051b7989 */ /* 0x0000a800000e00ff */
[----:B------:R0:W3:Y:S04]  /*9b30*/  SHFL.UP PT, R25, R2, 0x1, RZ ;  /* 0x0420000002197989 */ /* 0x0000e800000e00ff */
[----:B------:R-:W-:Y:S05]  /*9b40*/  @!P4 BRA `(.L_x_1594) ;  /* 0x000000000028c947 */ /* 0x000fea0003800000 */
[----:B-1----:R-:W-:Y:S02]  /*9b50*/  ISETP.NE.U32.AND P4, PT, R32, RZ, PT ;  /* 0x000000ff2000720c */ /* 0x002fe40003f85070 */
[----:B------:R-:W-:Y:S02]  /*9b60*/  ISETP.NE.AND P5, PT, R34, RZ, PT ;  /* 0x000000ff2200720c */ /* 0x000fe40003fa5270 */
[C---:B--2---:R-:W-:Y:S02]  /*9b70*/  ISETP.NE.AND.EX P4, PT, R27.reuse, RZ, PT, P4 ;  /* 0x000000ff1b00720c */ /* 0x044fe40003f85340 */
[----:B------:R-:W-:Y:S02]  /*9b80*/  SEL R32, R32, RZ, P5 ;  /* 0x000000ff20207207 */ /* 0x000fe40002800000 */
[----:B------:R-:W-:-:S09]  /*9b90*/  SEL R27, R27, RZ, P5 ;  /* 0x000000ff1b1b7207 */ /* 0x000fd20002800000 */
[----:B---3--:R-:W-:Y:S01]  /*9ba0*/  @!P4 FADD R25, R25, R6 ;  /* 0x000000061919c221 */ /* 0x008fe20000000000 */
[----:B------:R-:W-:-:S04]  /*9bb0*/  IADD3 R32, P4, PT, R32, R7, RZ ;  /* 0x0000000720207210 */ /* 0x000fc80007f9e0ff */
[----:B------:R-:W-:Y:S01]  /*9bc0*/  FSEL R25, R6, R25, !P5 ;  /* 0x0000001906197208 */ /* 0x000fe20006800000 */
[----:B------:R-:W-:Y:S01]  /*9bd0*/  IMAD.X R27, R27, 0x1, R30, P4 ;  /* 0x000000011b1b7824 */ /* 0x000fe200020e061e */
[----:B------:R-:W-:Y:S07]  /*9be0*/  BRA `(.L_x_1595) ;  /* 0x0000001000707947 */ /* 0x000fee0003800000 */
.L_x_1594:
[----:B0-----:R-:W0:Y:S01]  /*9bf0*/  LDC.64 R4, c[0x0][0x3a8] ;  /* 0x0000ea00ff047b82 */ /* 0x001e220000000a00 */
[----:B------:R-:W-:Y:S01]  /*9c00*/  ISETP.NE.AND P4, PT, R42, RZ, PT ;  /* 0x000000ff2a00720c */ /* 0x000fe20003f85270 */
[----:B------:R-:W4:-:S12]  /*9c10*/  LDCU UR5, c[0x0][0x370] ;  /* 0x00006e00ff0577ac */ /* 0x000f180008000800 */
[----:B------:R-:W-:Y:S01]  /*9c20*/  @!P4 IMAD.MOV.U32 R6, RZ, RZ, R37 ;  /* 0x000000ffff06c224 */ /* 0x000fe200078e0025 */
[----:B------:R0:W-:Y:S01]  /*9c30*/  @!P4 STS [UR4+0xd0], R35 ;  /* 0x0000d023ff00c988 */ /* 0x0001e20008000804 */
[----:B------:R-:W-:Y:S01]  /*9c40*/  @!P4 IMAD.MOV.U32 R7, RZ, RZ, R36 ;  /* 0x000000ffff07c224 */ /* 0x000fe200078e0024 */
[----:B----4-:R-:W-:-:S04]  /*9c50*/  UISETP.GT.U32.AND UP0, UPT, UR5, 0x1f3, UPT ;  /* 0x000001f30500788c */ /* 0x010fc8000bf04070 */
[----:B------:R4:W-:Y:S01]  /*9c60*/  @!P4 STS.64 [UR4+0xc8], R6 ;  /* 0x0000c806ff00c988 */ /* 0x0009e20008000a04 */
[----:B0-----:R-:W-:-:S04]  /*9c70*/  IMAD.WIDE.U32 R28, R0, 0x10, R4 ;  /* 0x00000010001c7825 */ /* 0x001fc800078e0004 */
[----:B------:R-:W-:Y:S02]  /*9c80*/  @!P4 IMAD.MOV.U32 R4, RZ, RZ, R35 ;  /* 0x000000ffff04c224 */ /* 0x000fe400078e0023 */
[----:B------:R-:W-:-:S05]  /*9c90*/  @!P4 IMAD.MOV.U32 R5, RZ, RZ, 0x64 ;  /* 0x00000064ff05c424 */ /* 0x000fca00078e00ff */
[----:B------:R4:W-:Y:S01]  /*9ca0*/  @!P4 ST.E.128.STRONG.GPU desc[UR8][R28.64+0x200], R4 ;  /* 0x000200041c00c985 */ /* 0x0009e2000c10fd08 */
[----:B------:R-:W-:Y:S05]  /*9cb0*/  BRA.U UP0, `(.L_x_1596) ;  /* 0x0000000100087547 */ /* 0x000fea000b800000 */
[----:B------:R0:W-:Y:S06]  /*9cc0*/  MEMBAR.SC.CTA ;  /* 0x0000000000007992 */ /* 0x0001ec0000000000 */
[----:B0-----:R-:W-:Y:S05]  /*9cd0*/  BRA `(.L_x_1597) ;  /* 0x0000000000087947 */ /* 0x001fea0003800000 */
.L_x_1596:
[----:B------:R-:W-:Y:S05]  /*9ce0*/  NANOSLEEP 0x1c2 ;  /* 0x000001c20000795d */ /* 0x000fea0003800000 */
[----:B------:R-:W-:Y:S01]  /*9cf0*/  NOP ;  /* 0x0000000000007918 */ /* 0x000fe20000000000 */
.L_x_1597:
[----:B----4-:R-:W-:-:S03]  /*9d00*/  IMAD.WIDE.U32 R4, R42, 0x10, RZ ;  /* 0x000000102a047825 */ /* 0x010fc600078e00ff */
[----:B------:R-:W-:Y:S02]  /*9d10*/  LOP3.LUT R7, R4, 0xfffffff0, RZ, 0x3c, !PT ;  /* 0xfffffff004077812 */ /* 0x000fe400078e3cff */
[----:B------:R-:W-:Y:S02]  /*9d20*/  LOP3.LUT R5, RZ, R5, RZ, 0x33, !PT ;  /* 0x00000005ff057212 */ /* 0x000fe400078e33ff */
[----:B------:R-:W-:-:S05]  /*9d30*/  IADD3 R28, P4, PT, R28, R7, RZ ;  /* 0x000000071c1c7210 */ /* 0x000fca0007f9e0ff */
[----:B------:R-:W-:-:S08]  /*9d40*/  IMAD.X R29, R29, 0x1, R5, P4 ;  /* 0x000000011d1d7824 */ /* 0x000fd000020e0605 */
.L_x_1599:
[----:B------:R-:W4:Y:S01]  /*9d50*/  LD.E.128.STRONG.GPU R4, desc[UR8][R28.64+0x200] ;  /* 0x000200081c047980 */ /* 0x000f22000c10fd00 */
[----:B------:R-:W-:Y:S05]  /*9d60*/  YIELD ;  /* 0x0000000000007946 */ /* 0x000fea0003800000 */
[----:B------:R-:W-:Y:S01]  /*9d70*/  UMOV UR5, 0xffffffff ;  /* 0xffffffff00057882 */ /* 0x000fe20000000000 */
[----:B----4-:R-:W-:Y:S02]  /*9d80*/  ISETP.NE.AND P4, PT, R5, 0x63, PT ;  /* 0x000000630500780c */ /* 0x010fe40003f85270 */
[----:B------:R-:W-:Y:S11]  /*9d90*/  BRA.DIV UR5, `(.L_x_1598) ;  /* 0x0000003a05b47947 */ /* 0x000ff6000b800000 */
[----:B------:R-:W-:-:S13]  /*9da0*/  VOTE.ANY P4, !P4 ;  /* 0x0000000000ff7806 */ /* 0x000fda0006080100 */
.L_x_1752:
        /* <DEDUP_REMOVED lines=13> */
[----:B0-----:R0:W4:Y:S04]  /*9e80*/  SHFL.DOWN PT, R28, R4, 0x1, R29 ;  /* 0x08200000041c7989 */ /* 0x00112800000e001d */
[----:B------:R0:W0:Y:S04]  /*9e90*/  SHFL.DOWN PT, R31, R38, 0x1, R29 ;  /* 0x08200000261f7989 */ /* 0x00002800000e001d */
[----:B------:R0:W0:Y:S02]  /*9ea0*/  SHFL.DOWN PT, R30, R41, 0x1, R29 ;  /* 0x08200000291e7989 */ /* 0x00002400000e001d */
.L_x_1758:
[----:B------:R-:W-:Y:S01]  /*9eb0*/  ISETP.GE.AND P5, PT, R34, R29, PT ;  /* 0x0000001d2200720c */ /* 0x000fe20003fa6270 */
[----:B------:R-:W-:Y:S01]  /*9ec0*/  UMOV UR5, 0xffffffff ;  /* 0xffffffff00057882 */ /* 0x000fe20000000000 */
[----:B------:R-:W-:-:S11]  /*9ed0*/  PLOP3.LUT P4, PT, PT, PT, PT, 0x80, 0x8 ;  /* 0x000000000008781c */ /* 0x000fd60003f8f070 */
[----:B------:R-:W-:-:S04]  /*9ee0*/  @!P5 ISETP.NE.U32.AND P6, PT, R38, RZ, PT ;  /* 0x000000ff2600d20c */ /* 0x000fc80003fc5070 */
[----:B------:R-:W-:-:S04]  /*9ef0*/  @!P5 ISETP.NE.AND.EX P6, PT, R41, RZ, PT, P6 ;  /* 0x000000ff2900d20c */ /* 0x000fc80003fc5360 */
[----:B------:R-:W-:Y:S02]  /*9f00*/  @!P5 PLOP3.LUT P4, PT, P6, PT, PT, 0x80, 0x8 ;  /* 0x000000000008d81c */ /* 0x000fe4000378f070 */
[----:B0-----:R-:W-:-:S05]  /*9f10*/  @!P5 IADD3 R31, P6, PT, R31, R38, RZ ;  /* 0x000000261f1fd210 */ /* 0x001fca0007fde0ff */
[----:B------:R-:W-:Y:S02]  /*9f20*/  @!P5 IMAD.X R30, R30, 0x1, R41, P6 ;  /* 0x000000011e1ed824 */ /* 0x000fe400030e0629 */
[----:B------:R-:W-:-:S04]  /*9f30*/  @!P5 IMAD.MOV.U32 R38, RZ, RZ, R31 ;  /* 0x000000ffff26d224 */ /* 0x000fc800078e001f */
[----:B----4-:R-:W-:Y:S01]  /*9f40*/  @!P4 FADD R44, R44, R28 ;  /* 0x0000001c2c2cc221 */ /* 0x010fe20000000000 */
[----:B------:R-:W-:Y:S06]  /*9f50*/  BRA.DIV UR5, `(.L_x_1601) ;  /* 0x0000003a05dc7947 */ /* 0x000fec000b800000 */
.L_x_1761:
[----:B------:R-:W-:Y:S01]  /*9f60*/  UMOV UR5, 0xffffffff ;  /* 0xffffffff00057882 */ /* 0x000fe20000000000 */
[----:B------:R-:W-:Y:S02]  /*9f70*/  @!P5 IMAD.MOV.U32 R41, RZ, RZ, R30 ;  /* 0x000000ffff29d224 */ /* 0x000fe400078e001e */
[----:B------:R-:W-:Y:S05]  /*9f80*/  BRA.DIV UR5, `(.L_x_1602) ;  /* 0x0000003a05f07947 */ /* 0x000fea000b800000 */
[----:B------:R0:W4:Y:S04]  /*9f90*/  SHFL.DOWN PT, R31, R38, 0x2, R29 ;  /* 0x08400000261f7989 */ /* 0x00012800000e001d */
[----:B------:R0:W0:Y:S04]  /*9fa0*/  SHFL.DOWN PT, R4, R41, 0x2, R29 ;  /* 0x0840000029047989 */ /* 0x00002800000e001d */
[----:B------:R0:W0:Y:S02]  /*9fb0*/  SHFL.DOWN PT, R28, R44, 0x2, R29 ;  /* 0x084000002c1c7989 */ /* 0x00002400000e001d */
.L_x_1766:
[----:B------:R-:W-:Y:S01]  /*9fc0*/  VIADD R43, R34, 0x2 ;  /* 0x00000002222b7836 */ /* 0x000fe20000000000 */
[----:B------:R-:W-:Y:S01]  /*9fd0*/  PLOP3.LUT P4, PT, PT, PT, PT, 0x80, 0x8 ;  /* 0x000000000008781c */ /* 0x000fe20003f8f070 */
[----:B------:R-:W-:-:S03]  /*9fe0*/  UMOV UR5, 0xffffffff ;  /* 0xffffffff00057882 */ /* 0x000fc60000000000 */
[----:B------:R-:W-:-:S13]  /*9ff0*/  ISETP.GT.AND P5, PT, R43, R29, PT ;  /* 0x0000001d2b00720c */ /* 0x000fda0003fa4270 */
[----:B------:R-:W-:-:S04]  /*a000*/  @!P5 ISETP.NE.U32.AND P6, PT, R38, RZ, PT ;  /* 0x000000ff2600d20c */ /* 0x000fc80003fc5070 */
[----:B------:R-:W-:-:S04]  /*a010*/  @!P5 ISETP.NE.AND.EX P6, PT, R41, RZ, PT, P6 ;  /* 0x000000ff2900d20c */ /* 0x000fc80003fc5360 */
[----:B------:R-:W-:-:S13]  /*a020*/  @!P5 PLOP3.LUT P4, PT, P6, PT, PT, 0x80, 0x8 ;  /* 0x000000000008d81c */ /* 0x000fda000378f070 */
[----:B0-----:R-:W-:Y:S01]  /*a030*/  @!P4 FADD R44, R44, R28 ;  /* 0x0000001c2c2cc221 */ /* 0x001fe20000000000 */
[----:B----4-:R-:W-:-:S05]  /*a040*/  @!P5 IADD3 R31, P4, PT, R31, R38, RZ ;  /* 0x000000261f1fd210 */ /* 0x010fca0007f9e0ff */
[----:B------:R-:W-:Y:S01]  /*a050*/  @!P5 IMAD.X R4, R4, 0x1, R41, P4 ;  /* 0x000000010404d824 */ /* 0x000fe200020e0629 */
[----:B------:R-:W-:Y:S07]  /*a060*/  BRA.DIV UR5, `(.L_x_1603) ;  /* 0x0000003e050c7947 */ /* 0x000fee000b800000 */
.L_x_1769:
[----:B------:R-:W-:Y:S01]  /*a070*/  UMOV UR5, 0xffffffff ;  /* 0xffffffff00057882 */ /* 0x000fe20000000000 */
[----:B------:R-:W-:Y:S02]  /*a080*/  @!P5 IMAD.MOV.U32 R38, RZ, RZ, R31 ;  /* 0x000000ffff26d224 */ /* 0x000fe400078e001f */
[----:B------:R-:W-:Y:S01]  /*a090*/  @!P5 IMAD.MOV.U32 R41, RZ, RZ, R4 ;  /* 0x000000ffff29d224 */ /* 0x000fe200078e0004 */
[----:B------:R-:W-:Y:S06]  /*a0a0*/  BRA.DIV UR5, `(.L_x_1604) ;  /* 0x0000003e051c7947 */ /* 0x000fec000b800000 */
[----:B------:R0:W4:Y:S04]  /*a0b0*/  SHFL.DOWN PT, R31, R38, 0x4, R29 ;  /* 0x08800000261f7989 */ /* 0x00012800000e001d */
[----:B------:R0:W0:Y:S04]  /*a0c0*/  SHFL.DOWN PT, R4, R41, 0x4, R29 ;  /* 0x0880000029047989 */ /* 0x00002800000e001d */
[----:B------:R0:W0:Y:S02]  /*a0d0*/  SHFL.DOWN PT, R28, R44, 0x4, R29 ;  /* 0x088000002c1c7989 */ /* 0x00002400000e001d */
.L_x_1774:
        /* <DEDUP_REMOVED lines=11> */
.L_x_1777:
[----:B------:R-:W-:Y:S01]  /*a190*/  UMOV UR5, 0xffffffff ;  /* 0xffffffff00057882 */ /* 0x000fe20000000000 */
[----:B------:R-:W-:Y:S02]  /*a1a0*/  @!P5 IMAD.MOV.U32 R38, RZ, RZ, R31 ;  /* 0x000000ffff26d224 */ /* 0x000fe400078e001f */
[----:B------:R-:W-:Y:S01]  /*a1b0*/  @!P5 IMAD.MOV.U32 R41, RZ, RZ, R4 ;  /* 0x000000ffff29d224 */ /* 0x000fe200078e0004 */
[----:B------:R-:W-:Y:S06]  /*a1c0*/  BRA.DIV UR5, `(.L_x_1606) ;  /* 0x0000003e05487947 */ /* 0x000fec000b800000 */
[----:B------:R0:W4:Y:S04]  /*a1d0*/  SHFL.DOWN PT, R31, R38, 0x8, R29 ;  /* 0x09000000261f7989 */ /* 0x00012800000e001d */
[----:B------:R0:W0:Y:S04]  /*a1e0*/  SHFL.DOWN PT, R4, R41, 0x8, R29 ;  /* 0x0900000029047989 */ /* 0x00002800000e001d */
[----:B------:R0:W0:Y:S02]  /*a1f0*/  SHFL.DOWN PT, R28, R44, 0x8, R29 ;  /* 0x090000002c1c7989 */ /* 0x00002400000e001d */
.L_x_1782:
        /* <DEDUP_REMOVED lines=11> */
.L_x_1785:
[----:B------:R-:W-:Y:S01]  /*a2b0*/  UMOV UR5, 0xffffffff ;  /* 0xffffffff00057882 */ /* 0x000fe20000000000 */
[----:B------:R-:W-:Y:S02]  /*a2c0*/  @!P5 IMAD.MOV.U32 R38, RZ, RZ, R31 ;  /* 0x000000ffff26d224 */ /* 0x000fe400078e001f */
[----:B------:R-:W-:Y:S01]  /*a2d0*/  @!P5 IMAD.MOV.U32 R41, RZ, RZ, R4 ;  /* 0x000000ffff29d224 */ /* 0x000fe200078e0004 */
[----:B------:R-:W-:Y:S06]  /*a2e0*/  BRA.DIV UR5, `(.L_x_1608) ;  /* 0x0000003e05747947 */ /* 0x000fec000b800000 */
[----:B------:R0:W4:Y:S04]  /*a2f0*/  SHFL.DOWN PT, R47, R38, 0x10, R29 ;  /* 0x0a000000262f7989 */ /* 0x00012800000e001d */
[----:B------:R0:W0:Y:S04]  /*a300*/  SHFL.DOWN PT, R4, R41, 0x10, R29 ;  /* 0x0a00000029047989 */ /* 0x00002800000e001d */
[----:B------:R0:W0:Y:S02]  /*a310*/  SHFL.DOWN PT, R28, R44, 0x10, R29 ;  /* 0x0a0000002c1c7989 */ /* 0x00002400000e001d */
.L_x_1790:
[----:B------:R-:W-:Y:S01]  /*a320*/  VIADD R2, R34, 0x10 ;  /* 0x0000001022027836 */ /* 0x000fe20000000000 */
[----:B------:R-:W-:Y:S01]  /*a330*/  PLOP3.LUT P4, PT, PT, PT, PT, 0x80, 0x8 ;  /* 0x000000000008781c */ /* 0x000fe20003f8f070 */
[----:B------:R-:W5:Y:S01]  /*a340*/  LDC.64 R30, c[0x0][0x3a8] ;  /* 0x0000ea00ff1e7b82 */ /* 0x000f620000000a00 */
[----:B------:R-:W-:Y:S02]  /*a350*/  UMOV UR5, 0xffffffff ;  /* 0xffffffff00057882 */ /* 0x000fe40000000000 */
[----:B------:R-:W-:-:S13]  /*a360*/  ISETP.GT.AND P6, PT, R2, R29, PT ;  /* 0x0000001d0200720c */ /* 0x000fda0003fc4270 */
[----:B------:R-:W-:-:S04]  /*a370*/  @!P6 ISETP.NE.U32.AND P5, PT, R38, RZ, PT ;  /* 0x000000ff2600e20c */ /* 0x000fc80003fa5070 */
[----:B------:R-:W-:-:S04]  /*a380*/  @!P6 ISETP.NE.AND.EX P5, PT, R41, RZ, PT, P5 ;  /* 0x000000ff2900e20c */ /* 0x000fc80003fa5350 */
[----:B------:R-:W-:Y:S02]  /*a390*/  @!P6 PLOP3.LUT P4, PT, P5, PT, PT, 0x80, 0x8 ;  /* 0x000000000008e81c */ /* 0x000fe40002f8f070 */
[----:B------:R-:W-:Y:S02]  /*a3a0*/  ISETP.NE.AND P5, PT, R5, 0x65, PT ;  /* 0x000000650500780c */ /* 0x000fe40003fa5270 */
[----:B------:R-:W-:-:S09]  /*a3b0*/  LOP3.LUT R5, RZ, R42, RZ, 0x33, !PT ;  /* 0x0000002aff057212 */ /* 0x000fd200078e33ff */
[----:B0-----:R-:W-:Y:S01]  /*a3c0*/  @!P4 FADD R44, R44, R28 ;  /* 0x0000001c2c2cc221 */ /* 0x001fe20000000000 */
[----:B----4-:R-:W-:-:S05]  /*a3d0*/  @!P6 IADD3 R47, P4, PT, R47, R38, RZ ;  /* 0x000000262f2fe210 */ /* 0x010fca0007f9e0ff */
[----:B------:R-:W-:Y:S02]  /*a3e0*/  @!P6 IMAD.X R4, R4, 0x1, R41, P4 ;  /* 0x000000010404e824 */ /* 0x000fe400020e0629 */
[----:B------:R-:W-:Y:S02]  /*a3f0*/  @!P6 IMAD.MOV.U32 R38, RZ, RZ, R47 ;  /* 0x000000ffff26e224 */ /* 0x000fe400078e002f */
[----:B------:R-:W-:Y:S01]  /*a400*/  @!P6 IMAD.MOV.U32 R41, RZ, RZ, R4 ;  /* 0x000000ffff29e224 */ /* 0x000fe200078e0004 */
[----:B-----5:R-:W-:Y:S01]  /*a410*/  IADD3 R30, P6, PT, R30, 0x200, RZ ;  /* 0x000002001e1e7810 */ /* 0x020fe20007fde0ff */
[----:B------:R-:W-:-:S12]  /*a420*/  BRA.DIV UR5, `(.L_x_1609) ;  /* 0x0000003e05787947 */ /* 0x000fd8000b800000 */
.L_x_1793:
[----:B------:R-:W-:Y:S01]  /*a430*/  UMOV UR5, 0xffffffff ;  /* 0xffffffff00057882 */ /* 0x000fe20000000000 */
[----:B------:R-:W-:Y:S02]  /*a440*/  IMAD.X R31, RZ, RZ, R31, P6 ;  /* 0x000000ffff1f7224 */ /* 0x000fe400030e061f */
[----:B------:R-:W-:Y:S01]  /*a450*/  IMAD.IADD R47, R5, 0x1, R0 ;  /* 0x00000001052f7824 */ /* 0x000fe200078e0200 */
[----:B------:R-:W-:Y:S06]  /*a460*/  BRA.DIV UR5, `(.L_x_1610) ;  /* 0x0000003e05887947 */ /* 0x000fec000b800000 */
[----:B------:R-:W-:-:S13]  /*a470*/  VOTE.ALL P5, P5 ;  /* 0x0000000000ff7806 */ /* 0x000fda00028a0000 */
.L_x_1796:
[----:B------:R-:W-:Y:S05]  /*a480*/  @!P5 BRA `(.L_x_1611) ;  /* 0x0000000400c4d947 */ /* 0x000fea0003800000 */
.L_x_1625:
[----:B------:R-:W-:-:S07]  /*a490*/  IMAD.WIDE R28, R47, 0x10, R30 ;  /* 0x000000102f1c7825 */ /* 0x000fce00078e021e */
.L_x_1613:
[----:B------:R-:W4:Y:S01]  /*a4a0*/  LD.E.128.STRONG.GPU R4, desc[UR8][R28.64+-0x200] ;  /* 0xfffe00081c047980 */ /* 0x000f22000c10fd00 */
[----:B------:R-:W-:Y:S05]  /*a4b0*/  YIELD ;  /* 0x0000000000007946 */ /* 0x000fea0003800000 */
[----:B------:R-:W-:Y:S01]  /*a4c0*/  UMOV UR5, 0xffffffff ;  /* 0xffffffff00057882 */ /* 0x000fe20000000000 */
[----:B----4-:R-:W-:Y:S02]  /*a4d0*/  ISETP.NE.AND P4, PT, R5, 0x63, PT ;  /* 0x000000630500780c */ /* 0x010fe40003f85270 */
[----:B------:R-:W-:Y:S11]  /*a4e0*/  BRA.DIV UR5, `(.L_x_1612) ;  /* 0x0000003e05847947 */ /* 0x000ff6000b800000 */
[----:B------:R-:W-:-:S13]  /*a4f0*/  VOTE.ANY P4, !P4 ;  /* 0x0000000000ff7806 */ /* 0x000fda0006080100 */
.L_x_1799:
        /* <DEDUP_REMOVED lines=11> */
[----:B0-----:R0:W4:Y:S04]  /*a5b0*/  SHFL.DOWN PT, R28, R4, 0x1, R29 ;  /* 0x08200000041c7989 */ /* 0x00112800000e001d */
[----:B------:R0:W0:Y:S04]  /*a5c0*/  SHFL.DOWN PT, R48, R49, 0x1, R29 ;  /* 0x0820000031307989 */ /* 0x00002800000e001d */
[----:B------:R0:W0:Y:S02]  /*a5d0*/  SHFL.DOWN PT, R51, R42, 0x1, R29 ;  /* 0x082000002a337989 */ /* 0x00002400000e001d */
.L_x_1805:
        /* <DEDUP_REMOVED lines=11> */
.L_x_1808:
[----:B------:R-:W-:Y:S01]  /*a690*/  UMOV UR5, 0xffffffff ;  /* 0xffffffff00057882 */ /* 0x000fe20000000000 */
[----:B------:R-:W-:Y:S02]  /*a6a0*/  @!P5 IMAD.MOV.U32 R42, RZ, RZ, R51 ;  /* 0x000000ffff2ad224 */ /* 0x000fe400078e0033 */
[----:B------:R-:W-:Y:S05]  /*a6b0*/  BRA.DIV UR5, `(.L_x_1616) ;  /* 0x0000003e05c07947 */ /* 0x000fea000b800000 */
[----:B------:R0:W4:Y:S04]  /*a6c0*/  SHFL.DOWN PT, R48, R49, 0x2, R29 ;  /* 0x0840000031307989 */ /* 0x00012800000e001d */
[----:B------:R0:W0:Y:S04]  /*a6d0*/  SHFL.DOWN PT, R51, R42, 0x2, R29 ;  /* 0x084000002a337989 */ /* 0x00002800000e001d */
[----:B------:R0:W0:Y:S02]  /*a6e0*/  SHFL.DOWN PT, R28, R4, 0x2, R29 ;  /* 0x08400000041c7989 */ /* 0x00002400000e001d */
.L_x_1813:
[----:B------:R-:W-:Y:S01]  /*a6f0*/  ISETP.GT.AND P5, PT, R43, R29, PT ;  /* 0x0000001d2b00720c */ /* 0x000fe20003fa4270 */
[----:B------:R-:W-:Y:S01]  /*a700*/  UMOV UR5, 0xffffffff ;  /* 0xffffffff00057882 */ /* 0x000fe20000000000 */
[----:B------:R-:W-:-:S11]  /*a710*/  PLOP3.LUT P4, PT, PT, PT, PT, 0x80, 0x8 ;  /* 0x000000000008781c */ /* 0x000fd60003f8f070 */
[----:B------:R-:W-:-:S04]  /*a720*/  @!P5 ISETP.NE.U32.AND P6, PT, R49, RZ, PT ;  /* 0x000000ff3100d20c */ /* 0x000fc80003fc5070 */
[----:B------:R-:W-:-:S04]  /*a730*/  @!P5 ISETP.NE.AND.EX P6, PT, R42, RZ, PT, P6 ;  /* 0x000000ff2a00d20c */ /* 0x000fc80003fc5360 */
[----:B------:R-:W-:Y:S02]  /*a740*/  @!P5 PLOP3.LUT P4, PT, P6, PT, PT, 0x80, 0x8 ;  /* 0x000000000008d81c */ /* 0x000fe4000378f070 */
[----:B----4-:R-:W-:-:S05]  /*a750*/  @!P5 IADD3 R48, P6, PT, R48, R49, RZ ;  /* 0x000000313030d210 */ /* 0x010fca0007fde0ff */
[----:B0-----:R-:W-:Y:S02]  /*a760*/  @!P5 IMAD.X R51, R51, 0x1, R42, P6 ;  /* 0x000000013333d824 */ /* 0x001fe400030e062a */
[----:B------:R-:W-:-:S04]  /*a770*/  @!P5 IMAD.MOV.U32 R49, RZ, RZ, R48 ;  /* 0x000000ffff31d224 */ /* 0x000fc800078e0030 */
[----:B------:R-:W-:Y:S01]  /*a780*/  @!P4 FADD R4, R4, R28 ;  /* 0x0000001c0404c221 */ /* 0x000fe20000000000 */
[----:B------:R-:W-:Y:S06]  /*a790*/  BRA.DIV UR5, `(.L_x_1617) ;  /* 0x0000003e05dc7947 */ /* 0x000fec000b800000 */
.L_x_1816:
[----:B------:R-:W-:Y:S01]  /*a7a0*/  UMOV UR5, 0xffffffff ;  /* 0xffffffff00057882 */ /* 0x000fe20000000000 */
[----:B------:R-:W-:Y:S02]  /*a7b0*/  @!P5 IMAD.MOV.U32 R42, RZ, RZ, R51 ;  /* 0x000000ffff2ad224 */ /* 0x000fe400078e0033 */
[----:B------:R-:W-:Y:S05]  /*a7c0*/  BRA.DIV UR5, `(.L_x_1618) ;  /* 0x0000003e05f07947 */ /* 0x000fea000b800000 */
[----:B------:R0:W4:Y:S04]  /*a7d0*/  SHFL.DOWN PT, R48, R49, 0x4, R29 ;  /* 0x0880000031307989 */ /* 0x00012800000e001d */
[----:B------:R0:W0:Y:S04]  /*a7e0*/  SHFL.DOWN PT, R51, R42, 0x4, R29 ;  /* 0x088000002a337989 */ /* 0x00002800000e001d */
[----:B------:R0:W0:Y:S02]  /*a7f0*/  SHFL.DOWN PT, R28, R4, 0x4, R29 ;  /* 0x08800000041c7989 */ /* 0x00002400000e001d */
.L_x_1821:
        /* <DEDUP_REMOVED lines=11> */
.L_x_1824:
[----:B------:R-:W-:Y:S01]  /*a8b0*/  UMOV UR5, 0xffffffff ;  /* 0xffffffff00057882 */ /* 0x000fe20000000000 */
[----:B------:R-:W-:Y:S02]  /*a8c0*/  @!P5 IMAD.MOV.U32 R42, RZ, RZ, R51 ;  /* 0x000000ffff2ad224 */ /* 0x000fe400078e0033 */
[----:B------:R-:W-:Y:S05]  /*a8d0*/  BRA.DIV UR5, `(.L_x_1620) ;  /* 0x0000004205207947 */ /* 0x000fea000b800000 */
[----:B------:R0:W4:Y:S04]  /*a8e0*/  SHFL.DOWN PT, R48, R49, 0x8, R29 ;  /* 0x0900000031307989 */ /* 0x00012800000e001d */
[----:B------:R0:W0:Y:S04]  /*a8f0*/  SHFL.DOWN PT, R51, R42, 0x8, R29 ;  /* 0x090000002a337989 */ /* 0x00002800000e001d */
[----:B------:R0:W0:Y:S02]  /*a900*/  SHFL.DOWN PT, R28, R4, 0x8, R29 ;  /* 0x09000000041c7989 */ /* 0x00002400000e001d */
.L_x_1829:
        /* <DEDUP_REMOVED lines=11> */
.L_x_1832:
[----:B------:R-:W-:Y:S01]  /*a9c0*/  UMOV UR5, 0xffffffff ;  /* 0xffffffff00057882 */ /* 0x000fe20000000000 */
[----:B------:R-:W-:Y:S02]  /*a9d0*/  @!P5 IMAD.MOV.U32 R42, RZ, RZ, R51 ;  /* 0x000000ffff2ad224 */ /* 0x000fe400078e0033 */
[----:B------:R-:W-:Y:S05]  /*a9e0*/  BRA.DIV UR5, `(.L_x_1622) ;  /* 0x0000004205507947 */ /* 0x000fea000b800000 */
[----:B------:R0:W4:Y:S01]  /*a9f0*/  SHFL.DOWN PT, R48, R49, 0x10, R29 ;  /* 0x0a00000031307989 */ /* 0x00012200000e001d */
[----:B------:R-:W-:-:S03]  /*aa00*/  VIADD R50, R34, 0x10 ;  /* 0x0000001022327836 */ /* 0x000fc60000000000 */
[----:B------:R0:W0:Y:S04]  /*aa10*/  SHFL.DOWN PT, R51, R42, 0x10, R29 ;  /* 0x0a0000002a337989 */ /* 0x00002800000e001d */
[----:B------:R0:W0:Y:S02]  /*aa20*/  SHFL.DOWN PT, R28, R4, 0x10, R29 ;  /* 0x0a000000041c7989 */ /* 0x00002400000e001d */
.L_x_1837:
[----:B------:R-:W-:Y:S01]  /*aa30*/  ISETP.GT.AND P5, PT, R50, R29, PT ;  /* 0x0000001d3200720c */ /* 0x000fe20003fa4270 */
[----:B------:R-:W-:Y:S01]  /*aa40*/  UMOV UR5, 0xffffffff ;  /* 0xffffffff00057882 */ /* 0x000fe20000000000 */
[----:B------:R-:W-:-:S11]  /*aa50*/  PLOP3.LUT P4, PT, PT, PT, PT, 0x80, 0x8 ;  /* 0x000000000008781c */ /* 0x000fd60003f8f070 */
[----:B------:R-:W-:-:S04]  /*aa60*/  @!P5 ISETP.NE.U32.AND P6, PT, R49, RZ, PT ;  /* 0x000000ff3100d20c */ /* 0x000fc80003fc5070 */
[----:B------:R-:W-:-:S04]  /*aa70*/  @!P5 ISETP.NE.AND.EX P6, PT, R42, RZ, PT, P6 ;  /* 0x000000ff2a00d20c */ /* 0x000fc80003fc5360 */
[----:B------:R-:W-:-:S13]  /*aa80*/  @!P5 PLOP3.LUT P4, PT, P6, PT, PT, 0x80, 0x8 ;  /* 0x000000000008d81c */ /* 0x000fda000378f070 */
[----:B0-----:R-:W-:Y:S01]  /*aa90*/  @!P4 FADD R4, R4, R28 ;  /* 0x0000001c0404c221 */ /* 0x001fe20000000000 */
[----:B----4-:R-:W-:-:S05]  /*aaa0*/  @!P5 IADD3 R48, P4, PT, R48, R49, RZ ;  /* 0x000000313030d210 */ /* 0x010fca0007f9e0ff */
[----:B------:R-:W-:Y:S01]  /*aab0*/  @!P5 IMAD.X R51, R51, 0x1, R42, P4 ;  /* 0x000000013333d824 */ /* 0x000fe200020e062a */
[----:B------:R-:W-:Y:S01]  /*aac0*/  ISETP.NE.U32.AND P4, PT, R38, RZ, PT ;  /* 0x000000ff2600720c */ /* 0x000fe20003f85070 */
[----:B------:R-:W-:Y:S02]  /*aad0*/  @!P5 IMAD.MOV.U32 R49, RZ, RZ, R48 ;  /* 0x000000ffff31d224 */ /* 0x000fe400078e0030 */
[----:B------:R-:W-:Y:S01]  /*aae0*/  @!P5 IMAD.MOV.U32 R42, RZ, RZ, R51 ;  /* 0x000000ffff2ad224 */ /* 0x000fe200078e0033 */
[----:B------:R-:W-:Y:S02]  /*aaf0*/  ISETP.NE.AND.EX P4, PT, R41, RZ, PT, P4 ;  /* 0x000000ff2900720c */ /* 0x000fe40003f85340 */
[----:B------:R-:W-:-:S11]  /*ab00*/  ISETP.NE.AND P5, PT, R5, 0x65, PT ;  /* 0x000000650500780c */ /* 0x000fd60003fa5270 */
[----:B------:R-:W-:Y:S01]  /*ab10*/  @!P4 FADD R44, R4, R44 ;  /* 0x0000002c042cc221 */ /* 0x000fe20000000000 */
[----:B------:R-:W-:-:S05]  /*ab20*/  IADD3 R38, P4, PT, R38, R49, RZ ;  /* 0x0000003126267210 */ /* 0x000fca0007f9e0ff */
[----:B------:R-:W-:Y:S01]  /*ab30*/  IMAD.X R41, R41, 0x1, R42, P4 ;  /* 0x0000000129297824 */ /* 0x000fe200020e062a */
[----:B------:R-:W-:Y:S07]  /*ab40*/  BRA.DIV UR5, `(.L_x_1623) ;  /* 0x0000004205507947 */ /* 0x000fee000b800000 */
.L_x_1840:
[----:B------:R-:W-:Y:S01]  /*ab50*/  UMOV UR5, 0xffffffff ;  /* 0xffffffff00057882 */ /* 0x000fe20000000000 */
[----:B------:R-:W-:Y:S02]  /*ab60*/  VIADD R47, R47, 0xffffffe0 ;  /* 0xffffffe02f2f7836 */ /* 0x000fe40000000000 */
[----:B------:R-:W-:Y:S05]  /*ab70*/  BRA.DIV UR5, `(.L_x_1624) ;  /* 0x0000004205647947 */ /* 0x000fea000b800000 */
[----:B------:R-:W-:-:S13]  /*ab80*/  VOTE.ALL P5, P5 ;  /* 0x0000000000ff7806 */ /* 0x000fda00028a0000 */
.L_x_1843:
[----:B------:R-:W-:Y:S05]  /*ab90*/  @P5 BRA `(.L_x_1625) ;  /* 0xfffffff8003c5947 */ /* 0x000fea000383ffff */
.L_x_1611:
[----:B------:R-:W0:Y:S01]  /*aba0*/  S2R R2, SR_TID.X ;  /* 0x0000000000027919 */ /* 0x000e220000002100 */
[----:B------:R-:W-:Y:S01]  /*abb0*/  BSSY.RECONVERGENT B0, `(.L_x_1626) ;  /* 0x0000016000007945 */ /* 0x000fe20003800200 */
[----:B------:R-:W-:Y:S01]  /*abc0*/  IMAD.MOV.U32 R39, RZ, RZ, R41 ;  /* 0x000000ffff277224 */ /* 0x000fe200078e0029 */
[----:B0-----:R-:W-:-:S13]  /*abd0*/  ISETP.NE.AND P4, PT, R2, RZ, PT ;  /* 0x000000ff0200720c */ /* 0x001fda0003f85270 */
[----:B------:R-:W-:Y:S05]  /*abe0*/  @P4 BRA `(.L_x_1627) ;  /* 0x0000000000484947 */ /* 0x000fea0003800000 */
[----:B------:R-:W0:Y:S01]  /*abf0*/  S2UR UR6, SR_CgaCtaId ;  /* 0x00000000000679c3 */ /* 0x000e220000008800 */
[----:B------:R-:W-:Y:S01]  /*ac00*/  ISETP.NE.U32.AND P4, PT, R37, RZ, PT ;  /* 0x000000ff2500720c */ /* 0x000fe20003f85070 */
[----:B------:R-:W-:Y:S01]  /*ac10*/  FADD R2, R35, R44 ;  /* 0x0000002c23027221 */ /* 0x000fe20000000000 */
[----:B------:R-:W-:Y:S01]  /*ac20*/  IADD3 R6, P5, PT, R38, R37, RZ ;  /* 0x0000002526067210 */ /* 0x000fe20007fbe0ff */
[----:B------:R-:W-:Y:S01]  /*ac30*/  UMOV UR5, 0x400 ;  /* 0x0000040000057882 */ /* 0x000fe20000000000 */
[----:B------:R-:W-:-:S03]  /*ac40*/  ISETP.NE.AND.EX P4, PT, R36, RZ, PT, P4 ;  /* 0x000000ff2400720c */ /* 0x000fc60003f85340 */
[----:B------:R-:W4:Y:S01]  /*ac50*/  LDC.64 R4, c[0x0][0x3a8] ;  /* 0x0000ea00ff047b82 */ /* 0x000f220000000a00 */
[----:B------:R-:W-:Y:S01]  /*ac60*/  FSEL R2, R2, R35, !P4 ;  /* 0x0000002302027208 */ /* 0x000fe20006000000 */
[----:B------:R-:W-:Y:S01]  /*ac70*/  IMAD.X R7, R39, 0x1, R36, P5 ;  /* 0x0000000127077824 */ /* 0x000fe200028e0624 */
[----:B0-----:R-:W-:Y:S01]  /*ac80*/  ULEA UR5, UR6, UR5, 0x18 ;  /* 0x0000000506057291 */ /* 0x001fe2000f8ec0ff */
[----:B----4-:R-:W-:-:S04]  /*ac90*/  IMAD.WIDE.U32 R28, R0, 0x10, R4 ;  /* 0x00000010001c7825 */ /* 0x010fc800078e0004 */
[----:B------:R-:W-:Y:S02]  /*aca0*/  IMAD.MOV.U32 R4, RZ, RZ, R2 ;  /* 0x000000ffff047224 */ /* 0x000fe400078e0002 */
[----:B------:R-:W-:-:S05]  /*acb0*/  IMAD.MOV.U32 R5, RZ, RZ, 0x65 ;  /* 0x00000065ff057424 */ /* 0x000fca00078e00ff */
[----:B------:R0:W-:Y:S04]  /*acc0*/  ST.E.128.STRONG.GPU desc[UR8][R28.64+0x200], R4 ;  /* 0x000200041c007985 */ /* 0x0001e8000c10fd08 */
[----:B------:R0:W-:Y:S04]  /*acd0*/  STS.64 [UR5+0xb8], R6 ;  /* 0x0000b806ff007988 */ /* 0x0001e80008000a05 */
[----:B------:R0:W-:Y:S04]  /*ace0*/  STS [UR5+0xc0], R2 ;  /* 0x0000c002ff007988 */ /* 0x0001e80008000805 */
[----:B------:R0:W-:Y:S04]  /*acf0*/  STS.64 [UR5+0xa8], R38 ;  /* 0x0000a826ff007988 */ /* 0x0001e80008000a05 */
[----:B------:R0:W-:Y:S02]  /*ad00*/  STS [UR5+0xb0], R44 ;  /* 0x0000b02cff007988 */ /* 0x0001e40008000805 */
.L_x_1627:
[----:B------:R-:W-:Y:S05]  /*ad10*/  BSYNC.RECONVERGENT B0 ;  /* 0x0000000000007941 */ /* 0x000fea0003800200 */
.L_x_1626:
[----:B------:R-:W-:-:S13]  /*ad20*/  ISETP.NE.AND P4, PT, R34, RZ, PT ;  /* 0x000000ff2200720c */ /* 0x000fda0003f85270 */
[----:B0-----:R-:W0:Y:S01]  /*ad30*/  @!P4 S2R R5, SR_CgaCtaId ;  /* 0x000000000005c919 */ /* 0x001e220000008800 */
[----:B------:R-:W-:Y:S01]  /*ad40*/  @!P4 MOV R0, 0x400 ;  /* 0x000004000000c802 */ /* 0x000fe20000000f00 */
[----:B-1----:R-:W-:Y:S02]  /*ad50*/  @!P4 IMAD.MOV.U32 R32, RZ, RZ, R38 ;  /* 0x000000ffff20c224 */ /* 0x002fe400078e0026 */
[----:B--2---:R-:W-:Y:S02]  /*ad60*/  @!P4 IMAD.MOV.U32 R27, RZ, RZ, R39 ;  /* 0x000000ffff1bc224 */ /* 0x004fe400078e0027 */
[----:B---3--:R-:W-:Y:S01]  /*ad70*/  @!P4 IMAD.MOV.U32 R25, RZ, RZ, R44 ;  /* 0x000000ffff19c224 */ /* 0x008fe200078e002c */
[----:B0-----:R-:W-:-:S05]  /*ad80*/  @!P4 LEA R5, R5, R0, 0x18 ;  /* 0x000000000505c211 */ /* 0x001fca00078ec0ff */
[----:B------:R1:W-:Y:S04]  /*ad90*/  @!P4 STS.64 [R5+0x88], R38 ;  /* 0x000088260500c388 */ /* 0x0003e80000000a00 */
[----:B------:R1:W-:Y:S02]  /*ada0*/  @!P4 STS [R5+0x90], R44 ;  /* 0x0000902c0500c388 */ /* 0x0003e40000000800 */
.L_x_1595:
[----:B------:R-:W2:Y:S01]  /*adb0*/  S2R R31, SR_TID.X ;  /* 0x00000000001f7919 */ /* 0x000ea20000002100 */
[----:B------:R-:W-:Y:S01]  /*adc0*/  ISETP.NE.AND P4, PT, R24, R8, PT ;  /* 0x000000081800720c */ /* 0x000fe20003f85270 */
[----:B------:R-:W-:Y:S05]  /*add0*/  WARPSYNC.ALL ;  /* 0x0000000000007948 */ /* 0x000fea0003800000 */
[----:B------:R-:W-:Y:S01]  /*ade0*/  BAR.SYNC.DEFER_BLOCKING 0x0 ;  /* 0x0000000000007b1d */ /* 0x000fe20000010000 */
[----:B------:R-:W-:-:S04]  /*adf0*/  ISETP.NE.AND P6, PT, R40, RZ, PT ;  /* 0x000000ff2800720c */ /* 0x000fc80003fc5270 */
[----:B------:R-:W-:Y:S01]  /*ae00*/  SEL R47, RZ, 0x1, !P6 ;  /* 0x00000001ff2f7807 */ /* 0x000fe20007000000 */
[----:B------:R-:W-:Y:S01]  /*ae10*/  BSSY.RECONVERGENT B0, `(.L_x_1628) ;  /* 0x0000011000007945 */ /* 0x000fe20003800200 */
[----:B--2---:R-:W-:-:S05]  /*ae20*/  IMAD R28, R31, 0x9, RZ ;  /* 0x000000091f1c7824 */ /* 0x004fca00078e02ff */
[----:B------:R-:W-:-:S04]  /*ae30*/  ISETP.EQ.U32.AND P5, PT, R3, R28, PT ;  /* 0x0000001c0300720c */ /* 0x000fc80003fa2070 */
[----:B------:R-:W-:Y:S02]  /*ae40*/  ISETP.EQ.OR.EX P4, PT, R26, RZ, P4, P5 ;  /* 0x000000ff1a00720c */ /* 0x000fe40002782750 */
[----:B------:R-:W-:Y:S02]  /*ae50*/  ISETP.NE.AND P5, PT, R31, RZ, PT ;  /* 0x000000ff1f00720c */ /* 0x000fe40003fa5270 */
[----:B------:R-:W-:-:S11]  /*ae60*/  SEL R49, RZ, 0x1, !P4 ;  /* 0x00000001ff317807 */ /* 0x000fd60006000000 */
[----:B------:R-:W-:Y:S05]  /*ae70*/  @!P5 BRA `(.L_x_1629) ;  /* 0x000000000028d947 */ /* 0x000fea0003800000 */
[----:B------:R-:W2:Y:S01]  /*ae80*/  S2UR UR6, SR_CgaCtaId ;  /* 0x00000000000679c3 */ /* 0x000ea20000008800 */
[----:B------:R-:W-:Y:S01]  /*ae90*/  UMOV UR5, 0x400 ;  /* 0x0000040000057882 */ /* 0x000fe20000000000 */
[----:B------:R-:W-:-:S04]  /*aea0*/  ISETP.NE.U32.AND P5, PT, R32, RZ, PT ;  /* 0x000000ff2000720c */ /* 0x000fc80003fa5070 */
[----:B------:R-:W-:Y:S01]  /*aeb0*/  ISETP.NE.AND.EX P5, PT, R27, RZ, PT, P5 ;  /* 0x000000ff1b00720c */ /* 0x000fe20003fa5350 */
[----:B--2---:R-:W-:-:S09]  /*aec0*/  ULEA UR5, UR6, UR5, 0x18 ;  /* 0x0000000506057291 */ /* 0x004fd2000f8ec0ff */
[----:B------:R-:W2:Y:S04]  /*aed0*/  LDS R0, [UR5+0x90] ;  /* 0x00009005ff007984 */ /* 0x000ea80008000800 */
[----:B01----:R-:W0:Y:S01]  /*aee0*/  LDS.64 R4, [UR5+0x88] ;  /* 0x00008805ff047984 */ /* 0x003e220008000a00 */
[----:B--2---:R-:W-:Y:S01]  /*aef0*/  @!P5 FADD R25, R25, R0 ;  /* 0x000000001919d221 */ /* 0x004fe20000000000 */
[----:B0-----:R-:W-:-:S05]  /*af00*/  IADD3 R32, P5, PT, R4, R32, RZ ;  /* 0x0000002004207210 */ /* 0x001fca0007fbe0ff */
[----:B------:R-:W-:-:S08]  /*af10*/  IMAD.X R27, R5, 0x1, R27, P5 ;  /* 0x00000001051b7824 */ /* 0x000fd000028e061b */
.L_x_1629:
[----:B------:R-:W-:Y:S05]  /*af20*/  BSYNC.RECONVERGENT B0 ;  /* 0x0000000000007941 */ /* 0x000fea0003800200 */
.L_x_1628:
[----:B------:R-:W2:Y:S01]  /*af30*/  S2UR UR5, SR_CgaCtaId ;  /* 0x00000000000579c3 */ /* 0x000ea20000008800 */
[----:B------:R-:W-:Y:S01]  /*af40*/  IADD3 R47, P5, P6, R32, R47, R49 ;  /* 0x0000002f202f7210 */ /* 0x000fe20007ebe031 */
[C---:B------:R-:W-:Y:S01]  /*af50*/  VIADD R0, R28.reuse, 0x5 ;  /* 0x000000051c007836 */ /* 0x040fe20000000000 */
[----:B------:R-:W-:Y:S01]  /*af60*/  UMOV UR4, 0x400 ;  /* 0x0000040000047882 */ /* 0x000fe20000000000 */
[----:B------:R-:W-:Y:S01]  /*af70*/  @!P4 FADD R9, R9, R25 ;  /* 0x000000190909c221 */ /* 0x000fe20000000000 */
[----:B-1----:R-:W-:Y:S01]  /*af80*/  IADD3.X R44, PT, PT, R27, RZ, RZ, P5, P6 ;  /* 0x000000ff1b2c7210 */ /* 0x002fe20002fec4ff */
[----:B------:R-:W-:Y:S01]  /*af90*/  VIADD R36, R28, 0x7 ;  /* 0x000000071c247836 */ /* 0x000fe20000000000 */
[----:B------:R-:W-:Y:S01]  /*afa0*/  IADD3 R49, P5, PT, R32, R49, RZ ;  /* 0x0000003120317210 */ /* 0x000fe20007fbe0ff */
[----:B------:R-:W-:Y:S01]  /*afb0*/  BSSY.RECONVERGENT B0, `(.L_x_1630) ;  /* 0x0000122000007945 */ /* 0x000fe20003800200 */
[----:B------:R-:W-:Y:S02]  /*afc0*/  ISETP.NE.AND P6, PT, R40, RZ, PT ;  /* 0x000000ff2800720c */ /* 0x000fe40003fc5270 */
[----:B------:R-:W-:Y:S01]  /*afd0*/  ISETP.EQ.U32.AND P4, PT, R3, R0, PT ;  /* 0x000000000300720c */ /* 0x000fe20003f82070 */
[----:B------:R-:W-:Y:S01]  /*afe0*/  IMAD.X R46, RZ, RZ, R27, P5 ;  /* 0x000000ffff2e7224 */ /* 0x000fe200028e061b */
[----:B------:R-:W-:-:S02]  /*aff0*/  ISETP.NE.AND P5, PT, R16, R18, PT ;  /* 0x000000121000720c */ /* 0x000fc40003fa5270 */
[----:B------:R-:W-:Y:S02]  /*b000*/  SEL R0, RZ, 0x1, !P0 ;  /* 0x00000001ff007807 */ /* 0x000fe40004000000 */
[----:B------:R-:W-:Y:S02]  /*b010*/  ISETP.EQ.OR.EX P4, PT, R26, RZ, P5, P4 ;  /* 0x000000ff1a00720c */ /* 0x000fe40002f82740 */
[----:B------:R-:W-:Y:S02]  /*b020*/  IADD3 R45, P5, PT, R47, R0, RZ ;  /* 0x000000002f2d7210 */ /* 0x000fe40007fbe0ff */
[----:B------:R-:W-:Y:S01]  /*b030*/  SEL R0, RZ, 0x1, !P1 ;  /* 0x00000001ff007807 */ /* 0x000fe20004800000 */
[----:B------:R-:W-:Y:S01]  /*b040*/  @!P6 FADD R11, R11, R9 ;  /* 0x000000090b0be221 */ /* 0x000fe20000000000 */
[----:B0-----:R-:W-:Y:S01]  /*b050*/  SEL R4, RZ, 0x1, !P2 ;  /* 0x00000001ff047807 */ /* 0x001fe20005000000 */
[----:B--2---:R-:W-:Y:S01]  /*b060*/  ULEA UR4, UR5, UR4, 0x18 ;  /* 0x0000000405047291 */ /* 0x004fe2000f8ec0ff */
[----:B------:R-:W-:Y:S01]  /*b070*/  IMAD.X R42, RZ, RZ, R44, P5 ;  /* 0x000000ffff2a7224 */ /* 0x000fe200028e062c */
[----:B------:R-:W-:Y:S01]  /*b080*/  IADD3 R35, P5, PT, R45, R0, RZ ;  /* 0x000000002d237210 */ /* 0x000fe20007fbe0ff */
[----:B------:R-:W-:Y:S01]  /*b090*/  @!P0 FADD R13, R13, R11 ;  /* 0x0000000b0d0d8221 */ /* 0x000fe20000000000 */
[----:B------:R-:W-:-:S03]  /*b0a0*/  SEL R34, RZ, 0x1, !P4 ;  /* 0x00000001ff227807 */ /* 0x000fc60006000000 */
[----:B------:R-:W-:Y:S01]  /*b0b0*/  IMAD.X R2, RZ, RZ, R42, P5 ;  /* 0x000000ffff027224 */ /* 0x000fe200028e062a */
[----:B------:R-:W-:Y:S01]  /*b0c0*/  IADD3 R37, P5, PT, R35, R4, RZ ;  /* 0x0000000423257210 */ /* 0x000fe20007fbe0ff */
[----:B------:R-:W0:Y:S01]  /*b0d0*/  LDS.64 R6, [UR4+0xc8] ;  /* 0x0000c804ff067984 */ /* 0x000e220008000a00 */
[----:B------:R-:W-:-:S03]  /*b0e0*/  @!P1 FADD R15, R15, R13 ;  /* 0x0000000d0f0f9221 */ /* 0x000fc60000000000 */
[----:B------:R-:W-:Y:S01]  /*b0f0*/  IMAD.X R30, RZ, RZ, R2, P5 ;  /* 0x000000ffff1e7224 */ /* 0x000fe200028e0602 */
[----:B------:R-:W-:Y:S01]  /*b100*/  IADD3 R39, P5, PT, R37, R34, RZ ;  /* 0x0000002225277210 */ /* 0x000fe20007fbe0ff */
[----:B------:R-:W-:Y:S01]  /*b110*/  @!P2 FADD R17, R17, R15 ;  /* 0x0000000f1111a221 */ /* 0x000fe20000000000 */
[----:B------:R-:W1:Y:S03]  /*b120*/  LDS R0, [UR4+0xc0] ;  /* 0x0000c004ff007984 */ /* 0x000e660008000800 */
[----:B------:R-:W-:Y:S01]  /*b130*/  @!P4 FADD R19, R19, R17 ;  /* 0x000000111313c221 */ /* 0x000fe20000000000 */
[----:B------:R-:W-:Y:S01]  /*b140*/  IMAD.X R34, RZ, RZ, R30, P5 ;  /* 0x000000ffff227224 */ /* 0x000fe200028e061e */
[----:B------:R-:W-:Y:S01]  /*b150*/  ISETP.EQ.U32.AND P4, PT, R3, R36, PT ;  /* 0x000000240300720c */ /* 0x000fe20003f82070 */
[----:B------:R-:W2:Y:S01]  /*b160*/  LDS.64 R4, [UR4+0xb8] ;  /* 0x0000b804ff047984 */ /* 0x000ea20008000a00 */
[----:B------:R-:W-:Y:S01]  /*b170*/  ISETP.NE.AND P5, PT, R20, R22, PT ;  /* 0x000000161400720c */ /* 0x000fe20003fa5270 */
[----:B------:R-:W-:Y:S01]  /*b180*/  @!P3 FADD R21, R21, R19 ;  /* 0x000000131515b221 */ /* 0x000fe20000000000 */
[----:B------:R-:W-:-:S02]  /*b190*/  SEL R36, RZ, 0x1, !P3 ;  /* 0x00000001ff247807 */ /* 0x000fc40005800000 */
[----:B------:R-:W-:Y:S02]  /*b1a0*/  ISETP.EQ.OR.EX P4, PT, R26, RZ, P5, P4 ;  /* 0x000000ff1a00720c */ /* 0x000fe40002f82740 */
[----:B------:R-:W-:Y:S02]  /*b1b0*/  IADD3 R41, P5, PT, R39, R36, RZ ;  /* 0x0000002427297210 */ /* 0x000fe40007fbe0ff */
[----:B------:R-:W-:-:S03]  /*b1c0*/  SEL R38, RZ, 0x1, !P4 ;  /* 0x00000001ff267807 */ /* 0x000fc60006000000 */
[----:B------:R-:W-:Y:S01]  /*b1d0*/  IMAD.X R36, RZ, RZ, R34, P5 ;  /* 0x000000ffff247224 */ /* 0x000fe200028e0622 */
[----:B------:R-:W-:-:S05]  /*b1e0*/  IADD3 R43, P5, PT, R41, R38, RZ ;  /* 0x00000026292b7210 */ /* 0x000fca0007fbe0ff */
[----:B------:R-:W-:Y:S02]  /*b1f0*/  IMAD.X R38, RZ, RZ, R36, P5 ;  /* 0x000000ffff267224 */ /* 0x000fe400028e0624 */
[----:B------:R-:W-:Y:S01]  /*b200*/  @!P4 FADD R23, R23, R21 ;  /* 0x000000151717c221 */ /* 0x000fe20000000000 */
[----:B0-----:R-:W-:-:S04]  /*b210*/  ISETP.GE.U32.AND P5, PT, R6, 0x101, PT ;  /* 0x000001010600780c */ /* 0x001fc80003fa6070 */
[----:B------:R-:W-:-:S13]  /*b220*/  ISETP.GE.AND.EX P5, PT, R7, RZ, PT, P5 ;  /* 0x000000ff0700720c */ /* 0x000fda0003fa6350 */
[----:B-12---:R-:W-:Y:S05]  /*b230*/  @!P5 BRA `(.L_x_1631) ;  /* 0x000000080008d947 */ /* 0x006fea0003800000 */
[----:B------:R-:W-:Y:S01]  /*b240*/  ISETP.NE.U32.AND P5, PT, R3, R28, PT ;  /* 0x0000001c0300720c */ /* 0x000fe20003fa5070 */
[----:B------:R-:W-:Y:S01]  /*b250*/  IMAD.MOV.U32 R2, RZ, RZ, 0x9 ;  /* 0x00000009ff027424 */ /* 0x000fe200078e00ff */
[----:B------:R-:W0:Y:S01]  /*b260*/  LDS.64 R28, [UR4+0xa8] ;  /* 0x0000a804ff1c7984 */ /* 0x000e220008000a00 */
[----:B------:R-:W-:Y:S01]  /*b270*/  ISETP.NE.AND P6, PT, R24, R8, PT ;  /* 0x000000081800720c */ /* 0x000fe20003fc5270 */
[----:B------:R-:W1:Y:S01]  /*b280*/  LDCU.128 UR16, c[0x0][0x390] ;  /* 0x00007200ff1077ac */ /* 0x000e620008000c00 */
[CC--:B------:R-:W-:Y:S01]  /*b290*/  IMAD R30, R31.reuse, R2.reuse, 0x5 ;  /* 0x000000051f1e7424 */ /* 0x0c0fe200078e0202 */
[----:B------:R-:W-:Y:S01]  /*b2a0*/  BSSY.RECONVERGENT B1, `(.L_x_1632) ;  /* 0x000007a000017945 */ /* 0x000fe20003800200 */
[----:B------:R-:W-:Y:S01]  /*b2b0*/  BAR.SYNC.DEFER_BLOCKING 0x0 ;  /* 0x0000000000007b1d */ /* 0x000fe20000010000 */
[----:B------:R-:W-:Y:S01]  /*b2c0*/  ISETP.NE.AND.EX P5, PT, R26, RZ, !P6, P5 ;  /* 0x000000ff1a00720c */ /* 0x000fe200077a5350 */
[----:B------:R-:W-:Y:S01]  /*b2d0*/  IMAD R2, R31, R2, 0x8 ;  /* 0x000000081f027424 */ /* 0x000fe200078e0202 */
[----:B------:R-:W-:-:S11]  /*b2e0*/  ISETP.NE.AND P6, PT, R40, RZ, PT ;  /* 0x000000ff2800720c */ /* 0x000fd60003fc5270 */
        /* <DEDUP_REMOVED lines=10> */
[--C-:B------:R-:W-:Y:S01]  /*b390*/  @P3 IMAD.IADD R39, R39, 0x1, -R28.reuse ;  /* 0x0000000127273824 */ /* 0x100fe200078e0a1c */
[----:B------:R-:W-:Y:S01]  /*b3a0*/  @P1 LEA R45, R45, UR4, 0x3 ;  /* 0x000000042d2d1c11 */ /* 0x000fe2000f8e18ff */
[----:B------:R0:W-:Y:S01]  /*b3b0*/  @P6 STS.64 [R49], R8 ;  /* 0x0000000831006388 */ /* 0x0001e20000000a00 */
[----:B------:R-:W-:Y:S01]  /*b3c0*/  ISETP.NE.AND P6, PT, R16, R18, PT ;  /* 0x000000121000720c */ /* 0x000fe20003fc5270 */
[----:B------:R-:W-:Y:S01]  /*b3d0*/  @P4 IMAD.IADD R41, R41, 0x1, -R28 ;  /* 0x0000000129294824 */ /* 0x000fe200078e0a1c */
[----:B------:R-:W-:Y:S01]  /*b3e0*/  @P2 LEA R35, R35, UR4, 0x3 ;  /* 0x0000000423232c11 */ /* 0x000fe2000f8e18ff */
[----:B------:R0:W-:Y:S01]  /*b3f0*/  @P0 STS.64 [R47], R10 ;  /* 0x0000000a2f000388 */ /* 0x0001e20000000a00 */
[----:B------:R-:W-:-:S02]  /*b400*/  ISETP.NE.AND.EX P5, PT, R26, RZ, !P6, P5 ;  /* 0x000000ff1a00720c */ /* 0x000fc400077a5350 */
[----:B------:R-:W-:Y:S01]  /*b410*/  ISETP.NE.U32.AND P0, PT, R3, R2, PT ;  /* 0x000000020300720c */ /* 0x000fe20003f05070 */
[----:B------:R0:W-:Y:S01]  /*b420*/  @P1 STS.64 [R45], R12 ;  /* 0x0000000c2d001388 */ /* 0x0001e20000000a00 */
[----:B------:R-:W-:Y:S02]  /*b430*/  ISETP.NE.AND P6, PT, R22, R33, PT ;  /* 0x000000211600720c */ /* 0x000fe40003fc5270 */
[----:B------:R-:W-:Y:S01]  /*b440*/  @P3 LEA R39, R39, UR4, 0x3 ;  /* 0x0000000427273c11 */ /* 0x000fe2000f8e18ff */
[----:B------:R0:W-:Y:S01]  /*b450*/  @P2 STS.64 [R35], R14 ;  /* 0x0000000e23002388 */ /* 0x0001e20000000a00 */
[----:B------:R-:W-:Y:S02]  /*b460*/  ISETP.NE.AND.EX P0, PT, R26, RZ, !P6, P0 ;  /* 0x000000ff1a00720c */ /* 0x000fe40007705300 */
[----:B------:R-:W-:-:S03]  /*b470*/  @P4 LEA R41, R41, UR4, 0x3 ;  /* 0x0000000429294c11 */ /* 0x000fc6000f8e18ff */
[----:B------:R-:W-:-:S05]  /*b480*/  @!P5 IMAD.IADD R37, R37, 0x1, -R28 ;  /* 0x000000012525d824 */ /* 0x000fca00078e0a1c */
[----:B------:R-:W-:-:S03]  /*b490*/  @!P5 LEA R37, R37, UR4, 0x3 ;  /* 0x000000042525dc11 */ /* 0x000fc6000f8e18ff */
[----:B------:R-:W-:Y:S02]  /*b4a0*/  @!P0 IMAD.IADD R43, R43, 0x1, -R28 ;  /* 0x000000012b2b8824 */ /* 0x000fe400078e0a1c */
        /* <DEDUP_REMOVED lines=38> */
.L_x_1636:
        /* <DEDUP_REMOVED lines=17> */
.L_x_1635:
[----:B------:R-:W-:Y:S05]  /*b820*/  BSYNC.RECONVERGENT B2 ;  /* 0x0000000000027941 */ /* 0x000fea0003800200 */
.L_x_1634:
[----:B------:R-:W-:Y:S05]  /*b830*/  @!P0 BRA `(.L_x_1633) ;  /* 0x0000000000808947 */ /* 0x000fea0003800000 */
.L_x_1637:
        /* <DEDUP_REMOVED lines=32> */
.L_x_1633:
[----:B------:R-:W-:Y:S05]  /*ba40*/  BSYNC.RECONVERGENT B1 ;  /* 0x0000000000017941 */ /* 0x000fea0003800200 */
.L_x_1632:
[----:B------:R-:W-:Y:S05]  /*ba50*/  BRA `(.L_x_1638) ;  /* 0x0000000400dc7947 */ /* 0x000fea0003800000 */
.L_x_1631:
[----:B------:R-:W-:Y:S01]  /*ba60*/  ISETP.NE.U32.AND P5, PT, R3, R28, PT ;  /* 0x0000001c0300720c */ /* 0x000fe20003fa5070 */
[----:B------:R-:W-:Y:S01]  /*ba70*/  IMAD.MOV.U32 R48, RZ, RZ, 0x9 ;  /* 0x00000009ff307424 */ /* 0x000fe200078e00ff */
[----:B------:R-:W-:Y:S01]  /*ba80*/  ISETP.NE.AND P6, PT, R24, R8, PT ;  /* 0x000000081800720c */ /* 0x000fe20003fc5270 */
[----:B------:R-:W-:Y:S01]  /*ba90*/  BSSY.RECONVERGENT B1, `(.L_x_1639) ;  /* 0x000000d000017945 */ /* 0x000fe20003800200 */
[----:B------:R-:W-:Y:S01]  /*baa0*/  ISETP.NE.AND.EX P5, PT, R26, RZ, PT, P5 ;  /* 0x000000ff1a00720c */ /* 0x000fe20003fa5350 */
[----:B------:R-:W-:-:S12]  /*bab0*/  IMAD R50, R31, R48, 0x5 ;  /* 0x000000051f327424 */ /* 0x000fd800078e0230 */
[----:B------:R-:W-:Y:S05]  /*bac0*/  @!P6 BRA P5, `(.L_x_1640) ;  /* 0x000000000024e947 */ /* 0x000fea0002800000 */
        /* <DEDUP_REMOVED lines=9> */
.L_x_1640:
[----:B------:R-:W-:Y:S05]  /*bb60*/  BSYNC.RECONVERGENT B1 ;  /* 0x0000000000017941 */ /* 0x000fea0003800200 */
.L_x_1639:
[----:B------:R-:W-:Y:S01]  /*bb70*/  ISETP.NE.AND P6, PT, R40, RZ, PT ;  /* 0x000000ff2800720c */ /* 0x000fe20003fc5270 */
[----:B------:R-:W-:Y:S01]  /*bb80*/  BSSY.RECONVERGENT B1, `(.L_x_1641) ;  /* 0x000000d000017945 */ /* 0x000fe20003800200 */
[----:B------:R-:W-:Y:S01]  /*bb90*/  ISETP.NE.U32.AND P5, PT, R3, R50, PT ;  /* 0x000000320300720c */ /* 0x000fe20003fa5070 */
[----:B------:R-:W-:-:S10]  /*bba0*/  IMAD R48, R31, R48, 0x8 ;  /* 0x000000081f307424 */ /* 0x000fd400078e0230 */
[----:B------:R-:W-:Y:S05]  /*bbb0*/  @!P6 BRA `(.L_x_1642) ;  /* 0x000000000024e947 */ /* 0x000fea0003800000 */
        /* <DEDUP_REMOVED lines=9> */
.L_x_1642:
[----:B------:R-:W-:Y:S05]  /*bc50*/  BSYNC.RECONVERGENT B1 ;  /* 0x0000000000017941 */ /* 0x000fea0003800200 */
.L_x_1641:
[----:B------:R-:W-:Y:S01]  /*bc60*/  BSSY.RECONVERGENT B1, `(.L_x_1643) ;  /* 0x000000c000017945 */ /* 0x000fe20003800200 */
[----:B------:R-:W-:-:S03]  /*bc70*/  ISETP.NE.U32.AND P6, PT, R3, R48, PT ;  /* 0x000000300300720c */ /* 0x000fc60003fc5070 */
[----:B------:R-:W-:Y:S10]  /*bc80*/  @!P0 BRA `(.L_x_1644) ;  /* 0x0000000000248947 */ /* 0x000ff40003800000 */
        /* <DEDUP_REMOVED lines=9> */
.L_x_1644:
[----:B------:R-:W-:Y:S05]  /*bd20*/  BSYNC.RECONVERGENT B1 ;  /* 0x0000000000017941 */ /* 0x000fea0003800200 */
.L_x_1643:
[----:B------:R-:W-:Y:S04]  /*bd30*/  BSSY.RECONVERGENT B1, `(.L_x_1645) ;  /* 0x000000b000017945 */ /* 0x000fe80003800200 */
[----:B------:R-:W-:Y:S05]  /*bd40*/  @!P1 BRA `(.L_x_1646) ;  /* 0x0000000000249947 */ /* 0x000fea0003800000 */
[----:B------:R-:W0:Y:S01]  /*bd50*/  LDCU.128 UR12, c[0x0][0x390] ;  /* 0x00007200ff0c77ac */ /* 0x000e220008000c00 */
[C---:B-12---:R-:W-:Y:S01]  /*bd60*/  IMAD.SHL.U32 R8, R45.reuse, 0x4, RZ ;  /* 0x000000042d087824 */ /* 0x046fe200078e00ff */
[----:B------:R-:W-:-:S04]  /*bd70*/  SHF.L.U64.HI R42, R45, 0x2, R42 ;  /* 0x000000022d2a7819 */ /* 0x000fc8000001022a */
[C---:B0-----:R-:W-:Y:S02]  /*bd80*/  IADD3 R6, P0, PT, R8.reuse, UR12, RZ ;  /* 0x0000000c08067c10 */ /* 0x041fe4000ff1e0ff */
[----:B------:R-:W-:Y:S02]  /*bd90*/  IADD3 R8, P1, PT, R8, UR14, RZ ;  /* 0x0000000e08087c10 */ /* 0x000fe4000ff3e0ff */
[C---:B------:R-:W-:Y:S02]  /*bda0*/  IADD3.X R7, PT, PT, R42.reuse, UR13, RZ, P0, !PT ;  /* 0x0000000d2a077c10 */ /* 0x040fe400087fe4ff */
[----:B------:R-:W-:-:S03]  /*bdb0*/  IADD3.X R9, PT, PT, R42, UR15, RZ, P1, !PT ;  /* 0x0000000f2a097c10 */ /* 0x000fc60008ffe4ff */
[----:B------:R3:W-:Y:S04]  /*bdc0*/  STG.E desc[UR8][R6.64], R12 ;  /* 0x0000000c06007986 */ /* 0x0007e8000c101908 */
[----:B------:R3:W-:Y:S02]  /*bdd0*/  STG.E desc[UR8][R8.64], R13 ;  /* 0x0000000d08007986 */ /* 0x0007e4000c101908 */
.L_x_1646:
[----:B------:R-:W-:Y:S05]  /*bde0*/  BSYNC.RECONVERGENT B1 ;  /* 0x0000000000017941 */ /* 0x000fea0003800200 */
.L_x_1645:
[----:B------:R-:W-:Y:S01]  /*bdf0*/  BSSY.RECONVERGENT B1, `(.L_x_1647) ;  /* 0x000000f000017945 */ /* 0x000fe20003800200 */
[----:B------:R-:W-:Y:S02]  /*be00*/  ISETP.NE.AND P1, PT, R16, R18, PT ;  /* 0x000000121000720c */ /* 0x000fe40003f25270 */
[----:B------:R-:W-:Y:S02]  /*be10*/  ISETP.NE.AND P0, PT, R22, R33, PT ;  /* 0x000000211600720c */ /* 0x000fe40003f05270 */
[C---:B------:R-:W-:Y:S02]  /*be20*/  ISETP.NE.AND.EX P5, PT, R26.reuse, RZ, PT, P5 ;  /* 0x000000ff1a00720c */ /* 0x040fe40003fa5350 */
[----:B------:R-:W-:Y:S01]  /*be30*/  ISETP.NE.AND.EX P6, PT, R26, RZ, PT, P6 ;  /* 0x000000ff1a00720c */ /* 0x000fe20003fc5360 */
[----:B------:R-:W-:-:S12]  /*be40*/  @!P2 BRA `(.L_x_1648) ;  /* 0x000000000024a947 */ /* 0x000fd80003800000 */
[----:B------:R-:W0:Y:S01]  /*be50*/  LDCU.128 UR12, c[0x0][0x390] ;  /* 0x00007200ff0c77ac */ /* 0x000e220008000c00 */
[C---:B-123--:R-:W-:Y:S01]  /*be60*/  IMAD.SHL.U32 R8, R35.reuse, 0x4, RZ ;  /* 0x0000000423087824 */ /* 0x04efe200078e00ff */
[----:B------:R-:W-:-:S04]  /*be70*/  SHF.L.U64.HI R2, R35, 0x2, R2 ;  /* 0x0000000223027819 */ /* 0x000fc80000010202 */
[----:B0-----:R-:W-:-:S04]  /*be80*/  IADD3 R6, P2, PT, R8, UR12, RZ ;  /* 0x0000000c08067c10 */ /* 0x001fc8000ff5e0ff */
[----:B------:R-:W-:Y:S02]  /*be90*/  IADD3.X R7, PT, PT, R2, UR13, RZ, P2, !PT ;  /* 0x0000000d02077c10 */ /* 0x000fe400097fe4ff */
[----:B------:R-:W-:-:S03]  /*bea0*/  IADD3 R8, P2, PT, R8, UR14, RZ ;  /* 0x0000000e08087c10 */ /* 0x000fc6000ff5e0ff */
[----:B------:R4:W-:Y:S01]  /*beb0*/  STG.E desc[UR8][R6.64], R14 ;  /* 0x0000000e06007986 */ /* 0x0009e2000c101908 */
[----:B------:R-:W-:-:S05]  /*bec0*/  IADD3.X R9, PT, PT, R2, UR15, RZ, P2, !PT ;  /* 0x0000000f02097c10 */ /* 0x000fca00097fe4ff */
[----:B------:R4:W-:Y:S04]  /*bed0*/  STG.E desc[UR8][R8.64], R15 ;  /* 0x0000000f08007986 */ /* 0x0009e8000c101908 */
.L_x_1648:
[----:B------:R-:W-:Y:S05]  /*bee0*/  BSYNC.RECONVERGENT B1 ;  /* 0x0000000000017941 */ /* 0x000fea0003800200 */
.L_x_1647:
[----:B------:R-:W-:Y:S04]  /*bef0*/  BSSY.RECONVERGENT B1, `(.L_x_1649) ;  /* 0x000000b000017945 */ /* 0x000fe80003800200 */
[----:B------:R-:W-:Y:S05]  /*bf00*/  @!P1 BRA P5, `(.L_x_1650) ;  /* 0x0000000000249947 */ /* 0x000fea0002800000 */
        /* <DEDUP_REMOVED lines=9> */
.L_x_1650:
[----:B------:R-:W-:Y:S05]  /*bfa0*/  BSYNC.RECONVERGENT B1 ;  /* 0x0000000000017941 */ /* 0x000fea0003800200 */
.L_x_1649:
        /* <DEDUP_REMOVED lines=11> */
.L_x_1652:
[----:B------:R-:W-:Y:S05]  /*c060*/  BSYNC.RECONVERGENT B1 ;  /* 0x0000000000017941 */ /* 0x000fea0003800200 */
.L_x_1651:
        /* <DEDUP_REMOVED lines=11> */
.L_x_1654:
[----:B------:R-:W-:Y:S05]  /*c120*/  BSYNC.RECONVERGENT B1 ;  /* 0x0000000000017941 */ /* 0x000fea0003800200 */
.L_x_1653:
        /* <DEDUP_REMOVED lines=10> */
.L_x_1638:
[----:B------:R-:W-:Y:S05]  /*c1d0*/  BSYNC.RECONVERGENT B0 ;  /* 0x0000000000007941 */ /* 0x000fea0003800200 */
.L_x_1630:
        /* <DEDUP_REMOVED lines=17> */
.L_x_1655:
[----:B0-----:R-:W-:Y:S01]  /*c2f0*/  STG.E.64 desc[UR8][R8.64], R4 ;  /* 0x0000000408007986 */ /* 0x001fe2000c101b08 */
[----:B------:R-:W-:Y:S05]  /*c300*/  EXIT ;  /* 0x000000000000794d */ /* 0x000fea0003800000 */
.L_x_1514:
[----:B------:R-:W-:Y:S01]  /*c310*/  BSSY B0, `(.L_x_1656) ;  /* 0x0000006000007945 */ /* 0x000fe20003800000 */
[----:B------:R-:W-:Y:S01]  /*c320*/  PLOP3.LUT P4, PT, P0, PT, PT, 0x8, 0x80 ;  /* 0x000000000080781c */ /* 0x000fe2000078e170 */
[----:B------:R-:W-:-:S12]  /*c330*/  IMAD.MOV.U32 R2, RZ, RZ, -0x1 ;  /* 0xffffffffff027424 */ /* 0x000fd800078e00ff */
[----:B------:R-:W-:Y:S05]  /*c340*/  WARPSYNC.COLLECTIVE R2, `(.L_x_1657) ;  /* 0x0000000002087348 */ /* 0x000fea0003c00000 */
[----:B------:R-:W-:Y:S01]  /*c350*/  VOTE.ANY P4, P4 ;  /* 0x0000000000ff7806 */ /* 0x000fe20002080100 */
[----:B------:R-:W-:-:S12]  /*c360*/  ENDCOLLECTIVE ;  /* 0x000000000000791b */ /* 0x000fd80003800000 */
.L_x_1657:
[----:B------:R-:W-:Y:S05]  /*c370*/  BSYNC B0 ;  /* 0x0000000000007941 */ /* 0x000fea0003800000 */
.L_x_1656:
[----:B------:R-:W-:Y:S01]  /*c380*/  PLOP3.LUT P0, PT, P4, PT, PT, 0x80, 0x8 ;  /* 0x000000000008781c */ /* 0x000fe2000270f070 */
[----:B------:R-:W-:-:S12]  /*c390*/  BRA `(.L_x_1658) ;  /* 0xffffff7000f47947 */ /* 0x000fd8000383ffff */
.L_x_1516:
[----:B------:R-:W0:Y:S01]  /*c3a0*/  S2R R41, SR_GEMASK ;  /* 0x0000000000297919 */ /* 0x000e220000003c00 */
[----:B------:R-:W-:Y:S01]  /*c3b0*/  BSSY B0, `(.L_x_1659) ;  /* 0x0000006000007945 */ /* 0x000fe20003800000 */
[----:B------:R-:W-:Y:S01]  /*c3c0*/  PLOP3.LUT P4, PT, P0, PT, PT, 0x8, 0x80 ;  /* 0x000000000080781c */ /* 0x000fe2000078e170 */
[----:B------:R-:W-:-:S12]  /*c3d0*/  IMAD.MOV.U32 R2, RZ, RZ, -0x1 ;  /* 0xffffffffff027424 */ /* 0x000fd800078e00ff */
[----:B0-----:R-:W-:Y:S05]  /*c3e0*/  WARPSYNC.COLLECTIVE R2, `(.L_x_1660) ;  /* 0x0000000002087348 */ /* 0x001fea0003c00000 */
[----:B------:R-:W-:Y:S01]  /*c3f0*/  VOTE.ANY R2, PT, P4 ;  /* 0x0000000000027806 */ /* 0x000fe200020e0100 */
[----:B0-----:R-:W-:Y:S06]  /*c400*/  ENDCOLLECTIVE ;  /* 0x000000000000791b */ /* 0x001fec0003800000 */
.L_x_1660:
[----:B------:R-:W-:Y:S05]  /*c410*/  BSYNC B0 ;  /* 0x0000000000007941 */ /* 0x000fea0003800000 */
.L_x_1659:
[----:B------:R-:W-:Y:S01]  /*c420*/  LOP3.LUT R2, R2, 0x80000000, R41, 0xec, !PT ;  /* 0x8000000002027812 */ /* 0x000fe200078eec29 */
[----:B------:R-:W-:Y:S02]  /*c430*/  IMAD.MOV.U32 R6, RZ, RZ, 0x1 ;  /* 0x00000001ff067424 */ /* 0x000fe400078e00ff */
[----:B------:R-:W-:Y:S02]  /*c440*/  IMAD.MOV.U32 R48, RZ, RZ, R4 ;  /* 0x000000ffff307224 */ /* 0x000fe400078e0004 */
        /* <DEDUP_REMOVED lines=8> */
.L_x_1661:
[----:B------:R-:W-:Y:S02]  /*c4d0*/  IMAD.MOV.U32 R7, RZ, RZ, R43 ;  /* 0x000000ffff077224 */ /* 0x000fe400078e002b */
[----:B------:R-:W-:-:S07]  /*c4e0*/  IMAD.MOV.U32 R31, RZ, RZ, R28 ;  /* 0x000000ffff1f7224 */ /* 0x000fce00078e001c */
[----:B------:R-:W-:Y:S05]  /*c4f0*/  WARPSYNC.COLLECTIVE R2, `(.L_x_1662) ;  /* 0x0000000002087348 */ /* 0x000fea0003c00000 */
[----:B------:R0:W1:Y:S02]  /*c500*/  SHFL.DOWN P4, R28, R7, R6, R29 ;  /* 0x08000006071c7389 */ /* 0x000064000008001d */
[----:B01----:R-:W-:Y:S05]  /*c510*/  ENDCOLLECTIVE ;  /* 0x000000000000791b */ /* 0x003fea0003800000 */
.L_x_1662:
[----:B------:R-:W-:Y:S02]  /*c520*/  IMAD.MOV.U32 R7, RZ, RZ, R4 ;  /* 0x000000ffff077224 */ /* 0x000fe400078e0004 */
[----:B------:R-:W-:-:S07]  /*c530*/  IMAD.MOV.U32 R30, RZ, RZ, R28 ;  /* 0x000000ffff1e7224 */ /* 0x000fce00078e001c */
[----:B------:R-:W-:Y:S05]  /*c540*/  WARPSYNC.COLLECTIVE R2, `(.L_x_1663) ;  /* 0x0000000002087348 */ /* 0x000fea0003c00000 */
[----:B------:R0:W1:Y:S02]  /*c550*/  SHFL.DOWN P4, R28, R7, R6, R29 ;  /* 0x08000006071c7389 */ /* 0x000064000008001d */
[----:B01----:R-:W-:Y:S05]  /*c560*/  ENDCOLLECTIVE ;  /* 0x000000000000791b */ /* 0x003fea0003800000 */
.L_x_1663:
[----:B------:R-:W-:Y:S05]  /*c570*/  BRA `(.L_x_1664) ;  /* 0xffffff7000bc7947 */ /* 0x000fea000383ffff */
.L_x_1517:
[----:B------:R-:W-:Y:S01]  /*c580*/  BSSY B0, `(.L_x_1665) ;  /* 0x0000006000007945 */ /* 0x000fe20003800000 */
[----:B------:R-:W-:Y:S02]  /*c590*/  IMAD.MOV.U32 R6, RZ, RZ, 0x1 ;  /* 0x00000001ff067424 */ /* 0x000fe400078e00ff */
[----:B------:R-:W-:-:S07]  /*c5a0*/  IMAD.MOV.U32 R2, RZ, RZ, -0x1 ;  /* 0xffffffffff027424 */ /* 0x000fce00078e00ff */
[----:B------:R-:W-:Y:S05]  /*c5b0*/  WARPSYNC.COLLECTIVE R2, `(.L_x_1666) ;  /* 0x0000000002087348 */ /* 0x000fea0003c00000 */
[----:B------:R0:W1:Y:S02]  /*c5c0*/  SHFL.DOWN P4, R28, R7, R6, R29 ;  /* 0x08000006071c7389 */ /* 0x000064000008001d */
[----:B01----:R-:W-:Y:S05]  /*c5d0*/  ENDCOLLECTIVE ;  /* 0x000000000000791b */ /* 0x003fea0003800000 */
.L_x_1666:
[----:B------:R-:W-:Y:S05]  /*c5e0*/  BSYNC B0 ;  /* 0x0000000000007941 */ /* 0x000fea0003800000 */
.L_x_1665:
[----:B------:R-:W-:Y:S05]  /*c5f0*/  BRA `(.L_x_1667) ;  /* 0xffffff7000c87947 */ /* 0x000fea000383ffff */
.L_x_1518:
[----:B------:R-:W-:Y:S01]  /*c600*/  BSSY B0, `(.L_x_1668) ;  /* 0x0000007000007945 */ /* 0x000fe20003800000 */
[----:B------:R-:W-:Y:S02]  /*c610*/  IMAD.MOV.U32 R7, RZ, RZ, R42 ;  /* 0x000000ffff077224 */ /* 0x000fe400078e002a */
[----:B------:R-:W-:Y:S02]  /*c620*/  IMAD.MOV.U32 R6, RZ, RZ, 0x2 ;  /* 0x00000002ff067424 */ /* 0x000fe400078e00ff */
[----:B------:R-:W-:-:S07]  /*c630*/  IMAD.MOV.U32 R2, RZ, RZ, -0x1 ;  /* 0xffffffffff027424 */ /* 0x000fce00078e00ff */
[----:B------:R-:W-:Y:S05]  /*c640*/  WARPSYNC.COLLECTIVE R2, `(.L_x_1669) ;  /* 0x0000000002087348 */ /* 0x000fea0003c00000 */
[----:B------:R0:W1:Y:S02]  /*c650*/  SHFL.DOWN P4, R28, R7, R6, R29 ;  /* 0x08000006071c7389 */ /* 0x000064000008001d */
[----:B01----:R-:W-:Y:S05]  /*c660*/  ENDCOLLECTIVE ;  /* 0x000000000000791b */ /* 0x003fea0003800000 */
.L_x_1669:
[----:B------:R-:W-:Y:S05]  /*c670*/  BSYNC B0 ;  /* 0x0000000000007941 */ /* 0x000fea0003800000 */
.L_x_1668:
[----:B------:R-:W-:Y:S02]  /*c680*/  IMAD.MOV.U32 R7, RZ, RZ, R43 ;  /* 0x000000ffff077224 */ /* 0x000fe400078e002b */
[----:B------:R-:W-:Y:S02]  /*c690*/  IMAD.MOV.U32 R6, RZ, RZ, 0x2 ;  /* 0x00000002ff067424 */ /* 0x000fe400078e00ff */
[----:B------:R-:W-:Y:S02]  /*c6a0*/  IMAD.MOV.U32 R2, RZ, RZ, -0x1 ;  /* 0xffffffffff027424 */ /* 0x000fe400078e00ff */
[----:B------:R-:W-:-:S07]  /*c6b0*/  IMAD.MOV.U32 R31, RZ, RZ, R28 ;  /* 0x000000ffff1f7224 */ /* 0x000fce00078e001c */
[----:B------:R-:W-:Y:S05]  /*c6c0*/  WARPSYNC.COLLECTIVE R2, `(.L_x_1670) ;  /* 0x0000000002087348 */ /* 0x000fea0003c00000 */
[----:B------:R0:W1:Y:S02]  /*c6d0*/  SHFL.DOWN P4, R28, R7, R6, R29 ;  /* 0x08000006071c7389 */ /* 0x000064000008001d */
[----:B01----:R-:W-:Y:S05]  /*c6e0*/  ENDCOLLECTIVE ;  /* 0x000000000000791b */ /* 0x003fea0003800000 */
.L_x_1670:
[----:B------:R-:W-:Y:S02]  /*c6f0*/  IMAD.MOV.U32 R7, RZ, RZ, R48 ;  /* 0x000000ffff077224 */ /* 0x000fe400078e0030 */
[----:B------:R-:W-:-:S07]  /*c700*/  IMAD.MOV.U32 R4, RZ, RZ, R28 ;  /* 0x000000ffff047224 */ /* 0x000fce00078e001c */
[----:B------:R-:W-:Y:S05]  /*c710*/  WARPSYNC.COLLECTIVE R2, `(.L_x_1671) ;  /* 0x0000000002087348 */ /* 0x000fea0003c00000 */
[----:B------:R0:W1:Y:S02]  /*c720*/  SHFL.DOWN P4, R28, R7, R6, R29 ;  /* 0x08000006071c7389 */ /* 0x000064000008001d */
[----:B01----:R-:W-:Y:S05]  /*c730*/  ENDCOLLECTIVE ;  /* 0x000000000000791b */ /* 0x003fea0003800000 */
.L_x_1671:
[----:B------:R-:W-:Y:S05]  /*c740*/  BRA `(.L_x_1672) ;  /* 0xffffff70008c7947 */ /* 0x000fea000383ffff */
.L_x_1519:
[----:B------:R-:W-:Y:S01]  /*c750*/  BSSY B0, `(.L_x_1673) ;  /* 0x0000006000007945 */ /* 0x000fe20003800000 */
[----:B------:R-:W-:Y:S02]  /*c760*/  IMAD.MOV.U32 R6, RZ, RZ, 0x2 ;  /* 0x00000002ff067424 */ /* 0x000fe400078e00ff */
[----:B------:R-:W-:-:S07]  /*c770*/  IMAD.MOV.U32 R2, RZ, RZ, -0x1 ;  /* 0xffffffffff027424 */ /* 0x000fce00078e00ff */
[----:B------:R-:W-:Y:S05]  /*c780*/  WARPSYNC.COLLECTIVE R2, `(.L_x_1674) ;  /* 0x0000000002087348 */ /* 0x000fea0003c00000 */
[----:B------:R0:W1:Y:S02]  /*c790*/  SHFL.DOWN P4, R28, R7, R6, R29 ;  /* 0x08000006071c7389 */ /* 0x000064000008001d */
[----:B01----:R-:W-:Y:S05]  /*c7a0*/  ENDCOLLECTIVE ;  /* 0x000000000000791b */ /* 0x003fea0003800000 */
.L_x_1674:
[----:B------:R-:W-:Y:S05]  /*c7b0*/  BSYNC B0 ;  /* 0x0000000000007941 */ /* 0x000fea0003800000 */
.L_x_1673:
[----:B------:R-:W-:Y:S05]  /*c7c0*/  BRA `(.L_x_1675) ;  /* 0xffffff7000987947 */ /* 0x000fea000383ffff */
.L_x_1520:
[----:B------:R-:W-:Y:S01]  /*c7d0*/  BSSY B0, `(.L_x_1676) ;  /* 0x0000007000007945 */ /* 0x000fe20003800000 */
[----:B------:R-:W-:Y:S02]  /*c7e0*/  IMAD.MOV.U32 R7, RZ, RZ, R42 ;  /* 0x000000ffff077224 */ /* 0x000fe400078e002a */
[----:B------:R-:W-:Y:S02]  /*c7f0*/  IMAD.MOV.U32 R6, RZ, RZ, 0x4 ;  /* 0x00000004ff067424 */ /* 0x000fe400078e00ff */
[----:B------:R-:W-:-:S07]  /*c800*/  IMAD.MOV.U32 R2, RZ, RZ, -0x1 ;  /* 0xffffffffff027424 */ /* 0x000fce00078e00ff */
[----:B------:R-:W-:Y:S05]  /*c810*/  WARPSYNC.COLLECTIVE R2, `(.L_x_1677) ;  /* 0x0000000002087348 */ /* 0x000fea0003c00000 */
[----:B------:R0:W1:Y:S02]  /*c820*/  SHFL.DOWN P4, R28, R7, R6, R29 ;  /* 0x08000006071c7389 */ /* 0x000064000008001d */
[----:B01----:R-:W-:Y:S05]  /*c830*/  ENDCOLLECTIVE ;  /* 0x000000000000791b */ /* 0x003fea0003800000 */
.L_x_1677:
[----:B------:R-:W-:Y:S05]  /*c840*/  BSYNC B0 ;  /* 0x0000000000007941 */ /* 0x000fea0003800000 */
.L_x_1676:
[----:B------:R-:W-:Y:S02]  /*c850*/  IMAD.MOV.U32 R7, RZ, RZ, R43 ;  /* 0x000000ffff077224 */ /* 0x000fe400078e002b */
[----:B------:R-:W-:Y:S02]  /*c860*/  IMAD.MOV.U32 R6, RZ, RZ, 0x4 ;  /* 0x00000004ff067424 */ /* 0x000fe400078e00ff */
[----:B------:R-:W-:Y:S02]  /*c870*/  IMAD.MOV.U32 R2, RZ, RZ, -0x1 ;  /* 0xffffffffff027424 */ /* 0x000fe400078e00ff */
[----:B------:R-:W-:-:S07]  /*c880*/  IMAD.MOV.U32 R31, RZ, RZ, R28 ;  /* 0x000000ffff1f7224 */ /* 0x000fce00078e001c */
[----:B------:R-:W-:Y:S05]  /*c890*/  WARPSYNC.COLLECTIVE R2, `(.L_x_1678) ;  /* 0x0000000002087348 */ /* 0x000fea0003c00000 */
[----:B------:R0:W1:Y:S02]  /*c8a0*/  SHFL.DOWN P4, R28, R7, R6, R29 ;  /* 0x08000006071c7389 */ /* 0x000064000008001d */
[----:B01----:R-:W-:Y:S05]  /*c8b0*/  ENDCOLLECTIVE ;  /* 0x000000000000791b */ /* 0x003fea0003800000 */
.L_x_1678:
[----:B------:R-:W-:Y:S02]  /*c8c0*/  IMAD.MOV.U32 R7, RZ, RZ, R48 ;  /* 0x000000ffff077224 */ /* 0x000fe400078e0030 */
[----:B------:R-:W-:-:S07]  /*c8d0*/  IMAD.MOV.U32 R4, RZ, RZ, R28 ;  /* 0x000000ffff047224 */ /* 0x000fce00078e001c */
[----:B------:R-:W-:Y:S05]  /*c8e0*/  WARPSYNC.COLLECTIVE R2, `(.L_x_1679) ;  /* 0x0000000002087348 */ /* 0x000fea0003c00000 */
[----:B------:R0:W1:Y:S02]  /*c8f0*/  SHFL.DOWN P4, R28, R7, R6, R29 ;  /* 0x08000006071c7389 */ /* 0x000064000008001d */
[----:B01----:R-:W-:Y:S05]  /*c900*/  ENDCOLLECTIVE ;  /* 0x000000000000791b */ /* 0x003fea0003800000 */
.L_x_1679:
[----:B------:R-:W-:Y:S05]  /*c910*/  BRA `(.L_x_1680) ;  /* 0xffffff7000607947 */ /* 0x000fea000383ffff */
.L_x_1521:
[----:B------:R-:W-:Y:S01]  /*c920*/  BSSY B0, `(.L_x_1681) ;  /* 0x0000006000007945 */ /* 0x000fe20003800000 */
[----:B------:R-:W-:Y:S02]  /*c930*/  IMAD.MOV.U32 R6, RZ, RZ, 0x4 ;  /* 0x00000004ff067424 */ /* 0x000fe400078e00ff */
[----:B------:R-:W-:-:S07]  /*c940*/  IMAD.MOV.U32 R2, RZ, RZ, -0x1 ;  /* 0xffffffffff027424 */ /* 0x000fce00078e00ff */
[----:B------:R-:W-:Y:S05]  /*c950*/  WARPSYNC.COLLECTIVE R2, `(.L_x_1682) ;  /* 0x0000000002087348 */ /* 0x000fea0003c00000 */
[----:B------:R0:W1:Y:S02]  /*c960*/  SHFL.DOWN P4, R28, R7, R6, R29 ;  /* 0x08000006071c7389 */ /* 0x000064000008001d */
[----:B01----:R-:W-:Y:S05]  /*c970*/  ENDCOLLECTIVE ;  /* 0x000000000000791b */ /* 0x003fea0003800000 */
.L_x_1682:
[----:B------:R-:W-:Y:S05]  /*c980*/  BSYNC B0 ;  /* 0x0000000000007941 */ /* 0x000fea0003800000 */
.L_x_1681:
[----:B------:R-:W-:Y:S05]  /*c990*/  BRA `(.L_x_1683) ;  /* 0xffffff70006c7947 */ /* 0x000fea000383ffff */
.L_x_1522:
[----:B------:R-:W-:Y:S01]  /*c9a0*/  BSSY B0, `(.L_x_1684) ;  /* 0x0000007000007945 */ /* 0x000fe20003800000 */
[----:B------:R-:W-:Y:S02]  /*c9b0*/  IMAD.MOV.U32 R7, RZ, RZ, R42 ;  /* 0x000000ffff077224 */ /* 0x000fe400078e002a */
[----:B------:R-:W-:Y:S02]  /*c9c0*/  IMAD.MOV.U32 R6, RZ, RZ, 0x8 ;  /* 0x00000008ff067424 */ /* 0x000fe400078e00ff */
[----:B------:R-:W-:-:S07]  /*c9d0*/  IMAD.MOV.U32 R2, RZ, RZ, -0x1 ;  /* 0xffffffffff027424 */ /* 0x000fce00078e00ff */
[----:B------:R-:W-:Y:S05]  /*c9e0*/  WARPSYNC.COLLECTIVE R2, `(.L_x_1685) ;  /* 0x0000000002087348 */ /* 0x000fea0003c00000 */
[----:B------:R0:W1:Y:S02]  /*c9f0*/  SHFL.DOWN P4, R28, R7, R6, R29 ;  /* 0x08000006071c7389 */ /* 0x000064000008001d */
[----:B01----:R-:W-:Y:S05]  /*ca00*/  ENDCOLLECTIVE ;  /* 0x000000000000791b */ /* 0x003fea0003800000 */
.L_x_1685:
[----:B------:R-:W-:Y:S05]  /*ca10*/  BSYNC B0 ;  /* 0x0000000000007941 */ /* 0x000fea0003800000 */
.L_x_1684:
[----:B------:R-:W-:Y:S02]  /*ca20*/  IMAD.MOV.U32 R7, RZ, RZ, R43 ;  /* 0x000000ffff077224 */ /* 0x000fe400078e002b */
[----:B------:R-:W-:Y:S02]  /*ca30*/  IMAD.MOV.U32 R6, RZ, RZ, 0x8 ;  /* 0x00000008ff067424 */ /* 0x000fe400078e00ff */
[----:B------:R-:W-:Y:S02]  /*ca40*/  IMAD.MOV.U32 R2, RZ, RZ, -0x1 ;  /* 0xffffffffff027424 */ /* 0x000fe400078e00ff */
[----:B------:R-:W-:-:S07]  /*ca50*/  IMAD.MOV.U32 R31, RZ, RZ, R28 ;  /* 0x000000ffff1f7224 */ /* 0x000fce00078e001c */
[----:B------:R-:W-:Y:S05]  /*ca60*/  WARPSYNC.COLLECTIVE R2, `(.L_x_1686) ;  /* 0x0000000002087348 */ /* 0x000fea0003c00000 */
[----:B------:R0:W1:Y:S02]  /*ca70*/  SHFL.DOWN P4, R28, R7, R6, R29 ;  /* 0x08000006071c7389 */ /* 0x000064000008001d */
[----:B01----:R-:W-:Y:S05]  /*ca80*/  ENDCOLLECTIVE ;  /* 0x000000000000791b */ /* 0x003fea0003800000 */
.L_x_1686:
[----:B------:R-:W-:Y:S02]  /*ca90*/  IMAD.MOV.U32 R7, RZ, RZ, R48 ;  /* 0x000000ffff077224 */ /* 0x000fe400078e0030 */
[----:B------:R-:W-:-:S07]  /*caa0*/  IMAD.MOV.U32 R4, RZ, RZ, R28 ;  /* 0x000000ffff047224 */ /* 0x000fce00078e001c */
[----:B------:R-:W-:Y:S05]  /*cab0*/  WARPSYNC.COLLECTIVE R2, `(.L_x_1687) ;  /* 0x0000000002087348 */ /* 0x000fea0003c00000 */
[----:B------:R0:W1:Y:S02]  /*cac0*/  SHFL.DOWN P4, R28, R7, R6, R29 ;  /* 0x08000006071c7389 */ /* 0x000064000008001d */
[----:B01----:R-:W-:Y:S05]  /*cad0*/  ENDCOLLECTIVE ;  /* 0x000000000000791b */ /* 0x003fea0003800000 */
.L_x_1687:
[----:B------:R-:W-:Y:S05]  /*cae0*/  BRA `(.L_x_1688) ;  /* 0xffffff7000347947 */ /* 0x000fea000383ffff */
.L_x_1523:
[----:B------:R-:W-:Y:S01]  /*caf0*/  BSSY B0, `(.L_x_1689) ;  /* 0x0000006000007945 */ /* 0x000fe20003800000 */
[----:B------:R-:W-:Y:S02]  /*cb00*/  IMAD.MOV.U32 R6, RZ, RZ, 0x8 ;  /* 0x00000008ff067424 */ /* 0x000fe400078e00ff */
[----:B------:R-:W-:-:S07]  /*cb10*/  IMAD.MOV.U32 R2, RZ, RZ, -0x1 ;  /* 0xffffffffff027424 */ /* 0x000fce00078e00ff */
[----:B------:R-:W-:Y:S05]  /*cb20*/  WARPSYNC.COLLECTIVE R2, `(.L_x_1690) ;  /* 0x0000000002087348 */ /* 0x000fea0003c00000 */
[----:B------:R0:W1:Y:S02]  /*cb30*/  SHFL.DOWN P4, R28, R7, R6, R29 ;  /* 0x08000006071c7389 */ /* 0x000064000008001d */
[----:B01----:R-:W-:Y:S05]  /*cb40*/  ENDCOLLECTIVE ;  /* 0x000000000000791b */ /* 0x003fea0003800000 */
.L_x_1690:
[----:B------:R-:W-:Y:S05]  /*cb50*/  BSYNC B0 ;  /* 0x0000000000007941 */ /* 0x000fea0003800000 */
.L_x_1689:
[----:B------:R-:W-:Y:S05]  /*cb60*/  BRA `(.L_x_1691) ;  /* 0xffffff7000407947 */ /* 0x000fea000383ffff */
.L_x_1524:
[----:B------:R-:W-:Y:S01]  /*cb70*/  BSSY B0, `(.L_x_1692) ;  /* 0x0000007000007945 */ /* 0x000fe20003800000 */
[----:B------:R-:W-:Y:S02]  /*cb80*/  IMAD.MOV.U32 R7, RZ, RZ, R42 ;  /* 0x000000ffff077224 */ /* 0x000fe400078e002a */
[----:B------:R-:W-:Y:S02]  /*cb90*/  IMAD.MOV.U32 R6, RZ, RZ, 0x10 ;  /* 0x00000010ff067424 */ /* 0x000fe400078e00ff */
[----:B------:R-:W-:-:S07]  /*cba0*/  IMAD.MOV.U32 R2, RZ, RZ, -0x1 ;  /* 0xffffffffff027424 */ /* 0x000fce00078e00ff */
[----:B------:R-:W-:Y:S05]  /*cbb0*/  WARPSYNC.COLLECTIVE R2, `(.L_x_1693) ;  /* 0x0000000002087348 */ /* 0x000fea0003c00000 */
[----:B------:R0:W1:Y:S02]  /*cbc0*/  SHFL.DOWN P4, R28, R7, R6, R29 ;  /* 0x08000006071c7389 */ /* 0x000064000008001d */
[----:B01----:R-:W-:Y:S05]  /*cbd0*/  ENDCOLLECTIVE ;  /* 0x000000000000791b */ /* 0x003fea0003800000 */
.L_x_1693:
[----:B------:R-:W-:Y:S05]  /*cbe0*/  BSYNC B0 ;  /* 0x0000000000007941 */ /* 0x000fea0003800000 */
.L_x_1692:
[----:B------:R-:W-:Y:S02]  /*cbf0*/  IMAD.MOV.U32 R7, RZ, RZ, R43 ;  /* 0x000000ffff077224 */ /* 0x000fe400078e002b */
[----:B------:R-:W-:Y:S02]  /*cc00*/  IMAD.MOV.U32 R6, RZ, RZ, 0x10 ;  /* 0x00000010ff067424 */ /* 0x000fe400078e00ff */
[----:B------:R-:W-:Y:S02]  /*cc10*/  IMAD.MOV.U32 R2, RZ, RZ, -0x1 ;  /* 0xffffffffff027424 */ /* 0x000fe400078e00ff */
[----:B------:R-:W-:-:S07]  /*cc20*/  IMAD.MOV.U32 R51, RZ, RZ, R28 ;  /* 0x000000ffff337224 */ /* 0x000fce00078e001c */
[----:B------:R-:W-:Y:S05]  /*cc30*/  WARPSYNC.COLLECTIVE R2, `(.L_x_1694) ;  /* 0x0000000002087348 */ /* 0x000fea0003c00000 */
[----:B------:R0:W1:Y:S02]  /*cc40*/  SHFL.DOWN P4, R28, R7, R6, R29 ;  /* 0x08000006071c7389 */ /* 0x000064000008001d */
[----:B01----:R-:W-:Y:S05]  /*cc50*/  ENDCOLLECTIVE ;  /* 0x000000000000791b */ /* 0x003fea0003800000 */
.L_x_1694:
[----:B------:R-:W-:Y:S02]  /*cc60*/  IMAD.MOV.U32 R7, RZ, RZ, R48 ;  /* 0x000000ffff077224 */ /* 0x000fe400078e0030 */
[----:B------:R-:W-:-:S07]  /*cc70*/  IMAD.MOV.U32 R4, RZ, RZ, R28 ;  /* 0x000000ffff047224 */ /* 0x000fce00078e001c */
[----:B------:R-:W-:Y:S05]  /*cc80*/  WARPSYNC.COLLECTIVE R2, `(.L_x_1695) ;  /* 0x0000000002087348 */ /* 0x000fea0003c00000 */
[----:B------:R0:W1:Y:S02]  /*cc90*/  SHFL.DOWN P4, R28, R7, R6, R29 ;  /* 0x08000006071c7389 */ /* 0x000064000008001d */
[----:B01----:R-:W-:Y:S05]  /*cca0*/  ENDCOLLECTIVE ;  /* 0x000000000000791b */ /* 0x003fea0003800000 */
.L_x_1695:
[----:B------:R-:W-:Y:S05]  /*ccb0*/  BRA `(.L_x_1696) ;  /* 0xffffff7000087947 */ /* 0x000fea000383ffff */
.L_x_1525:
[----:B------:R-:W-:Y:S01]  /*ccc0*/  BSSY B0, `(.L_x_1697) ;  /* 0x0000006000007945 */ /* 0x000fe20003800000 */
[----:B------:R-:W-:Y:S02]  /*ccd0*/  IMAD.MOV.U32 R6, RZ, RZ, 0x10 ;  /* 0x00000010ff067424 */ /* 0x000fe400078e00ff */
[----:B------:R-:W-:-:S07]  /*cce0*/  IMAD.MOV.U32 R2, RZ, RZ, -0x1 ;  /* 0xffffffffff027424 */ /* 0x000fce00078e00ff */
[----:B------:R-:W-:Y:S05]  /*ccf0*/  WARPSYNC.COLLECTIVE R2, `(.L_x_1698) ;  /* 0x0000000002087348 */ /* 0x000fea0003c00000 */
[----:B------:R0:W1:Y:S02]  /*cd00*/  SHFL.DOWN P4, R28, R7, R6, R29 ;  /* 0x08000006071c7389 */ /* 0x000064000008001d */
[----:B01----:R-:W-:Y:S05]  /*cd10*/  ENDCOLLECTIVE ;  /* 0x000000000000791b */ /* 0x003fea0003800000 */
.L_x_1698:
[----:B------:R-:W-:Y:S05]  /*cd20*/  BSYNC B0 ;  /* 0x0000000000007941 */ /* 0x000fea0003800000 */
.L_x_1697:
[----:B------:R-:W-:Y:S05]  /*cd30*/  BRA `(.L_x_1699) ;  /* 0xffffff7000247947 */ /* 0x000fea000383ffff */
.L_x_1526:
[----:B------:R-:W-:Y:S01]  /*cd40*/  BSSY B0, `(.L_x_1700) ;  /* 0x0000006000007945 */ /* 0x000fe20003800000 */
[----:B------:R-:W-:Y:S01]  /*cd50*/  PLOP3.LUT P5, PT, P2, PT, PT, 0x80, 0x8 ;  /* 0x000000000008781c */ /* 0x000fe200017af070 */
[----:B------:R-:W-:-:S12]  /*cd60*/  IMAD.MOV.U32 R2, RZ, RZ, -0x1 ;  /* 0xffffffffff027424 */ /* 0x000fd800078e00ff */
[----:B------:R-:W-:Y:S05]  /*cd70*/  WARPSYNC.COLLECTIVE R2, `(.L_x_1701) ;  /* 0x0000000002087348 */ /* 0x000fea0003c00000 */
[----:B------:R-:W-:Y:S01]  /*cd80*/  VOTE.ALL P5, P5 ;  /* 0x0000000000ff7806 */ /* 0x000fe200028a0000 */
[----:B------:R-:W-:-:S12]  /*cd90*/  ENDCOLLECTIVE ;  /* 0x000000000000791b */ /* 0x000fd80003800000 */
.L_x_1701:
[----:B------:R-:W-:Y:S05]  /*cda0*/  BSYNC B0 ;  /* 0x0000000000007941 */ /* 0x000fea0003800000 */
.L_x_1700:
[----:B------:R-:W-:Y:S01]  /*cdb0*/  PLOP3.LUT P2, PT, P5, PT, PT, 0x80, 0x8 ;  /* 0x000000000008781c */ /* 0x000fe20002f4f070 */
[----:B------:R-:W-:-:S12]  /*cdc0*/  BRA `(.L_x_1702) ;  /* 0xffffff7000187947 */ /* 0x000fd8000383ffff */
.L_x_1528:
[----:B------:R-:W-:Y:S01]  /*cdd0*/  BSSY B0, `(.L_x_1703) ;  /* 0x0000006000007945 */ /* 0x000fe20003800000 */
[----:B------:R-:W-:Y:S01]  /*cde0*/  PLOP3.LUT P4, PT, P0, PT, PT, 0x8, 0x80 ;  /* 0x000000000080781c */ /* 0x000fe2000078e170 */
[----:B------:R-:W-:-:S12]  /*cdf0*/  IMAD.MOV.U32 R2, RZ, RZ, -0x1 ;  /* 0xffffffffff027424 */ /* 0x000fd800078e00ff */
[----:B------:R-:W-:Y:S05]  /*ce00*/  WARPSYNC.COLLECTIVE R2, `(.L_x_1704) ;  /* 0x0000000002087348 */ /* 0x000fea0003c00000 */
[----:B------:R-:W-:Y:S01]  /*ce10*/  VOTE.ANY P4, P4 ;  /* 0x0000000000ff7806 */ /* 0x000fe20002080100 */
[----:B------:R-:W-:-:S12]  /*ce20*/  ENDCOLLECTIVE ;  /* 0x000000000000791b */ /* 0x000fd80003800000 */
.L_x_1704:
[----:B------:R-:W-:Y:S05]  /*ce30*/  BSYNC B0 ;  /* 0x0000000000007941 */ /* 0x000fea0003800000 */
.L_x_1703:
[----:B------:R-:W-:Y:S01]  /*ce40*/  PLOP3.LUT P0, PT, P4, PT, PT, 0x80, 0x8 ;  /* 0x000000000008781c */ /* 0x000fe2000270f070 */
[----:B------:R-:W-:-:S12]  /*ce50*/  BRA `(.L_x_1705) ;  /* 0xffffff7000147947 */ /* 0x000fd8000383ffff */
.L_x_1530:
[----:B------:R-:W-:Y:S01]  /*ce60*/  BSSY B0, `(.L_x_1706) ;  /* 0x0000006000007945 */ /* 0x000fe20003800000 */
[----:B------:R-:W-:Y:S01]  /*ce70*/  PLOP3.LUT P4, PT, P0, PT, PT, 0x8, 0x80 ;  /* 0x000000000080781c */ /* 0x000fe2000078e170 */
[----:B------:R-:W-:-:S12]  /*ce80*/  IMAD.MOV.U32 R2, RZ, RZ, -0x1 ;  /* 0xffffffffff027424 */ /* 0x000fd800078e00ff */
[----:B------:R-:W-:Y:S05]  /*ce90*/  WARPSYNC.COLLECTIVE R2, `(.L_x_1707) ;  /* 0x0000000002087348 */ /* 0x000fea0003c00000 */
[----:B------:R-:W-:Y:S01]  /*cea0*/  VOTE.ANY R2, PT, P4 ;  /* 0x0000000000027806 */ /* 0x000fe200020e0100 */
[----:B------:R-:W-:Y:S06]  /*ceb0*/  ENDCOLLECTIVE ;  /* 0x000000000000791b */ /* 0x000fec0003800000 */
.L_x_1707:
[----:B------:R-:W-:Y:S05]  /*cec0*/  BSYNC B0 ;  /* 0x0000000000007941 */ /* 0x000fea0003800000 */
.L_x_1706:
        /* <DEDUP_REMOVED lines=10> */
.L_x_1708:
[----:B------:R-:W-:Y:S02]  /*cf70*/  IMAD.MOV.U32 R7, RZ, RZ, R0 ;  /* 0x000000ffff077224 */ /* 0x000fe400078e0000 */
[----:B------:R-:W-:-:S07]  /*cf80*/  IMAD.MOV.U32 R50, RZ, RZ, R28 ;  /* 0x000000ffff327224 */ /* 0x000fce00078e001c */
[----:B------:R-:W-:Y:S05]  /*cf90*/  WARPSYNC.COLLECTIVE R2, `(.L_x_1709) ;  /* 0x0000000002087348 */ /* 0x000fea0003c00000 */
[----:B------:R0:W1:Y:S02]  /*cfa0*/  SHFL.DOWN P4, R28, R7, R6, R29 ;  /* 0x08000006071c7389 */ /* 0x000064000008001d */
[----:B01----:R-:W-:Y:S05]  /*cfb0*/  ENDCOLLECTIVE ;  /* 0x000000000000791b */ /* 0x003fea0003800000 */
.L_x_1709:
[----:B------:R-:W-:Y:S02]  /*cfc0*/  IMAD.MOV.U32 R7, RZ, RZ, R4 ;  /* 0x000000ffff077224 */ /* 0x000fe400078e0004 */
[----:B------:R-:W-:-:S07]  /*cfd0*/  IMAD.MOV.U32 R53, RZ, RZ, R28 ;  /* 0x000000ffff357224 */ /* 0x000fce00078e001c */
[----:B------:R-:W-:Y:S05]  /*cfe0*/  WARPSYNC.COLLECTIVE R2, `(.L_x_1710) ;  /* 0x0000000002087348 */ /* 0x000fea0003c00000 */
[----:B------:R0:W1:Y:S02]  /*cff0*/  SHFL.DOWN P4, R28, R7, R6, R29 ;  /* 0x08000006071c7389 */ /* 0x000064000008001d */
[----:B01----:R-:W-:Y:S05]  /*d000*/  ENDCOLLECTIVE ;  /* 0x000000000000791b */ /* 0x003fea0003800000 */
.L_x_1710:
[----:B------:R-:W-:Y:S05]  /*d010*/  BRA `(.L_x_1711) ;  /* 0xffffff6c00dc7947 */ /* 0x000fea000383ffff */
.L_x_1531:
[----:B------:R-:W-:Y:S01]  /*d020*/  BSSY B0, `(.L_x_1712) ;  /* 0x0000006000007945 */ /* 0x000fe20003800000 */
[----:B------:R-:W-:Y:S02]  /*d030*/  IMAD.MOV.U32 R6, RZ, RZ, 0x1 ;  /* 0x00000001ff067424 */ /* 0x000fe400078e00ff */
[----:B------:R-:W-:-:S07]  /*d040*/  IMAD.MOV.U32 R2, RZ, RZ, -0x1 ;  /* 0xffffffffff027424 */ /* 0x000fce00078e00ff */
[----:B------:R-:W-:Y:S05]  /*d050*/  WARPSYNC.COLLECTIVE R2, `(.L_x_1713) ;  /* 0x0000000002087348 */ /* 0x000fea0003c00000 */
[----:B------:R0:W1:Y:S02]  /*d060*/  SHFL.DOWN P4, R28, R7, R6, R29 ;  /* 0x08000006071c7389 */ /* 0x000064000008001d */
[----:B01----:R-:W-:Y:S05]  /*d070*/  ENDCOLLECTIVE ;  /* 0x000000000000791b */ /* 0x003fea0003800000 */
.L_x_1713:
[----:B------:R-:W-:Y:S05]  /*d080*/  BSYNC B0 ;  /* 0x0000000000007941 */ /* 0x000fea0003800000 */
.L_x_1712:
[----:B------:R-:W-:Y:S05]  /*d090*/  BRA `(.L_x_1714) ;  /* 0xffffff6c00e87947 */ /* 0x000fea000383ffff */
.L_x_1532:
[----:B------:R-:W-:Y:S01]  /*d0a0*/  BSSY B0, `(.L_x_1715) ;  /* 0x0000007000007945 */ /* 0x000fe20003800000 */
[----:B------:R-:W-:Y:S02]  /*d0b0*/  IMAD.MOV.U32 R7, RZ, RZ, R51 ;  /* 0x000000ffff077224 */ /* 0x000fe400078e0033 */
[----:B------:R-:W-:Y:S02]  /*d0c0*/  IMAD.MOV.U32 R6, RZ, RZ, 0x2 ;  /* 0x00000002ff067424 */ /* 0x000fe400078e00ff */
[----:B------:R-:W-:-:S07]  /*d0d0*/  IMAD.MOV.U32 R2, RZ, RZ, -0x1 ;  /* 0xffffffffff027424 */ /* 0x000fce00078e00ff */
[----:B------:R-:W-:Y:S05]  /*d0e0*/  WARPSYNC.COLLECTIVE R2, `(.L_x_1716) ;  /* 0x0000000002087348 */ /* 0x000fea0003c00000 */
[----:B------:R0:W1:Y:S02]  /*d0f0*/  SHFL.DOWN P4, R28, R7, R6, R29 ;  /* 0x08000006071c7389 */ /* 0x000064000008001d */
[----:B01----:R-:W-:Y:S05]  /*d100*/  ENDCOLLECTIVE ;  /* 0x000000000000791b */ /* 0x003fea0003800000 */
.L_x_1716:
[----:B------:R-:W-:Y:S05]  /*d110*/  BSYNC B0 ;  /* 0x0000000000007941 */ /* 0x000fea0003800000 */
.L_x_1715:
[----:B------:R-:W-:Y:S02]  /*d120*/  IMAD.MOV.U32 R7, RZ, RZ, R0 ;  /* 0x000000ffff077224 */ /* 0x000fe400078e0000 */
[----:B------:R-:W-:Y:S02]  /*d130*/  IMAD.MOV.U32 R6, RZ, RZ, 0x2 ;  /* 0x00000002ff067424 */ /* 0x000fe400078e00ff */
[----:B------:R-:W-:Y:S02]  /*d140*/  IMAD.MOV.U32 R2, RZ, RZ, -0x1 ;  /* 0xffffffffff027424 */ /* 0x000fe400078e00ff */
[----:B------:R-:W-:-:S07]  /*d150*/  IMAD.MOV.U32 R50, RZ, RZ, R28 ;  /* 0x000000ffff327224 */ /* 0x000fce00078e001c */
[----:B------:R-:W-:Y:S05]  /*d160*/  WARPSYNC.COLLECTIVE R2, `(.L_x_1717) ;  /* 0x0000000002087348 */ /* 0x000fea0003c00000 */
[----:B------:R0:W1:Y:S02]  /*d170*/  SHFL.DOWN P4, R28, R7, R6, R29 ;  /* 0x08000006071c7389 */ /* 0x000064000008001d */
[----:B01----:R-:W-:Y:S05]  /*d180*/  ENDCOLLECTIVE ;  /* 0x000000000000791b */ /* 0x003fea0003800000 */
.L_x_1717:
[----:B------:R-:W-:Y:S02]  /*d190*/  IMAD.MOV.U32 R7, RZ, RZ, R4 ;  /* 0x000000ffff077224 */ /* 0x000fe400078e0004 */
[----:B------:R-:W-:-:S07]  /*d1a0*/  IMAD.MOV.U32 R53, RZ, RZ, R28 ;  /* 0x000000ffff357224 */ /* 0x000fce00078e001c */
[----:B------:R-:W-:Y:S05]  /*d1b0*/  WARPSYNC.COLLECTIVE R2, `(.L_x_1718) ;  /* 0x0000000002087348 */ /* 0x000fea0003c00000 */
[----:B------:R0:W1:Y:S02]  /*d1c0*/  SHFL.DOWN P4, R28, R7, R6, R29 ;  /* 0x08000006071c7389 */ /* 0x000064000008001d */
[----:B01----:R-:W-:Y:S05]  /*d1d0*/  ENDCOLLECTIVE ;  /* 0x000000000000791b */ /* 0x003fea0003800000 */
.L_x_1718:
[----:B------:R-:W-:Y:S05]  /*d1e0*/  BRA `(.L_x_1719) ;  /* 0xffffff6c00ac7947 */ /* 0x000fea000383ffff */
.L_x_1533:
[----:B------:R-:W-:Y:S01]  /*d1f0*/  BSSY B0, `(.L_x_1720) ;  /* 0x0000006000007945 */ /* 0x000fe20003800000 */
[----:B------:R-:W-:Y:S02]  /*d200*/  IMAD.MOV.U32 R6, RZ, RZ, 0x2 ;  /* 0x00000002ff067424 */ /* 0x000fe400078e00ff */
[----:B------:R-:W-:-:S07]  /*d210*/  IMAD.MOV.U32 R2, RZ, RZ, -0x1 ;  /* 0xffffffffff027424 */ /* 0x000fce00078e00ff */
[----:B------:R-:W-:Y:S05]  /*d220*/  WARPSYNC.COLLECTIVE R2, `(.L_x_1721) ;  /* 0x0000000002087348 */ /* 0x000fea0003c00000 */
[----:B------:R0:W1:Y:S02]  /*d230*/  SHFL.DOWN P4, R28, R7, R6, R29 ;  /* 0x08000006071c7389 */ /* 0x000064000008001d */
[----:B01----:R-:W-:Y:S05]  /*d240*/  ENDCOLLECTIVE ;  /* 0x000000000000791b */ /* 0x003fea0003800000 */
.L_x_1721:
[----:B------:R-:W-:Y:S05]  /*d250*/  BSYNC B0 ;  /* 0x0000000000007941 */ /* 0x000fea0003800000 */
.L_x_1720:
[----:B------:R-:W-:Y:S05]  /*d260*/  BRA `(.L_x_1722) ;  /* 0xffffff6c00b87947 */ /* 0x000fea000383ffff */
.L_x_1534:
[----:B------:R-:W-:Y:S01]  /*d270*/  BSSY B0, `(.L_x_1723) ;  /* 0x0000007000007945 */ /* 0x000fe20003800000 */
[----:B------:R-:W-:Y:S02]  /*d280*/  IMAD.MOV.U32 R7, RZ, RZ, R51 ;  /* 0x000000ffff077224 */ /* 0x000fe400078e0033 */
[----:B------:R-:W-:Y:S02]  /*d290*/  IMAD.MOV.U32 R6, RZ, RZ, 0x4 ;  /* 0x00000004ff067424 */ /* 0x000fe400078e00ff */
[----:B------:R-:W-:-:S07]  /*d2a0*/  IMAD.MOV.U32 R2, RZ, RZ, -0x1 ;  /* 0xffffffffff027424 */ /* 0x000fce00078e00ff */
[----:B------:R-:W-:Y:S05]  /*d2b0*/  WARPSYNC.COLLECTIVE R2, `(.L_x_1724) ;  /* 0x0000000002087348 */ /* 0x000fea0003c00000 */
[----:B------:R0:W1:Y:S02]  /*d2c0*/  SHFL.DOWN P4, R28, R7, R6, R29 ;  /* 0x08000006071c7389 */ /* 0x000064000008001d */
[----:B01----:R-:W-:Y:S05]  /*d2d0*/  ENDCOLLECTIVE ;  /* 0x000000000000791b */ /* 0x003fea0003800000 */
.L_x_1724:
[----:B------:R-:W-:Y:S05]  /*d2e0*/  BSYNC B0 ;  /* 0x0000000000007941 */ /* 0x000fea0003800000 */
.L_x_1723:
[----:B------:R-:W-:Y:S02]  /*d2f0*/  IMAD.MOV.U32 R7, RZ, RZ, R0 ;  /* 0x000000ffff077224 */ /* 0x000fe400078e0000 */
[----:B------:R-:W-:Y:S02]  /*d300*/  IMAD.MOV.U32 R6, RZ, RZ, 0x4 ;  /* 0x00000004ff067424 */ /* 0x000fe400078e00ff */
[----:B------:R-:W-:Y:S02]  /*d310*/  IMAD.MOV.U32 R2, RZ, RZ, -0x1 ;  /* 0xffffffffff027424 */ /* 0x000fe400078e00ff */
[----:B------:R-:W-:-:S07]  /*d320*/  IMAD.MOV.U32 R50, RZ, RZ, R28 ;  /* 0x000000ffff327224 */ /* 0x000fce00078e001c */
[----:B------:R-:W-:Y:S05]  /*d330*/  WARPSYNC.COLLECTIVE R2, `(.L_x_1725) ;  /* 0x0000000002087348 */ /* 0x000fea0003c00000 */
[----:B------:R0:W1:Y:S02]  /*d340*/  SHFL.DOWN P4, R28, R7, R6, R29 ;  /* 0x08000006071c7389 */ /* 0x000064000008001d */
[----:B01----:R-:W-:Y:S05]  /*d350*/  ENDCOLLECTIVE ;  /* 0x000000000000791b */ /* 0x003fea0003800000 */
.L_x_1725:
[----:B------:R-:W-:Y:S02]  /*d360*/  IMAD.MOV.U32 R7, RZ, RZ, R4 ;  /* 0x000000ffff077224 */ /* 0x000fe400078e0004 */
[----:B------:R-:W-:-:S07]  /*d370*/  IMAD.MOV.U32 R53, RZ, RZ, R28 ;  /* 0x000000ffff357224 */ /* 0x000fce00078e001c */
[----:B------:R-:W-:Y:S05]  /*d380*/  WARPSYNC.COLLECTIVE R2, `(.L_x_1726) ;  /* 0x0000000002087348 */ /* 0x000fea0003c00000 */
[----:B------:R0:W1:Y:S02]  /*d390*/  SHFL.DOWN P4, R28, R7, R6, R29 ;  /* 0x08000006071c7389 */ /* 0x000064000008001d */
[----:B01----:R-:W-:Y:S05]  /*d3a0*/  ENDCOLLECTIVE ;  /* 0x000000000000791b */ /* 0x003fea0003800000 */
.L_x_1726:
[----:B------:R-:W-:Y:S05]  /*d3b0*/  BRA `(.L_x_1727) ;  /* 0xffffff6c007c7947 */ /* 0x000fea000383ffff */
.L_x_1535:
[----:B------:R-:W-:Y:S01]  /*d3c0*/  BSSY B0, `(.L_x_1728) ;  /* 0x0000006000007945 */ /* 0x000fe20003800000 */
[----:B------:R-:W-:Y:S02]  /*d3d0*/  IMAD.MOV.U32 R6, RZ, RZ, 0x4 ;  /* 0x00000004ff067424 */ /* 0x000fe400078e00ff */
[----:B------:R-:W-:-:S07]  /*d3e0*/  IMAD.MOV.U32 R2, RZ, RZ, -0x1 ;  /* 0xffffffffff027424 */ /* 0x000fce00078e00ff */
[----:B------:R-:W-:Y:S05]  /*d3f0*/  WARPSYNC.COLLECTIVE R2, `(.L_x_1729) ;  /* 0x0000000002087348 */ /* 0x000fea0003c00000 */
[----:B------:R0:W1:Y:S02]  /*d400*/  SHFL.DOWN P4, R28, R7, R6, R29 ;  /* 0x08000006071c7389 */ /* 0x000064000008001d */
[----:B01----:R-:W-:Y:S05]  /*d410*/  ENDCOLLECTIVE ;  /* 0x000000000000791b */ /* 0x003fea0003800000 */
.L_x_1729:
[----:B------:R-:W-:Y:S05]  /*d420*/  BSYNC B0 ;  /* 0x0000000000007941 */ /* 0x000fea0003800000 */
.L_x_1728:
[----:B------:R-:W-:Y:S05]  /*d430*/  BRA `(.L_x_1730) ;  /* 0xffffff6c00887947 */ /* 0x000fea000383ffff */
.L_x_1536:
[----:B------:R-:W-:Y:S01]  /*d440*/  BSSY B0, `(.L_x_1731) ;  /* 0x0000007000007945 */ /* 0x000fe20003800000 */
[----:B------:R-:W-:Y:S02]  /*d450*/  IMAD.MOV.U32 R7, RZ, RZ, R51 ;  /* 0x000000ffff077224 */ /* 0x000fe400078e0033 */
[----:B------:R-:W-:Y:S02]  /*d460*/  IMAD.MOV.U32 R6, RZ, RZ, 0x8 ;  /* 0x00000008ff067424 */ /* 0x000fe400078e00ff */
[----:B------:R-:W-:-:S07]  /*d470*/  IMAD.MOV.U32 R2, RZ, RZ, -0x1 ;  /* 0xffffffffff027424 */ /* 0x000fce00078e00ff */
[----:B------:R-:W-:Y:S05]  /*d480*/  WARPSYNC.COLLECTIVE R2, `(.L_x_1732) ;  /* 0x0000000002087348 */ /* 0x000fea0003c00000 */
[----:B------:R0:W1:Y:S02]  /*d490*/  SHFL.DOWN P4, R28, R7, R6, R29 ;  /* 0x08000006071c7389 */ /* 0x000064000008001d */
[----:B01----:R-:W-:Y:S05]  /*d4a0*/  ENDCOLLECTIVE ;  /* 0x000000000000791b */ /* 0x003fea0003800000 */
.L_x_1732:
[----:B------:R-:W-:Y:S05]  /*d4b0*/  BSYNC B0 ;  /* 0x0000000000007941 */ /* 0x000fea0003800000 */
.L_x_1731:
[----:B------:R-:W-:Y:S02]  /*d4c0*/  IMAD.MOV.U32 R7, RZ, RZ, R0 ;  /* 0x000000ffff077224 */ /* 0x000fe400078e0000 */
[----:B------:R-:W-:Y:S02]  /*d4d0*/  IMAD.MOV.U32 R6, RZ, RZ, 0x8 ;  /* 0x00000008ff067424 */ /* 0x000fe400078e00ff */
[----:B------:R-:W-:Y:S02]  /*d4e0*/  IMAD.MOV.U32 R2, RZ, RZ, -0x1 ;  /* 0xffffffffff027424 */ /* 0x000fe400078e00ff */
[----:B------:R-:W-:-:S07]  /*d4f0*/  IMAD.MOV.U32 R50, RZ, RZ, R28 ;  /* 0x000000ffff327224 */ /* 0x000fce00078e001c */
[----:B------:R-:W-:Y:S05]  /*d500*/  WARPSYNC.COLLECTIVE R2, `(.L_x_1733) ;  /* 0x0000000002087348 */ /* 0x000fea0003c00000 */
[----:B------:R0:W1:Y:S02]  /*d510*/  SHFL.DOWN P4, R28, R7, R6, R29 ;  /* 0x08000006071c7389 */ /* 0x000064000008001d */
[----:B01----:R-:W-:Y:S05]  /*d520*/  ENDCOLLECTIVE ;  /* 0x000000000000791b */ /* 0x003fea0003800000 */
.L_x_1733:
[----:B------:R-:W-:Y:S02]  /*d530*/  IMAD.MOV.U32 R7, RZ, RZ, R4 ;  /* 0x000000ffff077224 */ /* 0x000fe400078e0004 */
[----:B------:R-:W-:-:S07]  /*d540*/  IMAD.MOV.U32 R53, RZ, RZ, R28 ;  /* 0x000000ffff357224 */ /* 0x000fce00078e001c */
[----:B------:R-:W-:Y:S05]  /*d550*/  WARPSYNC.COLLECTIVE R2, `(.L_x_1734) ;  /* 0x0000000002087348 */ /* 0x000fea0003c00000 */
[----:B------:R0:W1:Y:S02]  /*d560*/  SHFL.DOWN P4, R28, R7, R6, R29 ;  /* 0x08000006071c7389 */ /* 0x000064000008001d */
[----:B01----:R-:W-:Y:S05]  /*d570*/  ENDCOLLECTIVE ;  /* 0x000000000000791b */ /* 0x003fea0003800000 */
.L_x_1734:
[----:B------:R-:W-:Y:S05]  /*d580*/  BRA `(.L_x_1735) ;  /* 0xffffff6c004c7947 */ /* 0x000fea000383ffff */
.L_x_1537:
[----:B------:R-:W-:Y:S01]  /*d590*/  BSSY B0, `(.L_x_1736) ;  /* 0x0000006000007945 */ /* 0x000fe20003800000 */
[----:B------:R-:W-:Y:S02]  /*d5a0*/  IMAD.MOV.U32 R6, RZ, RZ, 0x8 ;  /* 0x00000008ff067424 */ /* 0x000fe400078e00ff */
[----:B------:R-:W-:-:S07]  /*d5b0*/  IMAD.MOV.U32 R2, RZ, RZ, -0x1 ;  /* 0xffffffffff027424 */ /* 0x000fce00078e00ff */
[----:B------:R-:W-:Y:S05]  /*d5c0*/  WARPSYNC.COLLECTIVE R2, `(.L_x_1737) ;  /* 0x0000000002087348 */ /* 0x000fea0003c00000 */
[----:B------:R0:W1:Y:S02]  /*d5d0*/  SHFL.DOWN P4, R28, R7, R6, R29 ;  /* 0x08000006071c7389 */ /* 0x000064000008001d */
[----:B01----:R-:W-:Y:S05]  /*d5e0*/  ENDCOLLECTIVE ;  /* 0x000000000000791b */ /* 0x003fea0003800000 */
.L_x_1737:
[----:B------:R-:W-:Y:S05]  /*d5f0*/  BSYNC B0 ;  /* 0x0000000000007941 */ /* 0x000fea0003800000 */
.L_x_1736:
[----:B------:R-:W-:Y:S05]  /*d600*/  BRA `(.L_x_1738) ;  /* 0xffffff6c00587947 */ /* 0x000fea000383ffff */
.L_x_1538:
[----:B------:R-:W-:Y:S01]  /*d610*/  BSSY B0, `(.L_x_1739) ;  /* 0x0000007000007945 */ /* 0x000fe20003800000 */
[----:B------:R-:W-:Y:S02]  /*d620*/  IMAD.MOV.U32 R7, RZ, RZ, R51 ;  /* 0x000000ffff077224 */ /* 0x000fe400078e0033 */
[----:B------:R-:W-:Y:S02]  /*d630*/  IMAD.MOV.U32 R6, RZ, RZ, 0x10 ;  /* 0x00000010ff067424 */ /* 0x000fe400078e00ff */
[----:B------:R-:W-:-:S07]  /*d640*/  IMAD.MOV.U32 R2, RZ, RZ, -0x1 ;  /* 0xffffffffff027424 */ /* 0x000fce00078e00ff */
[----:B------:R-:W-:Y:S05]  /*d650*/  WARPSYNC.COLLECTIVE R2, `(.L_x_1740) ;  /* 0x0000000002087348 */ /* 0x000fea0003c00000 */
[----:B------:R0:W1:Y:S02]  /*d660*/  SHFL.DOWN P4, R28, R7, R6, R29 ;  /* 0x08000006071c7389 */ /* 0x000064000008001d */
[----:B01----:R-:W-:Y:S05]  /*d670*/  ENDCOLLECTIVE ;  /* 0x000000000000791b */ /* 0x003fea0003800000 */
.L_x_1740:
[----:B------:R-:W-:Y:S05]  /*d680*/  BSYNC B0 ;  /* 0x0000000000007941 */ /* 0x000fea0003800000 */
.L_x_1739:
[----:B------:R-:W-:Y:S02]  /*d690*/  IMAD.MOV.U32 R7, RZ, RZ, R0 ;  /* 0x000000ffff077224 */ /* 0x000fe400078e0000 */
[----:B------:R-:W-:Y:S02]  /*d6a0*/  IMAD.MOV.U32 R6, RZ, RZ, 0x10 ;  /* 0x00000010ff067424 */ /* 0x000fe400078e00ff */
[----:B------:R-:W-:Y:S02]  /*d6b0*/  IMAD.MOV.U32 R2, RZ, RZ, -0x1 ;  /* 0xffffffffff027424 */ /* 0x000fe400078e00ff */
[----:B------:R-:W-:-:S07]  /*d6c0*/  IMAD.MOV.U32 R50, RZ, RZ, R28 ;  /* 0x000000ffff327224 */ /* 0x000fce00078e001c */
[----:B------:R-:W-:Y:S05]  /*d6d0*/  WARPSYNC.COLLECTIVE R2, `(.L_x_1741) ;  /* 0x0000000002087348 */ /* 0x000fea0003c00000 */
[----:B------:R0:W1:Y:S02]  /*d6e0*/  SHFL.DOWN P4, R28, R7, R6, R29 ;  /* 0x08000006071c7389 */ /* 0x000064000008001d */
[----:B01----:R-:W-:Y:S05]  /*d6f0*/  ENDCOLLECTIVE ;  /* 0x000000000000791b */ /* 0x003fea0003800000 */
.L_x_1741:
[----:B------:R-:W-:Y:S02]  /*d700*/  IMAD.MOV.U32 R7, RZ, RZ, R4 ;  /* 0x000000ffff077224 */ /* 0x000fe400078e0004 */
[----:B------:R-:W-:-:S07]  /*d710*/  IMAD.MOV.U32 R53, RZ, RZ, R28 ;  /* 0x000000ffff357224 */ /* 0x000fce00078e001c */
[----:B------:R-:W-:Y:S05]  /*d720*/  WARPSYNC.COLLECTIVE R2, `(.L_x_1742) ;  /* 0x0000000002087348 */ /* 0x000fea0003c00000 */
[----:B------:R0:W1:Y:S02]  /*d730*/  SHFL.DOWN P4, R28, R7, R6, R29 ;  /* 0x08000006071c7389 */ /* 0x000064000008001d */
[----:B01----:R-:W-:Y:S05]  /*d740*/  ENDCOLLECTIVE ;  /* 0x000000000000791b */ /* 0x003fea0003800000 */
.L_x_1742:
[----:B------:R-:W-:Y:S05]  /*d750*/  BRA `(.L_x_1743) ;  /* 0xffffff6c001c7947 */ /* 0x000fea000383ffff */
.L_x_1539:
[----:B------:R-:W-:Y:S01]  /*d760*/  BSSY B0, `(.L_x_1744) ;  /* 0x0000006000007945 */ /* 0x000fe20003800000 */
[----:B------:R-:W-:Y:S02]  /*d770*/  IMAD.MOV.U32 R6, RZ, RZ, 0x10 ;  /* 0x00000010ff067424 */ /* 0x000fe400078e00ff */
[----:B------:R-:W-:-:S07]  /*d780*/  IMAD.MOV.U32 R2, RZ, RZ, -0x1 ;  /* 0xffffffffff027424 */ /* 0x000fce00078e00ff */
[----:B------:R-:W-:Y:S05]  /*d790*/  WARPSYNC.COLLECTIVE R2, `(.L_x_1745) ;  /* 0x0000000002087348 */ /* 0x000fea0003c00000 */
[----:B------:R0:W1:Y:S02]  /*d7a0*/  SHFL.DOWN P4, R28, R7, R6, R29 ;  /* 0x08000006071c7389 */ /* 0x000064000008001d */
[----:B01----:R-:W-:Y:S05]  /*d7b0*/  ENDCOLLECTIVE ;  /* 0x000000000000791b */ /* 0x003fea0003800000 */
.L_x_1745:
[----:B------:R-:W-:Y:S05]  /*d7c0*/  BSYNC B0 ;  /* 0x0000000000007941 */ /* 0x000fea0003800000 */
.L_x_1744:
[----:B------:R-:W-:Y:S05]  /*d7d0*/  BRA `(.L_x_1746) ;  /* 0xffffff6c00447947 */ /* 0x000fea000383ffff */
.L_x_1540:
[----:B------:R-:W-:Y:S01]  /*d7e0*/  BSSY B0, `(.L_x_1747) ;  /* 0x0000006000007945 */ /* 0x000fe20003800000 */
[----:B------:R-:W-:Y:S01]  /*d7f0*/  PLOP3.LUT P5, PT, P0, PT, PT, 0x80, 0x8 ;  /* 0x000000000008781c */ /* 0x000fe200007af070 */
[----:B------:R-:W-:-:S12]  /*d800*/  IMAD.MOV.U32 R2, RZ, RZ, -0x1 ;  /* 0xffffffffff027424 */ /* 0x000fd800078e00ff */
[----:B------:R-:W-:Y:S05]  /*d810*/  WARPSYNC.COLLECTIVE R2, `(.L_x_1748) ;  /* 0x0000000002087348 */ /* 0x000fea0003c00000 */
[----:B------:R-:W-:Y:S01]  /*d820*/  VOTE.ALL P5, P5 ;  /* 0x0000000000ff7806 */ /* 0x000fe200028a0000 */
[----:B------:R-:W-:-:S12]  /*d830*/  ENDCOLLECTIVE ;  /* 0x000000000000791b */ /* 0x000fd80003800000 */
.L_x_1748:
[----:B------:R-:W-:Y:S05]  /*d840*/  BSYNC B0 ;  /* 0x0000000000007941 */ /* 0x000fea0003800000 */
.L_x_1747:
[----:B------:R-:W-:Y:S01]  /*d850*/  PLOP3.LUT P0, PT, P5, PT, PT, 0x80, 0x8 ;  /* 0x000000000008781c */ /* 0x000fe20002f0f070 */
[----:B------:R-:W-:-:S12]  /*d860*/  BRA `(.L_x_1749) ;  /* 0xffffff6c00307947 */ /* 0x000fd8000383ffff */
.L_x_1598:
[----:B------:R-:W-:Y:S01]  /*d870*/  BSSY B0, `(.L_x_1750) ;  /* 0x0000006000007945 */ /* 0x000fe20003800000 */
[----:B------:R-:W-:Y:S01]  /*d880*/  PLOP3.LUT P4, PT, P4, PT, PT, 0x8, 0x80 ;  /* 0x000000000080781c */ /* 0x000fe2000278e170 */
[----:B------:R-:W-:-:S12]  /*d890*/  IMAD.MOV.U32 R2, RZ, RZ, -0x1 ;  /* 0xffffffffff027424 */ /* 0x000fd800078e00ff */
[----:B-123--:R-:W-:Y:S05]  /*d8a0*/  WARPSYNC.COLLECTIVE R2, `(.L_x_1751) ;  /* 0x0000000002087348 */ /* 0x00efea0003c00000 */
[----:B------:R-:W-:Y:S01]  /*d8b0*/  VOTE.ANY P4, P4 ;  /* 0x0000000000ff7806 */ /* 0x000fe20002080100 */
[----:B-123--:R-:W-:-:S12]  /*d8c0*/  ENDCOLLECTIVE ;  /* 0x000000000000791b */ /* 0x00efd80003800000 */
.L_x_1751:
[----:B------:R-:W-:Y:S05]  /*d8d0*/  BSYNC B0 ;  /* 0x0000000000007941 */ /* 0x000fea0003800000 */
.L_x_1750:
[----:B------:R-:W-:Y:S05]  /*d8e0*/  BRA `(.L_x_1752) ;  /* 0xffffffc400307947 */ /* 0x000fea000383ffff */
.L_x_1600:
[----:B------:R-:W0:Y:S01]  /*d8f0*/  S2R R39, SR_GEMASK ;  /* 0x0000000000277919 */ /* 0x000e220000003c00 */
[----:B------:R-:W-:Y:S01]  /*d900*/  BSSY B0, `(.L_x_1753) ;  /* 0x0000006000007945 */ /* 0x000fe20003800000 */
[----:B------:R-:W-:Y:S01]  /*d910*/  PLOP3.LUT P4, PT, P4, PT, PT, 0x8, 0x80 ;  /* 0x000000000080781c */ /* 0x000fe2000278e170 */
[----:B------:R-:W-:-:S12]  /*d920*/  IMAD.MOV.U32 R2, RZ, RZ, -0x1 ;  /* 0xffffffffff027424 */ /* 0x000fd800078e00ff */
[----:B0123--:R-:W-:Y:S05]  /*d930*/  WARPSYNC.COLLECTIVE R2, `(.L_x_1754) ;  /* 0x0000000002087348 */ /* 0x00ffea0003c00000 */
[----:B------:R-:W-:Y:S01]  /*d940*/  VOTE.ANY R2, PT, P4 ;  /* 0x0000000000027806 */ /* 0x000fe200020e0100 */
[----:B0123--:R-:W-:Y:S06]  /*d950*/  ENDCOLLECTIVE ;  /* 0x000000000000791b */ /* 0x00ffec0003800000 */
.L_x_1754:
[----:B------:R-:W-:Y:S05]  /*d960*/  BSYNC B0 ;  /* 0x0000000000007941 */ /* 0x000fea0003800000 */
.L_x_1753:
        /* <DEDUP_REMOVED lines=11> */
.L_x_1755:
[----:B------:R-:W-:Y:S02]  /*da20*/  IMAD.MOV.U32 R7, RZ, RZ, R41 ;  /* 0x000000ffff077224 */ /* 0x000fe400078e0029 */
[----:B------:R-:W-:-:S07]  /*da30*/  IMAD.MOV.U32 R31, RZ, RZ, R28 ;  /* 0x000000ffff1f7224 */ /* 0x000fce00078e001c */
[----:B------:R-:W-:Y:S05]  /*da40*/  WARPSYNC.COLLECTIVE R2, `(.L_x_1756) ;  /* 0x0000000002087348 */ /* 0x000fea0003c00000 */
[----:B------:R0:W1:Y:S02]  /*da50*/  SHFL.DOWN P4, R28, R7, R6, R29 ;  /* 0x08000006071c7389 */ /* 0x000064000008001d */
[----:B01----:R-:W-:Y:S05]  /*da60*/  ENDCOLLECTIVE ;  /* 0x000000000000791b */ /* 0x003fea0003800000 */
.L_x_1756:
[----:B------:R-:W-:Y:S02]  /*da70*/  IMAD.MOV.U32 R7, RZ, RZ, R4 ;  /* 0x000000ffff077224 */ /* 0x000fe400078e0004 */
[----:B------:R-:W-:-:S07]  /*da80*/  IMAD.MOV.U32 R30, RZ, RZ, R28 ;  /* 0x000000ffff1e7224 */ /* 0x000fce00078e001c */
[----:B------:R-:W-:Y:S05]  /*da90*/  WARPSYNC.COLLECTIVE R2, `(.L_x_1757) ;  /* 0x0000000002087348 */ /* 0x000fea0003c00000 */
[----:B------:R0:W1:Y:S02]  /*daa0*/  SHFL.DOWN P4, R28, R7, R6, R29 ;  /* 0x08000006071c7389 */ /* 0x000064000008001d */
[----:B01----:R-:W-:Y:S05]  /*dab0*/  ENDCOLLECTIVE ;  /* 0x000000000000791b */ /* 0x003fea0003800000 */
.L_x_1757:
[----:B------:R-:W-:Y:S05]  /*dac0*/  BRA `(.L_x_1758) ;  /* 0xffffffc000f87947 */ /* 0x000fea000383ffff */
.L_x_1601:
[----:B------:R-:W-:Y:S01]  /*dad0*/  BSSY B0, `(.L_x_1759) ;  /* 0x0000006000007945 */ /* 0x000fe20003800000 */
[----:B------:R-:W-:Y:S02]  /*dae0*/  IMAD.MOV.U32 R6, RZ, RZ, 0x1 ;  /* 0x00000001ff067424 */ /* 0x000fe400078e00ff */
[----:B------:R-:W-:-:S07]  /*daf0*/  IMAD.MOV.U32 R2, RZ, RZ, -0x1 ;  /* 0xffffffffff027424 */ /* 0x000fce00078e00ff */
[----:B-123--:R-:W-:Y:S05]  /*db00*/  WARPSYNC.COLLECTIVE R2, `(.L_x_1760) ;  /* 0x0000000002087348 */ /* 0x00efea0003c00000 */
[----:B------:R0:W4:Y:S02]  /*db10*/  SHFL.DOWN P4, R28, R7, R6, R29 ;  /* 0x08000006071c7389 */ /* 0x000124000008001d */
[----:B01234-:R-:W-:Y:S05]  /*db20*/  ENDCOLLECTIVE ;  /* 0x000000000000791b */ /* 0x01ffea0003800000 */
.L_x_1760:
[----:B------:R-:W-:Y:S05]  /*db30*/  BSYNC B0 ;  /* 0x0000000000007941 */ /* 0x000fea0003800000 */
.L_x_1759:
[----:B------:R-:W-:Y:S05]  /*db40*/  BRA `(.L_x_1761) ;  /* 0xffffffc400047947 */ /* 0x000fea000383ffff */
.L_x_1602:
[----:B------:R-:W-:Y:S01]  /*db50*/  BSSY B0, `(.L_x_1762) ;  /* 0x0000007000007945 */ /* 0x000fe20003800000 */
[----:B------:R-:W-:Y:S02]  /*db60*/  IMAD.MOV.U32 R7, RZ, RZ, R38 ;  /* 0x000000ffff077224 */ /* 0x000fe400078e0026 */
[----:B------:R-:W-:Y:S02]  /*db70*/  IMAD.MOV.U32 R6, RZ, RZ, 0x2 ;  /* 0x00000002ff067424 */ /* 0x000fe400078e00ff */
[----:B------:R-:W-:-:S07]  /*db80*/  IMAD.MOV.U32 R2, RZ, RZ, -0x1 ;  /* 0xffffffffff027424 */ /* 0x000fce00078e00ff */
[----:B-123--:R-:W-:Y:S05]  /*db90*/  WARPSYNC.COLLECTIVE R2, `(.L_x_1763) ;  /* 0x0000000002087348 */ /* 0x00efea0003c00000 */
[----:B------:R0:W4:Y:S02]  /*dba0*/  SHFL.DOWN P4, R28, R7, R6, R29 ;  /* 0x08000006071c7389 */ /* 0x000124000008001d */
[----:B01234-:R-:W-:Y:S05]  /*dbb0*/  ENDCOLLECTIVE ;  /* 0x000000000000791b */ /* 0x01ffea0003800000 */
.L_x_1763:
[----:B------:R-:W-:Y:S05]  /*dbc0*/  BSYNC B0 ;  /* 0x0000000000007941 */ /* 0x000fea0003800000 */
.L_x_1762:
[----:B------:R-:W-:Y:S02]  /*dbd0*/  IMAD.MOV.U32 R7, RZ, RZ, R41 ;  /* 0x000000ffff077224 */ /* 0x000fe400078e0029 */
[----:B------:R-:W-:Y:S02]  /*dbe0*/  IMAD.MOV.U32 R6, RZ, RZ, 0x2 ;  /* 0x00000002ff067424 */ /* 0x000fe400078e00ff */
[----:B------:R-:W-:Y:S02]  /*dbf0*/  IMAD.MOV.U32 R2, RZ, RZ, -0x1 ;  /* 0xffffffffff027424 */ /* 0x000fe400078e00ff */
[----:B------:R-:W-:-:S07]  /*dc00*/  IMAD.MOV.U32 R31, RZ, RZ, R28 ;  /* 0x000000ffff1f7224 */ /* 0x000fce00078e001c */
[----:B------:R-:W-:Y:S05]  /*dc10*/  WARPSYNC.COLLECTIVE R2, `(.L_x_1764) ;  /* 0x0000000002087348 */ /* 0x000fea0003c00000 */
[----:B------:R0:W1:Y:S02]  /*dc20*/  SHFL.DOWN P4, R28, R7, R6, R29 ;  /* 0x08000006071c7389 */ /* 0x000064000008001d */
[----:B01----:R-:W-:Y:S05]  /*dc30*/  ENDCOLLECTIVE ;  /* 0x000000000000791b */ /* 0x003fea0003800000 */
.L_x_1764:
[----:B------:R-:W-:Y:S02]  /*dc40*/  IMAD.MOV.U32 R7, RZ, RZ, R44 ;  /* 0x000000ffff077224 */ /* 0x000fe400078e002c */
[----:B------:R-:W-:-:S07]  /*dc50*/  IMAD.MOV.U32 R4, RZ, RZ, R28 ;  /* 0x000000ffff047224 */ /* 0x000fce00078e001c */
[----:B------:R-:W-:Y:S05]  /*dc60*/  WARPSYNC.COLLECTIVE R2, `(.L_x_1765) ;  /* 0x0000000002087348 */ /* 0x000fea0003c00000 */
[----:B------:R0:W1:Y:S02]  /*dc70*/  SHFL.DOWN P4, R28, R7, R6, R29 ;  /* 0x08000006071c7389 */ /* 0x000064000008001d */
[----:B01----:R-:W-:Y:S05]  /*dc80*/  ENDCOLLECTIVE ;  /* 0x000000000000791b */ /* 0x003fea0003800000 */
.L_x_1765:
[----:B------:R-:W-:Y:S05]  /*dc90*/  BRA `(.L_x_1766) ;  /* 0xffffffc000c87947 */ /* 0x000fea000383ffff */
.L_x_1603:
[----:B------:R-:W-:Y:S01]  /*dca0*/  BSSY B0, `(.L_x_1767) ;  /* 0x0000006000007945 */ /* 0x000fe20003800000 */
[----:B------:R-:W-:Y:S02]  /*dcb0*/  IMAD.MOV.U32 R6, RZ, RZ, 0x2 ;  /* 0x00000002ff067424 */ /* 0x000fe400078e00ff */
[----:B------:R-:W-:-:S07]  /*dcc0*/  IMAD.MOV.U32 R2, RZ, RZ, -0x1 ;  /* 0xffffffffff027424 */ /* 0x000fce00078e00ff */
[----:B-123--:R-:W-:Y:S05]  /*dcd0*/  WARPSYNC.COLLECTIVE R2, `(.L_x_1768) ;  /* 0x0000000002087348 */ /* 0x00efea0003c00000 */
[----:B------:R0:W4:Y:S02]  /*dce0*/  SHFL.DOWN P4, R28, R7, R6, R29 ;  /* 0x08000006071c7389 */ /* 0x000124000008001d */
[----:B01234-:R-:W-:Y:S05]  /*dcf0*/  ENDCOLLECTIVE ;  /* 0x000000000000791b */ /* 0x01ffea0003800000 */
.L_x_1768:
[----:B------:R-:W-:Y:S05]  /*dd00*/  BSYNC B0 ;  /* 0x0000000000007941 */ /* 0x000fea0003800000 */
.L_x_1767:
[----:B------:R-:W-:Y:S05]  /*dd10*/  BRA `(.L_x_1769) ;  /* 0xffffffc000d47947 */ /* 0x000fea000383ffff */
.L_x_1604:
[----:B------:R-:W-:Y:S01]  /*dd20*/  BSSY B0, `(.L_x_1770) ;  /* 0x0000007000007945 */ /* 0x000fe20003800000 */
[----:B------:R-:W-:Y:S02]  /*dd30*/  IMAD.MOV.U32 R7, RZ, RZ, R38 ;  /* 0x000000ffff077224 */ /* 0x000fe400078e0026 */
[----:B------:R-:W-:Y:S02]  /*dd40*/  IMAD.MOV.U32 R6, RZ, RZ, 0x4 ;  /* 0x00000004ff067424 */ /* 0x000fe400078e00ff */
[----:B------:R-:W-:-:S07]  /*dd50*/  IMAD.MOV.U32 R2, RZ, RZ, -0x1 ;  /* 0xffffffffff027424 */ /* 0x000fce00078e00ff */
[----:B-123--:R-:W-:Y:S05]  /*dd60*/  WARPSYNC.COLLECTIVE R2, `(.L_x_1771) ;  /* 0x0000000002087348 */ /* 0x00efea0003c00000 */
[----:B------:R0:W4:Y:S02]  /*dd70*/  SHFL.DOWN P4, R28, R7, R6, R29 ;  /* 0x08000006071c7389 */ /* 0x000124000008001d */
[----:B01234-:R-:W-:Y:S05]  /*dd80*/  ENDCOLLECTIVE ;  /* 0x000000000000791b */ /* 0x01ffea0003800000 */
.L_x_1771:
[----:B------:R-:W-:Y:S05]  /*dd90*/  BSYNC B0 ;  /* 0x0000000000007941 */ /* 0x000fea0003800000 */
.L_x_1770:
[----:B------:R-:W-:Y:S02]  /*dda0*/  IMAD.MOV.U32 R7, RZ, RZ, R41 ;  /* 0x000000ffff077224 */ /* 0x000fe400078e0029 */
[----:B------:R-:W-:Y:S02]  /*ddb0*/  IMAD.MOV.U32 R6, RZ, RZ, 0x4 ;  /* 0x00000004ff067424 */ /* 0x000fe400078e00ff */
[----:B------:R-:W-:Y:S02]  /*ddc0*/  IMAD.MOV.U32 R2, RZ, RZ, -0x1 ;  /* 0xffffffffff027424 */ /* 0x000fe400078e00ff */
[----:B------:R-:W-:-:S07]  /*ddd0*/  IMAD.MOV.U32 R31, RZ, RZ, R28 ;  /* 0x000000ffff1f7224 */ /* 0x000fce00078e001c */
[----:B------:R-:W-:Y:S05]  /*dde0*/  WARPSYNC.COLLECTIVE R2, `(.L_x_1772) ;  /* 0x0000000002087348 */ /* 0x000fea0003c00000 */
[----:B------:R0:W1:Y:S02]  /*ddf0*/  SHFL.DOWN P4, R28, R7, R6, R29 ;  /* 0x08000006071c7389 */ /* 0x000064000008001d */
[----:B01----:R-:W-:Y:S05]  /*de00*/  ENDCOLLECTIVE ;  /* 0x000000000000791b */ /* 0x003fea0003800000 */
.L_x_1772:
[----:B------:R-:W-:Y:S02]  /*de10*/  IMAD.MOV.U32 R7, RZ, RZ, R44 ;  /* 0x000000ffff077224 */ /* 0x000fe400078e002c */
[----:B------:R-:W-:-:S07]  /*de20*/  IMAD.MOV.U32 R4, RZ, RZ, R28 ;  /* 0x000000ffff047224 */ /* 0x000fce00078e001c */
[----:B------:R-:W-:Y:S05]  /*de30*/  WARPSYNC.COLLECTIVE R2, `(.L_x_1773) ;  /* 0x0000000002087348 */ /* 0x000fea0003c00000 */
[----:B------:R0:W1:Y:S02]  /*de40*/  SHFL.DOWN P4, R28, R7, R6, R29 ;  /* 0x08000006071c7389 */ /* 0x000064000008001d */
[----:B01----:R-:W-:Y:S05]  /*de50*/  ENDCOLLECTIVE ;  /* 0x000000000000791b */ /* 0x003fea0003800000 */
.L_x_1773:
[----:B------:R-:W-:Y:S05]  /*de60*/  BRA `(.L_x_1774) ;  /* 0xffffffc0009c7947 */ /* 0x000fea000383ffff */
.L_x_1605:
[----:B------:R-:W-:Y:S01]  /*de70*/  BSSY B0, `(.L_x_1775) ;  /* 0x0000006000007945 */ /* 0x000fe20003800000 */
[----:B------:R-:W-:Y:S02]  /*de80*/  IMAD.MOV.U32 R6, RZ, RZ, 0x4 ;  /* 0x00000004ff067424 */ /* 0x000fe400078e00ff */
[----:B------:R-:W-:-:S07]  /*de90*/  IMAD.MOV.U32 R2, RZ, RZ, -0x1 ;  /* 0xffffffffff027424 */ /* 0x000fce00078e00ff */
[----:B-123--:R-:W-:Y:S05]  /*dea0*/  WARPSYNC.COLLECTIVE R2, `(.L_x_1776) ;  /* 0x0000000002087348 */ /* 0x00efea0003c00000 */
[----:B------:R0:W4:Y:S02]  /*deb0*/  SHFL.DOWN P4, R28, R7, R6, R29 ;  /* 0x08000006071c7389 */ /* 0x000124000008001d */
[----:B01234-:R-:W-:Y:S05]  /*dec0*/  ENDCOLLECTIVE ;  /* 0x000000000000791b */ /* 0x01ffea0003800000 */
.L_x_1776:
[----:B------:R-:W-:Y:S05]  /*ded0*/  BSYNC B0 ;  /* 0x0000000000007941 */ /* 0x000fea0003800000 */
.L_x_1775:
[----:B------:R-:W-:Y:S05]  /*dee0*/  BRA `(.L_x_1777) ;  /* 0xffffffc000a87947 */ /* 0x000fea000383ffff */
.L_x_1606:
[----:B------:R-:W-:Y:S01]  /*def0*/  BSSY B0, `(.L_x_1778) ;  /* 0x0000007000007945 */ /* 0x000fe20003800000 */
[----:B------:R-:W-:Y:S02]  /*df00*/  IMAD.MOV.U32 R7, RZ, RZ, R38 ;  /* 0x000000ffff077224 */ /* 0x000fe400078e0026 */
[----:B------:R-:W-:Y:S02]  /*df10*/  IMAD.MOV.U32 R6, RZ, RZ, 0x8 ;  /* 0x00000008ff067424 */ /* 0x000fe400078e00ff */
[----:B------:R-:W-:-:S07]  /*df20*/  IMAD.MOV.U32 R2, RZ, RZ, -0x1 ;  /* 0xffffffffff027424 */ /* 0x000fce00078e00ff */
[----:B-123--:R-:W-:Y:S05]  /*df30*/  WARPSYNC.COLLECTIVE R2, `(.L_x_1779) ;  /* 0x0000000002087348 */ /* 0x00efea0003c00000 */
[----:B------:R0:W4:Y:S02]  /*df40*/  SHFL.DOWN P4, R28, R7, R6, R29 ;  /* 0x08000006071c7389 */ /* 0x000124000008001d */
[----:B01234-:R-:W-:Y:S05]  /*df50*/  ENDCOLLECTIVE ;  /* 0x000000000000791b */ /* 0x01ffea0003800000 */
.L_x_1779:
[----:B------:R-:W-:Y:S05]  /*df60*/  BSYNC B0 ;  /* 0x0000000000007941 */ /* 0x000fea0003800000 */
.L_x_1778:
[----:B------:R-:W-:Y:S02]  /*df70*/  IMAD.MOV.U32 R7, RZ, RZ, R41 ;  /* 0x000000ffff077224 */ /* 0x000fe400078e0029 */
[----:B------:R-:W-:Y:S02]  /*df80*/  IMAD.MOV.U32 R6, RZ, RZ, 0x8 ;  /* 0x00000008ff067424 */ /* 0x000fe400078e00ff */
[----:B------:R-:W-:Y:S02]  /*df90*/  IMAD.MOV.U32 R2, RZ, RZ, -0x1 ;  /* 0xffffffffff027424 */ /* 0x000fe400078e00ff */
[----:B------:R-:W-:-:S07]  /*dfa0*/  IMAD.MOV.U32 R31, RZ, RZ, R28 ;  /* 0x000000ffff1f7224 */ /* 0x000fce00078e001c */
[----:B------:R-:W-:Y:S05]  /*dfb0*/  WARPSYNC.COLLECTIVE R2, `(.L_x_1780) ;  /* 0x0000000002087348 */ /* 0x000fea0003c00000 */
[----:B------:R0:W1:Y:S02]  /*dfc0*/  SHFL.DOWN P4, R28, R7, R6, R29 ;  /* 0x08000006071c7389 */ /* 0x000064000008001d */
[----:B01----:R-:W-:Y:S05]  /*dfd0*/  ENDCOLLECTIVE ;  /* 0x000000000000791b */ /* 0x003fea0003800000 */
.L_x_1780:
[----:B------:R-:W-:Y:S02]  /*dfe0*/  IMAD.MOV.U32 R7, RZ, RZ, R44 ;  /* 0x000000ffff077224 */ /* 0x000fe400078e002c */
[----:B------:R-:W-:-:S07]  /*dff0*/  IMAD.MOV.U32 R4, RZ, RZ, R28 ;  /* 0x000000ffff047224 */ /* 0x000fce00078e001c */
[----:B------:R-:W-:Y:S05]  /*e000*/  WARPSYNC.COLLECTIVE R2, `(.L_x_1781) ;  /* 0x0000000002087348 */ /* 0x000fea0003c00000 */
[----:B------:R0:W1:Y:S02]  /*e010*/  SHFL.DOWN P4, R28, R7, R6, R29 ;  /* 0x08000006071c7389 */ /* 0x000064000008001d */
[----:B01----:R-:W-:Y:S05]  /*e020*/  ENDCOLLECTIVE ;  /* 0x000000000000791b */ /* 0x003fea0003800000 */
.L_x_1781:
[----:B------:R-:W-:Y:S05]  /*e030*/  BRA `(.L_x_1782) ;  /* 0xffffffc000707947 */ /* 0x000fea000383ffff */
.L_x_1607:
[----:B------:R-:W-:Y:S01]  /*e040*/  BSSY B0, `(.L_x_1783) ;  /* 0x0000006000007945 */ /* 0x000fe20003800000 */
[----:B------:R-:W-:Y:S02]  /*e050*/  IMAD.MOV.U32 R6, RZ, RZ, 0x8 ;  /* 0x00000008ff067424 */ /* 0x000fe400078e00ff */
[----:B------:R-:W-:-:S07]  /*e060*/  IMAD.MOV.U32 R2, RZ, RZ, -0x1 ;  /* 0xffffffffff027424 */ /* 0x000fce00078e00ff */
[----:B-123--:R-:W-:Y:S05]  /*e070*/  WARPSYNC.COLLECTIVE R2, `(.L_x_1784) ;  /* 0x0000000002087348 */ /* 0x00efea0003c00000 */
[----:B------:R0:W4:Y:S02]  /*e080*/  SHFL.DOWN P4, R28, R7, R6, R29 ;  /* 0x08000006071c7389 */ /* 0x000124000008001d */
[----:B01234-:R-:W-:Y:S05]  /*e090*/  ENDCOLLECTIVE ;  /* 0x000000000000791b */ /* 0x01ffea0003800000 */
.L_x_1784:
[----:B------:R-:W-:Y:S05]  /*e0a0*/  BSYNC B0 ;  /* 0x0000000000007941 */ /* 0x000fea0003800000 */
.L_x_1783:
[----:B------:R-:W-:Y:S05]  /*e0b0*/  BRA `(.L_x_1785) ;  /* 0xffffffc0007c7947 */ /* 0x000fea000383ffff */
.L_x_1608:
[----:B------:R-:W-:Y:S01]  /*e0c0*/  BSSY B0, `(.L_x_1786) ;  /* 0x0000007000007945 */ /* 0x000fe20003800000 */
[----:B------:R-:W-:Y:S02]  /*e0d0*/  IMAD.MOV.U32 R7, RZ, RZ, R38 ;  /* 0x000000ffff077224 */ /* 0x000fe400078e0026 */
[----:B------:R-:W-:Y:S02]  /*e0e0*/  IMAD.MOV.U32 R6, RZ, RZ, 0x10 ;  /* 0x00000010ff067424 */ /* 0x000fe400078e00ff */
[----:B------:R-:W-:-:S07]  /*e0f0*/  IMAD.MOV.U32 R2, RZ, RZ, -0x1 ;  /* 0xffffffffff027424 */ /* 0x000fce00078e00ff */
[----:B-123--:R-:W-:Y:S05]  /*e100*/  WARPSYNC.COLLECTIVE R2, `(.L_x_1787) ;  /* 0x0000000002087348 */ /* 0x00efea0003c00000 */
[----:B------:R0:W4:Y:S02]  /*e110*/  SHFL.DOWN P4, R28, R7, R6, R29 ;  /* 0x08000006071c7389 */ /* 0x000124000008001d */
[----:B01234-:R-:W-:Y:S05]  /*e120*/  ENDCOLLECTIVE ;  /* 0x000000000000791b */ /* 0x01ffea0003800000 */
.L_x_1787:
[----:B------:R-:W-:Y:S05]  /*e130*/  BSYNC B0 ;  /* 0x0000000000007941 */ /* 0x000fea0003800000 */
.L_x_1786:
[----:B------:R-:W-:Y:S02]  /*e140*/  IMAD.MOV.U32 R7, RZ, RZ, R41 ;  /* 0x000000ffff077224 */ /* 0x000fe400078e0029 */
[----:B------:R-:W-:Y:S02]  /*e150*/  IMAD.MOV.U32 R6, RZ, RZ, 0x10 ;  /* 0x00000010ff067424 */ /* 0x000fe400078e00ff */
[----:B------:R-:W-:Y:S02]  /*e160*/  IMAD.MOV.U32 R2, RZ, RZ, -0x1 ;  /* 0xffffffffff027424 */ /* 0x000fe400078e00ff */
[----:B------:R-:W-:-:S07]  /*e170*/  IMAD.MOV.U32 R47, RZ, RZ, R28 ;  /* 0x000000ffff2f7224 */ /* 0x000fce00078e001c */
[----:B------:R-:W-:Y:S05]  /*e180*/  WARPSYNC.COLLECTIVE R2, `(.L_x_1788) ;  /* 0x0000000002087348 */ /* 0x000fea0003c00000 */
[----:B------:R0:W1:Y:S02]  /*e190*/  SHFL.DOWN P4, R28, R7, R6, R29 ;  /* 0x08000006071c7389 */ /* 0x000064000008001d */
[----:B01----:R-:W-:Y:S05]  /*e1a0*/  ENDCOLLECTIVE ;  /* 0x000000000000791b */ /* 0x003fea0003800000 */
.L_x_1788:
[----:B------:R-:W-:Y:S02]  /*e1b0*/  IMAD.MOV.U32 R7, RZ, RZ, R44 ;  /* 0x000000ffff077224 */ /* 0x000fe400078e002c */
[----:B------:R-:W-:-:S07]  /*e1c0*/  IMAD.MOV.U32 R4, RZ, RZ, R28 ;  /* 0x000000ffff047224 */ /* 0x000fce00078e001c */
[----:B------:R-:W-:Y:S05]  /*e1d0*/  WARPSYNC.COLLECTIVE R2, `(.L_x_1789) ;  /* 0x0000000002087348 */ /* 0x000fea0003c00000 */
[----:B------:R0:W1:Y:S02]  /*e1e0*/  SHFL.DOWN P4, R28, R7, R6, R29 ;  /* 0x08000006071c7389 */ /* 0x000064000008001d */
[----:B01----:R-:W-:Y:S05]  /*e1f0*/  ENDCOLLECTIVE ;  /* 0x000000000000791b */ /* 0x003fea0003800000 */
.L_x_1789:
[----:B------:R-:W-:Y:S05]  /*e200*/  BRA `(.L_x_1790) ;  /* 0xffffffc000447947 */ /* 0x000fea000383ffff */
.L_x_1609:
[----:B------:R-:W-:Y:S01]  /*e210*/  BSSY B0, `(.L_x_1791) ;  /* 0x0000006000007945 */ /* 0x000fe20003800000 */
[----:B------:R-:W-:Y:S02]  /*e220*/  IMAD.MOV.U32 R6, RZ, RZ, 0x10 ;  /* 0x00000010ff067424 */ /* 0x000fe400078e00ff */
[----:B------:R-:W-:-:S07]  /*e230*/  IMAD.MOV.U32 R2, RZ, RZ, -0x1 ;  /* 0xffffffffff027424 */ /* 0x000fce00078e00ff */
[----:B-123--:R-:W-:Y:S05]  /*e240*/  WARPSYNC.COLLECTIVE R2, `(.L_x_1792) ;  /* 0x0000000002087348 */ /* 0x00efea0003c00000 */
[----:B------:R0:W4:Y:S02]  /*e250*/  SHFL.DOWN P4, R28, R7, R6, R29 ;  /* 0x08000006071c7389 */ /* 0x000124000008001d */
[----:B01234-:R-:W-:Y:S05]  /*e260*/  ENDCOLLECTIVE ;  /* 0x000000000000791b */ /* 0x01ffea0003800000 */
.L_x_1792:
[----:B------:R-:W-:Y:S05]  /*e270*/  BSYNC B0 ;  /* 0x0000000000007941 */ /* 0x000fea0003800000 */
.L_x_1791:
[----:B------:R-:W-:Y:S05]  /*e280*/  BRA `(.L_x_1793) ;  /* 0xffffffc000687947 */ /* 0x000fea000383ffff */
.L_x_1610:
[----:B------:R-:W-:Y:S01]  /*e290*/  BSSY B0, `(.L_x_1794) ;  /* 0x0000005000007945 */ /* 0x000fe20003800000 */
[----:B------:R-:W-:-:S07]  /*e2a0*/  IMAD.MOV.U32 R2, RZ, RZ, -0x1 ;  /* 0xffffffffff027424 */ /* 0x000fce00078e00ff */
[----:B-123--:R-:W-:Y:S05]  /*e2b0*/  WARPSYNC.COLLECTIVE R2, `(.L_x_1795) ;  /* 0x0000000002087348 */ /* 0x00efea0003c00000 */
[----:B------:R-:W-:Y:S01]  /*e2c0*/  VOTE.ALL P5, P5 ;  /* 0x0000000000ff7806 */ /* 0x000fe200028a0000 */
[----:B-123--:R-:W-:-:S12]  /*e2d0*/  ENDCOLLECTIVE ;  /* 0x000000000000791b */ /* 0x00efd80003800000 */
.L_x_1795:
[----:B------:R-:W-:Y:S05]  /*e2e0*/  BSYNC B0 ;  /* 0x0000000000007941 */ /* 0x000fea0003800000 */
.L_x_1794:
[----:B------:R-:W-:Y:S05]  /*e2f0*/  BRA `(.L_x_1796) ;  /* 0xffffffc000607947 */ /* 0x000fea000383ffff */
.L_x_1612:
[----:B------:R-:W-:Y:S01]  /*e300*/  BSSY B0, `(.L_x_1797) ;  /* 0x0000006000007945 */ /* 0x000fe20003800000 */
[----:B------:R-:W-:Y:S01]  /*e310*/  PLOP3.LUT P4, PT, P4, PT, PT, 0x8, 0x80 ;  /* 0x000000000080781c */ /* 0x000fe2000278e170 */
[----:B------:R-:W-:-:S12]  /*e320*/  IMAD.MOV.U32 R2, RZ, RZ, -0x1 ;  /* 0xffffffffff027424 */ /* 0x000fd800078e00ff */
[----:B-123--:R-:W-:Y:S05]  /*e330*/  WARPSYNC.COLLECTIVE R2, `(.L_x_1798) ;  /* 0x0000000002087348 */ /* 0x00efea0003c00000 */
[----:B------:R-:W-:Y:S01]  /*e340*/  VOTE.ANY P4, P4 ;  /* 0x0000000000ff7806 */ /* 0x000fe20002080100 */
[----:B-123--:R-:W-:-:S12]  /*e350*/  ENDCOLLECTIVE ;  /* 0x000000000000791b */ /* 0x00efd80003800000 */
.L_x_1798:
[----:B------:R-:W-:Y:S05]  /*e360*/  BSYNC B0 ;  /* 0x0000000000007941 */ /* 0x000fea0003800000 */
.L_x_1797:
[----:B------:R-:W-:Y:S05]  /*e370*/  BRA `(.L_x_1799) ;  /* 0xffffffc000607947 */ /* 0x000fea000383ffff */
.L_x_1614:
[----:B------:R-:W-:Y:S01]  /*e380*/  BSSY B0, `(.L_x_1800) ;  /* 0x0000006000007945 */ /* 0x000fe20003800000 */
[----:B------:R-:W-:Y:S01]  /*e390*/  PLOP3.LUT P4, PT, P4, PT, PT, 0x8, 0x80 ;  /* 0x000000000080781c */ /* 0x000fe2000278e170 */
[----:B------:R-:W-:-:S12]  /*e3a0*/  IMAD.MOV.U32 R2, RZ, RZ, -0x1 ;  /* 0xffffffffff027424 */ /* 0x000fd800078e00ff */
[----:B-123--:R-:W-:Y:S05]  /*e3b0*/  WARPSYNC.COLLECTIVE R2, `(.L_x_1801) ;  /* 0x0000000002087348 */ /* 0x00efea0003c00000 */
[----:B------:R-:W-:Y:S01]  /*e3c0*/  VOTE.ANY R2, PT, P4 ;  /* 0x0000000000027806 */ /* 0x000fe200020e0100 */
[----:B-123--:R-:W-:Y:S06]  /*e3d0*/  ENDCOLLECTIVE ;  /* 0x000000000000791b */ /* 0x00efec0003800000 */
.L_x_1801:
[----:B------:R-:W-:Y:S05]  /*e3e0*/  BSYNC B0 ;  /* 0x0000000000007941 */ /* 0x000fea0003800000 */
.L_x_1800:
        /* <DEDUP_REMOVED lines=10> */
.L_x_1802:
[----:B------:R-:W-:Y:S02]  /*e490*/  IMAD.MOV.U32 R7, RZ, RZ, R42 ;  /* 0x000000ffff077224 */ /* 0x000fe400078e002a */
[----:B------:R-:W-:-:S07]  /*e4a0*/  IMAD.MOV.U32 R48, RZ, RZ, R28 ;  /* 0x000000ffff307224 */ /* 0x000fce00078e001c */
[----:B------:R-:W-:Y:S05]  /*e4b0*/  WARPSYNC.COLLECTIVE R2, `(.L_x_1803) ;  /* 0x0000000002087348 */ /* 0x000fea0003c00000 */
[----:B------:R0:W1:Y:S02]  /*e4c0*/  SHFL.DOWN P4, R28, R7, R6, R29 ;  /* 0x08000006071c7389 */ /* 0x000064000008001d */
[----:B01----:R-:W-:Y:S05]  /*e4d0*/  ENDCOLLECTIVE ;  /* 0x000000000000791b */ /* 0x003fea0003800000 */
.L_x_1803:
[----:B------:R-:W-:Y:S02]  /*e4e0*/  IMAD.MOV.U32 R7, RZ, RZ, R4 ;  /* 0x000000ffff077224 */ /* 0x000fe400078e0004 */
[----:B------:R-:W-:-:S07]  /*e4f0*/  IMAD.MOV.U32 R51, RZ, RZ, R28 ;  /* 0x000000ffff337224 */ /* 0x000fce00078e001c */
[----:B------:R-:W-:Y:S05]  /*e500*/  WARPSYNC.COLLECTIVE R2, `(.L_x_1804) ;  /* 0x0000000002087348 */ /* 0x000fea0003c00000 */
[----:B------:R0:W1:Y:S02]  /*e510*/  SHFL.DOWN P4, R28, R7, R6, R29 ;  /* 0x08000006071c7389 */ /* 0x000064000008001d */
[----:B01----:R-:W-:Y:S05]  /*e520*/  ENDCOLLECTIVE ;  /* 0x000000000000791b */ /* 0x003fea0003800000 */
.L_x_1804:
[----:B------:R-:W-:Y:S05]  /*e530*/  BRA `(.L_x_1805) ;  /* 0xffffffc000287947 */ /* 0x000fea000383ffff */
.L_x_1615:
[----:B------:R-:W-:Y:S01]  /*e540*/  BSSY B0, `(.L_x_1806) ;  /* 0x0000006000007945 */ /* 0x000fe20003800000 */
[----:B------:R-:W-:Y:S02]  /*e550*/  IMAD.MOV.U32 R6, RZ, RZ, 0x1 ;  /* 0x00000001ff067424 */ /* 0x000fe400078e00ff */
[----:B------:R-:W-:-:S07]  /*e560*/  IMAD.MOV.U32 R2, RZ, RZ, -0x1 ;  /* 0xffffffffff027424 */ /* 0x000fce00078e00ff */
[----:B-123--:R-:W-:Y:S05]  /*e570*/  WARPSYNC.COLLECTIVE R2, `(.L_x_1807) ;  /* 0x0000000002087348 */ /* 0x00efea0003c00000 */
[----:B------:R0:W4:Y:S02]  /*e580*/  SHFL.DOWN P4, R28, R7, R6, R29 ;  /* 0x08000006071c7389 */ /* 0x000124000008001d */
[----:B01234-:R-:W-:Y:S05]  /*e590*/  ENDCOLLECTIVE ;  /* 0x000000000000791b */ /* 0x01ffea0003800000 */
.L_x_1807:
[----:B------:R-:W-:Y:S05]  /*e5a0*/  BSYNC B0 ;  /* 0x0000000000007941 */ /* 0x000fea0003800000 */
.L_x_1806:
[----:B------:R-:W-:Y:S05]  /*e5b0*/  BRA `(.L_x_1808) ;  /* 0xffffffc000347947 */ /* 0x000fea000383ffff */
.L_x_1616:
[----:B------:R-:W-:Y:S01]  /*e5c0*/  BSSY B0, `(.L_x_1809) ;  /* 0x0000007000007945 */ /* 0x000fe20003800000 */
[----:B------:R-:W-:Y:S02]  /*e5d0*/  IMAD.MOV.U32 R7, RZ, RZ, R49 ;  /* 0x000000ffff077224 */ /* 0x000fe400078e0031 */
[----:B------:R-:W-:Y:S02]  /*e5e0*/  IMAD.MOV.U32 R6, RZ, RZ, 0x2 ;  /* 0x00000002ff067424 */ /* 0x000fe400078e00ff */
[----:B------:R-:W-:-:S07]  /*e5f0*/  IMAD.MOV.U32 R2, RZ, RZ, -0x1 ;  /* 0xffffffffff027424 */ /* 0x000fce00078e00ff */
[----:B-123--:R-:W-:Y:S05]  /*e600*/  WARPSYNC.COLLECTIVE R2, `(.L_x_1810) ;  /* 0x0000000002087348 */ /* 0x00efea0003c00000 */
[----:B------:R0:W4:Y:S02]  /*e610*/  SHFL.DOWN P4, R28, R7, R6, R29 ;  /* 0x08000006071c7389 */ /* 0x000124000008001d */
[----:B01234-:R-:W-:Y:S05]  /*e620*/  ENDCOLLECTIVE ;  /* 0x000000000000791b */ /* 0x01ffea0003800000 */
.L_x_1810:
[----:B------:R-:W-:Y:S05]  /*e630*/  BSYNC B0 ;  /* 0x0000000000007941 */ /* 0x000fea0003800000 */
.L_x_1809:
[----:B------:R-:W-:Y:S02]  /*e640*/  IMAD.MOV.U32 R7, RZ, RZ, R42 ;  /* 0x000000ffff077224 */ /* 0x000fe400078e002a */
[----:B------:R-:W-:Y:S02]  /*e650*/  IMAD.MOV.U32 R6, RZ, RZ, 0x2 ;  /* 0x00000002ff067424 */ /* 0x000fe400078e00ff */
[----:B------:R-:W-:Y:S02]  /*e660*/  IMAD.MOV.U32 R2, RZ, RZ, -0x1 ;  /* 0xffffffffff027424 */ /* 0x000fe400078e00ff */
[----:B------:R-:W-:-:S07]  /*e670*/  IMAD.MOV.U32 R48, RZ, RZ, R28 ;  /* 0x000000ffff307224 */ /* 0x000fce00078e001c */
[----:B------:R-:W-:Y:S05]  /*e680*/  WARPSYNC.COLLECTIVE R2, `(.L_x_1811) ;  /* 0x0000000002087348 */ /* 0x000fea0003c00000 */
[----:B------:R0:W1:Y:S02]  /*e690*/  SHFL.DOWN P4, R28, R7, R6, R29 ;  /* 0x08000006071c7389 */ /* 0x000064000008001d */
[----:B01----:R-:W-:Y:S05]  /*e6a0*/  ENDCOLLECTIVE ;  /* 0x000000000000791b */ /* 0x003fea0003800000 */
.L_x_1811:
[----:B------:R-:W-:Y:S02]  /*e6b0*/  IMAD.MOV.U32 R7, RZ, RZ, R4 ;  /* 0x000000ffff077224 */ /* 0x000fe400078e0004 */
[----:B------:R-:W-:-:S07]  /*e6c0*/  IMAD.MOV.U32 R51, RZ, RZ, R28 ;  /* 0x000000ffff337224 */ /* 0x000fce00078e001c */
[----:B------:R-:W-:Y:S05]  /*e6d0*/  WARPSYNC.COLLECTIVE R2, `(.L_x_1812) ;  /* 0x0000000002087348 */ /* 0x000fea0003c00000 */
[----:B------:R0:W1:Y:S02]  /*e6e0*/  SHFL.DOWN P4, R28, R7, R6, R29 ;  /* 0x08000006071c7389 */ /* 0x000064000008001d */
[----:B01----:R-:W-:Y:S05]  /*e6f0*/  ENDCOLLECTIVE ;  /* 0x000000000000791b */ /* 0x003fea0003800000 */
.L_x_1812:
[----:B------:R-:W-:Y:S05]  /*e700*/  BRA `(.L_x_1813) ;  /* 0xffffffbc00f87947 */ /* 0x000fea000383ffff */
.L_x_1617:
[----:B------:R-:W-:Y:S01]  /*e710*/  BSSY B0, `(.L_x_1814) ;  /* 0x0000006000007945 */ /* 0x000fe20003800000 */
[----:B------:R-:W-:Y:S02]  /*e720*/  IMAD.MOV.U32 R6, RZ, RZ, 0x2 ;  /* 0x00000002ff067424 */ /* 0x000fe400078e00ff */
[----:B------:R-:W-:-:S07]  /*e730*/  IMAD.MOV.U32 R2, RZ, RZ, -0x1 ;  /* 0xffffffffff027424 */ /* 0x000fce00078e00ff */
[----:B-123--:R-:W-:Y:S05]  /*e740*/  WARPSYNC.COLLECTIVE R2, `(.L_x_1815) ;  /* 0x0000000002087348 */ /* 0x00efea0003c00000 */
[----:B------:R0:W4:Y:S02]  /*e750*/  SHFL.DOWN P4, R28, R7, R6, R29 ;  /* 0x08000006071c7389 */ /* 0x000124000008001d */
[----:B01234-:R-:W-:Y:S05]  /*e760*/  ENDCOLLECTIVE ;  /* 0x000000000000791b */ /* 0x01ffea0003800000 */
.L_x_1815:
[----:B------:R-:W-:Y:S05]  /*e770*/  BSYNC B0 ;  /* 0x0000000000007941 */ /* 0x000fea0003800000 */
.L_x_1814:
[----:B------:R-:W-:Y:S05]  /*e780*/  BRA `(.L_x_1816) ;  /* 0xffffffc000047947 */ /* 0x000fea000383ffff */
.L_x_1618:
[----:B------:R-:W-:Y:S01]  /*e790*/  BSSY B0, `(.L_x_1817) ;  /* 0x0000007000007945 */ /* 0x000fe20003800000 */
[----:B------:R-:W-:Y:S02]  /*e7a0*/  IMAD.MOV.U32 R7, RZ, RZ, R49 ;  /* 0x000000ffff077224 */ /* 0x000fe400078e0031 */
[----:B------:R-:W-:Y:S02]  /*e7b0*/  IMAD.MOV.U32 R6, RZ, RZ, 0x4 ;  /* 0x00000004ff067424 */ /* 0x000fe400078e00ff */
[----:B------:R-:W-:-:S07]  /*e7c0*/  IMAD.MOV.U32 R2, RZ, RZ, -0x1 ;  /* 0xffffffffff027424 */ /* 0x000fce00078e00ff */
[----:B-123--:R-:W-:Y:S05]  /*e7d0*/  WARPSYNC.COLLECTIVE R2, `(.L_x_1818) ;  /* 0x0000000002087348 */ /* 0x00efea0003c00000 */
[----:B------:R0:W4:Y:S02]  /*e7e0*/  SHFL.DOWN P4, R28, R7, R6, R29 ;  /* 0x08000006071c7389 */ /* 0x000124000008001d */
[----:B01234-:R-:W-:Y:S05]  /*e7f0*/  ENDCOLLECTIVE ;  /* 0x000000000000791b */ /* 0x01ffea0003800000 */
.L_x_1818:
[----:B------:R-:W-:Y:S05]  /*e800*/  BSYNC B0 ;  /* 0x0000000000007941 */ /* 0x000fea0003800000 */
.L_x_1817:
[----:B------:R-:W-:Y:S02]  /*e810*/  IMAD.MOV.U32 R7, RZ, RZ, R42 ;  /* 0x000000ffff077224 */ /* 0x000fe400078e002a */
[----:B------:R-:W-:Y:S02]  /*e820*/  IMAD.MOV.U32 R6, RZ, RZ, 0x4 ;  /* 0x00000004ff067424 */ /* 0x000fe400078e00ff */
[----:B------:R-:W-:Y:S02]  /*e830*/  IMAD.MOV.U32 R2, RZ, RZ, -0x1 ;  /* 0xffffffffff027424 */ /* 0x000fe400078e00ff */
[----:B------:R-:W-:-:S07]  /*e840*/  IMAD.MOV.U32 R48, RZ, RZ, R28 ;  /* 0x000000ffff307224 */ /* 0x000fce00078e001c */
[----:B------:R-:W-:Y:S05]  /*e850*/  WARPSYNC.COLLECTIVE R2, `(.L_x_1819) ;  /* 0x0000000002087348 */ /* 0x000fea0003c00000 */
[----:B------:R0:W1:Y:S02]  /*e860*/  SHFL.DOWN P4, R28, R7, R6, R29 ;  /* 0x08000006071c7389 */ /* 0x000064000008001d */
[----:B01----:R-:W-:Y:S05]  /*e870*/  ENDCOLLECTIVE ;  /* 0x000000000000791b */ /* 0x003fea0003800000 */
.L_x_1819:
[----:B------:R-:W-:Y:S02]  /*e880*/  IMAD.MOV.U32 R7, RZ, RZ, R4 ;  /* 0x000000ffff077224 */ /* 0x000fe400078e0004 */
[----:B------:R-:W-:-:S07]  /*e890*/  IMAD.MOV.U32 R51, RZ, RZ, R28 ;  /* 0x000000ffff337224 */ /* 0x000fce00078e001c */
[----:B------:R-:W-:Y:S05]  /*e8a0*/  WARPSYNC.COLLECTIVE R2, `(.L_x_1820) ;  /* 0x0000000002087348 */ /* 0x000fea0003c00000 */
[----:B------:R0:W1:Y:S02]  /*e8b0*/  SHFL.DOWN P4, R28, R7, R6, R29 ;  /* 0x08000006071c7389 */ /* 0x000064000008001d */
[----:B01----:R-:W-:Y:S05]  /*e8c0*/  ENDCOLLECTIVE ;  /* 0x000000000000791b */ /* 0x003fea0003800000 */
.L_x_1820:
[----:B------:R-:W-:Y:S05]  /*e8d0*/  BRA `(.L_x_1821) ;  /* 0xffffffbc00c87947 */ /* 0x000fea000383ffff */
.L_x_1619:
[----:B------:R-:W-:Y:S01]  /*e8e0*/  BSSY B0, `(.L_x_1822) ;  /* 0x0000006000007945 */ /* 0x000fe20003800000 */
[----:B------:R-:W-:Y:S02]  /*e8f0*/  IMAD.MOV.U32 R6, RZ, RZ, 0x4 ;  /* 0x00000004ff067424 */ /* 0x000fe400078e00ff */
[----:B------:R-:W-:-:S07]  /*e900*/  IMAD.MOV.U32 R2, RZ, RZ, -0x1 ;  /* 0xffffffffff027424 */ /* 0x000fce00078e00ff */
[----:B-123--:R-:W-:Y:S05]  /*e910*/  WARPSYNC.COLLECTIVE R2, `(.L_x_1823) ;  /* 0x0000000002087348 */ /* 0x00efea0003c00000 */
[----:B------:R0:W4:Y:S02]  /*e920*/  SHFL.DOWN P4, R28, R7, R6, R29 ;  /* 0x08000006071c7389 */ /* 0x000124000008001d */
[----:B01234-:R-:W-:Y:S05]  /*e930*/  ENDCOLLECTIVE ;  /* 0x000000000000791b */ /* 0x01ffea0003800000 */
.L_x_1823:
[----:B------:R-:W-:Y:S05]  /*e940*/  BSYNC B0 ;  /* 0x0000000000007941 */ /* 0x000fea0003800000 */
.L_x_1822:
[----:B------:R-:W-:Y:S05]  /*e950*/  BRA `(.L_x_1824) ;  /* 0xffffffbc00d47947 */ /* 0x000fea000383ffff */
.L_x_1620:
[----:B------:R-:W-:Y:S01]  /*e960*/  BSSY B0, `(.L_x_1825) ;  /* 0x0000007000007945 */ /* 0x000fe20003800000 */
[----:B------:R-:W-:Y:S02]  /*e970*/  IMAD.MOV.U32 R7, RZ, RZ, R49 ;  /* 0x000000ffff077224 */ /* 0x000fe400078e0031 */
[----:B------:R-:W-:Y:S02]  /*e980*/  IMAD.MOV.U32 R6, RZ, RZ, 0x8 ;  /* 0x00000008ff067424 */ /* 0x000fe400078e00ff */
[----:B------:R-:W-:-:S07]  /*e990*/  IMAD.MOV.U32 R2, RZ, RZ, -0x1 ;  /* 0xffffffffff027424 */ /* 0x000fce00078e00ff */
[----:B-123--:R-:W-:Y:S05]  /*e9a0*/  WARPSYNC.COLLECTIVE R2, `(.L_x_1826) ;  /* 0x0000000002087348 */ /* 0x00efea0003c00000 */
[----:B------:R0:W4:Y:S02]  /*e9b0*/  SHFL.DOWN P4, R28, R7, R6, R29 ;  /* 0x08000006071c7389 */ /* 0x000124000008001d */
[----:B01234-:R-:W-:Y:S05]  /*e9c0*/  ENDCOLLECTIVE ;  /* 0x000000000000791b */ /* 0x01ffea0003800000 */
.L_x_1826:
[----:B------:R-:W-:Y:S05]  /*e9d0*/  BSYNC B0 ;  /* 0x0000000000007941 */ /* 0x000fea0003800000 */
.L_x_1825:
[----:B------:R-:W-:Y:S02]  /*e9e0*/  IMAD.MOV.U32 R7, RZ, RZ, R42 ;  /* 0x000000ffff077224 */ /* 0x000fe400078e002a */
[----:B------:R-:W-:Y:S02]  /*e9f0*/  IMAD.MOV.U32 R6, RZ, RZ, 0x8 ;  /* 0x00000008ff067424 */ /* 0x000fe400078e00ff */
[----:B------:R-:W-:Y:S02]  /*ea00*/  IMAD.MOV.U32 R2, RZ, RZ, -0x1 ;  /* 0xffffffffff027424 */ /* 0x000fe400078e00ff */
[----:B------:R-:W-:-:S07]  /*ea10*/  IMAD.MOV.U32 R48, RZ, RZ, R28 ;  /* 0x000000ffff307224 */ /* 0x000fce00078e001c */
[----:B------:R-:W-:Y:S05]  /*ea20*/  WARPSYNC.COLLECTIVE R2, `(.L_x_1827) ;  /* 0x0000000002087348 */ /* 0x000fea0003c00000 */
[----:B------:R0:W1:Y:S02]  /*ea30*/  SHFL.DOWN P4, R28, R7, R6, R29 ;  /* 0x08000006071c7389 */ /* 0x000064000008001d */
[----:B01----:R-:W-:Y:S05]  /*ea40*/  ENDCOLLECTIVE ;  /* 0x000000000000791b */ /* 0x003fea0003800000 */
.L_x_1827:
[----:B------:R-:W-:Y:S02]  /*ea50*/  IMAD.MOV.U32 R7, RZ, RZ, R4 ;  /* 0x000000ffff077224 */ /* 0x000fe400078e0004 */
[----:B------:R-:W-:-:S07]  /*ea60*/  IMAD.MOV.U32 R51, RZ, RZ, R28 ;  /* 0x000000ffff337224 */ /* 0x000fce00078e001c */
[----:B------:R-:W-:Y:S05]  /*ea70*/  WARPSYNC.COLLECTIVE R2, `(.L_x_1828) ;  /* 0x0000000002087348 */ /* 0x000fea0003c00000 */
[----:B------:R0:W1:Y:S02]  /*ea80*/  SHFL.DOWN P4, R28, R7, R6, R29 ;  /* 0x08000006071c7389 */ /* 0x000064000008001d */
[----:B01----:R-:W-:Y:S05]  /*ea90*/  ENDCOLLECTIVE ;  /* 0x000000000000791b */ /* 0x003fea0003800000 */
.L_x_1828:
[----:B------:R-:W-:Y:S05]  /*eaa0*/  BRA `(.L_x_1829) ;  /* 0xffffffbc00987947 */ /* 0x000fea000383ffff */
.L_x_1621:
[----:B------:R-:W-:Y:S01]  /*eab0*/  BSSY B0, `(.L_x_1830) ;  /* 0x0000006000007945 */ /* 0x000fe20003800000 */
[----:B------:R-:W-:Y:S02]  /*eac0*/  IMAD.MOV.U32 R6, RZ, RZ, 0x8 ;  /* 0x00000008ff067424 */ /* 0x000fe400078e00ff */
[----:B------:R-:W-:-:S07]  /*ead0*/  IMAD.MOV.U32 R2, RZ, RZ, -0x1 ;  /* 0xffffffffff027424 */ /* 0x000fce00078e00ff */
[----:B-123--:R-:W-:Y:S05]  /*eae0*/  WARPSYNC.COLLECTIVE R2, `(.L_x_1831) ;  /* 0x0000000002087348 */ /* 0x00efea0003c00000 */
[----:B------:R0:W4:Y:S02]  /*eaf0*/  SHFL.DOWN P4, R28, R7, R6, R29 ;  /* 0x08000006071c7389 */ /* 0x000124000008001d */
[----:B01234-:R-:W-:Y:S05]  /*eb00*/  ENDCOLLECTIVE ;  /* 0x000000000000791b */ /* 0x01ffea0003800000 */
.L_x_1831:
[----:B------:R-:W-:Y:S05]  /*eb10*/  BSYNC B0 ;  /* 0x0000000000007941 */ /* 0x000fea0003800000 */
.L_x_1830:
[----:B------:R-:W-:Y:S05]  /*eb20*/  BRA `(.L_x_1832) ;  /* 0xffffffbc00a47947 */ /* 0x000fea000383ffff */
.L_x_1622:
[----:B------:R-:W-:Y:S01]  /*eb30*/  BSSY B0, `(.L_x_1833) ;  /* 0x0000007000007945 */ /* 0x000fe20003800000 */
[----:B------:R-:W-:Y:S02]  /*eb40*/  IMAD.MOV.U32 R7, RZ, RZ, R49 ;  /* 0x000000ffff077224 */ /* 0x000fe400078e0031 */
[----:B------:R-:W-:Y:S02]  /*eb50*/  IMAD.MOV.U32 R6, RZ, RZ, 0x10 ;  /* 0x00000010ff067424 */ /* 0x000fe400078e00ff */
[----:B------:R-:W-:-:S07]  /*eb60*/  IMAD.MOV.U32 R2, RZ, RZ, -0x1 ;  /* 0xffffffffff027424 */ /* 0x000fce00078e00ff */
[----:B-123--:R-:W-:Y:S05]  /*eb70*/  WARPSYNC.COLLECTIVE R2, `(.L_x_1834) ;  /* 0x0000000002087348 */ /* 0x00efea0003c00000 */
[----:B------:R0:W4:Y:S02]  /*eb80*/  SHFL.DOWN P4, R28, R7, R6, R29 ;  /* 0x08000006071c7389 */ /* 0x000124000008001d */
[----:B01234-:R-:W-:Y:S05]  /*eb90*/  ENDCOLLECTIVE ;  /* 0x000000000000791b */ /* 0x01ffea0003800000 */
.L_x_1834:
[----:B------:R-:W-:Y:S05]  /*eba0*/  BSYNC B0 ;  /* 0x0000000000007941 */ /* 0x000fea0003800000 */
.L_x_1833:
        /* <DEDUP_REMOVED lines=8> */
.L_x_1835:
[----:B------:R-:W-:Y:S02]  /*ec30*/  IMAD.MOV.U32 R7, RZ, RZ, R4 ;  /* 0x000000ffff077224 */ /* 0x000fe400078e0004 */
[----:B------:R-:W-:-:S07]  /*ec40*/  IMAD.MOV.U32 R51, RZ, RZ, R28 ;  /* 0x000000ffff337224 */ /* 0x000fce00078e001c */
[----:B------:R-:W-:Y:S05]  /*ec50*/  WARPSYNC.COLLECTIVE R2, `(.L_x_1836) ;  /* 0x0000000002087348 */ /* 0x000fea0003c00000 */
[----:B------:R0:W1:Y:S02]  /*ec60*/  SHFL.DOWN P4, R28, R7, R6, R29 ;  /* 0x08000006071c7389 */ /* 0x000064000008001d */
[----:B01----:R-:W-:Y:S05]  /*ec70*/  ENDCOLLECTIVE ;  /* 0x000000000000791b */ /* 0x003fea0003800000 */
.L_x_1836:
[----:B------:R-:W-:Y:S05]  /*ec80*/  BRA `(.L_x_1837) ;  /* 0xffffffbc00687947 */ /* 0x000fea000383ffff */
.L_x_1623:
[----:B------:R-:W-:Y:S01]  /*ec90*/  BSSY B0, `(.L_x_1838) ;  /* 0x0000006000007945 */ /* 0x000fe20003800000 */
[----:B------:R-:W-:Y:S02]  /*eca0*/  IMAD.MOV.U32 R6, RZ, RZ, 0x10 ;  /* 0x00000010ff067424 */ /* 0x000fe400078e00ff */
[----:B------:R-:W-:-:S07]  /*ecb0*/  IMAD.MOV.U32 R2, RZ, RZ, -0x1 ;  /* 0xffffffffff027424 */ /* 0x000fce00078e00ff */
[----:B-123--:R-:W-:Y:S05]  /*ecc0*/  WARPSYNC.COLLECTIVE R2, `(.L_x_1839) ;  /* 0x0000000002087348 */ /* 0x00efea0003c00000 */
[----:B------:R0:W4:Y:S02]  /*ecd0*/  SHFL.DOWN P4, R28, R7, R6, R29 ;  /* 0x08000006071c7389 */ /* 0x000124000008001d */
[----:B01234-:R-:W-:Y:S05]  /*ece0*/  ENDCOLLECTIVE ;  /* 0x000000000000791b */ /* 0x01ffea0003800000 */
.L_x_1839:
[----:B------:R-:W-:Y:S05]  /*ecf0*/  BSYNC B0 ;  /* 0x0000000000007941 */ /* 0x000fea0003800000 */
.L_x_1838:
[----:B------:R-:W-:Y:S05]  /*ed00*/  BRA `(.L_x_1840) ;  /* 0xffffffbc00907947 */ /* 0x000fea000383ffff */
.L_x_1624:
[----:B------:R-:W-:Y:S01]  /*ed10*/  BSSY B0, `(.L_x_1841) ;  /* 0x0000005000007945 */ /* 0x000fe20003800000 */
[----:B------:R-:W-:-:S07]  /*ed20*/  IMAD.MOV.U32 R2, RZ, RZ, -0x1 ;  /* 0xffffffffff027424 */ /* 0x000fce00078e00ff */
[----:B-123--:R-:W-:Y:S05]  /*ed30*/  WARPSYNC.COLLECTIVE R2, `(.L_x_1842) ;  /* 0x0000000002087348 */ /* 0x00efea0003c00000 */
[----:B------:R-:W-:Y:S01]  /*ed40*/  VOTE.ALL P5, P5 ;  /* 0x0000000000ff7806 */ /* 0x000fe200028a0000 */
[----:B-123--:R-:W-:-:S12]  /*ed50*/  ENDCOLLECTIVE ;  /* 0x000000000000791b */ /* 0x00efd80003800000 */
.L_x_1842:
[----:B------:R-:W-:Y:S05]  /*ed60*/  BSYNC B0 ;  /* 0x0000000000007941 */ /* 0x000fea0003800000 */
.L_x_1841:
[----:B------:R-:W-:Y:S05]  /*ed70*/  BRA `(.L_x_1843) ;  /* 0xffffffbc00847947 */ /* 0x000fea000383ffff */
.L_x_1844:
        /* <DEDUP_REMOVED lines=16> */
.L_x_2135:


//--------------------- .text._ZN6thrust24THRUST_300001_SM_1000_NS8cuda_cub4core6detail13_kernel_agentINS1_15__reduce_by_key9InitAgentIN3cub18CUB_300001_SM_100024ReduceByKeyScanTileStateIflLb1EEElPlEEJSA_lSB_EEEvDpT0_ --------------------------
	.section	.text._ZN6thrust24THRUST_300001_SM_1000_NS8cuda_cub4core6detail13_kernel_agentINS1_15__reduce_by_key9InitAgentIN3cub18CUB_300001_SM_100024ReduceByKeyScanTileStateIflLb1EEElPlEEJSA_lSB_EEEvDpT0_,"ax",@progbits
	.align	128
        .global         _ZN6thrust24THRUST_300001_SM_1000_NS8cuda_cub4core6detail13_kernel_agentINS1_15__reduce_by_key9InitAgentIN3cub18CUB_300001_SM_100024ReduceByKeyScanTileStateIflLb1EEElPlEEJSA_lSB_EEEvDpT0_
        .type           _ZN6thrust24THRUST_300001_SM_1000_NS8cuda_cub4core6detail13_kernel_agentINS1_15__reduce_by_key9InitAgentIN3cub18CUB_300001_SM_100024ReduceByKeyScanTileStateIflLb1EEElPlEEJSA_lSB_EEEvDpT0_,@function
        .size           _ZN6thrust24THRUST_300001_SM_1000_NS8cuda_cub4core6detail13_kernel_agentINS1_15__reduce_by_key9InitAgentIN3cub18CUB_300001_SM_100024ReduceByKeyScanTileStateIflLb1EEElPlEEJSA_lSB_EEEvDpT0_,(.L_x_2136 - _ZN6thrust24THRUST_300001_SM_1000_NS8cuda_cub4core6detail13_kernel_agentINS1_15__reduce_by_key9InitAgentIN3cub18CUB_300001_SM_100024ReduceByKeyScanTileStateIflLb1EEElPlEEJSA_lSB_EEEvDpT0_)
        .other          _ZN6thrust24THRUST_300001_SM_1000_NS8cuda_cub4core6detail13_kernel_agentINS1_15__reduce_by_key9InitAgentIN3cub18CUB_300001_SM_100024ReduceByKeyScanTileStateIflLb1EEElPlEEJSA_lSB_EEEvDpT0_,@"STO_CUDA_ENTRY STV_DEFAULT"
_ZN6thrust24THRUST_300001_SM_1000_NS8cuda_cub4core6detail13_kernel_agentINS1_15__reduce_by_key9InitAgentIN3cub18CUB_300001_SM_100024ReduceByKeyScanTileStateIflLb1EEElPlEEJSA_lSB_EEEvDpT0_:
.text._ZN6thrust24THRUST_300001_SM_1000_NS8cuda_cub4core6detail13_kernel_agentINS1_15__reduce_by_key9InitAgentIN3cub18CUB_300001_SM_100024ReduceByKeyScanTileStateIflLb1EEElPlEEJSA_lSB_EEEvDpT0_:
        /* <DEDUP_REMOVED lines=24> */
.L_x_1845:
        /* <DEDUP_REMOVED lines=16> */
.L_x_2136:


//--------------------- .text._ZN6thrust24THRUST_300001_SM_1000_NS8cuda_cub4core6detail13_kernel_agentINS1_15__reduce_by_key16ReduceByKeyAgentIPiPfS7_S8_N4cuda3std3__48equal_toIiEENSB_4plusIfEES7_iEEJS7_S8_S7_S8_S7_N3cub18CUB_300001_SM_100024ReduceByKeyScanTileStateIfiLb1EEESD_SF_iiEEEvDpT0_ --------------------------
	.section	.text._ZN6thrust24THRUST_300001_SM_1000_NS8cuda_cub4core6detail13_kernel_agentINS1_15__reduce_by_key16ReduceByKeyAgentIPiPfS7_S8_N4cuda3std3__48equal_toIiEENSB_4plusIfEES7_iEEJS7_S8_S7_S8_S7_N3cub18CUB_300001_SM_100024ReduceByKeyScanTileStateIfiLb1EEESD_SF_iiEEEvDpT0_,"ax",@progbits
	.align	128
        .global         _ZN6thrust24THRUST_300001_SM_1000_NS8cuda_cub4core6detail13_kernel_agentINS1_15__reduce_by_key16ReduceByKeyAgentIPiPfS7_S8_N4cuda3std3__48equal_toIiEENSB_4plusIfEES7_iEEJS7_S8_S7_S8_S7_N3cub18CUB_300001_SM_100024ReduceByKeyScanTileStateIfiLb1EEESD_SF_iiEEEvDpT0_
        .type           _ZN6thrust24THRUST_300001_SM_1000_NS8cuda_cub4core6detail13_kernel_agentINS1_15__reduce_by_key16ReduceByKeyAgentIPiPfS7_S8_N4cuda3std3__48equal_toIiEENSB_4plusIfEES7_iEEJS7_S8_S7_S8_S7_N3cub18CUB_300001_SM_100024ReduceByKeyScanTileStateIfiLb1EEESD_SF_iiEEEvDpT0_,@function
        .size           _ZN6thrust24THRUST_300001_SM_1000_NS8cuda_cub4core6detail13_kernel_agentINS1_15__reduce_by_key16ReduceByKeyAgentIPiPfS7_S8_N4cuda3std3__48equal_toIiEENSB_4plusIfEES7_iEEJS7_S8_S7_S8_S7_N3cub18CUB_300001_SM_100024ReduceByKeyScanTileStateIfiLb1EEESD_SF_iiEEEvDpT0_,(.L_x_2137 - _ZN6thrust24THRUST_300001_SM_1000_NS8cuda_cub4core6detail13_kernel_agentINS1_15__reduce_by_key16ReduceByKeyAgentIPiPfS7_S8_N4cuda3std3__48equal_toIiEENSB_4plusIfEES7_iEEJS7_S8_S7_S8_S7_N3cub18CUB_300001_SM_100024ReduceByKeyScanTileStateIfiLb1EEESD_SF_iiEEEvDpT0_)
        .other          _ZN6thrust24THRUST_300001_SM_1000_NS8cuda_cub4core6detail13_kernel_agentINS1_15__reduce_by_key16ReduceByKeyAgentIPiPfS7_S8_N4cuda3std3__48equal_toIiEENSB_4plusIfEES7_iEEJS7_S8_S7_S8_S7_N3cub18CUB_300001_SM_100024ReduceByKeyScanTileStateIfiLb1EEESD_SF_iiEEEvDpT0_,@"STO_CUDA_ENTRY STV_DEFAULT"
_ZN6thrust24THRUST_300001_SM_1000_NS8cuda_cub4core6detail13_kernel_agentINS1_15__reduce_by_key16ReduceByKeyAgentIPiPfS7_S8_N4cuda3std3__48equal_toIiEENSB_4plusIfEES7_iEEJS7_S8_S7_S8_S7_N3cub18CUB_300001_SM_100024ReduceByKeyScanTileStateIfiLb1EEESD_SF_iiEEEvDpT0_:
.text._ZN6thrust24THRUST_300001_SM_1000_NS8cuda_cub4core6detail13_kernel_agentINS1_15__reduce_by_key16ReduceByKeyAgentIPiPfS7_S8_N4cuda3std3__48equal_toIiEENSB_4plusIfEES7_iEEJS7_S8_S7_S8_S7_N3cub18CUB_300001_SM_100024ReduceByKeyScanTileStateIfiLb1EEESD_SF_iiEEEvDpT0_:
[----:B------:R-:W-:Y:S01]  /*0000*/  LDC R1, c[0x0][0x37c] ;  /* 0x0000df00ff017b82 */ /* 0x000fe20000000800 */
[----:B------:R-:W0:Y:S01]  /*0010*/  S2R R0, SR_CTAID.X ;  /* 0x0000000000007919 */ /* 0x000e220000002500 */
[----:B------:R-:W1:Y:S01]  /*0020*/  LDCU UR4, c[0x0][0x3b4] ;  /* 0x00007680ff0477ac */ /* 0x000e620008000800 */
[----:B------:R-:W2:Y:S01]  /*0030*/  LDCU.64 UR12, c[0x0][0x358] ;  /* 0x00006b00ff0c77ac */ /* 0x000ea20008000a00 */
[----:B0-----:R-:W-:-:S05]  /*0040*/  IMAD R6, R0, 0x900, RZ ;  /* 0x0000090000067824 */ /* 0x001fca00078e02ff */
[----:B-1----:R-:W-:-:S04]  /*0050*/  IADD3 R38, PT, PT, -R6, UR4, RZ ;  /* 0x0000000406267c10 */ /* 0x002fc8000fffe1ff */
[----:B------:R-:W-:-:S13]  /*0060*/  ISETP.GE.AND P0, PT, R38, 0x901, PT ;  /* 0x000009012600780c */ /* 0x000fda0003f06270 */
[----:B--2---:R-:W-:Y:S05]  /*0070*/  @!P0 BRA `(.L_x_1846) ;  /* 0x0000004c00dc8947 */ /* 0x004fea0003800000 */
[----:B------:R-:W-:-:S13]  /*0080*/  ISETP.NE.AND P0, PT, R0, RZ, PT ;  /* 0x000000ff0000720c */ /* 0x000fda0003f05270 */
[----:B------:R-:W-:Y:S05]  /*0090*/  @P0 BRA `(.L_x_1847) ;  /* 0x0000002000480947 */ /* 0x000fea0003800000 */
[----:B------:R-:W0:Y:S01]  /*00a0*/  S2R R44, SR_TID.X ;  /* 0x00000000002c7919 */ /* 0x000e220000002100 */
[----:B------:R-:W1:Y:S01]  /*00b0*/  LDC.64 R2, c[0x0][0x380] ;  /* 0x0000e000ff027b82 */ /* 0x000e620000000a00 */
[C---:B0-----:R-:W-:Y:S02]  /*00c0*/  LOP3.LUT R5, R44.reuse, 0x1f, RZ, 0xc0, !PT ;  /* 0x0000001f2c057812 */ /* 0x041fe400078ec0ff */
[----:B------:R-:W-:-:S03]  /*00d0*/  LOP3.LUT R0, R44, 0x3e0, RZ, 0xc0, !PT ;  /* 0x000003e02c007812 */ /* 0x000fc600078ec0ff */
[----:B------:R-:W-:-:S04]  /*00e0*/  IMAD.IADD R5, R6, 0x1, R5 ;  /* 0x0000000106057824 */ /* 0x000fc800078e0205 */
[----:B------:R-:W-:Y:S02]  /*00f0*/  IMAD R7, R0, 0x9, R5 ;  /* 0x0000000900077824 */ /* 0x000fe400078e0205 */
[----:B------:R-:W0:Y:S02]  /*0100*/  LDC.64 R4, c[0x0][0x388] ;  /* 0x0000e200ff047b82 */ /* 0x000e240000000a00 */
        /* <DEDUP_REMOVED lines=10> */
[----:B0-----:R-:W-:-:S05]  /*01b0*/  IMAD.WIDE.U32 R4, R7, 0x4, R4 ;  /* 0x0000000407047825 */ /* 0x001fca00078e0004 */
        /* <DEDUP_REMOVED lines=9> */
[----:B------:R-:W0:Y:S01]  /*0250*/  S2UR UR5, SR_CgaCtaId ;  /* 0x00000000000579c3 */ /* 0x000e220000008800 */
[----:B-1----:R-:W-:Y:S01]  /*0260*/  SHF.R.U32.HI R2, RZ, 0x5, R44 ;  /* 0x00000005ff027819 */ /* 0x002fe2000001162c */
[----:B------:R-:W-:Y:S01]  /*0270*/  UMOV UR4, 0x400 ;  /* 0x0000040000047882 */ /* 0x000fe20000000000 */
[----:B------:R-:W1:Y:S01]  /*0280*/  S2R R41, SR_LANEID ;  /* 0x0000000000297919 */ /* 0x000e620000000000 */
[----:B------:R-:W-:Y:S01]  /*0290*/  ISETP.NE.AND P2, PT, R44, RZ, PT ;  /* 0x000000ff2c00720c */ /* 0x000fe20003f45270 */
[----:B------:R-:W1:Y:S01]  /*02a0*/  S2R R45, SR_TID.X ;  /* 0x00000000002d7919 */ /* 0x000e620000002100 */
[----:B0-----:R-:W-:Y:S01]  /*02b0*/  ULEA UR4, UR5, UR4, 0x18 ;  /* 0x0000000405047291 */ /* 0x001fe2000f8ec0ff */
[----:B-1----:R-:W-:Y:S01]  /*02c0*/  IMAD R2, R2, 0x120, R41 ;  /* 0x0000012002027824 */ /* 0x002fe200078e0229 */
[----:B------:R-:W-:-:S04]  /*02d0*/  SHF.R.U32.HI R45, RZ, 0x5, R45 ;  /* 0x00000005ff2d7819 */ /* 0x000fc8000001162d */
[----:B------:R-:W-:-:S05]  /*02e0*/  LEA R15, R2, UR4, 0x2 ;  /* 0x00000004020f7c11 */ /* 0x000fca000f8e10ff */
[----:B------:R-:W-:Y:S01]  /*02f0*/  IMAD R2, R41, 0x20, R15 ;  /* 0x0000002029027824 */ /* 0x000fe200078e020f */
[----:B--2---:R-:W-:Y:S04]  /*0300*/  STS [R15], R0 ;  /* 0x000000000f007388 */ /* 0x004fe80000000800 */
[----:B---3--:R-:W-:Y:S04]  /*0310*/  STS [R15+0x80], R6 ;  /* 0x000080060f007388 */ /* 0x008fe80000000800 */
[----:B----4-:R-:W-:Y:S04]  /*0320*/  STS [R15+0x100], R8 ;  /* 0x000100080f007388 */ /* 0x010fe80000000800 */
[----:B-----5:R-:W-:Y:S04]  /*0330*/  STS [R15+0x180], R9 ;  /* 0x000180090f007388 */ /* 0x020fe80000000800 */
[----:B------:R0:W-:Y:S04]  /*0340*/  STS [R15+0x200], R10 ;  /* 0x0002000a0f007388 */ /* 0x0001e80000000800 */
[----:B------:R-:W-:Y:S04]  /*0350*/  STS [R15+0x280], R11 ;  /* 0x0002800b0f007388 */ /* 0x000fe80000000800 */
[----:B------:R-:W-:Y:S01]  /*0360*/  STS [R15+0x300], R12 ;  /* 0x0003000c0f007388 */ /* 0x000fe20000000800 */
[----:B0-----:R-:W-:-:S03]  /*0370*/  LEA R10, R44, UR4, 0x2 ;  /* 0x000000042c0a7c11 */ /* 0x001fc6000f8e10ff */
        /* <DEDUP_REMOVED lines=15> */
[----:B--2---:R-:W-:Y:S01]  /*0470*/  ISETP.NE.AND P3, PT, R28, R30, PT ;  /* 0x0000001e1c00720c */ /* 0x004fe20003f65270 */
[----:B------:R-:W-:Y:S01]  /*0480*/  STS [R15], R16 ;  /* 0x000000100f007388 */ /* 0x000fe20000000800 */
[----:B---3--:R-:W-:-:S03]  /*0490*/  ISETP.NE.AND P6, PT, R30, R32, PT ;  /* 0x000000201e00720c */ /* 0x008fc60003fc5270 */
[----:B------:R-:W-:Y:S01]  /*04a0*/  STS [R15+0x80], R18 ;  /* 0x000080120f007388 */ /* 0x000fe20000000800 */
[----:B----4-:R-:W-:Y:S02]  /*04b0*/  ISETP.NE.AND P4, PT, R32, R34, PT ;  /* 0x000000222000720c */ /* 0x010fe40003f85270 */
[----:B------:R-:W-:Y:S01]  /*04c0*/  P2R R27, PR, RZ, 0x40 ;  /* 0x00000040ff1b7803 */ /* 0x000fe20000000000 */
[----:B------:R-:W-:Y:S04]  /*04d0*/  STS [R15+0x100], R20 ;  /* 0x000100140f007388 */ /* 0x000fe80000000800 */
[----:B------:R-:W-:Y:S04]  /*04e0*/  STS [R15+0x180], R22 ;  /* 0x000180160f007388 */ /* 0x000fe80000000800 */
[----:B------:R-:W-:Y:S04]  /*04f0*/  STS [R15+0x200], R24 ;  /* 0x000200180f007388 */ /* 0x000fe80000000800 */
[----:B------:R0:W-:Y:S04]  /*0500*/  STS [R15+0x280], R26 ;  /* 0x0002801a0f007388 */ /* 0x0001e80000000800 */
[----:B------:R-:W-:Y:S04]  /*0510*/  STS [R15+0x300], R42 ;  /* 0x0003002a0f007388 */ /* 0x000fe80000000800 */
[----:B------:R-:W-:Y:S01]  /*0520*/  STS [R15+0x380], R46 ;  /* 0x0003802e0f007388 */ /* 0x000fe20000000800 */
[----:B0-----:R-:W-:-:S03]  /*0530*/  P2R R26, PR, RZ, 0x20 ;  /* 0x00000020ff1a7803 */ /* 0x001fc60000000000 */
        /* <DEDUP_REMOVED lines=9> */
[----:B------:R-:W5:Y:S04]  /*05d0*/  LDS R37, [R2+0x18] ;  /* 0x0000180002257984 */ /* 0x000f680000000800 */
[----:B------:R-:W-:Y:S01]  /*05e0*/  LDS R39, [R2+0x1c] ;  /* 0x00001c0002277984 */ /* 0x000fe20000000800 */
[----:B------:R-:W-:Y:S01]  /*05f0*/  BAR.SYNC.DEFER_BLOCKING 0x0 ;  /* 0x0000000000007b1d */ /* 0x000fe20000010000 */
[----:B0-----:R-:W-:-:S05]  /*0600*/  FADD R0, R5, R7 ;  /* 0x0000000705007221 */ /* 0x001fca0000000000 */
[----:B------:R-:W-:Y:S01]  /*0610*/  FSEL R12, R7, R0, P1 ;  /* 0x00000000070c7208 */ /* 0x000fe20000800000 */
[----:B------:R-:W-:-:S04]  /*0620*/  IMAD.MOV.U32 R0, RZ, RZ, RZ ;  /* 0x000000ffff007224 */ /* 0x000fc800078e00ff */
[C---:B-1----:R-:W-:Y:S01]  /*0630*/  FADD R12, R29.reuse, R12 ;  /* 0x0000000c1d0c7221 */ /* 0x042fe20000000000 */
[----:B------:R-:W-:Y:S04]  /*0640*/  STS [R10+0x47c], R3 ;  /* 0x00047c030a007388 */ /* 0x000fe80000000800 */
[----:B------:R-:W-:Y:S01]  /*0650*/  FSEL R12, R29, R12, P5 ;  /* 0x0000000c1d0c7208 */ /* 0x000fe20002800000 */
[----:B------:R-:W-:Y:S04]  /*0660*/  BAR.SYNC.DEFER_BLOCKING 0x0 ;  /* 0x0000000000007b1d */ /* 0x000fe80000010000 */
[----:B--2---:R-:W-:-:S05]  /*0670*/  FADD R12, R31, R12 ;  /* 0x0000000c1f0c7221 */ /* 0x004fca0000000000 */
[----:B------:R-:W-:-:S05]  /*0680*/  FSEL R12, R31, R12, P3 ;  /* 0x0000000c1f0c7208 */ /* 0x000fca0001800000 */
[----:B---3--:R-:W-:-:S05]  /*0690*/  FADD R12, R33, R12 ;  /* 0x0000000c210c7221 */ /* 0x008fca0000000000 */
[----:B------:R-:W-:Y:S01]  /*06a0*/  FSEL R12, R33, R12, P6 ;  /* 0x0000000c210c7208 */ /* 0x000fe20003000000 */
[----:B------:R-:W0:Y:S04]  /*06b0*/  @P2 LDS R40, [R10+0x478] ;  /* 0x000478000a282984 */ /* 0x000e280000000800 */
[----:B----4-:R-:W-:-:S05]  /*06c0*/  FADD R12, R35, R12 ;  /* 0x0000000c230c7221 */ /* 0x010fca0000000000 */
[----:B------:R-:W-:-:S05]  /*06d0*/  FSEL R12, R35, R12, P4 ;  /* 0x0000000c230c7208 */ /* 0x000fca0002000000 */
[----:B-----5:R-:W-:Y:S01]  /*06e0*/  FADD R12, R37, R12 ;  /* 0x0000000c250c7221 */ /* 0x020fe20000000000 */
[----:B0-----:R-:W-:-:S04]  /*06f0*/  @P2 ISETP.NE.AND P0, PT, R40, R4, PT ;  /* 0x000000042800220c */ /* 0x001fc80003f05270 */
[----:B------:R-:W-:Y:S02]  /*0700*/  @P2 SEL R0, RZ, 0x1, !P0 ;  /* 0x00000001ff002807 */ /* 0x000fe40004000000 */
[----:B------:R-:W-:Y:S02]  /*0710*/  ISETP.NE.AND P2, PT, R34, R36, PT ;  /* 0x000000242200720c */ /* 0x000fe40003f45270 */
[----:B------:R-:W-:Y:S01]  /*0720*/  ISETP.NE.AND P0, PT, R38, R3, PT ;  /* 0x000000032600720c */ /* 0x000fe20003f05270 */
[----:B------:R-:W-:Y:S01]  /*0730*/  VIADD R2, R0, 0x1 ;  /* 0x0000000100027836 */ /* 0x000fe20000000000 */
[----:B------:R-:W-:Y:S01]  /*0740*/  FSEL R12, R37, R12, P2 ;  /* 0x0000000c250c7208 */ /* 0x000fe20001000000 */
[----:B------:R-:W-:-:S04]  /*0750*/  @!P1 IMAD.MOV R2, RZ, RZ, R0 ;  /* 0x000000ffff029224 */ /* 0x000fc800078e0200 */
[----:B------:R-:W-:Y:S02]  /*0760*/  VIADD R9, R2, 0x1 ;  /* 0x0000000102097836 */ /* 0x000fe40000000000 */
[----:B------:R-:W-:Y:S01]  /*0770*/  FADD R12, R39, R12 ;  /* 0x0000000c270c7221 */ /* 0x000fe20000000000 */
[----:B------:R-:W-:Y:S01]  /*0780*/  @!P5 IMAD.MOV R9, RZ, RZ, R2 ;  /* 0x000000ffff09d224 */ /* 0x000fe200078e0202 */
[----:B------:R-:W-:-:S03]  /*0790*/  ISETP.GE.AND P5, PT, R41, 0x1, PT ;  /* 0x000000012900780c */ /* 0x000fc60003fa6270 */
[----:B------:R-:W-:Y:S02]  /*07a0*/  VIADD R2, R9, 0x1 ;  /* 0x0000000109027836 */ /* 0x000fe40000000000 */
[----:B------:R-:W-:Y:S01]  /*07b0*/  @!P3 IMAD.MOV R2, RZ, RZ, R9 ;  /* 0x000000ffff02b224 */ /* 0x000fe200078e0209 */
[----:B------:R-:W-:-:S03]  /*07c0*/  ISETP.NE.AND P3, PT, R36, R38, PT ;  /* 0x000000262400720c */ /* 0x000fc60003f65270 */
[----:B------:R-:W-:Y:S02]  /*07d0*/  VIADD R9, R2, 0x1 ;  /* 0x0000000102097836 */ /* 0x000fe40000000000 */
[----:B------:R-:W-:Y:S01]  /*07e0*/  @!P6 IMAD.MOV R9, RZ, RZ, R2 ;  /* 0x000000ffff09e224 */ /* 0x000fe200078e0202 */
[----:B------:R-:W-:-:S03]  /*07f0*/  ISETP.NE.AND P6, PT, R41, RZ, PT ;  /* 0x000000ff2900720c */ /* 0x000fc60003fc5270 */
[----:B------:R-:W-:Y:S02]  /*0800*/  VIADD R10, R9, 0x1 ;  /* 0x00000001090a7836 */ /* 0x000fe40000000000 */
[----:B------:R-:W-:Y:S01]  /*0810*/  @!P4 IMAD.MOV R10, RZ, RZ, R9 ;  /* 0x000000ffff0ac224 */ /* 0x000fe200078e0209 */
[----:B------:R-:W-:-:S03]  /*0820*/  FSEL R9, R39, R12, P3 ;  /* 0x0000000c27097208 */ /* 0x000fc60001800000 */
[----:B------:R-:W-:Y:S02]  /*0830*/  VIADD R42, R10, 0x1 ;  /* 0x000000010a2a7836 */ /* 0x000fe40000000000 */
[----:B------:R-:W-:Y:S01]  /*0840*/  @!P0 FADD R8, R8, R9 ;  /* 0x0000000908088221 */ /* 0x000fe20000000000 */
[----:B------:R-:W-:-:S04]  /*0850*/  @!P2 IMAD.MOV R42, RZ, RZ, R10 ;  /* 0x000000ffff2aa224 */ /* 0x000fc800078e020a */
[----:B------:R-:W0:Y:S01]  /*0860*/  SHFL.UP PT, R11, R8, 0x1, RZ ;  /* 0x04200000080b7989 */ /* 0x000e2200000e00ff */
[----:B------:R-:W-:Y:S01]  /*0870*/  IADD3 R43, PT, PT, R42, 0x1, RZ ;  /* 0x000000012a2b7810 */ /* 0x000fe20007ffe0ff */
[----:B------:R-:W-:-:S04]  /*0880*/  @!P3 IMAD.MOV R43, RZ, RZ, R42 ;  /* 0x000000ffff2bb224 */ /* 0x000fc800078e022a */
[----:B------:R-:W-:Y:S02]  /*0890*/  VIADD R9, R43, 0x1 ;  /* 0x000000012b097836 */ /* 0x000fe40000000000 */
[----:B------:R-:W-:-:S05]  /*08a0*/  @!P0 IMAD.MOV R9, RZ, RZ, R43 ;  /* 0x000000ffff098224 */ /* 0x000fca00078e022b */
[----:B------:R-:W-:Y:S01]  /*08b0*/  ISETP.NE.AND P0, PT, R9, RZ, PT ;  /* 0x000000ff0900720c */ /* 0x000fe20003f05270 */
[----:B------:R-:W1:Y:S01]  /*08c0*/  SHFL.UP PT, R10, R9, 0x1, RZ ;  /* 0x04200000090a7989 */ /* 0x000e6200000e00ff */
[----:B0-----:R-:W-:-:S05]  /*08d0*/  FADD R11, R8, R11 ;  /* 0x0000000b080b7221 */ /* 0x001fca0000000000 */
[----:B------:R-:W-:-:S05]  /*08e0*/  @P5 FSEL R8, R11, R8, !P0 ;  /* 0x000000080b085208 */ /* 0x000fca0004000000 */
[----:B------:R-:W0:Y:S01]  /*08f0*/  SHFL.UP PT, R11, R8, 0x2, RZ ;  /* 0x04400000080b7989 */ /* 0x000e2200000e00ff */
[----:B-1----:R-:W-:Y:S02]  /*0900*/  SEL R10, R10, RZ, P5 ;  /* 0x000000ff0a0a7207 */ /* 0x002fe40002800000 */
[----:B------:R-:W-:-:S03]  /*0910*/  ISETP.GE.AND P5, PT, R41, 0x2, PT ;  /* 0x000000022900780c */ /* 0x000fc60003fa6270 */
[----:B------:R-:W-:-:S05]  /*0920*/  IMAD.IADD R10, R10, 0x1, R9 ;  /* 0x000000010a0a7824 */ /* 0x000fca00078e0209 */
[----:B------:R-:W-:Y:S01]  /*0930*/  ISETP.NE.AND P0, PT, R10, RZ, PT ;  /* 0x000000ff0a00720c */ /* 0x000fe20003f05270 */
[----:B0-----:R-:W-:-:S05]  /*0940*/  FADD R11, R8, R11 ;  /* 0x0000000b080b7221 */ /* 0x001fca0000000000 */
[----:B------:R-:W-:Y:S02]  /*0950*/  @P5 FSEL R8, R11, R8, !P0 ;  /* 0x000000080b085208 */ /* 0x000fe40004000000 */
[----:B------:R-:W0:Y:S04]  /*0960*/  SHFL.UP PT, R11, R10, 0x2, RZ ;  /* 0x044000000a0b7989 */ /* 0x000e2800000e00ff */
[----:B------:R-:W1:Y:S01]  /*0970*/  SHFL.UP PT, R13, R8, 0x4, RZ ;  /* 0x04800000080d7989 */ /* 0x000e6200000e00ff */
[----:B0-----:R-:W-:Y:S02]  /*0980*/  SEL R11, R11, RZ, P5 ;  /* 0x000000ff0b0b7207 */ /* 0x001fe40002800000 */
[----:B------:R-:W-:Y:S01]  /*0990*/  ISETP.GE.AND P5, PT, R41, 0x4, PT ;  /* 0x000000042900780c */ /* 0x000fe20003fa6270 */
[----:B-1----:R-:W-:-:S02]  /*09a0*/  FADD R13, R8, R13 ;  /* 0x0000000d080d7221 */ /* 0x002fc40000000000 */
[----:B------:R-:W-:-:S05]  /*09b0*/  IMAD.IADD R11, R10, 0x1, R11 ;  /* 0x000000010a0b7824 */ /* 0x000fca00078e020b */
[----:B------:R-:W0:Y:S01]  /*09c0*/  SHFL.UP PT, R9, R11, 0x4, RZ ;  /* 0x048000000b097989 */ /* 0x000e2200000e00ff */
[----:B------:R-:W-:-:S04]  /*09d0*/  ISETP.NE.AND P0, PT, R11, RZ, PT ;  /* 0x000000ff0b00720c */ /* 0x000fc80003f05270 */
[----:B------:R-:W-:Y:S02]  /*09e0*/  @P5 FSEL R8, R13, R8, !P0 ;  /* 0x000000080d085208 */ /* 0x000fe40004000000 */
[----:B0-----:R-:W-:-:S03]  /*09f0*/  SEL R12, R9, RZ, P5 ;  /* 0x000000ff090c7207 */ /* 0x001fc60002800000 */
[----:B------:R-:W0:Y:S01]  /*0a00*/  SHFL.UP PT, R9, R8, 0x8, RZ ;  /* 0x0500000008097989 */ /* 0x000e2200000e00ff */
[----:B------:R-:W-:Y:S01]  /*0a10*/  ISETP.GE.AND P5, PT, R41, 0x8, PT ;  /* 0x000000082900780c */ /* 0x000fe20003fa6270 */
[----:B------:R-:W-:-:S05]  /*0a20*/  IMAD.IADD R12, R11, 0x1, R12 ;  /* 0x000000010b0c7824 */ /* 0x000fca00078e020c */
[----:B------:R-:W-:Y:S01]  /*0a30*/  ISETP.NE.AND P0, PT, R12, RZ, PT ;  /* 0x000000ff0c00720c */ /* 0x000fe20003f05270 */
[----:B0-----:R-:W-:-:S06]  /*0a40*/  FADD R9, R8, R9 ;  /* 0x0000000908097221 */ /* 0x001fcc0000000000 */
[----:B------:R-:W-:Y:S02]  /*0a50*/  @P5 FSEL R8, R9, R8, !P0 ;  /* 0x0000000809085208 */ /* 0x000fe40004000000 */
[----:B------:R-:W0:Y:S04]  /*0a60*/  SHFL.UP PT, R9, R12, 0x8, RZ ;  /* 0x050000000c097989 */ /* 0x000e2800000e00ff */
[----:B------:R-:W1:Y:S01]  /*0a70*/  SHFL.UP PT, R13, R8, 0x10, RZ ;  /* 0x06000000080d7989 */ /* 0x000e6200000e00ff */
[----:B0-----:R-:W-:Y:S01]  /*0a80*/  SEL R9, R9, RZ, P5 ;  /* 0x000000ff09097207 */ /* 0x001fe20002800000 */
[----:B-1----:R-:W-:-:S04]  /*0a90*/  FADD R13, R8, R13 ;  /* 0x0000000d080d7221 */ /* 0x002fc80000000000 */
[----:B------:R-:W-:-:S05]  /*0aa0*/  IMAD.IADD R9, R12, 0x1, R9 ;  /* 0x000000010c097824 */ /* 0x000fca00078e0209 */
[----:B------:R-:W0:Y:S01]  /*0ab0*/  SHFL.UP PT, R10, R9, 0x10, RZ ;  /* 0x06000000090a7989 */ /* 0x000e2200000e00ff */
[----:B------:R-:W-:-:S04]  /*0ac0*/  ISETP.NE.AND P0, PT, R9, RZ, PT ;  /* 0x000000ff0900720c */ /* 0x000fc80003f05270 */
[----:B------:R-:W-:Y:S02]  /*0ad0*/  FSEL R25, R13, R8, !P0 ;  /* 0x000000080d197208 */ /* 0x000fe40004000000 */
[----:B------:R-:W-:-:S04]  /*0ae0*/  ISETP.GE.AND P0, PT, R41, 0x10, PT ;  /* 0x000000102900780c */ /* 0x000fc80003f06270 */
[----:B------:R-:W-:Y:S02]  /*0af0*/  FSEL R46, R8, R25, !P0 ;  /* 0x00000019082e7208 */ /* 0x000fe40004000000 */
[----:B0-----:R-:W-:Y:S02]  /*0b00*/  SEL R10, R10, RZ, P0 ;  /* 0x000000ff0a0a7207 */ /* 0x001fe40000000000 */
[----:B------:R-:W-:-:S03]  /*0b10*/  ISETP.NE.AND P0, PT, R41, 0x1f, PT ;  /* 0x0000001f2900780c */ /* 0x000fc60003f05270 */
[----:B------:R-:W-:-:S10]  /*0b20*/  IMAD.IADD R24, R9, 0x1, R10 ;  /* 0x0000000109187824 */ /* 0x000fd400078e020a */
[----:B------:R-:W-:-:S05]  /*0b30*/  @!P0 LEA R16, R45, UR4, 0x3 ;  /* 0x000000042d108c11 */ /* 0x000fca000f8e18ff */
[----:B------:R-:W-:Y:S01]  /*0b40*/  @!P0 STS.64 [R16], R24 ;  /* 0x0000001810008388 */ /* 0x000fe20000000a00 */
[----:B------:R-:W-:Y:S06]  /*0b50*/  BAR.SYNC.DEFER_BLOCKING 0x0 ;  /* 0x0000000000007b1d */ /* 0x000fec0000010000 */
[----:B------:R-:W0:Y:S04]  /*0b60*/  LDS.128 R8, [UR4] ;  /* 0x00000004ff087984 */ /* 0x000e280008000c00 */
[----:B------:R-:W1:Y:S01]  /*0b70*/  LDS.128 R12, [UR4+0x10] ;  /* 0x00001004ff0c7984 */ /* 0x000e620008000c00 */
[----:B0-----:R-:W-:Y:S01]  /*0b80*/  ISETP.NE.AND P0, PT, R10, RZ, PT ;  /* 0x000000ff0a00720c */ /* 0x001fe20003f05270 */
[----:B------:R-:W-:-:S12]  /*0b90*/  IMAD.IADD R17, R8, 0x1, R10 ;  /* 0x0000000108117824 */ /* 0x000fd800078e020a */
[----:B------:R-:W-:Y:S01]  /*0ba0*/  @!P0 FADD R11, R9, R11 ;  /* 0x0000000b090b8221 */ /* 0x000fe20000000000 */
[----:B-1----:R-:W-:-:S13]  /*0bb0*/  ISETP.NE.AND P0, PT, R12, RZ, PT ;  /* 0x000000ff0c00720c */ /* 0x002fda0003f05270 */
[----:B------:R-:W-:Y:S01]  /*0bc0*/  @!P0 FADD R13, R11, R13 ;  /* 0x0000000d0b0d8221 */ /* 0x000fe20000000000 */
[----:B------:R-:W-:-:S04]  /*0bd0*/  ISETP.NE.AND P0, PT, R45, 0x2, PT ;  /* 0x000000022d00780c */ /* 0x000fc80003f05270 */
[----:B------:R-:W-:Y:S01]  /*0be0*/  FSEL R18, R11, R9, !P0 ;  /* 0x000000090b127208 */ /* 0x000fe20004000000 */
[C---:B------:R-:W-:Y:S01]  /*0bf0*/  IMAD.IADD R11, R17.reuse, 0x1, R12 ;  /* 0x00000001110b7824 */ /* 0x040fe200078e020c */
[----:B------:R-:W-:Y:S02]  /*0c00*/  SEL R9, R17, R8, !P0 ;  /* 0x0000000811097207 */ /* 0x000fe40004000000 */
[----:B------:R-:W-:-:S13]  /*0c10*/  ISETP.NE.AND P0, PT, R14, RZ, PT ;  /* 0x000000ff0e00720c */ /* 0x000fda0003f05270 */
[----:B------:R-:W-:Y:S01]  /*0c20*/  @!P0 FADD R15, R15, R13 ;  /* 0x0000000d0f0f8221 */ /* 0x000fe20000000000 */
[----:B------:R-:W-:-:S04]  /*0c30*/  ISETP.NE.AND P0, PT, R45, 0x3, PT ;  /* 0x000000032d00780c */ /* 0x000fc80003f05270 */
[----:B------:R-:W-:Y:S02]  /*0c40*/  FSEL R20, R13, R18, !P0 ;  /* 0x000000120d147208 */ /* 0x000fe40004000000 */
[----:B------:R-:W0:Y:S01]  /*0c50*/  LDS.128 R16, [UR4+0x20] ;  /* 0x00002004ff107984 */ /* 0x000e220008000c00 */
[----:B------:R-:W-:Y:S01]  /*0c60*/  SEL R9, R11, R9, !P0 ;  /* 0x000000090b097207 */ /* 0x000fe20004000000 */
[----:B------:R-:W-:Y:S02]  /*0c70*/  IMAD.IADD R11, R14, 0x1, R11 ;  /* 0x000000010e0b7824 */ /* 0x000fe400078e020b */
[----:B------:R-:W-:Y:S01]  /*0c80*/  SHFL.UP PT, R13, R46, 0x1, RZ ;  /* 0x042000002e0d7989 */ /* 0x000fe200000e00ff */
[----:B0-----:R-:W-:-:S13]  /*0c90*/  ISETP.NE.AND P0, PT, R16, RZ, PT ;  /* 0x000000ff1000720c */ /* 0x001fda0003f05270 */
[----:B------:R-:W-:Y:S01]  /*0ca0*/  @!P0 FADD R17, R15, R17 ;  /* 0x000000110f118221 */ /* 0x000fe20000000000 */
[----:B------:R-:W-:-:S04]  /*0cb0*/  ISETP.NE.AND P0, PT, R45, 0x4, PT ;  /* 0x000000042d00780c */ /* 0x000fc80003f05270 */
[----:B------:R-:W-:Y:S02]  /*0cc0*/  FSEL R20, R15, R20, !P0 ;  /* 0x000000140f147208 */ /* 0x000fe40004000000 */
[C---:B------:R-:W-:Y:S01]  /*0cd0*/  SEL R22, R11.reuse, R9, !P0 ;  /* 0x000000090b167207 */ /* 0x040fe20004000000 */
[----:B------:R-:W-:Y:S01]  /*0ce0*/  IMAD.IADD R9, R11, 0x1, R16 ;  /* 0x000000010b097824 */ /* 0x000fe200078e0210 */
[----:B------:R-:W-:Y:S01]  /*0cf0*/  ISETP.NE.AND P0, PT, R18, RZ, PT ;  /* 0x000000ff1200720c */ /* 0x000fe20003f05270 */
[----:B------:R-:W-:-:S12]  /*0d00*/  SHFL.UP PT, R15, R24, 0x1, RZ ;  /* 0x04200000180f7989 */ /* 0x000fd800000e00ff */
[----:B------:R-:W-:Y:S01]  /*0d10*/  @!P0 FADD R19, R19, R17 ;  /* 0x0000001113138221 */ /* 0x000fe20000000000 */
[----:B------:R-:W-:-:S04]  /*0d20*/  ISETP.NE.AND P0, PT, R45, 0x5, PT ;  /* 0x000000052d00780c */ /* 0x000fc80003f05270 */
[----:B------:R-:W-:Y:S02]  /*0d30*/  FSEL R48, R17, R20, !P0 ;  /* 0x0000001411307208 */ /* 0x000fe40004000000 */
[----:B------:R-:W-:Y:S01]  /*0d40*/  SEL R11, R9, R22, !P0 ;  /* 0x00000016090b7207 */ /* 0x000fe20004000000 */
[----:B------:R-:W-:Y:S01]  /*0d50*/  IMAD.IADD R9, R18, 0x1, R9 ;  /* 0x0000000112097824 */ /* 0x000fe200078e0209 */
[----:B------:R-:W0:Y:S02]  /*0d60*/  LDS.128 R20, [UR4+0x30] ;  /* 0x00003004ff147984 */ /* 0x000e240008000c00 */
[----:B0-----:R-:W-:-:S13]  /*0d70*/  ISETP.NE.AND P0, PT, R20, RZ, PT ;  /* 0x000000ff1400720c */ /* 0x001fda0003f05270 */
[----:B------:R-:W-:Y:S01]  /*0d80*/  @!P0 FADD R21, R19, R21 ;  /* 0x0000001513158221 */ /* 0x000fe20000000000 */
[----:B------:R-:W-:-:S04]  /*0d90*/  ISETP.NE.AND P0, PT, R45, 0x6, PT ;  /* 0x000000062d00780c */ /* 0x000fc80003f05270 */
[C---:B------:R-:W-:Y:S01]  /*0da0*/  SEL R50, R9.reuse, R11, !P0 ;  /* 0x0000000b09327207 */ /* 0x040fe20004000000 */
[----:B------:R-:W-:Y:S01]  /*0db0*/  IMAD.IADD R11, R9, 0x1, R20 ;  /* 0x00000001090b7824 */ /* 0x000fe200078e0214 */
[----:B------:R-:W-:Y:S01]  /*0dc0*/  FSEL R48, R19, R48, !P0 ;  /* 0x0000003013307208 */ /* 0x000fe20004000000 */
[----:B------:R-:W-:Y:S01]  /*0dd0*/  IMAD.MOV.U32 R9, RZ, RZ, R44 ;  /* 0x000000ffff097224 */ /* 0x000fe200078e002c */
[----:B------:R-:W-:Y:S01]  /*0de0*/  ISETP.NE.AND P0, PT, R45, 0x7, PT ;  /* 0x000000072d00780c */ /* 0x000fe20003f05270 */
[----:B------:R-:W-:-:S03]  /*0df0*/  IMAD.IADD R24, R22, 0x1, R11 ;  /* 0x0000000116187824 */ /* 0x000fc600078e020b */
[----:B------:R-:W-:Y:S02]  /*0e00*/  SEL R17, R11, R50, !P0 ;  /* 0x000000320b117207 */ /* 0x000fe40004000000 */
[----:B------:R-:W-:Y:S02]  /*0e10*/  FSEL R48, R21, R48, !P0 ;  /* 0x0000003015307208 */ /* 0x000fe40004000000 */
[----:B------:R-:W-:Y:S02]  /*0e20*/  ISETP.NE.AND P0, PT, R17, RZ, PT ;  /* 0x000000ff1100720c */ /* 0x000fe40003f05270 */
[----:B------:R-:W-:-:S04]  /*0e30*/  ISETP.GE.U32.AND P5, PT, R9, 0x20, PT ;  /* 0x000000200900780c */ /* 0x000fc80003fa6070 */
[----:B------:R-:W-:-:S07]  /*0e40*/  SEL R46, R17, RZ, P5 ;  /* 0x000000ff112e7207 */ /* 0x000fce0002800000 */
[----:B------:R-:W-:Y:S01]  /*0e50*/  @!P0 FADD R48, RZ, R48 ;  /* 0x00000030ff308221 */ /* 0x000fe20000000000 */
[C---:B------:R-:W-:Y:S02]  /*0e60*/  ISETP.NE.AND P0, PT, R15.reuse, RZ, PT ;  /* 0x000000ff0f00720c */ /* 0x040fe40003f05270 */
[----:B------:R-:W-:Y:S02]  /*0e70*/  SEL R15, R15, RZ, P6 ;  /* 0x000000ff0f0f7207 */ /* 0x000fe40003000000 */
[----:B------:R-:W-:Y:S02]  /*0e80*/  FSEL R48, R48, RZ, P5 ;  /* 0x000000ff30307208 */ /* 0x000fe40002800000 */
[----:B------:R-:W-:Y:S01]  /*0e90*/  ISETP.NE.AND P5, PT, R26, RZ, PT ;  /* 0x000000ff1a00720c */ /* 0x000fe20003fa5270 */
[----:B------:R-:W-:-:S04]  /*0ea0*/  IMAD.IADD R15, R46, 0x1, R15 ;  /* 0x000000012e0f7824 */ /* 0x000fc800078e020f */
[--C-:B------:R-:W-:Y:S02]  /*0eb0*/  IMAD.IADD R2, R2, 0x1, R15.reuse ;  /* 0x0000000102027824 */ /* 0x100fe400078e020f */
[----:B------:R-:W-:Y:S01]  /*0ec0*/  @!P0 FADD R13, R13, R48 ;  /* 0x000000300d0d8221 */ /* 0x000fe20000000000 */
[----:B------:R-:W-:Y:S01]  /*0ed0*/  ISETP.NE.AND P0, PT, R0, RZ, PT ;  /* 0x000000ff0000720c */ /* 0x000fe20003f05270 */
[----:B------:R-:W-:Y:S02]  /*0ee0*/  VIADD R11, R2, 0x1 ;  /* 0x00000001020b7836 */ /* 0x000fe40000000000 */
[--C-:B------:R-:W-:Y:S01]  /*0ef0*/  IMAD.IADD R42, R42, 0x1, R15.reuse ;  /* 0x000000012a2a7824 */ /* 0x100fe200078e020f */
[----:B------:R-:W-:Y:S01]  /*0f00*/  FSEL R41, R48, R13, !P6 ;  /* 0x0000000d30297208 */ /* 0x000fe20007000000 */
[----:B------:R-:W-:Y:S01]  /*0f10*/  IMAD.IADD R43, R43, 0x1, R15 ;  /* 0x000000012b2b7824 */ /* 0x000fe200078e020f */
[----:B------:R-:W-:Y:S01]  /*0f20*/  IADD3 R13, PT, PT, R0, 0x1, RZ ;  /* 0x00000001000d7810 */ /* 0x000fe20007ffe0ff */
[--C-:B------:R-:W-:Y:S01]  /*0f30*/  @!P1 IMAD.MOV R13, RZ, RZ, R0.reuse ;  /* 0x000000ffff0d9224 */ /* 0x100fe200078e0200 */
[----:B------:R-:W-:Y:S01]  /*0f40*/  ISETP.NE.AND P6, PT, R27, RZ, PT ;  /* 0x000000ff1b00720c */ /* 0x000fe20003fc5270 */
[----:B------:R-:W-:-:S02]  /*0f50*/  IMAD.IADD R0, R15, 0x1, R0 ;  /* 0x000000010f007824 */ /* 0x000fc400078e0200 */
[----:B------:R-:W-:Y:S02]  /*0f60*/  IMAD.IADD R13, R15, 0x1, R13 ;  /* 0x000000010f0d7824 */ /* 0x000fe400078e020d */
[----:B------:R-:W-:Y:S02]  /*0f70*/  @!P0 FADD R5, R5, R41 ;  /* 0x0000002905058221 */ /* 0x000fe40000000000 */
[C---:B------:R-:W-:Y:S01]  /*0f80*/  VIADD R17, R13.reuse, 0x1 ;  /* 0x000000010d117836 */ /* 0x040fe20000000000 */
[----:B------:R-:W-:Y:S01]  /*0f90*/  @!P5 IADD3 R17, PT, PT, R13, RZ, RZ ;  /* 0x000000ff0d11d210 */ /* 0x000fe20007ffe0ff */
[----:B------:R-:W-:Y:S01]  /*0fa0*/  @!P1 FADD R7, R7, R5 ;  /* 0x0000000507079221 */ /* 0x000fe20000000000 */
[----:B------:R-:W-:-:S03]  /*0fb0*/  ISETP.NE.AND P1, PT, R28, R30, PT ;  /* 0x0000001e1c00720c */ /* 0x000fc60003f25270 */
[----:B------:R-:W-:Y:S01]  /*0fc0*/  @!P5 FADD R29, R29, R7 ;  /* 0x000000071d1dd221 */ /* 0x000fe20000000000 */
[----:B------:R-:W-:-:S04]  /*0fd0*/  @!P6 IMAD.MOV R11, RZ, RZ, R2 ;  /* 0x000000ffff0be224 */ /* 0x000fc800078e0202 */
[----:B------:R-:W-:Y:S02]  /*0fe0*/  VIADD R19, R11, 0x1 ;  /* 0x000000010b137836 */ /* 0x000fe40000000000 */
[----:B------:R-:W-:-:S03]  /*0ff0*/  @!P4 IMAD.MOV R19, RZ, RZ, R11 ;  /* 0x000000ffff13c224 */ /* 0x000fc600078e020b */
[----:B------:R-:W-:Y:S01]  /*1000*/  @!P1 FADD R31, R31, R29 ;  /* 0x0000001d1f1f9221 */ /* 0x000fe20000000000 */
[----:B------:R-:W-:-:S03]  /*1010*/  ISETP.NE.AND P1, PT, R22, RZ, PT ;  /* 0x000000ff1600720c */ /* 0x000fc60003f25270 */
[----:B------:R-:W-:-:S04]  /*1020*/  @!P6 FADD R33, R33, R31 ;  /* 0x0000001f2121e221 */ /* 0x000fc80000000000 */
[----:B------:R-:W-:-:S04]  /*1030*/  @!P4 FADD R35, R35, R33 ;  /* 0x000000212323c221 */ /* 0x000fc80000000000 */
[----:B------:R-:W-:Y:S02]  /*1040*/  @!P2 FADD R37, R37, R35 ;  /* 0x000000232525a221 */ /* 0x000fe40000000000 */
[----:B------:R-:W-:Y:S01]  /*1050*/  @!P1 FADD R23, R23, R21 ;  /* 0x0000001517179221 */ /* 0x000fe20000000000 */
[----:B------:R-:W-:Y:S01]  /*1060*/  ISETP.NE.AND P1, PT, R9, RZ, PT ;  /* 0x000000ff0900720c */ /* 0x000fe20003f25270 */
[----:B------:R-:W-:-:S12]  /*1070*/  @!P3 FADD R39, R39, R37 ;  /* 0x000000252727b221 */ /* 0x000fd80000000000 */
[----:B------:R-:W0:Y:S01]  /*1080*/  @!P1 LDC.64 R44, c[0x0][0x3a8] ;  /* 0x0000ea00ff2c9b82 */ /* 0x000e220000000a00 */
[----:B------:R-:W-:Y:S02]  /*1090*/  @!P1 IMAD.MOV.U32 R26, RZ, RZ, 0x65 ;  /* 0x00000065ff1a9424 */ /* 0x000fe400078e00ff */
[----:B------:R-:W-:Y:S02]  /*10a0*/  @!P1 IMAD.MOV.U32 R27, RZ, RZ, 0x0 ;  /* 0x00000000ff1b9424 */ /* 0x000fe400078e00ff */
[----:B------:R-:W-:-:S05]  /*10b0*/  @!P1 IMAD.MOV.U32 R25, RZ, RZ, R23 ;  /* 0x000000ffff199224 */ /* 0x000fca00078e0017 */
[----:B0-----:R0:W-:Y:S01]  /*10c0*/  @!P1 ST.E.128.STRONG.GPU desc[UR12][R44.64+0x200], R24 ;  /* 0x000200182c009985 */ /* 0x0011e2000c10fd0c */
[----:B------:R-:W-:-:S13]  /*10d0*/  ISETP.GE.AND P1, PT, R24, 0x101, PT ;  /* 0x000001011800780c */ /* 0x000fda0003f26270 */
        /* <DEDUP_REMOVED lines=56> */
.L_x_1851:
[----:B-1----:R1:W2:Y:S01]  /*1460*/  LDS.64 R10, [R7] ;  /* 0x00000000070a7984 */ /* 0x0022a20000000a00 */
[----:B------:R-:W-:Y:S01]  /*1470*/  IMAD.MOV.U32 R2, RZ, RZ, R8 ;  /* 0x000000ffff027224 */ /* 0x000fe200078e0008 */
[----:B------:R-:W-:Y:S01]  /*1480*/  IADD3 R8, P3, PT, R8, 0x400, RZ ;  /* 0x0000040008087810 */ /* 0x000fe20007f7e0ff */
[----:B------:R-:W-:Y:S02]  /*1490*/  IMAD.MOV.U32 R3, RZ, RZ, R13 ;  /* 0x000000ffff037224 */ /* 0x000fe400078e000d */
[----:B------:R-:W-:Y:S01]  /*14a0*/  IMAD.MOV.U32 R4, RZ, RZ, R12 ;  /* 0x000000ffff047224 */ /* 0x000fe200078e000c */
[----:B------:R-:W-:Y:S01]  /*14b0*/  IADD3 R12, P2, PT, R12, 0x400, RZ ;  /* 0x000004000c0c7810 */ /* 0x000fe20007f5e0ff */
[----:B------:R-:W-:Y:S01]  /*14c0*/  IMAD.MOV.U32 R5, RZ, RZ, R15 ;  /* 0x000000ffff057224 */ /* 0x000fe200078e000f */
[----:B------:R-:W-:Y:S01]  /*14d0*/  IADD3.X R13, PT, PT, RZ, R13, RZ, P3, !PT ;  /* 0x0000000dff0d7210 */ /* 0x000fe20001ffe4ff */
[----:B------:R-:W-:Y:S02]  /*14e0*/  VIADD R0, R0, 0x1 ;  /* 0x0000000100007836 */ /* 0x000fe40000000000 */
[----:B-1----:R-:W-:-:S02]  /*14f0*/  VIADD R7, R7, 0x800 ;  /* 0x0000080007077836 */ /* 0x002fc40000000000 */
[----:B------:R-:W-:Y:S01]  /*1500*/  IMAD.X R15, RZ, RZ, R15, P2 ;  /* 0x000000ffff0f7224 */ /* 0x000fe200010e060f */
[----:B------:R-:W-:Y:S01]  /*1510*/  ISETP.NE.AND P0, PT, R0, RZ, PT ;  /* 0x000000ff0000720c */ /* 0x000fe20003f05270 */
[----:B--2---:R1:W-:Y:S04]  /*1520*/  STG.E desc[UR12][R2.64], R10 ;  /* 0x0000000a02007986 */ /* 0x0043e8000c10190c */
[----:B------:R1:W-:Y:S08]  /*1530*/  STG.E desc[UR12][R4.64], R11 ;  /* 0x0000000b04007986 */ /* 0x0003f0000c10190c */
[----:B------:R-:W-:Y:S05]  /*1540*/  @P0 BRA `(.L_x_1851) ;  /* 0xfffffffc00c40947 */ /* 0x000fea000383ffff */
.L_x_1850:
[----:B------:R-:W-:Y:S05]  /*1550*/  BSYNC.RECONVERGENT B0 ;  /* 0x0000000000007941 */ /* 0x000fea0003800200 */
.L_x_1849:
[----:B------:R-:W-:Y:S05]  /*1560*/  @!P1 EXIT ;  /* 0x000000000000994d */ /* 0x000fea0003800000 */
[----:B------:R-:W2:Y:S01]  /*1570*/  LDCU.128 UR8, c[0x0][0x390] ;  /* 0x00007200ff0877ac */ /* 0x000ea20008000c00 */
[----:B------:R-:W-:Y:S01]  /*1580*/  IMAD.IADD R0, R24, 0x1, -R9 ;  /* 0x0000000118007824 */ /* 0x000fe200078e0a09 */
[----:B------:R-:W-:Y:S01]  /*1590*/  BSSY.RECONVERGENT B0, `(.L_x_1852) ;  /* 0x000004b000007945 */ /* 0x000fe20003800200 */
[----:B-1----:R-:W-:Y:S02]  /*15a0*/  IMAD.MOV.U32 R4, RZ, RZ, 0x800 ;  /* 0x00000800ff047424 */ /* 0x002fe400078e00ff */
[----:B------:R-:W-:Y:S01]  /*15b0*/  IMAD.MOV.U32 R5, RZ, RZ, 0x0 ;  /* 0x00000000ff057424 */ /* 0x000fe200078e00ff */
[----:B------:R-:W-:Y:S02]  /*15c0*/  ISETP.GT.AND P1, PT, R0, 0xc00, PT ;  /* 0x00000c000000780c */ /* 0x000fe40003f24270 */
[C---:B------:R-:W-:Y:S01]  /*15d0*/  LEA R0, R9.reuse, UR4, 0x3 ;  /* 0x0000000409007c11 */ /* 0x040fe2000f8e18ff */
[----:B------:R-:W-:-:S04]  /*15e0*/  IMAD.WIDE.U32 R4, R9, 0x4, R4 ;  /* 0x0000000409047825 */ /* 0x000fc800078e0004 */
[----:B------:R-:W-:Y:S01]  /*15f0*/  VIADD R0, R0, 0x1000 ;  /* 0x0000100000007836 */ /* 0x000fe20000000000 */
[C---:B--2---:R-:W-:Y:S02]  /*1600*/  IADD3 R2, P0, PT, R4.reuse, UR8, RZ ;  /* 0x0000000804027c10 */ /* 0x044fe4000ff1e0ff */
[----:B------:R-:W-:Y:S02]  /*1610*/  IADD3 R4, P2, PT, R4, UR10, RZ ;  /* 0x0000000a04047c10 */ /* 0x000fe4000ff5e0ff */
[C---:B------:R-:W-:Y:S02]  /*1620*/  IADD3.X R3, PT, PT, R5.reuse, UR9, RZ, P0, !PT ;  /* 0x0000000905037c10 */ /* 0x040fe400087fe4ff */
[----:B------:R-:W-:Y:S02]  /*1630*/  IADD3.X R5, PT, PT, R5, UR11, RZ, P2, !PT ;  /* 0x0000000b05057c10 */ /* 0x000fe400097fe4ff */
[----:B------:R-:W-:Y:S01]  /*1640*/  PLOP3.LUT P0, PT, PT, PT, PT, 0x80, 0x8 ;  /* 0x000000000008781c */ /* 0x000fe20003f0f070 */
[----:B------:R-:W-:-:S12]  /*1650*/  @!P1 BRA `(.L_x_1853) ;  /* 0x0000000000f89947 */ /* 0x000fd80003800000 */
[----:B------:R-:W-:Y:S01]  /*1660*/  PLOP3.LUT P0, PT, PT, PT, PT, 0x8, 0x80 ;  /* 0x000000000080781c */ /* 0x000fe20003f0e170 */
[----:B------:R-:W-:-:S12]  /*1670*/  VIADD R8, R24, 0xfffff400 ;  /* 0xfffff40018087836 */ /* 0x000fd80000000000 */
.L_x_1854:
        /* <DEDUP_REMOVED lines=60> */
.L_x_1853:
[----:B------:R-:W-:Y:S05]  /*1a40*/  BSYNC.RECONVERGENT B0 ;  /* 0x0000000000007941 */ /* 0x000fea0003800200 */
.L_x_1852:
[----:B------:R-:W-:Y:S01]  /*1a50*/  IMAD.IADD R6, R24, 0x1, -R9 ;  /* 0x0000000118067824 */ /* 0x000fe200078e0a09 */
[----:B------:R-:W-:Y:S04]  /*1a60*/  BSSY.RECONVERGENT B0, `(.L_x_1855) ;  /* 0x0000026000007945 */ /* 0x000fe80003800200 */
[----:B------:R-:W-:-:S13]  /*1a70*/  ISETP.GT.AND P1, PT, R6, 0x400, PT ;  /* 0x000004000600780c */ /* 0x000fda0003f24270 */
[----:B------:R-:W-:Y:S05]  /*1a80*/  @!P1 BRA `(.L_x_1856) ;  /* 0x00000000008c9947 */ /* 0x000fea0003800000 */
[----:B------:R-:W1:Y:S01]  /*1a90*/  LDS.64 R6, [R0+-0x1000] ;  /* 0xfff0000000067984 */ /* 0x000e620000000a00 */
[----:B------:R-:W-:Y:S01]  /*1aa0*/  IADD3 R8, P1, PT, R2, 0x2000, RZ ;  /* 0x0000200002087810 */ /* 0x000fe20007f3e0ff */
[----:B------:R-:W-:Y:S01]  /*1ab0*/  VIADD R9, R9, 0x800 ;  /* 0x0000080009097836 */ /* 0x000fe20000000000 */
[----:B------:R-:W-:Y:S01]  /*1ac0*/  PLOP3.LUT P0, PT, PT, PT, PT, 0x8, 0x80 ;  /* 0x000000000080781c */ /* 0x000fe20003f0e170 */
        /* <DEDUP_REMOVED lines=10> */
[----:B--2---:R-:W-:Y:S04]  /*1b70*/  STG.E desc[UR12][R2.64+-0x400], R10 ;  /* 0xfffc000a02007986 */ /* 0x004fe8000c10190c */
[----:B------:R2:W-:Y:S01]  /*1b80*/  STG.E desc[UR12][R4.64+-0x400], R11 ;  /* 0xfffc000b04007986 */ /* 0x0005e2000c10190c */
[----:B-1----:R-:W-:-:S03]  /*1b90*/  IADD3 R6, P2, PT, R4, 0x2000, RZ ;  /* 0x0000200004067810 */ /* 0x002fc60007f5e0ff */
[----:B---3--:R-:W-:Y:S02]  /*1ba0*/  STG.E desc[UR12][R2.64], R12 ;  /* 0x0000000c02007986 */ /* 0x008fe4000c10190c */
[----:B----4-:R-:W-:Y:S02]  /*1bb0*/  IMAD.X R7, RZ, RZ, R5, P2 ;  /* 0x000000ffff077224 */ /* 0x010fe400010e0605 */
[----:B------:R-:W-:Y:S04]  /*1bc0*/  STG.E desc[UR12][R4.64], R13 ;  /* 0x0000000d04007986 */ /* 0x000fe8000c10190c */
[----:B------:R-:W-:Y:S01]  /*1bd0*/  STG.E desc[UR12][R2.64+0x400], R14 ;  /* 0x0004000e02007986 */ /* 0x000fe2000c10190c */
[----:B--2---:R-:W-:-:S03]  /*1be0*/  IADD3.X R11, PT, PT, RZ, R3, RZ, P1, !PT ;  /* 0x00000003ff0b7210 */ /* 0x004fc60000ffe4ff */
[----:B------:R-:W-:Y:S04]  /*1bf0*/  STG.E desc[UR12][R4.64+0x400], R15 ;  /* 0x0004000f04007986 */ /* 0x000fe8000c10190c */
[----:B-----5:R-:W-:Y:S04]  /*1c00*/  STG.E desc[UR12][R2.64+0x800], R16 ;  /* 0x0008001002007986 */ /* 0x020fe8000c10190c */
        /* <DEDUP_REMOVED lines=11> */
.L_x_1856:
[----:B------:R-:W-:Y:S05]  /*1cc0*/  BSYNC.RECONVERGENT B0 ;  /* 0x0000000000007941 */ /* 0x000fea0003800200 */
.L_x_1855:
        /* <DEDUP_REMOVED lines=15> */
.L_x_1848:
[----:B0-----:R-:W0:Y:S01]  /*1dc0*/  LDC.64 R44, c[0x0][0x390] ;  /* 0x0000e400ff2c7b82 */ /* 0x001e220000000a00 */
[----:B------:R-:W-:Y:S02]  /*1dd0*/  ISETP.NE.AND P2, PT, R6, R28, PT ;  /* 0x0000001c0600720c */ /* 0x000fe40003f45270 */
[----:B------:R-:W-:Y:S02]  /*1de0*/  ISETP.NE.AND P1, PT, R4, R6, PT ;  /* 0x000000060400720c */ /* 0x000fe40003f25270 */
[----:B------:R-:W-:Y:S02]  /*1df0*/  ISETP.NE.AND P3, PT, R34, R36, PT ;  /* 0x000000242200720c */ /* 0x000fe40003f65270 */
[----:B------:R-:W-:Y:S01]  /*1e00*/  ISETP.NE.AND P4, PT, R36, R38, PT ;  /* 0x000000262400720c */ /* 0x000fe20003f85270 */
[----:B------:R-:W1:Y:S01]  /*1e10*/  LDC.64 R26, c[0x0][0x398] ;  /* 0x0000e600ff1a7b82 */ /* 0x000e620000000a00 */
[----:B------:R-:W-:-:S07]  /*1e20*/  ISETP.NE.AND P5, PT, R38, R3, PT ;  /* 0x000000032600720c */ /* 0x000fce0003fa5270 */
[----:B------:R-:W2:Y:S08]  /*1e30*/  LDC.64 R20, c[0x0][0x390] ;  /* 0x0000e400ff147b82 */ /* 0x000eb00000000a00 */
[----:B------:R-:W3:Y:S01]  /*1e40*/  LDC.64 R22, c[0x0][0x398] ;  /* 0x0000e600ff167b82 */ /* 0x000ee20000000a00 */
[----:B0-----:R-:W-:-:S05]  /*1e50*/  @P0 IMAD.WIDE R44, R15, 0x4, R44 ;  /* 0x000000040f2c0825 */ /* 0x001fca00078e022c */
[----:B------:R-:W-:Y:S02]  /*1e60*/  @P0 STG.E desc[UR12][R44.64], R40 ;  /* 0x000000282c000986 */ /* 0x000fe4000c10190c */
[----:B------:R-:W0:Y:S01]  /*1e70*/  LDC.64 R24, c[0x0][0x390] ;  /* 0x0000e400ff187b82 */ /* 0x000e220000000a00 */
[----:B-1----:R-:W-:-:S05]  /*1e80*/  @P0 IMAD.WIDE R26, R15, 0x4, R26 ;  /* 0x000000040f1a0825 */ /* 0x002fca00078e021a */
[----:B------:R-:W-:Y:S01]  /*1e90*/  @P0 STG.E desc[UR12][R26.64], R41 ;  /* 0x000000291a000986 */ /* 0x000fe2000c10190c */
[----:B------:R-:W-:Y:S01]  /*1ea0*/  ISETP.NE.AND P0, PT, R28, R30, PT ;  /* 0x0000001e1c00720c */ /* 0x000fe20003f05270 */
[----:B------:R-:W1:Y:S01]  /*1eb0*/  LDC.64 R8, c[0x0][0x398] ;  /* 0x0000e600ff087b82 */ /* 0x000e620000000a00 */
[----:B--2---:R-:W-:-:S04]  /*1ec0*/  @P2 IMAD.WIDE R20, R13, 0x4, R20 ;  /* 0x000000040d142825 */ /* 0x004fc800078e0214 */
[----:B---3--:R-:W-:-:S03]  /*1ed0*/  @P2 IMAD.WIDE R52, R13, 0x4, R22 ;  /* 0x000000040d342825 */ /* 0x008fc600078e0216 */
[----:B------:R-:W2:Y:S01]  /*1ee0*/  LDC.64 R14, c[0x0][0x398] ;  /* 0x0000e600ff0e7b82 */ /* 0x000ea20000000a00 */
[----:B0-----:R-:W-:-:S07]  /*1ef0*/  @P1 IMAD.WIDE R24, R0, 0x4, R24 ;  /* 0x0000000400181825 */ /* 0x001fce00078e0218 */
[----:B------:R-:W0:Y:S01]  /*1f00*/  LDC.64 R12, c[0x0][0x390] ;  /* 0x0000e400ff0c7b82 */ /* 0x000e220000000a00 */
[----:B------:R3:W-:Y:S01]  /*1f10*/  @P1 STG.E desc[UR12][R24.64], R4 ;  /* 0x0000000418001986 */ /* 0x0007e2000c10190c */
[----:B-1----:R-:W-:-:S06]  /*1f20*/  @P1 IMAD.WIDE R8, R0, 0x4, R8 ;  /* 0x0000000400081825 */ /* 0x002fcc00078e0208 */
[----:B------:R-:W1:Y:S01]  /*1f30*/  LDC.64 R48, c[0x0][0x390] ;  /* 0x0000e400ff307b82 */ /* 0x000e620000000a00 */
[----:B------:R4:W-:Y:S01]  /*1f40*/  @P1 STG.E desc[UR12][R8.64], R5 ;  /* 0x0000000508001986 */ /* 0x0009e2000c10190c */
[----:B------:R-:W-:-:S06]  /*1f50*/  ISETP.NE.AND P1, PT, R30, R32, PT ;  /* 0x000000201e00720c */ /* 0x000fcc0003f25270 */
[----:B------:R-:W5:Y:S01]  /*1f60*/  LDC.64 R46, c[0x0][0x398] ;  /* 0x0000e600ff2e7b82 */ /* 0x000f620000000a00 */
[----:B------:R4:W-:Y:S01]  /*1f70*/  @P2 STG.E desc[UR12][R20.64], R6 ;  /* 0x0000000614002986 */ /* 0x0009e2000c10190c */
[----:B--2---:R-:W-:-:S03]  /*1f80*/  @P0 IMAD.WIDE R14, R17, 0x4, R14 ;  /* 0x00000004110e0825 */ /* 0x004fc600078e020e */
[----:B------:R4:W-:Y:S01]  /*1f90*/  @P2 STG.E desc[UR12][R52.64], R7 ;  /* 0x0000000734002986 */ /* 0x0009e2000c10190c */
[----:B------:R-:W-:Y:S02]  /*1fa0*/  ISETP.NE.AND P2, PT, R32, R34, PT ;  /* 0x000000222000720c */ /* 0x000fe40003f45270 */
[----:B------:R-:W2:Y:S01]  /*1fb0*/  LDC.64 R22, c[0x0][0x390] ;  /* 0x0000e400ff167b82 */ /* 0x000ea20000000a00 */
[----:B0-----:R-:W-:-:S05]  /*1fc0*/  @P0 IMAD.WIDE R12, R17, 0x4, R12 ;  /* 0x00000004110c0825 */ /* 0x001fca00078e020c */
[----:B------:R4:W-:Y:S02]  /*1fd0*/  @P0 STG.E desc[UR12][R12.64], R28 ;  /* 0x0000001c0c000986 */ /* 0x0009e4000c10190c */
[----:B------:R-:W0:Y:S01]  /*1fe0*/  LDC.64 R50, c[0x0][0x398] ;  /* 0x0000e600ff327b82 */ /* 0x000e220000000a00 */
[C---:B-1----:R-:W-:Y:S01]  /*1ff0*/  @P1 IMAD.WIDE R48, R2.reuse, 0x4, R48 ;  /* 0x0000000402301825 */ /* 0x042fe200078e0230 */
[----:B------:R4:W-:Y:S04]  /*2000*/  @P0 STG.E desc[UR12][R14.64], R29 ;  /* 0x0000001d0e000986 */ /* 0x0009e8000c10190c */
[----:B------:R4:W-:Y:S02]  /*2010*/  @P1 STG.E desc[UR12][R48.64], R30 ;  /* 0x0000001e30001986 */ /* 0x0009e4000c10190c */
[----:B---3--:R-:W1:Y:S01]  /*2020*/  LDC.64 R24, c[0x0][0x390] ;  /* 0x0000e400ff187b82 */ /* 0x008e620000000a00 */
[----:B-----5:R-:W-:-:S05]  /*2030*/  @P1 IMAD.WIDE R46, R2, 0x4, R46 ;  /* 0x00000004022e1825 */ /* 0x020fca00078e022e */
[----:B------:R4:W-:Y:S02]  /*2040*/  @P1 STG.E desc[UR12][R46.64], R31 ;  /* 0x0000001f2e001986 */ /* 0x0009e4000c10190c */
[----:B------:R-:W3:Y:S01]  /*2050*/  LDC.64 R26, c[0x0][0x398] ;  /* 0x0000e600ff1a7b82 */ /* 0x000ee20000000a00 */
[----:B--2---:R-:W-:-:S05]  /*2060*/  @P2 IMAD.WIDE R22, R11, 0x4, R22 ;  /* 0x000000040b162825 */ /* 0x004fca00078e0216 */
[----:B------:R4:W-:Y:S02]  /*2070*/  @P2 STG.E desc[UR12][R22.64], R32 ;  /* 0x0000002016002986 */ /* 0x0009e4000c10190c */
[----:B------:R-:W2:Y:S01]  /*2080*/  LDC.64 R40, c[0x0][0x390] ;  /* 0x0000e400ff287b82 */ /* 0x000ea20000000a00 */
[----:B0-----:R-:W-:-:S05]  /*2090*/  @P2 IMAD.WIDE R50, R11, 0x4, R50 ;  /* 0x000000040b322825 */ /* 0x001fca00078e0232 */
[----:B------:R4:W-:Y:S02]  /*20a0*/  @P2 STG.E desc[UR12][R50.64], R33 ;  /* 0x0000002132002986 */ /* 0x0009e4000c10190c */
[----:B------:R-:W0:Y:S01]  /*20b0*/  LDC.64 R44, c[0x0][0x398] ;  /* 0x0000e600ff2c7b82 */ /* 0x000e220000000a00 */
[----:B-1----:R-:W-:-:S05]  /*20c0*/  @P3 IMAD.WIDE R24, R19, 0x4, R24 ;  /* 0x0000000413183825 */ /* 0x002fca00078e0218 */
[----:B------:R4:W-:Y:S01]  /*20d0*/  @P3 STG.E desc[UR12][R24.64], R34 ;  /* 0x0000002218003986 */ /* 0x0009e2000c10190c */
[----:B---3--:R-:W-:-:S05]  /*20e0*/  @P3 IMAD.WIDE R26, R19, 0x4, R26 ;  /* 0x00000004131a3825 */ /* 0x008fca00078e021a */
[----:B------:R4:W-:Y:S01]  /*20f0*/  @P3 STG.E desc[UR12][R26.64], R35 ;  /* 0x000000231a003986 */ /* 0x0009e2000c10190c */
[----:B--2---:R-:W-:-:S05]  /*2100*/  @P4 IMAD.WIDE R40, R42, 0x4, R40 ;  /* 0x000000042a284825 */ /* 0x004fca00078e0228 */
[----:B------:R4:W-:Y:S01]  /*2110*/  @P4 STG.E desc[UR12][R40.64], R36 ;  /* 0x0000002428004986 */ /* 0x0009e2000c10190c */
[----:B0-----:R-:W-:-:S05]  /*2120*/  @P4 IMAD.WIDE R44, R42, 0x4, R44 ;  /* 0x000000042a2c4825 */ /* 0x001fca00078e022c */
[----:B------:R4:W-:Y:S01]  /*2130*/  @P4 STG.E desc[UR12][R44.64], R37 ;  /* 0x000000252c004986 */ /* 0x0009e2000c10190c */
[----:B------:R-:W-:Y:S05]  /*2140*/  @!P5 EXIT ;  /* 0x000000000000d94d */ /* 0x000fea0003800000 */
[----:B------:R-:W0:Y:S08]  /*2150*/  LDC.64 R2, c[0x0][0x390] ;  /* 0x0000e400ff027b82 */ /* 0x000e300000000a00 */
[----:B----4-:R-:W1:Y:S01]  /*2160*/  LDC.64 R4, c[0x0][0x398] ;  /* 0x0000e600ff047b82 */ /* 0x010e620000000a00 */
[----:B0-----:R-:W-:-:S05]  /*2170*/  IMAD.WIDE R2, R43, 0x4, R2 ;  /* 0x000000042b027825 */ /* 0x001fca00078e0202 */
[----:B------:R-:W-:Y:S01]  /*2180*/  STG.E desc[UR12][R2.64], R38 ;  /* 0x0000002602007986 */ /* 0x000fe2000c10190c */
[----:B-1----:R-:W-:-:S05]  /*2190*/  IMAD.WIDE R4, R43, 0x4, R4 ;  /* 0x000000042b047825 */ /* 0x002fca00078e0204 */
[----:B------:R-:W-:Y:S01]  /*21a0*/  STG.E desc[UR12][R4.64], R39 ;  /* 0x0000002704007986 */ /* 0x000fe2000c10190c */
[----:B------:R-:W-:Y:S05]  /*21b0*/  EXIT ;  /* 0x000000000000794d */ /* 0x000fea0003800000 */
.L_x_1847:
[----:B------:R-:W0:Y:S01]  /*21c0*/  S2R R36, SR_TID.X ;  /* 0x0000000000247919 */ /* 0x000e220000002100 */
[----:B------:R-:W1:Y:S08]  /*21d0*/  LDC.64 R2, c[0x0][0x380] ;  /* 0x0000e000ff027b82 */ /* 0x000e700000000a00 */
[----:B------:R-:W2:Y:S01]  /*21e0*/  LDC.64 R8, c[0x0][0x388] ;  /* 0x0000e200ff087b82 */ /* 0x000ea20000000a00 */
[----:B0-----:R-:W-:-:S02]  /*21f0*/  LOP3.LUT R5, R36, 0x1f, RZ, 0xc0, !PT ;  /* 0x0000001f24057812 */ /* 0x001fc400078ec0ff */
[----:B------:R-:W-:-:S03]  /*2200*/  LOP3.LUT R4, R36, 0x3e0, RZ, 0xc0, !PT ;  /* 0x000003e024047812 */ /* 0x000fc600078ec0ff */
[----:B------:R-:W-:-:S04]  /*2210*/  IMAD.IADD R5, R6, 0x1, R5 ;  /* 0x0000000106057824 */ /* 0x000fc800078e0205 */
[----:B------:R-:W-:-:S04]  /*2220*/  IMAD R7, R4, 0x9, R5 ;  /* 0x0000000904077824 */ /* 0x000fc800078e0205 */
[----:B-1----:R-:W-:-:S05]  /*2230*/  IMAD.WIDE.U32 R4, R7, 0x4, R2 ;  /* 0x0000000407047825 */ /* 0x002fca00078e0002 */
        /* <DEDUP_REMOVED lines=8> */
[----:B------:R0:W5:Y:S01]  /*22c0*/  LDG.E.CONSTANT R18, desc[UR12][R4.64+0x400] ;  /* 0x0004000c04127981 */ /* 0x000162000c1e9900 */
[----:B--2---:R-:W-:-:S05]  /*22d0*/  IMAD.WIDE.U32 R8, R7, 0x4, R8 ;  /* 0x0000000407087825 */ /* 0x004fca00078e0008 */
[----:B------:R-:W2:Y:S04]  /*22e0*/  LDG.E.CONSTANT R20, desc[UR12][R8.64] ;  /* 0x0000000c08147981 */ /* 0x000ea8000c1e9900 */
[----:B------:R-:W2:Y:S04]  /*22f0*/  LDG.E.CONSTANT R22, desc[UR12][R8.64+0x80] ;  /* 0x0000800c08167981 */ /* 0x000ea8000c1e9900 */
[----:B------:R-:W2:Y:S04]  /*2300*/  LDG.E.CONSTANT R24, desc[UR12][R8.64+0x100] ;  /* 0x0001000c08187981 */ /* 0x000ea8000c1e9900 */
[----:B------:R-:W2:Y:S04]  /*2310*/  LDG.E.CONSTANT R26, desc[UR12][R8.64+0x180] ;  /* 0x0001800c081a7981 */ /* 0x000ea8000c1e9900 */
[----:B------:R-:W2:Y:S04]  /*2320*/  LDG.E.CONSTANT R28, desc[UR12][R8.64+0x200] ;  /* 0x0002000c081c7981 */ /* 0x000ea8000c1e9900 */
[----:B------:R-:W2:Y:S04]  /*2330*/  LDG.E.CONSTANT R30, desc[UR12][R8.64+0x280] ;  /* 0x0002800c081e7981 */ /* 0x000ea8000c1e9900 */
[----:B------:R-:W2:Y:S04]  /*2340*/  LDG.E.CONSTANT R40, desc[UR12][R8.64+0x300] ;  /* 0x0003000c08287981 */ /* 0x000ea8000c1e9900 */
[----:B------:R-:W2:Y:S04]  /*2350*/  LDG.E.CONSTANT R44, desc[UR12][R8.64+0x380] ;  /* 0x0003800c082c7981 */ /* 0x000ea8000c1e9900 */
[----:B------:R-:W2:Y:S01]  /*2360*/  LDG.E.CONSTANT R46, desc[UR12][R8.64+0x400] ;  /* 0x0004000c082e7981 */ /* 0x000ea2000c1e9900 */
[----:B------:R-:W-:Y:S01]  /*2370*/  ISETP.NE.AND P0, PT, R36, RZ, PT ;  /* 0x000000ff2400720c */ /* 0x000fe20003f05270 */
[----:B------:R-:W-:-:S12]  /*2380*/  IMAD.MOV.U32 R34, RZ, RZ, RZ ;  /* 0x000000ffff227224 */ /* 0x000fd800078e00ff */
[----:B------:R-:W-:-:S05]  /*2390*/  @!P0 IMAD.WIDE.U32 R2, R6, 0x4, R2 ;  /* 0x0000000406028825 */ /* 0x000fca00078e0002 */
[----:B------:R1:W2:Y:S01]  /*23a0*/  @!P0 LDG.E.CONSTANT R34, desc[UR12][R2.64+-0x4] ;  /* 0xfffffc0c02228981 */ /* 0x0002a2000c1e9900 */
[----:B------:R-:W0:Y:S01]  /*23b0*/  S2UR UR5, SR_CgaCtaId ;  /* 0x00000000000579c3 */ /* 0x000e220000008800 */
[----:B------:R-:W-:Y:S01]  /*23c0*/  SHF.R.U32.HI R43, RZ, 0x5, R36 ;  /* 0x00000005ff2b7819 */ /* 0x000fe20000011624 */
[----:B------:R-:W-:Y:S01]  /*23d0*/  UMOV UR4, 0x400 ;  /* 0x0000040000047882 */ /* 0x000fe20000000000 */
[----:B------:R-:W1:Y:S01]  /*23e0*/  S2R R38, SR_LANEID ;  /* 0x0000000000267919 */ /* 0x000e620000000000 */
[----:B------:R-:W-:Y:S02]  /*23f0*/  ISETP.NE.AND P0, PT, R36, RZ, PT ;  /* 0x000000ff2400720c */ /* 0x000fe40003f05270 */
[C---:B------:R-:W-:Y:S02]  /*2400*/  ISETP.NE.AND P6, PT, R43.reuse, 0x2, PT ;  /* 0x000000022b00780c */ /* 0x040fe40003fc5270 */
[C---:B------:R-:W-:Y:S01]  /*2410*/  ISETP.NE.AND P4, PT, R43.reuse, 0x4, PT ;  /* 0x000000042b00780c */ /* 0x040fe20003f85270 */
[----:B0-----:R-:W-:Y:S01]  /*2420*/  ULEA UR4, UR5, UR4, 0x18 ;  /* 0x0000000405047291 */ /* 0x001fe2000f8ec0ff */
[----:B-1----:R-:W-:-:S05]  /*2430*/  IMAD R4, R43, 0x120, R38 ;  /* 0x000001202b047824 */ /* 0x002fca00078e0226 */
[----:B------:R-:W-:-:S05]  /*2440*/  LEA R19, R4, UR4, 0x2 ;  /* 0x0000000404137c11 */ /* 0x000fca000f8e10ff */
[----:B------:R-:W-:Y:S01]  /*2450*/  IMAD R21, R38, 0x20, R19 ;  /* 0x0000002026157824 */ /* 0x000fe200078e0213 */
[----:B---3--:R-:W-:Y:S04]  /*2460*/  STS [R19], R10 ;  /* 0x0000000a13007388 */ /* 0x008fe80000000800 */
[----:B----4-:R-:W-:Y:S04]  /*2470*/  STS [R19+0x80], R11 ;  /* 0x0000800b13007388 */ /* 0x010fe80000000800 */
[----:B-----5:R-:W-:Y:S04]  /*2480*/  STS [R19+0x100], R12 ;  /* 0x0001000c13007388 */ /* 0x020fe80000000800 */
        /* <DEDUP_REMOVED lines=11> */
[----:B------:R-:W-:Y:S04]  /*2540*/  LDS R8, [R21+0xc] ;  /* 0x00000c0015087984 */ /* 0x000fe80000000800 */
[----:B------:R-:W-:Y:S04]  /*2550*/  LDS R10, [R21+0x10] ;  /* 0x00001000150a7984 */ /* 0x000fe80000000800 */
[----:B------:R-:W-:Y:S04]  /*2560*/  LDS R12, [R21+0x14] ;  /* 0x00001400150c7984 */ /* 0x000fe80000000800 */
[----:B------:R-:W-:Y:S04]  /*2570*/  LDS R14, [R21+0x18] ;  /* 0x00001800150e7984 */ /* 0x000fe80000000800 */
[----:B------:R-:W-:Y:S01]  /*2580*/  LDS R32, [R21+0x1c] ;  /* 0x00001c0015207984 */ /* 0x000fe20000000800 */
[----:B------:R-:W-:Y:S01]  /*2590*/  BAR.SYNC.DEFER_BLOCKING 0x0 ;  /* 0x0000000000007b1d */ /* 0x000fe20000010000 */
[----:B0-----:R-:W-:-:S02]  /*25a0*/  ISETP.NE.AND P1, PT, R2, R4, PT ;  /* 0x000000040200720c */ /* 0x001fc40003f25270 */
[----:B-1----:R-:W-:-:S03]  /*25b0*/  ISETP.NE.AND P2, PT, R4, R6, PT ;  /* 0x000000060400720c */ /* 0x002fc60003f45270 */
[----:B--2---:R0:W-:Y:S04]  /*25c0*/  STS [R19], R20 ;  /* 0x0000001413007388 */ /* 0x0041e80000000800 */
[----:B------:R-:W-:Y:S04]  /*25d0*/  STS [R19+0x80], R22 ;  /* 0x0000801613007388 */ /* 0x000fe80000000800 */
[----:B------:R-:W-:Y:S01]  /*25e0*/  STS [R19+0x100], R24 ;  /* 0x0001001813007388 */ /* 0x000fe20000000800 */
[----:B0-----:R-:W-:-:S03]  /*25f0*/  LEA R20, R36, UR4, 0x2 ;  /* 0x0000000424147c11 */ /* 0x001fc6000f8e10ff */
        /* <DEDUP_REMOVED lines=17> */
[----:B0-----:R-:W-:-:S05]  /*2710*/  FADD R16, R3, R5 ;  /* 0x0000000503107221 */ /* 0x001fca0000000000 */
[----:B------:R-:W-:-:S05]  /*2720*/  FSEL R16, R5, R16, P1 ;  /* 0x0000001005107208 */ /* 0x000fca0000800000 */
[C---:B-1----:R-:W-:Y:S01]  /*2730*/  FADD R16, R7.reuse, R16 ;  /* 0x0000001007107221 */ /* 0x042fe20000000000 */
[----:B------:R-:W-:Y:S04]  /*2740*/  STS [R20+0x47c], R37 ;  /* 0x00047c2514007388 */ /* 0x000fe80000000800 */
[----:B------:R-:W-:Y:S01]  /*2750*/  FSEL R18, R7, R16, P2 ;  /* 0x0000001007127208 */ /* 0x000fe20001000000 */
[----:B------:R-:W-:Y:S01]  /*2760*/  BAR.SYNC.DEFER_BLOCKING 0x0 ;  /* 0x0000000000007b1d */ /* 0x000fe20000010000 */
[----:B------:R-:W-:-:S03]  /*2770*/  IMAD.MOV.U32 R16, RZ, RZ, 0x2 ;  /* 0x00000002ff107424 */ /* 0x000fc600078e00ff */
[----:B--2---:R-:W-:Y:S02]  /*2780*/  FADD R18, R9, R18 ;  /* 0x0000001209127221 */ /* 0x004fe40000000000 */
[----:B------:R-:W0:Y:S02]  /*2790*/  @P0 LDS R34, [R20+0x478] ;  /* 0x0004780014220984 */ /* 0x000e240000000800 */
[----:B0-----:R-:W-:-:S04]  /*27a0*/  ISETP.NE.AND P0, PT, R34, R2, PT ;  /* 0x000000022200720c */ /* 0x001fc80003f05270 */
[----:B------:R-:W-:-:S09]  /*27b0*/  SEL R17, RZ, 0x1, !P0 ;  /* 0x00000001ff117807 */ /* 0x000fd20004000000 */
[----:B------:R-:W-:Y:S01]  /*27c0*/  @!P0 IMAD.MOV R16, RZ, RZ, 0x1 ;  /* 0x00000001ff108424 */ /* 0x000fe200078e02ff */
[----:B------:R-:W-:Y:S01]  /*27d0*/  ISETP.NE.AND P0, PT, R6, R8, PT ;  /* 0x000000080600720c */ /* 0x000fe20003f05270 */
[----:B------:R-:W-:Y:S01]  /*27e0*/  @!P1 IMAD.MOV R16, RZ, RZ, R17 ;  /* 0x000000ffff109224 */ /* 0x000fe200078e0211 */
[----:B------:R-:W-:Y:S02]  /*27f0*/  ISETP.NE.AND P1, PT, R8, R10, PT ;  /* 0x0000000a0800720c */ /* 0x000fe40003f25270 */
[----:B------:R-:W-:Y:S01]  /*2800*/  FSEL R18, R9, R18, P0 ;  /* 0x0000001209127208 */ /* 0x000fe20000000000 */
[C---:B------:R-:W-:Y:S01]  /*2810*/  VIADD R17, R16.reuse, 0x1 ;  /* 0x0000000110117836 */ /* 0x040fe20000000000 */
[----:B------:R-:W-:Y:S02]  /*2820*/  @!P2 IADD3 R17, PT, PT, R16, RZ, RZ ;  /* 0x000000ff1011a210 */ /* 0x000fe40007ffe0ff */
[----:B------:R-:W-:Y:S01]  /*2830*/  ISETP.NE.AND P2, PT, R32, R37, PT ;  /* 0x000000252000720c */ /* 0x000fe20003f45270 */
[----:B------:R-:W-:-:S02]  /*2840*/  FADD R18, R11, R18 ;  /* 0x000000120b127221 */ /* 0x000fc40000000000 */
[----:B------:R-:W-:Y:S02]  /*2850*/  VIADD R16, R17, 0x1 ;  /* 0x0000000111107836 */ /* 0x000fe40000000000 */
[----:B------:R-:W-:Y:S01]  /*2860*/  @!P0 IMAD.MOV R16, RZ, RZ, R17 ;  /* 0x000000ffff108224 */ /* 0x000fe200078e0211 */
[----:B------:R-:W-:Y:S02]  /*2870*/  FSEL R18, R11, R18, P1 ;  /* 0x000000120b127208 */ /* 0x000fe40000800000 */
[----:B------:R-:W-:Y:S01]  /*2880*/  ISETP.NE.AND P0, PT, R10, R12, PT ;  /* 0x0000000c0a00720c */ /* 0x000fe20003f05270 */
[----:B------:R-:W-:Y:S02]  /*2890*/  VIADD R17, R16, 0x1 ;  /* 0x0000000110117836 */ /* 0x000fe40000000000 */
[----:B------:R-:W-:Y:S01]  /*28a0*/  FADD R18, R13, R18 ;  /* 0x000000120d127221 */ /* 0x000fe20000000000 */
[----:B------:R-:W-:Y:S01]  /*28b0*/  @!P1 IMAD.MOV R17, RZ, RZ, R16 ;  /* 0x000000ffff119224 */ /* 0x000fe200078e0210 */
[----:B------:R-:W-:-:S03]  /*28c0*/  ISETP.NE.AND P1, PT, R12, R14, PT ;  /* 0x0000000e0c00720c */ /* 0x000fc60003f25270 */
[----:B------:R-:W-:Y:S01]  /*28d0*/  FSEL R18, R13, R18, P0 ;  /* 0x000000120d127208 */ /* 0x000fe20000000000 */
[----:B------:R-:W-:-:S04]  /*28e0*/  VIADD R16, R17, 0x1 ;  /* 0x0000000111107836 */ /* 0x000fc80000000000 */
[----:B------:R-:W-:Y:S01]  /*28f0*/  FADD R18, R15, R18 ;  /* 0x000000120f127221 */ /* 0x000fe20000000000 */
[----:B------:R-:W-:Y:S01]  /*2900*/  @!P0 IMAD.MOV R16, RZ, RZ, R17 ;  /* 0x000000ffff108224 */ /* 0x000fe200078e0211 */
[----:B------:R-:W-:-:S03]  /*2910*/  ISETP.NE.AND P0, PT, R14, R32, PT ;  /* 0x000000200e00720c */ /* 0x000fc60003f05270 */
[----:B------:R-:W-:Y:S01]  /*2920*/  FSEL R18, R15, R18, P1 ;  /* 0x000000120f127208 */ /* 0x000fe20000800000 */
[----:B------:R-:W-:Y:S02]  /*2930*/  VIADD R19, R16, 0x1 ;  /* 0x0000000110137836 */ /* 0x000fe40000000000 */
[----:B------:R-:W-:Y:S01]  /*2940*/  @!P1 IMAD.MOV R19, RZ, RZ, R16 ;  /* 0x000000ffff139224 */ /* 0x000fe200078e0210 */
[----:B------:R-:W-:Y:S01]  /*2950*/  ISETP.GE.AND P1, PT, R38, 0x1, PT ;  /* 0x000000012600780c */ /* 0x000fe20003f26270 */
[----:B------:R-:W-:-:S05]  /*2960*/  FADD R18, R33, R18 ;  /* 0x0000001221127221 */ /* 0x000fca0000000000 */
[----:B------:R-:W-:Y:S01]  /*2970*/  FSEL R17, R33, R18, P0 ;  /* 0x0000001221117208 */ /* 0x000fe20000000000 */
[----:B------:R-:W-:Y:S02]  /*2980*/  VIADD R18, R19, 0x1 ;  /* 0x0000000113127836 */ /* 0x000fe40000000000 */
[----:B------:R-:W-:Y:S02]  /*2990*/  @!P0 IMAD.MOV R18, RZ, RZ, R19 ;  /* 0x000000ffff128224 */ /* 0x000fe400078e0213 */
[----:B------:R-:W-:Y:S02]  /*29a0*/  @!P2 FADD R42, R42, R17 ;  /* 0x000000112a2aa221 */ /* 0x000fe40000000000 */
[----:B------:R-:W-:Y:S02]  /*29b0*/  VIADD R16, R18, 0x1 ;  /* 0x0000000112107836 */ /* 0x000fe40000000000 */
[----:B------:R-:W-:Y:S01]  /*29c0*/  @!P2 IMAD.MOV R16, RZ, RZ, R18 ;  /* 0x000000ffff10a224 */ /* 0x000fe200078e0212 */
[----:B------:R-:W0:Y:S01]  /*29d0*/  SHFL.UP PT, R19, R42, 0x1, RZ ;  /* 0x042000002a137989 */ /* 0x000e2200000e00ff */
[----:B------:R-:W-:-:S03]  /*29e0*/  ISETP.NE.AND P2, PT, R38, 0x1f, PT ;  /* 0x0000001f2600780c */ /* 0x000fc60003f45270 */
[----:B------:R-:W1:Y:S01]  /*29f0*/  SHFL.UP PT, R17, R16, 0x1, RZ ;  /* 0x0420000010117989 */ /* 0x000e6200000e00ff */
[----:B------:R-:W-:-:S09]  /*2a00*/  ISETP.NE.AND P0, PT, R16, RZ, PT ;  /* 0x000000ff1000720c */ /* 0x000fd20003f05270 */
[----:B------:R-:W-:Y:S01]  /*2a10*/  @!P2 LEA R44, R43, UR4, 0x3 ;  /* 0x000000042b2cac11 */ /* 0x000fe2000f8e18ff */
[----:B0-----:R-:W-:Y:S01]  /*2a20*/  FADD R19, R42, R19 ;  /* 0x000000132a137221 */ /* 0x001fe20000000000 */
[----:B-1----:R-:W-:-:S04]  /*2a30*/  SEL R17, R17, RZ, P1 ;  /* 0x000000ff11117207 */ /* 0x002fc80000800000 */
[----:B------:R-:W-:Y:S02]  /*2a40*/  @P1 FSEL R42, R19, R42, !P0 ;  /* 0x0000002a132a1208 */ /* 0x000fe40004000000 */
[----:B------:R-:W-:Y:S01]  /*2a50*/  ISETP.GE.AND P1, PT, R38, 0x2, PT ;  /* 0x000000022600780c */ /* 0x000fe20003f26270 */
[----:B------:R-:W-:Y:S02]  /*2a60*/  IMAD.IADD R17, R17, 0x1, R16 ;  /* 0x0000000111117824 */ /* 0x000fe400078e0210 */
[----:B------:R-:W0:Y:S03]  /*2a70*/  SHFL.UP PT, R19, R42, 0x2, RZ ;  /* 0x044000002a137989 */ /* 0x000e2600000e00ff */
[----:B------:R-:W-:Y:S01]  /*2a80*/  ISETP.NE.AND P0, PT, R17, RZ, PT ;  /* 0x000000ff1100720c */ /* 0x000fe20003f05270 */
[----:B------:R-:W1:Y:S01]  /*2a90*/  SHFL.UP PT, R18, R17, 0x2, RZ ;  /* 0x0440000011127989 */ /* 0x000e6200000e00ff */
        /* <DEDUP_REMOVED lines=11> */
[----:B------:R-:W-:Y:S02]  /*2b50*/  IADD3 R17, PT, PT, R18, R17, RZ ;  /* 0x0000001112117210 */ /* 0x000fe40007ffe0ff */
[----:B------:R-:W-:Y:S01]  /*2b60*/  ISETP.GE.AND P1, PT, R38, 0x8, PT ;  /* 0x000000082600780c */ /* 0x000fe20003f26270 */
[----:B------:R-:W0:Y:S01]  /*2b70*/  SHFL.UP PT, R19, R42, 0x8, RZ ;  /* 0x050000002a137989 */ /* 0x000e2200000e00ff */
[----:B------:R-:W-:-:S03]  /*2b80*/  ISETP.NE.AND P0, PT, R17, RZ, PT ;  /* 0x000000ff1100720c */ /* 0x000fc60003f05270 */
[----:B------:R-:W1:Y:S01]  /*2b90*/  SHFL.UP PT, R16, R17, 0x8, RZ ;  /* 0x0500000011107989 */ /* 0x000e6200000e00ff */
[----:B0-----:R-:W-:Y:S01]  /*2ba0*/  FADD R19, R42, R19 ;  /* 0x000000132a137221 */ /* 0x001fe20000000000 */
[----:B-1----:R-:W-:-:S06]  /*2bb0*/  SEL R16, R16, RZ, P1 ;  /* 0x000000ff10107207 */ /* 0x002fcc0000800000 */
        /* <DEDUP_REMOVED lines=8> */
[----:B------:R-:W-:Y:S02]  /*2c40*/  FSEL R41, R19, R42, !P0 ;  /* 0x0000002a13297208 */ /* 0x000fe40004000000 */
[----:B------:R-:W-:Y:S01]  /*2c50*/  ISETP.NE.AND P0, PT, R43, 0x3, PT ;  /* 0x000000032b00780c */ /* 0x000fe20003f05270 */
[----:B------:R-:W-:Y:S01]  /*2c60*/  IMAD.IADD R40, R16, 0x1, R17 ;  /* 0x0000000110287824 */ /* 0x000fe200078e0211 */
[----:B------:R-:W-:-:S04]  /*2c70*/  FSEL R35, R42, R41, !P1 ;  /* 0x000000292a237208 */ /* 0x000fc80004800000 */
[----:B------:R-:W-:Y:S01]  /*2c80*/  @!P2 STS.64 [R44], R40 ;  /* 0x000000282c00a388 */ /* 0x000fe20000000a00 */
[----:B------:R-:W-:Y:S06]  /*2c90*/  BAR.SYNC.DEFER_BLOCKING 0x0 ;  /* 0x0000000000007b1d */ /* 0x000fec0000010000 */
[----:B------:R-:W-:Y:S04]  /*2ca0*/  SHFL.UP PT, R35, R35, 0x1, RZ ;  /* 0x0420000023237989 */ /* 0x000fe800000e00ff */
[----:B------:R-:W0:Y:S04]  /*2cb0*/  LDS.128 R16, [UR4] ;  /* 0x00000004ff107984 */ /* 0x000e280008000c00 */
[----:B------:R-:W1:Y:S04]  /*2cc0*/  LDS.128 R20, [UR4+0x10] ;  /* 0x00001004ff147984 */ /* 0x000e680008000c00 */
[----:B------:R-:W2:Y:S04]  /*2cd0*/  LDS.128 R24, [UR4+0x20] ;  /* 0x00002004ff187984 */ /* 0x000ea80008000c00 */
[----:B------:R-:W3:Y:S01]  /*2ce0*/  LDS.128 R28, [UR4+0x30] ;  /* 0x00003004ff1c7984 */ /* 0x000ee20008000c00 */
[----:B0-----:R-:W-:Y:S01]  /*2cf0*/  IMAD.IADD R39, R16, 0x1, R18 ;  /* 0x0000000110277824 */ /* 0x001fe200078e0212 */
[----:B------:R-:W-:-:S03]  /*2d00*/  ISETP.NE.AND P1, PT, R18, RZ, PT ;  /* 0x000000ff1200720c */ /* 0x000fc60003f25270 */
[C---:B-1----:R-:W-:Y:S01]  /*2d10*/  IMAD.IADD R41, R39.reuse, 0x1, R20 ;  /* 0x0000000127297824 */ /* 0x042fe200078e0214 */
[----:B------:R-:W-:Y:S02]  /*2d20*/  SEL R16, R39, R16, !P6 ;  /* 0x0000001027107207 */ /* 0x000fe40007000000 */
[----:B------:R-:W-:Y:S01]  /*2d30*/  ISETP.NE.AND P5, PT, R20, RZ, PT ;  /* 0x000000ff1400720c */ /* 0x000fe20003fa5270 */
[----:B------:R-:W0:Y:S01]  /*2d40*/  SHFL.UP PT, R39, R40, 0x1, RZ ;  /* 0x0420000028277989 */ /* 0x000e2200000e00ff */
[----:B------:R-:W-:Y:S02]  /*2d50*/  ISETP.NE.AND P2, PT, R22, RZ, PT ;  /* 0x000000ff1600720c */ /* 0x000fe40003f45270 */
[----:B--2---:R-:W-:Y:S02]  /*2d60*/  ISETP.NE.AND P3, PT, R24, RZ, PT ;  /* 0x000000ff1800720c */ /* 0x004fe40003f65270 */
[----:B------:R-:W-:Y:S01]  /*2d70*/  SEL R18, R41, R16, !P0 ;  /* 0x0000001029127207 */ /* 0x000fe20004000000 */
[----:B------:R-:W-:Y:S01]  /*2d80*/  @!P1 FADD R19, R17, R19 ;  /* 0x0000001311139221 */ /* 0x000fe20000000000 */
[----:B------:R-:W-:Y:S01]  /*2d90*/  ISETP.GE.U32.AND P1, PT, R36, 0x20, PT ;  /* 0x000000202400780c */ /* 0x000fe20003f26070 */
[----:B------:R-:W-:-:S03]  /*2da0*/  IMAD.IADD R41, R22, 0x1, R41 ;  /* 0x0000000116297824 */ /* 0x000fc600078e0229 */
[C---:B------:R-:W-:Y:S01]  /*2db0*/  FSEL R16, R19.reuse, R17, !P6 ;  /* 0x0000001113107208 */ /* 0x040fe20007000000 */
[----:B------:R-:W-:Y:S01]  /*2dc0*/  @!P5 FADD R21, R19, R21 ;  /* 0x000000151315d221 */ /* 0x000fe20000000000 */
[----:B------:R-:W-:Y:S02]  /*2dd0*/  ISETP.NE.AND P5, PT, R26, RZ, PT ;  /* 0x000000ff1a00720c */ /* 0x000fe40003fa5270 */
[----:B------:R-:W-:Y:S01]  /*2de0*/  SEL R18, R41, R18, !P4 ;  /* 0x0000001229127207 */ /* 0x000fe20006000000 */
[----:B------:R-:W-:Y:S01]  /*2df0*/  @!P2 FADD R23, R23, R21 ;  /* 0x000000151717a221 */ /* 0x000fe20000000000 */
[----:B------:R-:W-:Y:S01]  /*2e00*/  FSEL R16, R21, R16, !P0 ;  /* 0x0000001015107208 */ /* 0x000fe20004000000 */
[----:B------:R-:W-:Y:S01]  /*2e10*/  IMAD.IADD R41, R41, 0x1, R24 ;  /* 0x0000000129297824 */ /* 0x000fe200078e0218 */
[----:B---3--:R-:W-:Y:S01]  /*2e20*/  ISETP.NE.AND P2, PT, R28, RZ, PT ;  /* 0x000000ff1c00720c */ /* 0x008fe20003f45270 */
[----:B------:R-:W-:Y:S01]  /*2e30*/  @!P3 FADD R25, R23, R25 ;  /* 0x000000191719b221 */ /* 0x000fe20000000000 */
[----:B------:R-:W-:-:S02]  /*2e40*/  ISETP.NE.AND P0, PT, R43, 0x5, PT ;  /* 0x000000052b00780c */ /* 0x000fc40003f05270 */
[----:B------:R-:W-:Y:S02]  /*2e50*/  FSEL R16, R23, R16, !P4 ;  /* 0x0000001017107208 */ /* 0x000fe40006000000 */
[----:B0-----:R-:W-:Y:S01]  /*2e60*/  @P1 ISETP.NE.AND P3, PT, R39, RZ, PT ;  /* 0x000000ff2700120c */ /* 0x001fe20003f65270 */
[----:B------:R-:W-:Y:S01]  /*2e70*/  @!P5 FADD R27, R27, R25 ;  /* 0x000000191b1bd221 */ /* 0x000fe20000000000 */
[----:B------:R-:W-:Y:S01]  /*2e80*/  SEL R18, R41, R18, !P0 ;  /* 0x0000001229127207 */ /* 0x000fe20004000000 */
[----:B------:R-:W-:Y:S01]  /*2e90*/  IMAD.IADD R41, R26, 0x1, R41 ;  /* 0x000000011a297824 */ /* 0x000fe200078e0229 */
[----:B------:R-:W-:Y:S02]  /*2ea0*/  FSEL R16, R25, R16, !P0 ;  /* 0x0000001019107208 */ /* 0x000fe40004000000 */
[----:B------:R-:W-:Y:S01]  /*2eb0*/  PLOP3.LUT P0, PT, PT, PT, PT, 0x80, 0x8 ;  /* 0x000000000008781c */ /* 0x000fe20003f0f070 */
[----:B------:R-:W-:Y:S01]  /*2ec0*/  @!P2 FADD R29, R27, R29 ;  /* 0x0000001d1b1da221 */ /* 0x000fe20000000000 */
[----:B------:R-:W-:-:S02]  /*2ed0*/  ISETP.NE.AND P4, PT, R43, 0x6, PT ;  /* 0x000000062b00780c */ /* 0x000fc40003f85270 */
[----:B------:R-:W-:Y:S02]  /*2ee0*/  @P1 PLOP3.LUT P0, PT, P3, PT, PT, 0x80, 0x8 ;  /* 0x000000000008181c */ /* 0x000fe40001f0f070 */
[----:B------:R-:W-:Y:S02]  /*2ef0*/  ISETP.NE.AND P3, PT, R43, 0x7, PT ;  /* 0x000000072b00780c */ /* 0x000fe40003f65270 */
[----:B------:R-:W-:Y:S02]  /*2f00*/  FSEL R16, R27, R16, !P4 ;  /* 0x000000101b107208 */ /* 0x000fe40006000000 */
[----:B------:R-:W-:Y:S02]  /*2f10*/  ISETP.NE.AND P2, PT, R30, RZ, PT ;  /* 0x000000ff1e00720c */ /* 0x000fe40003f45270 */
[C---:B------:R-:W-:Y:S01]  /*2f20*/  SEL R18, R41.reuse, R18, !P4 ;  /* 0x0000001229127207 */ /* 0x040fe20006000000 */
[----:B------:R-:W-:Y:S01]  /*2f30*/  IMAD.IADD R41, R41, 0x1, R28 ;  /* 0x0000000129297824 */ /* 0x000fe200078e021c */
[----:B------:R-:W-:-:S02]  /*2f40*/  FSEL R16, R29, R16, !P3 ;  /* 0x000000101d107208 */ /* 0x000fc40005800000 */
[----:B------:R-:W-:Y:S01]  /*2f50*/  @P1 ISETP.NE.AND P4, PT, R38, RZ, PT ;  /* 0x000000ff2600120c */ /* 0x000fe20003f85270 */
[----:B------:R-:W-:Y:S01]  /*2f60*/  IMAD.IADD R30, R30, 0x1, R41 ;  /* 0x000000011e1e7824 */ /* 0x000fe200078e0229 */
[----:B------:R-:W-:Y:S01]  /*2f70*/  SEL R18, R41, R18, !P3 ;  /* 0x0000001229127207 */ /* 0x000fe20005800000 */
[----:B------:R-:W-:Y:S01]  /*2f80*/  @!P0 FADD R35, R35, R16 ;  /* 0x0000001023238221 */ /* 0x000fe20000000000 */
[----:B------:R-:W-:-:S03]  /*2f90*/  @P1 SEL R17, R39, RZ, P4 ;  /* 0x000000ff27111207 */ /* 0x000fc60002000000 */
[----:B------:R-:W-:Y:S01]  /*2fa0*/  @!P2 FADD R31, R31, R29 ;  /* 0x0000001d1f1fa221 */ /* 0x000fe20000000000 */
[----:B------:R-:W-:Y:S01]  /*2fb0*/  @P1 FSEL R35, R16, R35, !P4 ;  /* 0x0000002310231208 */ /* 0x000fe20006000000 */
[----:B------:R-:W-:Y:S01]  /*2fc0*/  @P1 IMAD.IADD R39, R18, 0x1, R17 ;  /* 0x0000000112271824 */ /* 0x000fe200078e0211 */
[----:B------:R-:W-:Y:S06]  /*2fd0*/  @P1 BRA `(.L_x_1857) ;  /* 0x0000000c00001947 */ /* 0x000fec0003800000 */
[----:B------:R-:W0:Y:S01]  /*2fe0*/  LDC.64 R24, c[0x0][0x3a8] ;  /* 0x0000ea00ff187b82 */ /* 0x000e220000000a00 */
[----:B------:R-:W-:Y:S01]  /*2ff0*/  ISETP.NE.AND P2, PT, R36, RZ, PT ;  /* 0x000000ff2400720c */ /* 0x000fe20003f45270 */
[----:B------:R-:W1:-:S12]  /*3000*/  LDCU UR5, c[0x0][0x370] ;  /* 0x00006e00ff0577ac */ /* 0x000e580008000800 */
[----:B------:R-:W-:Y:S01]  /*3010*/  @!P2 IMAD.MOV.U32 R18, RZ, RZ, 0x64 ;  /* 0x00000064ff12a424 */ /* 0x000fe200078e00ff */
[----:B------:R2:W-:Y:S01]  /*3020*/  @!P2 STS [UR4+0x74], R30 ;  /* 0x0000741eff00a988 */ /* 0x0005e20008000804 */
[----:B------:R-:W-:Y:S02]  /*3030*/  @!P2 IMAD.MOV.U32 R19, RZ, RZ, 0x0 ;  /* 0x00000000ff13a424 */ /* 0x000fe400078e00ff */
[----:B------:R-:W-:Y:S01]  /*3040*/  @!P2 IMAD.MOV.U32 R16, RZ, RZ, R30 ;  /* 0x000000ffff10a224 */ /* 0x000fe200078e001e */
[----:B------:R2:W-:Y:S01]  /*3050*/  @!P2 STS [UR4+0x78], R31 ;  /* 0x0000781fff00a988 */ /* 0x0005e20008000804 */
[----:B------:R-:W-:Y:S01]  /*3060*/  @!P2 IMAD.MOV.U32 R17, RZ, RZ, R31 ;  /* 0x000000ffff11a224 */ /* 0x000fe200078e001f */
[----:B-1----:R-:W-:Y:S01]  /*3070*/  UISETP.GT.U32.AND UP0, UPT, UR5, 0x1f3, UPT ;  /* 0x000001f30500788c */ /* 0x002fe2000bf04070 */
[----:B0-----:R-:W-:-:S05]  /*3080*/  IMAD.WIDE.U32 R24, R0, 0x10, R24 ;  /* 0x0000001000187825 */ /* 0x001fca00078e0018 */
[----:B------:R2:W-:Y:S03]  /*3090*/  @!P2 ST.E.128.STRONG.GPU desc[UR12][R24.64+0x200], R16 ;  /* 0x000200101800a985 */ /* 0x0005e6000c10fd0c */
[----:B------:R-:W-:Y:S05]  /*30a0*/  BRA.U UP0, `(.L_x_1858) ;  /* 0x0000000100087547 */ /* 0x000fea000b800000 */
[----:B------:R0:W-:Y:S06]  /*30b0*/  MEMBAR.SC.CTA ;  /* 0x0000000000007992 */ /* 0x0001ec0000000000 */
[----:B0-----:R-:W-:Y:S05]  /*30c0*/  BRA `(.L_x_1859) ;  /* 0x0000000000087947 */ /* 0x001fea0003800000 */
.L_x_1858:
[----:B------:R-:W-:Y:S05]  /*30d0*/  NANOSLEEP 0x1c2 ;  /* 0x000001c20000795d */ /* 0x000fea0003800000 */
[----:B------:R-:W-:Y:S01]  /*30e0*/  NOP ;  /* 0x0000000000007918 */ /* 0x000fe20000000000 */
.L_x_1859:
[----:B--2---:R-:W-:-:S03]  /*30f0*/  IMAD.WIDE.U32 R16, R36, 0x10, RZ ;  /* 0x0000001024107825 */ /* 0x004fc600078e00ff */
[----:B------:R-:W-:Y:S02]  /*3100*/  LOP3.LUT R23, R16, 0xfffffff0, RZ, 0x3c, !PT ;  /* 0xfffffff010177812 */ /* 0x000fe400078e3cff */
[----:B------:R-:W-:Y:S02]  /*3110*/  LOP3.LUT R17, RZ, R17, RZ, 0x33, !PT ;  /* 0x00000011ff117212 */ /* 0x000fe400078e33ff */
[----:B------:R-:W-:-:S04]  /*3120*/  IADD3 R22, P0, PT, R24, R23, RZ ;  /* 0x0000001718167210 */ /* 0x000fc80007f1e0ff */
[----:B------:R-:W-:-:S09]  /*3130*/  IADD3.X R23, PT, PT, R25, R17, RZ, P0, !PT ;  /* 0x0000001119177210 */ /* 0x000fd200007fe4ff */
.L_x_1861:
[----:B------:R-:W2:Y:S01]  /*3140*/  LD.E.128.STRONG.GPU R16, desc[UR12][R22.64+0x200] ;  /* 0x0002000c16107980 */ /* 0x000ea2000c10fd00 */
[----:B------:R-:W-:Y:S05]  /*3150*/  YIELD ;  /* 0x0000000000007946 */ /* 0x000fea0003800000 */
[----:B------:R-:W-:Y:S01]  /*3160*/  UMOV UR5, 0xffffffff ;  /* 0xffffffff00057882 */ /* 0x000fe20000000000 */
[----:B--2---:R-:W-:-:S04]  /*3170*/  ISETP.NE.U32.AND P0, PT, R18, 0x63, PT ;  /* 0x000000631200780c */ /* 0x004fc80003f05070 */
[----:B------:R-:W-:Y:S01]  /*3180*/  ISETP.NE.AND.EX P0, PT, R19, RZ, PT, P0 ;  /* 0x000000ff1300720c */ /* 0x000fe20003f05300 */
[----:B------:R-:W-:-:S12]  /*3190*/  BRA.DIV UR5, `(.L_x_1860) ;  /* 0x0000007605e87947 */ /* 0x000fd8000b800000 */
[----:B------:R-:W-:-:S13]  /*31a0*/  VOTE.ANY P0, !P0 ;  /* 0x0000000000ff7806 */ /* 0x000fda0004000100 */
.L_x_1917:
[----:B------:R-:W-:Y:S05]  /*31b0*/  @P0 BRA `(.L_x_1861) ;  /* 0xfffffffc00e00947 */ /* 0x000fea000383ffff */
[----:B------:R-:W-:Y:S01]  /*31c0*/  UMOV UR5, 0xffffffff ;  /* 0xffffffff00057882 */ /* 0x000fe20000000000 */
[----:B------:R-:W-:-:S04]  /*31d0*/  ISETP.NE.U32.AND P0, PT, R18, 0x65, PT ;  /* 0x000000651200780c */ /* 0x000fc80003f05070 */
[----:B------:R-:W-:Y:S01]  /*31e0*/  ISETP.NE.AND.EX P0, PT, R19, RZ, PT, P0 ;  /* 0x000000ff1300720c */ /* 0x000fe20003f05300 */
[----:B------:R-:W-:-:S12]  /*31f0*/  BRA.DIV UR5, `(.L_x_1862) ;  /* 0x0000007605f07947 */ /* 0x000fd8000b800000 */
[----:B------:R-:W0:Y:S01]  /*3200*/  S2R R26, SR_GEMASK ;  /* 0x00000000001a7919 */ /* 0x000e220000003c00 */
[----:B------:R-:W-:Y:S01]  /*3210*/  VOTE.ANY R20, PT, !P0 ;  /* 0x0000000000147806 */ /* 0x000fe200040e0100 */
[----:B------:R-:W1:Y:S01]  /*3220*/  LDC.64 R40, c[0x0][0x3a8] ;  /* 0x0000ea00ff287b82 */ /* 0x000e620000000a00 */
[----:B------:R-:W-:Y:S02]  /*3230*/  ISETP.NE.AND P1, PT, R16, RZ, PT ;  /* 0x000000ff1000720c */ /* 0x000fe40003f25270 */
[----:B-1----:R-:W-:-:S05]  /*3240*/  IADD3 R40, P5, PT, R40, 0x200, RZ ;  /* 0x0000020028287810 */ /* 0x002fca0007fbe0ff */
[----:B------:R-:W-:Y:S01]  /*3250*/  IMAD.X R41, RZ, RZ, R41, P5 ;  /* 0x000000ffff297224 */ /* 0x000fe200028e0629 */
[----:B0-----:R-:W-:-:S05]  /*3260*/  LOP3.LUT R20, R20, 0x80000000, R26, 0xec, !PT ;  /* 0x8000000014147812 */ /* 0x001fca00078eec1a */
[----:B------:R-:W-:-:S05]  /*3270*/  VIADD R21, R20, 0xffffffff ;  /* 0xffffffff14157836 */ /* 0x000fca0000000000 */
[----:B------:R-:W-:-:S04]  /*3280*/  LOP3.LUT R21, R20, R21, RZ, 0xc, !PT ;  /* 0x0000001514157212 */ /* 0x000fc800078e0cff */
[----:B------:R0:W1:Y:S02]  /*3290*/  POPC R22, R21 ;  /* 0x0000001500167309 */ /* 0x0000640000000000 */
[C---:B0-----:R-:W-:Y:S01]  /*32a0*/  VIADD R21, R38.reuse, 0x4 ;  /* 0x0000000426157836 */ /* 0x041fe20000000000 */
[----:B-1----:R-:W0:Y:S01]  /*32b0*/  SHFL.DOWN PT, R23, R17, 0x1, R22 ;  /* 0x0820000011177989 */ /* 0x002e2200000e0016 */
[----:B------:R-:W-:-:S03]  /*32c0*/  ISETP.GE.AND P0, PT, R38, R22, PT ;  /* 0x000000162600720c */ /* 0x000fc60003f06270 */
[----:B------:R-:W1:Y:S01]  /*32d0*/  SHFL.DOWN PT, R27, R16, 0x1, R22 ;  /* 0x08200000101b7989 */ /* 0x000e6200000e0016 */
[----:B0-----:R-:W-:Y:S01]  /*32e0*/  FADD R23, R17, R23 ;  /* 0x0000001711177221 */ /* 0x001fe20000000000 */
[----:B-1----:R-:W-:-:S04]  /*32f0*/  SEL R29, R27, RZ, !P0 ;  /* 0x000000ff1b1d7207 */ /* 0x002fc80004000000 */
[----:B------:R-:W-:Y:S01]  /*3300*/  FSEL R23, R23, R17, !P1 ;  /* 0x0000001117177208 */ /* 0x000fe20004800000 */
[----:B------:R-:W-:-:S03]  /*3310*/  IMAD.IADD R29, R16, 0x1, R29 ;  /* 0x00000001101d7824 */ /* 0x000fc600078e021d */
[----:B------:R-:W-:Y:S01]  /*3320*/  FSEL R27, R23, R17, !P0 ;  /* 0x00000011171b7208 */ /* 0x000fe20004000000 */
[----:B------:R-:W-:Y:S01]  /*3330*/  VIADD R17, R38, 0x2 ;  /* 0x0000000226117836 */ /* 0x000fe20000000000 */
[----:B------:R-:W0:Y:S01]  /*3340*/  SHFL.DOWN PT, R28, R29, 0x2, R22 ;  /* 0x084000001d1c7989 */ /* 0x000e2200000e0016 */
[----:B------:R-:W-:-:S03]  /*3350*/  ISETP.NE.AND P1, PT, R29, RZ, PT ;  /* 0x000000ff1d00720c */ /* 0x000fc60003f25270 */
[----:B------:R-:W-:Y:S01]  /*3360*/  ISETP.GT.AND P0, PT, R17, R22, PT ;  /* 0x000000161100720c */ /* 0x000fe20003f04270 */
[----:B------:R-:W1:Y:S03]  /*3370*/  SHFL.DOWN PT, R23, R27, 0x2, R22 ;  /* 0x084000001b177989 */ /* 0x000e6600000e0016 */
[----:B0-----:R-:W-:Y:S01]  /*3380*/  SEL R28, R28, RZ, !P0 ;  /* 0x000000ff1c1c7207 */ /* 0x001fe20004000000 */
[----:B-1----:R-:W-:-:S04]  /*3390*/  FADD R16, R27, R23 ;  /* 0x000000171b107221 */ /* 0x002fc80000000000 */
[----:B------:R-:W-:-:S04]  /*33a0*/  IMAD.IADD R17, R29, 0x1, R28 ;  /* 0x000000011d117824 */ /* 0x000fc800078e021c */
[----:B------:R-:W-:Y:S02]  /*33b0*/  @!P0 FSEL R27, R16, R27, !P1 ;  /* 0x0000001b101b8208 */ /* 0x000fe40004800000 */
[----:B------:R-:W0:Y:S01]  /*33c0*/  SHFL.DOWN PT, R16, R17, 0x4, R22 ;  /* 0x0880000011107989 */ /* 0x000e2200000e0016 */
[----:B------:R-:W-:Y:S01]  /*33d0*/  ISETP.GT.AND P0, PT, R21, R22, PT ;  /* 0x000000161500720c */ /* 0x000fe20003f04270 */
[----:B------:R-:W-:Y:S01]  /*33e0*/  VIADD R21, R38, 0x8 ;  /* 0x0000000826157836 */ /* 0x000fe20000000000 */
[----:B------:R-:W-:Y:S01]  /*33f0*/  ISETP.NE.AND P1, PT, R17, RZ, PT ;  /* 0x000000ff1100720c */ /* 0x000fe20003f25270 */
[----:B------:R-:W1:Y:S01]  /*3400*/  SHFL.DOWN PT, R23, R27, 0x4, R22 ;  /* 0x088000001b177989 */ /* 0x000e6200000e0016 */
[----:B0-----:R-:W-:Y:S01]  /*3410*/  SEL R16, R16, RZ, !P0 ;  /* 0x000000ff10107207 */ /* 0x001fe20004000000 */
[----:B-1----:R-:W-:-:S04]  /*3420*/  FADD R20, R27, R23 ;  /* 0x000000171b147221 */ /* 0x002fc80000000000 */
[----:B------:R-:W-:-:S04]  /*3430*/  IMAD.IADD R29, R17, 0x1, R16 ;  /* 0x00000001111d7824 */ /* 0x000fc800078e0210 */
[----:B------:R-:W-:Y:S01]  /*3440*/  @!P0 FSEL R27, R20, R27, !P1 ;  /* 0x0000001b141b8208 */ /* 0x000fe20004800000 */
        /* <DEDUP_REMOVED lines=10> */
[----:B------:R-:W-:Y:S02]  /*34f0*/  ISETP.GT.AND P0, PT, R21, R22, PT ;  /* 0x000000161500720c */ /* 0x000fe40003f04270 */
[----:B------:R-:W-:Y:S01]  /*3500*/  ISETP.NE.U32.AND P1, PT, R18, 0x65, PT ;  /* 0x000000651200780c */ /* 0x000fe20003f25070 */
[----:B------:R-:W1:Y:S01]  /*3510*/  SHFL.DOWN PT, R23, R27, 0x10, R22 ;  /* 0x0a0000001b177989 */ /* 0x000e6200000e0016 */
[----:B------:R-:W-:Y:S02]  /*3520*/  ISETP.NE.AND P3, PT, R17, RZ, PT ;  /* 0x000000ff1100720c */ /* 0x000fe40003f65270 */
[----:B------:R-:W-:Y:S02]  /*3530*/  ISETP.NE.AND.EX P1, PT, R19, RZ, PT, P1 ;  /* 0x000000ff1300720c */ /* 0x000fe40003f25310 */
[----:B------:R-:W-:-:S05]  /*3540*/  LOP3.LUT R19, RZ, R36, RZ, 0x33, !PT ;  /* 0x00000024ff137212 */ /* 0x000fca00078e33ff */
[----:B------:R-:W-:-:S06]  /*3550*/  IMAD.IADD R0, R19, 0x1, R0 ;  /* 0x0000000113007824 */ /* 0x000fcc00078e0200 */
[----:B------:R-:W-:Y:S02]  /*3560*/  VOTE.ALL P4, P1 ;  /* 0x0000000000ff7806 */ /* 0x000fe40000880000 */
[----:B0-----:R-:W-:Y:S01]  /*3570*/  SEL R16, R16, RZ, !P0 ;  /* 0x000000ff10107207 */ /* 0x001fe20004000000 */
[----:B-1----:R-:W-:-:S04]  /*3580*/  FADD R18, R27, R23 ;  /* 0x000000171b127221 */ /* 0x002fc80000000000 */
[----:B------:R-:W-:Y:S01]  /*3590*/  IMAD.IADD R22, R17, 0x1, R16 ;  /* 0x0000000111167824 */ /* 0x000fe200078e0210 */
[----:B------:R-:W-:-:S05]  /*35a0*/  @!P0 FSEL R27, R18, R27, !P3 ;  /* 0x0000001b121b8208 */ /* 0x000fca0005800000 */
[----:B------:R-:W-:-:S07]  /*35b0*/  IMAD.MOV.U32 R20, RZ, RZ, R27 ;  /* 0x000000ffff147224 */ /* 0x000fce00078e001b */
.L_x_1931:
[----:B------:R-:W-:Y:S05]  /*35c0*/  @!P4 BRA `(.L_x_1863) ;  /* 0x000000040020c947 */ /* 0x000fea0003800000 */
.L_x_1867:
[----:B------:R-:W-:Y:S02]  /*35d0*/  IMAD.MOV.U32 R27, RZ, RZ, R20 ;  /* 0x000000ffff1b7224 */ /* 0x000fe400078e0014 */
[----:B------:R-:W-:-:S07]  /*35e0*/  IMAD.WIDE R28, R0, 0x10, R40 ;  /* 0x00000010001c7825 */ /* 0x000fce00078e0228 */
.L_x_1865:
[----:B------:R-:W2:Y:S01]  /*35f0*/  LD.E.128.STRONG.GPU R16, desc[UR12][R28.64+-0x200] ;  /* 0xfffe000c1c107980 */ /* 0x000ea2000c10fd00 */
[----:B------:R-:W-:Y:S05]  /*3600*/  YIELD ;  /* 0x0000000000007946 */ /* 0x000fea0003800000 */
[----:B------:R-:W-:Y:S01]  /*3610*/  UMOV UR5, 0xffffffff ;  /* 0xffffffff00057882 */ /* 0x000fe20000000000 */
[----:B--2---:R-:W-:-:S04]  /*3620*/  ISETP.NE.U32.AND P0, PT, R18, 0x63, PT ;  /* 0x000000631200780c */ /* 0x004fc80003f05070 */
[----:B------:R-:W-:Y:S01]  /*3630*/  ISETP.NE.AND.EX P0, PT, R19, RZ, PT, P0 ;  /* 0x000000ff1300720c */ /* 0x000fe20003f05300 */
[----:B------:R-:W-:-:S12]  /*3640*/  BRA.DIV UR5, `(.L_x_1864) ;  /* 0x0000007a059c7947 */ /* 0x000fd8000b800000 */
[----:B------:R-:W-:-:S13]  /*3650*/  VOTE.ANY P0, !P0 ;  /* 0x0000000000ff7806 */ /* 0x000fda0004000100 */
.L_x_1934:
        /* <DEDUP_REMOVED lines=9> */
[----:B------:R-:W-:Y:S02]  /*36f0*/  ISETP.NE.AND P5, PT, R22, RZ, PT ;  /* 0x000000ff1600720c */ /* 0x000fe40003fa5270 */
[----:B------:R-:W-:-:S04]  /*3700*/  IADD3 R21, PT, PT, R20, -0x1, RZ ;  /* 0xffffffff14157810 */ /* 0x000fc80007ffe0ff */
[----:B------:R-:W-:Y:S01]  /*3710*/  LOP3.LUT R21, R20, R21, RZ, 0xc, !PT ;  /* 0x0000001514157212 */ /* 0x000fe200078e0cff */
[----:B------:R-:W-:-:S03]  /*3720*/  VIADD R20, R38, 0x2 ;  /* 0x0000000226147836 */ /* 0x000fc60000000000 */
[----:B------:R-:W0:Y:S02]  /*3730*/  POPC R29, R21 ;  /* 0x00000015001d7309 */ /* 0x000e240000000000 */
[----:B0-----:R-:W0:Y:S01]  /*3740*/  SHFL.DOWN PT, R23, R17, 0x1, R29 ;  /* 0x0820000011177989 */ /* 0x001e2200000e001d */
[----:B------:R-:W-:-:S03]  /*3750*/  ISETP.GE.AND P0, PT, R38, R29, PT ;  /* 0x0000001d2600720c */ /* 0x000fc60003f06270 */
[----:B------:R-:W1:Y:S01]  /*3760*/  SHFL.DOWN PT, R28, R16, 0x1, R29 ;  /* 0x08200000101c7989 */ /* 0x000e6200000e001d */
[----:B0-----:R-:W-:-:S05]  /*3770*/  FADD R23, R17, R23 ;  /* 0x0000001711177221 */ /* 0x001fca0000000000 */
[-C--:B------:R-:W-:Y:S02]  /*3780*/  FSEL R43, R23, R17.reuse, !P1 ;  /* 0x00000011172b7208 */ /* 0x080fe40004800000 */
[----:B-1----:R-:W-:Y:S02]  /*3790*/  SEL R23, R28, RZ, !P0 ;  /* 0x000000ff1c177207 */ /* 0x002fe40004000000 */
[----:B------:R-:W-:Y:S02]  /*37a0*/  FSEL R28, R43, R17, !P0 ;  /* 0x000000112b1c7208 */ /* 0x000fe40004000000 */
[----:B------:R-:W-:Y:S01]  /*37b0*/  ISETP.GT.AND P0, PT, R20, R29, PT ;  /* 0x0000001d1400720c */ /* 0x000fe20003f04270 */
[----:B------:R-:W-:Y:S02]  /*37c0*/  IMAD.IADD R42, R16, 0x1, R23 ;  /* 0x00000001102a7824 */ /* 0x000fe400078e0217 */
[----:B------:R-:W0:Y:S01]  /*37d0*/  SHFL.DOWN PT, R43, R28, 0x2, R29 ;  /* 0x084000001c2b7989 */ /* 0x000e2200000e001d */
[----:B------:R-:W-:-:S02]  /*37e0*/  VIADD R20, R38, 0x4 ;  /* 0x0000000426147836 */ /* 0x000fc40000000000 */
[----:B------:R-:W-:Y:S01]  /*37f0*/  ISETP.NE.AND P1, PT, R42, RZ, PT ;  /* 0x000000ff2a00720c */ /* 0x000fe20003f25270 */
[----:B------:R-:W1:Y:S01]  /*3800*/  SHFL.DOWN PT, R23, R42, 0x2, R29 ;  /* 0x084000002a177989 */ /* 0x000e6200000e001d */
[----:B0-----:R-:W-:Y:S01]  /*3810*/  FADD R43, R28, R43 ;  /* 0x0000002b1c2b7221 */ /* 0x001fe20000000000 */
[----:B-1----:R-:W-:-:S04]  /*3820*/  SEL R23, R23, RZ, !P0 ;  /* 0x000000ff17177207 */ /* 0x002fc80004000000 */
[----:B------:R-:W-:Y:S02]  /*3830*/  @!P0 FSEL R28, R43, R28, !P1 ;  /* 0x0000001c2b1c8208 */ /* 0x000fe40004800000 */
[----:B------:R-:W-:Y:S01]  /*3840*/  ISETP.GT.AND P0, PT, R20, R29, PT ;  /* 0x0000001d1400720c */ /* 0x000fe20003f04270 */
[----:B------:R-:W-:Y:S02]  /*3850*/  IMAD.IADD R16, R42, 0x1, R23 ;  /* 0x000000012a107824 */ /* 0x000fe400078e0217 */
[----:B------:R-:W0:Y:S01]  /*3860*/  SHFL.DOWN PT, R17, R28, 0x4, R29 ;  /* 0x088000001c117989 */ /* 0x000e2200000e001d */
[----:B------:R-:W-:Y:S02]  /*3870*/  VIADD R20, R38, 0x8 ;  /* 0x0000000826147836 */ /* 0x000fe40000000000 */
        /* <DEDUP_REMOVED lines=15> */
[----:B------:R-:W-:Y:S01]  /*3970*/  IMAD.IADD R17, R42, 0x1, R17 ;  /* 0x000000012a117824 */ /* 0x000fe200078e0211 */
[----:B------:R-:W-:Y:S01]  /*3980*/  ISETP.NE.U32.AND P1, PT, R18, 0x65, PT ;  /* 0x000000651200780c */ /* 0x000fe20003f25070 */
[----:B------:R-:W0:Y:S03]  /*3990*/  SHFL.DOWN PT, R23, R28, 0x10, R29 ;  /* 0x0a0000001c177989 */ /* 0x000e2600000e001d */
[----:B------:R-:W-:Y:S01]  /*39a0*/  ISETP.NE.AND.EX P1, PT, R19, RZ, PT, P1 ;  /* 0x000000ff1300720c */ /* 0x000fe20003f25310 */
[----:B------:R-:W1:Y:S01]  /*39b0*/  SHFL.DOWN PT, R16, R17, 0x10, R29 ;  /* 0x0a00000011107989 */ /* 0x000e6200000e001d */
[----:B------:R-:W-:-:S11]  /*39c0*/  ISETP.NE.AND P3, PT, R17, RZ, PT ;  /* 0x000000ff1100720c */ /* 0x000fd60003f65270 */
[----:B------:R-:W-:Y:S01]  /*39d0*/  VOTE.ALL P4, P1 ;  /* 0x0000000000ff7806 */ /* 0x000fe20000880000 */
[----:B0-----:R-:W-:Y:S01]  /*39e0*/  FADD R23, R28, R23 ;  /* 0x000000171c177221 */ /* 0x001fe20000000000 */
[----:B-1----:R-:W-:-:S04]  /*39f0*/  SEL R16, R16, RZ, !P0 ;  /* 0x000000ff10107207 */ /* 0x002fc80004000000 */
[----:B------:R-:W-:Y:S02]  /*3a00*/  @!P0 FSEL R28, R23, R28, !P3 ;  /* 0x0000001c171c8208 */ /* 0x000fe40005800000 */
[----:B------:R-:W-:-:S03]  /*3a10*/  IADD3 R22, PT, PT, R17, R16, R22 ;  /* 0x0000001011167210 */ /* 0x000fc60007ffe016 */
[----:B------:R-:W-:-:S04]  /*3a20*/  @!P5 FADD R27, R28, R27 ;  /* 0x0000001b1c1bd221 */ /* 0x000fc80000000000 */
[----:B------:R-:W-:-:S07]  /*3a30*/  IMAD.MOV.U32 R20, RZ, RZ, R27 ;  /* 0x000000ffff147224 */ /* 0x000fce00078e001b */
.L_x_1948:
[----:B------:R-:W-:Y:S05]  /*3a40*/  @P4 BRA `(.L_x_1867) ;  /* 0xfffffff800e04947 */ /* 0x000fea000383ffff */
.L_x_1863:
        /* <DEDUP_REMOVED lines=8> */
[----:B------:R-:W-:Y:S01]  /*3ad0*/  FADD R0, R31, R20 ;  /* 0x000000141f007221 */ /* 0x000fe20000000000 */
[----:B------:R-:W-:Y:S01]  /*3ae0*/  UMOV UR5, 0x400 ;  /* 0x0000040000057882 */ /* 0x000fe20000000000 */
[C---:B------:R-:W-:Y:S01]  /*3af0*/  IMAD.IADD R21, R30.reuse, 0x1, R22 ;  /* 0x000000011e157824 */ /* 0x040fe200078e0216 */
[----:B------:R-:W-:Y:S01]  /*3b00*/  ISETP.NE.AND P0, PT, R30, RZ, PT ;  /* 0x000000ff1e00720c */ /* 0x000fe20003f05270 */
[----:B------:R-:W-:Y:S02]  /*3b10*/  IMAD.MOV.U32 R18, RZ, RZ, 0x65 ;  /* 0x00000065ff127424 */ /* 0x000fe400078e00ff */
[----:B------:R-:W-:Y:S01]  /*3b20*/  IMAD.MOV.U32 R19, RZ, RZ, 0x0 ;  /* 0x00000000ff137424 */ /* 0x000fe200078e00ff */
[----:B------:R-:W-:Y:S02]  /*3b30*/  FSEL R17, R0, R31, !P0 ;  /* 0x0000001f00117208 */ /* 0x000fe40004000000 */
[----:B------:R-:W-:-:S05]  /*3b40*/  MOV R16, R21 ;  /* 0x0000001500107202 */ /* 0x000fca0000000f00 */
[----:B------:R1:W-:Y:S01]  /*3b50*/  ST.E.128.STRONG.GPU desc[UR12][R24.64+0x200], R16 ;  /* 0x0002001018007985 */ /* 0x0003e2000c10fd0c */
[----:B0-----:R-:W-:-:S09]  /*3b60*/  ULEA UR5, UR6, UR5, 0x18 ;  /* 0x0000000506057291 */ /* 0x001fd2000f8ec0ff */
[----:B------:R1:W-:Y:S04]  /*3b70*/  STS.64 [UR5+0x68], R20 ;  /* 0x00006814ff007988 */ /* 0x0003e80008000a05 */
[----:B------:R1:W-:Y:S04]  /*3b80*/  STS [UR5+0x70], R17 ;  /* 0x00007011ff007988 */ /* 0x0003e80008000805 */
[----:B------:R1:W-:Y:S02]  /*3b90*/  STS [UR5+0x64], R22 ;  /* 0x00006416ff007988 */ /* 0x0003e40008000805 */
.L_x_1869:
[----:B------:R-:W-:Y:S05]  /*3ba0*/  BSYNC.RECONVERGENT B0 ;  /* 0x0000000000007941 */ /* 0x000fea0003800200 */
.L_x_1868:
[----:B------:R0:W-:Y:S01]  /*3bb0*/  @!P1 STS.64 [R26+0x48], R22 ;  /* 0x000048161a009388 */ /* 0x0001e20000000a00 */
[----:B------:R-:W-:Y:S02]  /*3bc0*/  @!P1 IMAD.MOV.U32 R39, RZ, RZ, R22 ;  /* 0x000000ffff279224 */ /* 0x000fe400078e0016 */
[----:B------:R-:W-:-:S07]  /*3bd0*/  @!P1 IMAD.MOV.U32 R35, RZ, RZ, R20 ;  /* 0x000000ffff239224 */ /* 0x000fce00078e0014 */
.L_x_1857:
[----:B------:R-:W-:Y:S05]  /*3be0*/  WARPSYNC.ALL ;  /* 0x0000000000007948 */ /* 0x000fea0003800000 */
[----:B------:R-:W-:Y:S01]  /*3bf0*/  ISETP.NE.AND P1, PT, R36, RZ, PT ;  /* 0x000000ff2400720c */ /* 0x000fe20003f25270 */
[----:B------:R-:W2:Y:S08]  /*3c00*/  S2UR UR5, SR_CgaCtaId ;  /* 0x00000000000579c3 */ /* 0x000eb00000008800 */
[----:B------:R-:W-:Y:S01]  /*3c10*/  BAR.SYNC.DEFER_BLOCKING 0x0 ;  /* 0x0000000000007b1d */ /* 0x000fe20000010000 */
[----:B------:R-:W-:-:S02]  /*3c20*/  ISETP.NE.OR P0, PT, R39, RZ, !P1 ;  /* 0x000000ff2700720c */ /* 0x000fc40004f05670 */
[----:B------:R-:W-:Y:S02]  /*3c30*/  ISETP.NE.AND P4, PT, R2, R4, PT ;  /* 0x000000040200720c */ /* 0x000fe40003f85270 */
[----:B------:R-:W-:Y:S01]  /*3c40*/  ISETP.NE.AND P5, PT, R34, R2, PT ;  /* 0x000000022200720c */ /* 0x000fe20003fa5270 */
[----:B------:R-:W-:Y:S01]  /*3c50*/  UMOV UR4, 0x400 ;  /* 0x0000040000047882 */ /* 0x000fe20000000000 */
[----:B------:R-:W-:Y:S02]  /*3c60*/  ISETP.NE.AND P3, PT, R4, R6, PT ;  /* 0x000000060400720c */ /* 0x000fe40003f65270 */
[----:B-1----:R-:W-:Y:S02]  /*3c70*/  SEL R20, RZ, 0x1, !P5 ;  /* 0x00000001ff147807 */ /* 0x002fe40006800000 */
[----:B------:R-:W-:-:S03]  /*3c80*/  ISETP.NE.AND P2, PT, R6, R8, PT ;  /* 0x000000080600720c */ /* 0x000fc60003f45270 */
[----:B------:R-:W-:Y:S02]  /*3c90*/  VIADD R0, R20, 0x1 ;  /* 0x0000000114007836 */ /* 0x000fe40000000000 */
[----:B------:R-:W-:Y:S01]  /*3ca0*/  @!P4 IMAD.MOV R0, RZ, RZ, R20 ;  /* 0x000000ffff00c224 */ /* 0x000fe200078e0214 */
[----:B--2---:R-:W-:-:S09]  /*3cb0*/  ULEA UR8, UR5, UR4, 0x18 ;  /* 0x0000000405087291 */ /* 0x004fd2000f8ec0ff */
[----:B------:R-:W1:Y:S04]  /*3cc0*/  @P1 LDS.64 R18, [UR8+0x48] ;  /* 0x00004808ff121984 */ /* 0x000e680008000a00 */
[----:B------:R-:W2:Y:S01]  /*3cd0*/  LDS R21, [UR8+0x74] ;  /* 0x00007408ff157984 */ /* 0x000ea20008000800 */
[----:B-1----:R-:W-:Y:S02]  /*3ce0*/  @P1 IMAD.IADD R18, R39, 0x1, R18 ;  /* 0x0000000127121824 */ /* 0x002fe400078e0212 */
[----:B------:R-:W-:Y:S01]  /*3cf0*/  @!P0 FADD R35, R35, R19 ;  /* 0x0000001323238221 */ /* 0x000fe20000000000 */
[----:B------:R-:W-:Y:S01]  /*3d00*/  ISETP.NE.AND P0, PT, R8, R10, PT ;  /* 0x0000000a0800720c */ /* 0x000fe20003f05270 */
[----:B------:R-:W-:Y:S02]  /*3d10*/  @P1 IMAD.MOV.U32 R39, RZ, RZ, R18 ;  /* 0x000000ffff271224 */ /* 0x000fe400078e0012 */
[----:B------:R-:W-:Y:S01]  /*3d20*/  @!P5 FADD R3, R3, R35 ;  /* 0x000000230303d221 */ /* 0x000fe20000000000 */
[----:B------:R-:W-:Y:S01]  /*3d30*/  ISETP.NE.AND P1, PT, R10, R12, PT ;  /* 0x0000000c0a00720c */ /* 0x000fe20003f25270 */
[----:B------:R-:W-:-:S02]  /*3d40*/  IMAD.IADD R41, R39, 0x1, R0 ;  /* 0x0000000127297824 */ /* 0x000fc400078e0200 */
[----:B------:R-:W-:Y:S01]  /*3d50*/  @!P4 FADD R5, R5, R3 ;  /* 0x000000030505c221 */ /* 0x000fe20000000000 */
[----:B------:R-:W-:Y:S01]  /*3d60*/  ISETP.NE.AND P4, PT, R12, R14, PT ;  /* 0x0000000e0c00720c */ /* 0x000fe20003f85270 */
[----:B------:R-:W-:Y:S02]  /*3d70*/  IMAD.IADD R43, R20, 0x1, R39 ;  /* 0x00000001142b7824 */ /* 0x000fe400078e0227 */
[----:B------:R-:W-:Y:S02]  /*3d80*/  VIADD R17, R41, 0x1 ;  /* 0x0000000129117836 */ /* 0x000fe40000000000 */
[----:B------:R-:W-:Y:S01]  /*3d90*/  @!P3 FADD R7, R7, R5 ;  /* 0x000000050707b221 */ /* 0x000fe20000000000 */
[----:B------:R-:W-:-:S03]  /*3da0*/  @!P3 IMAD.MOV R17, RZ, RZ, R41 ;  /* 0x000000ffff11b224 */ /* 0x000fc600078e0229 */
[----:B------:R-:W-:Y:S01]  /*3db0*/  @!P2 FADD R9, R9, R7 ;  /* 0x000000070909a221 */ /* 0x000fe20000000000 */
[----:B------:R-:W-:Y:S02]  /*3dc0*/  VIADD R16, R17, 0x1 ;  /* 0x0000000111107836 */ /* 0x000fe40000000000 */
[----:B------:R-:W-:Y:S02]  /*3dd0*/  @!P2 IMAD.MOV R16, RZ, RZ, R17 ;  /* 0x000000ffff10a224 */ /* 0x000fe400078e0211 */
[----:B------:R-:W-:Y:S01]  /*3de0*/  @!P0 FADD R11, R11, R9 ;  /* 0x000000090b0b8221 */ /* 0x000fe20000000000 */
[----:B------:R-:W-:Y:S01]  /*3df0*/  ISETP.NE.AND P2, PT, R14, R32, PT ;  /* 0x000000200e00720c */ /* 0x000fe20003f45270 */
[----:B------:R-:W-:Y:S02]  /*3e00*/  VIADD R38, R16, 0x1 ;  /* 0x0000000110267836 */ /* 0x000fe40000000000 */
[----:B------:R-:W-:Y:S01]  /*3e10*/  @!P1 FADD R13, R13, R11 ;  /* 0x0000000b0d0d9221 */ /* 0x000fe20000000000 */
[----:B------:R-:W-:Y:S01]  /*3e20*/  @!P0 IMAD.MOV R38, RZ, RZ, R16 ;  /* 0x000000ffff268224 */ /* 0x000fe200078e0210 */
[----:B--2---:R-:W-:-:S02]  /*3e30*/  ISETP.GE.AND P0, PT, R21, 0x101, PT ;  /* 0x000001011500780c */ /* 0x004fc40003f06270 */
[----:B------:R-:W-:Y:S01]  /*3e40*/  @!P4 FADD R15, R15, R13 ;  /* 0x0000000d0f0fc221 */ /* 0x000fe20000000000 */
[C---:B------:R-:W-:Y:S01]  /*3e50*/  VIADD R19, R38.reuse, 0x1 ;  /* 0x0000000126137836 */ /* 0x040fe20000000000 */
[----:B------:R-:W-:-:S04]  /*3e60*/  @!P1 IADD3 R19, PT, PT, R38, RZ, RZ ;  /* 0x000000ff26139210 */ /* 0x000fc80007ffe0ff */
[----:B------:R-:W-:Y:S01]  /*3e70*/  @!P2 FADD R33, R33, R15 ;  /* 0x0000000f2121a221 */ /* 0x000fe20000000000 */
[----:B------:R-:W-:Y:S02]  /*3e80*/  VIADD R18, R19, 0x1 ;  /* 0x0000000113127836 */ /* 0x000fe40000000000 */
[----:B------:R-:W-:-:S04]  /*3e90*/  @!P4 IMAD.MOV R18, RZ, RZ, R19 ;  /* 0x000000ffff12c224 */ /* 0x000fc800078e0213 */
[----:B------:R-:W-:Y:S02]  /*3ea0*/  VIADD R0, R18, 0x1 ;  /* 0x0000000112007836 */ /* 0x000fe40000000000 */
[----:B------:R-:W-:Y:S01]  /*3eb0*/  @!P2 IMAD.MOV R0, RZ, RZ, R18 ;  /* 0x000000ffff00a224 */ /* 0x000fe200078e0212 */
[----:B------:R-:W-:Y:S06]  /*3ec0*/  @!P0 BRA `(.L_x_1870) ;  /* 0x0000000c00448947 */ /* 0x000fec0003800000 */
[----:B0-----:R-:W0:Y:S01]  /*3ed0*/  LDS R23, [UR8+0x64] ;  /* 0x00006408ff177984 */ /* 0x001e220008000800 */
        /* <DEDUP_REMOVED lines=57> */
.L_x_1873:
[----:B--2---:R2:W3:Y:S01]  /*4270*/  LDS.64 R12, [R10] ;  /* 0x000000000a0c7984 */ /* 0x0044e20000000a00 */
[----:B0-----:R-:W-:-:S04]  /*4280*/  IMAD.WIDE R4, R11, 0x4, R8 ;  /* 0x000000040b047825 */ /* 0x001fc800078e0208 */
[----:B-1----:R-:W-:-:S04]  /*4290*/  IMAD.WIDE R2, R11, 0x4, R6 ;  /* 0x000000040b027825 */ /* 0x002fc800078e0206 */
[----:B------:R-:W-:Y:S02]  /*42a0*/  VIADD R0, R0, 0x1 ;  /* 0x0000000100007836 */ /* 0x000fe40000000000 */
[----:B------:R-:W-:Y:S02]  /*42b0*/  VIADD R11, R11, 0x100 ;  /* 0x000001000b0b7836 */ /* 0x000fe40000000000 */
[----:B--2---:R-:W-:Y:S01]  /*42c0*/  VIADD R10, R10, 0x800 ;  /* 0x000008000a0a7836 */ /* 0x004fe20000000000 */
[----:B------:R-:W-:Y:S01]  /*42d0*/  ISETP.NE.AND P0, PT, R0, RZ, PT ;  /* 0x000000ff0000720c */ /* 0x000fe20003f05270 */
[----:B---3--:R2:W-:Y:S04]  /*42e0*/  STG.E desc[UR12][R4.64], R12 ;  /* 0x0000000c04007986 */ /* 0x0085e8000c10190c */
[----:B------:R2:W-:Y:S08]  /*42f0*/  STG.E desc[UR12][R2.64], R13 ;  /* 0x0000000d02007986 */ /* 0x0005f0000c10190c */
[----:B------:R-:W-:Y:S05]  /*4300*/  @P0 BRA `(.L_x_1873) ;  /* 0xfffffffc00d80947 */ /* 0x000fea000383ffff */
.L_x_1872:
[----:B------:R-:W-:Y:S05]  /*4310*/  BSYNC.RECONVERGENT B0 ;  /* 0x0000000000007941 */ /* 0x000fea0003800200 */
.L_x_1871:
[----:B------:R-:W-:Y:S05]  /*4320*/  @!P1 EXIT ;  /* 0x000000000000994d */ /* 0x000fea0003800000 */
[----:B------:R-:W0:Y:S01]  /*4330*/  LDCU.128 UR4, c[0x0][0x390] ;  /* 0x00007200ff0477ac */ /* 0x000e220008000c00 */
[----:B------:R-:W-:Y:S01]  /*4340*/  IMAD.IADD R0, R21, 0x1, -R36 ;  /* 0x0000000115007824 */ /* 0x000fe200078e0a24 */
[----:B------:R-:W-:Y:S01]  /*4350*/  BSSY.RECONVERGENT B0, `(.L_x_1874) ;  /* 0x0000051000007945 */ /* 0x000fe20003800200 */
[----:B------:R-:W-:Y:S01]  /*4360*/  IMAD.IADD R37, R36, 0x1, R23 ;  /* 0x0000000124257824 */ /* 0x000fe200078e0217 */
[----:B------:R-:W-:Y:S02]  /*4370*/  PLOP3.LUT P0, PT, PT, PT, PT, 0x80, 0x8 ;  /* 0x000000000008781c */ /* 0x000fe40003f0f070 */
[----:B------:R-:W-:Y:S02]  /*4380*/  ISETP.GT.AND P1, PT, R0, 0xc00, PT ;  /* 0x00000c000000780c */ /* 0x000fe40003f24270 */
[----:B------:R-:W-:-:S05]  /*4390*/  LEA R0, R36, UR8, 0x3 ;  /* 0x0000000824007c11 */ /* 0x000fca000f8e18ff */
[----:B------:R-:W-:Y:S01]  /*43a0*/  VIADD R0, R0, 0x1000 ;  /* 0x0000100000007836 */ /* 0x000fe20000000000 */
[----:B0-----:R-:W-:Y:S02]  /*43b0*/  UIADD3 UR4, UP0, UPT, UR4, 0x800, URZ ;  /* 0x0000080004047890 */ /* 0x001fe4000ff1e0ff */
[----:B------:R-:W-:Y:S02]  /*43c0*/  UIADD3 UR6, UP1, UPT, UR6, 0x800, URZ ;  /* 0x0000080006067890 */ /* 0x000fe4000ff3e0ff */
[----:B------:R-:W-:Y:S02]  /*43d0*/  UIADD3.X UR5, UPT, UPT, URZ, UR5, URZ, UP0, !UPT ;  /* 0x00000005ff057290 */ /* 0x000fe400087fe4ff */
[----:B------:R-:W-:Y:S01]  /*43e0*/  UIADD3.X UR7, UPT, UPT, URZ, UR7, URZ, UP1, !UPT ;  /* 0x00000007ff077290 */ /* 0x000fe20008ffe4ff */
[----:B--2---:R-:W-:Y:S02]  /*43f0*/  IMAD.U32 R4, RZ, RZ, UR4 ;  /* 0x00000004ff047e24 */ /* 0x004fe4000f8e00ff */
[----:B------:R-:W-:-:S02]  /*4400*/  IMAD.U32 R2, RZ, RZ, UR6 ;  /* 0x00000006ff027e24 */ /* 0x000fc4000f8e00ff */
[----:B------:R-:W-:Y:S02]  /*4410*/  IMAD.U32 R5, RZ, RZ, UR5 ;  /* 0x00000005ff057e24 */ /* 0x000fe4000f8e00ff */
[----:B------:R-:W-:Y:S01]  /*4420*/  IMAD.U32 R3, RZ, RZ, UR7 ;  /* 0x00000007ff037e24 */ /* 0x000fe2000f8e00ff */
[----:B------:R-:W-:Y:S06]  /*4430*/  @!P1 BRA `(.L_x_1875) ;  /* 0x0000000400089947 */ /* 0x000fec0003800000 */
[----:B------:R-:W-:Y:S02]  /*4440*/  PLOP3.LUT P0, PT, PT, PT, PT, 0x8, 0x80 ;  /* 0x000000000080781c */ /* 0x000fe40003f0e170 */
[----:B------:R-:W-:-:S11]  /*4450*/  IADD3 R43, PT, PT, R21, -0xc00, RZ ;  /* 0xfffff400152b7810 */ /* 0x000fd60007ffe0ff */
.L_x_1876:
        /* <DEDUP_REMOVED lines=64> */
.L_x_1875:
[----:B------:R-:W-:Y:S05]  /*4860*/  BSYNC.RECONVERGENT B0 ;  /* 0x0000000000007941 */ /* 0x000fea0003800200 */
.L_x_1874:
        /* <DEDUP_REMOVED lines=37> */
.L_x_1878:
[----:B------:R-:W-:Y:S05]  /*4ac0*/  BSYNC.RECONVERGENT B0 ;  /* 0x0000000000007941 */ /* 0x000fea0003800200 */
.L_x_1877:
        /* <DEDUP_REMOVED lines=17> */
.L_x_1870:
[----:B------:R-:W1:Y:S01]  /*4be0*/  LDC.64 R30, c[0x0][0x390] ;  /* 0x0000e400ff1e7b82 */ /* 0x000e620000000a00 */
[----:B------:R-:W-:Y:S02]  /*4bf0*/  ISETP.NE.AND P0, PT, R34, R2, PT ;  /* 0x000000022200720c */ /* 0x000fe40003f05270 */
[----:B------:R-:W-:Y:S02]  /*4c00*/  ISETP.NE.AND P2, PT, R4, R6, PT ;  /* 0x000000060400720c */ /* 0x000fe40003f45270 */
[----:B------:R-:W-:Y:S02]  /*4c10*/  ISETP.NE.AND P1, PT, R2, R4, PT ;  /* 0x000000040200720c */ /* 0x000fe40003f25270 */
[----:B------:R-:W-:Y:S01]  /*4c20*/  ISETP.NE.AND P3, PT, R12, R14, PT ;  /* 0x0000000e0c00720c */ /* 0x000fe20003f65270 */
[----:B------:R-:W2:Y:S01]  /*4c30*/  LDC.64 R28, c[0x0][0x398] ;  /* 0x0000e600ff1c7b82 */ /* 0x000ea20000000a00 */
[----:B------:R-:W-:Y:S02]  /*4c40*/  ISETP.NE.AND P4, PT, R14, R32, PT ;  /* 0x000000200e00720c */ /* 0x000fe40003f85270 */
[----:B------:R-:W-:-:S05]  /*4c50*/  ISETP.NE.AND P5, PT, R32, R37, PT ;  /* 0x000000252000720c */ /* 0x000fca0003fa5270 */
[----:B0-----:R-:W0:Y:S08]  /*4c60*/  LDC.64 R22, c[0x0][0x398] ;  /* 0x0000e600ff167b82 */ /* 0x001e300000000a00 */
[----:B------:R-:W3:Y:S01]  /*4c70*/  LDC.64 R26, c[0x0][0x390] ;  /* 0x0000e400ff1a7b82 */ /* 0x000ee20000000a00 */
[----:B-1----:R-:W-:-:S05]  /*4c80*/  @P0 IMAD.WIDE R30, R39, 0x4, R30 ;  /* 0x00000004271e0825 */ /* 0x002fca00078e021e */
[----:B------:R-:W-:Y:S02]  /*4c90*/  @P0 STG.E desc[UR12][R30.64], R34 ;  /* 0x000000221e000986 */ /* 0x000fe4000c10190c */
[----:B------:R-:W1:Y:S01]  /*4ca0*/  LDC.64 R20, c[0x0][0x390] ;  /* 0x0000e400ff147b82 */ /* 0x000e620000000a00 */
[----:B--2---:R-:W-:-:S05]  /*4cb0*/  @P0 IMAD.WIDE R28, R39, 0x4, R28 ;  /* 0x00000004271c0825 */ /* 0x004fca00078e021c */
[----:B------:R-:W-:Y:S01]  /*4cc0*/  @P0 STG.E desc[UR12][R28.64], R35 ;  /* 0x000000231c000986 */ /* 0x000fe2000c10190c */
[----:B------:R-:W-:Y:S01]  /*4cd0*/  ISETP.NE.AND P0, PT, R6, R8, PT ;  /* 0x000000080600720c */ /* 0x000fe20003f05270 */
[----:B------:R-:W2:Y:S01]  /*4ce0*/  LDC.64 R24, c[0x0][0x398] ;  /* 0x0000e600ff187b82 */ /* 0x000ea20000000a00 */
[----:B0-----:R-:W-:-:S04]  /*4cf0*/  @P2 IMAD.WIDE R50, R41, 0x4, R22 ;  /* 0x0000000429322825 */ /* 0x001fc800078e0216 */
[----:B---3--:R-:W-:-:S03]  /*4d00*/  @P1 IMAD.WIDE R26, R43, 0x4, R26 ;  /* 0x000000042b1a1825 */ /* 0x008fc600078e021a */
[----:B------:R-:W0:Y:S02]  /*4d10*/  LDC.64 R22, c[0x0][0x390] ;  /* 0x0000e400ff167b82 */ /* 0x000e240000000a00 */
[----:B------:R3:W-:Y:S01]  /*4d20*/  @P1 STG.E desc[UR12][R26.64], R2 ;  /* 0x000000021a001986 */ /* 0x0007e2000c10190c */
[----:B-1----:R-:W-:-:S05]  /*4d30*/  @P2 IMAD.WIDE R20, R41, 0x4, R20 ;  /* 0x0000000429142825 */ /* 0x002fca00078e0214 */
[----:B------:R-:W1:Y:S01]  /*4d40*/  LDC.64 R46, c[0x0][0x390] ;  /* 0x0000e400ff2e7b82 */ /* 0x000e620000000a00 */
[----:B--2---:R-:W-:-:S07]  /*4d50*/  @P1 IMAD.WIDE R24, R43, 0x4, R24 ;  /* 0x000000042b181825 */ /* 0x004fce00078e0218 */
[----:B------:R-:W2:Y:S01]  /*4d60*/  LDC.64 R40, c[0x0][0x398] ;  /* 0x0000e600ff287b82 */ /* 0x000ea20000000a00 */
[----:B------:R4:W-:Y:S01]  /*4d70*/  @P1 STG.E desc[UR12][R24.64], R3 ;  /* 0x0000000318001986 */ /* 0x0009e2000c10190c */
[----:B------:R-:W-:-:S06]  /*4d80*/  ISETP.NE.AND P1, PT, R8, R10, PT ;  /* 0x0000000a0800720c */ /* 0x000fcc0003f25270 */
[----:B------:R-:W5:Y:S01]  /*4d90*/  LDC.64 R44, c[0x0][0x398] ;  /* 0x0000e600ff2c7b82 */ /* 0x000f620000000a00 */
[----:B------:R4:W-:Y:S01]  /*4da0*/  @P2 STG.E desc[UR12][R20.64], R4 ;  /* 0x0000000414002986 */ /* 0x0009e2000c10190c */
[----:B0-----:R-:W-:-:S03]  /*4db0*/  @P0 IMAD.WIDE R22, R17, 0x4, R22 ;  /* 0x0000000411160825 */ /* 0x001fc600078e0216 */
[----:B------:R4:W-:Y:S01]  /*4dc0*/  @P2 STG.E desc[UR12][R50.64], R5 ;  /* 0x0000000532002986 */ /* 0x0009e2000c10190c */
[----:B------:R-:W-:Y:S02]  /*4dd0*/  ISETP.NE.AND P2, PT, R10, R12, PT ;  /* 0x0000000c0a00720c */ /* 0x000fe40003f45270 */
[----:B------:R-:W0:Y:S01]  /*4de0*/  LDC.64 R42, c[0x0][0x390] ;  /* 0x0000e400ff2a7b82 */ /* 0x000e220000000a00 */
[----:B------:R4:W-:Y:S01]  /*4df0*/  @P0 STG.E desc[UR12][R22.64], R6 ;  /* 0x0000000616000986 */ /* 0x0009e2000c10190c */
[----:B-1----:R-:W-:-:S06]  /*4e00*/  @P1 IMAD.WIDE R46, R16, 0x4, R46 ;  /* 0x00000004102e1825 */ /* 0x002fcc00078e022e */
[----:B------:R-:W1:Y:S01]  /*4e10*/  LDC.64 R48, c[0x0][0x398] ;  /* 0x0000e600ff307b82 */ /* 0x000e620000000a00 */
[----:B--2---:R-:W-:-:S05]  /*4e20*/  @P0 IMAD.WIDE R40, R17, 0x4, R40 ;  /* 0x0000000411280825 */ /* 0x004fca00078e0228 */
[----:B------:R4:W-:Y:S02]  /*4e30*/  @P0 STG.E desc[UR12][R40.64], R7 ;  /* 0x0000000728000986 */ /* 0x0009e4000c10190c */
[----:B---3--:R-:W2:Y:S01]  /*4e40*/  LDC.64 R26, c[0x0][0x390] ;  /* 0x0000e400ff1a7b82 */ /* 0x008ea20000000a00 */
[----:B-----5:R-:W-:Y:S01]  /*4e50*/  @P1 IMAD.WIDE R44, R16, 0x4, R44 ;  /* 0x00000004102c1825 */ /* 0x020fe200078e022c */
[----:B------:R4:W-:Y:S04]  /*4e60*/  @P1 STG.E desc[UR12][R46.64], R8 ;  /* 0x000000082e001986 */ /* 0x0009e8000c10190c */
[----:B------:R4:W-:Y:S02]  /*4e70*/  @P1 STG.E desc[UR12][R44.64], R9 ;  /* 0x000000092c001986 */ /* 0x0009e4000c10190c */
[----:B------:R-:W3:Y:S01]  /*4e80*/  LDC.64 R28, c[0x0][0x398] ;  /* 0x0000e600ff1c7b82 */ /* 0x000ee20000000a00 */
[----:B0-----:R-:W-:-:S05]  /*4e90*/  @P2 IMAD.WIDE R42, R38, 0x4, R42 ;  /* 0x00000004262a2825 */ /* 0x001fca00078e022a */
[----:B------:R4:W-:Y:S02]  /*4ea0*/  @P2 STG.E desc[UR12][R42.64], R10 ;  /* 0x0000000a2a002986 */ /* 0x0009e4000c10190c */
[----:B------:R-:W0:Y:S01]  /*4eb0*/  LDC.64 R30, c[0x0][0x390] ;  /* 0x0000e400ff1e7b82 */ /* 0x000e220000000a00 */
[----:B-1----:R-:W-:-:S05]  /*4ec0*/  @P2 IMAD.WIDE R48, R38, 0x4, R48 ;  /* 0x0000000426302825 */ /* 0x002fca00078e0230 */
[----:B------:R4:W-:Y:S02]  /*4ed0*/  @P2 STG.E desc[UR12][R48.64], R11 ;  /* 0x0000000b30002986 */ /* 0x0009e4000c10190c */
[----:B------:R-:W1:Y:S01]  /*4ee0*/  LDC.64 R34, c[0x0][0x398] ;  /* 0x0000e600ff227b82 */ /* 0x000e620000000a00 */
[----:B--2---:R-:W-:-:S05]  /*4ef0*/  @P3 IMAD.WIDE R26, R19, 0x4, R26 ;  /* 0x00000004131a3825 */ /* 0x004fca00078e021a */
[----:B------:R4:W-:Y:S01]  /*4f00*/  @P3 STG.E desc[UR12][R26.64], R12 ;  /* 0x0000000c1a003986 */ /* 0x0009e2000c10190c */
[----:B---3--:R-:W-:-:S05]  /*4f10*/  @P3 IMAD.WIDE R28, R19, 0x4, R28 ;  /* 0x00000004131c3825 */ /* 0x008fca00078e021c */
[----:B------:R4:W-:Y:S01]  /*4f20*/  @P3 STG.E desc[UR12][R28.64], R13 ;  /* 0x0000000d1c003986 */ /* 0x0009e2000c10190c */
[----:B0-----:R-:W-:-:S05]  /*4f30*/  @P4 IMAD.WIDE R30, R18, 0x4, R30 ;  /* 0x00000004121e4825 */ /* 0x001fca00078e021e */
[----:B------:R4:W-:Y:S01]  /*4f40*/  @P4 STG.E desc[UR12][R30.64], R14 ;  /* 0x0000000e1e004986 */ /* 0x0009e2000c10190c */
[----:B-1----:R-:W-:-:S05]  /*4f50*/  @P4 IMAD.WIDE R34, R18, 0x4, R34 ;  /* 0x0000000412224825 */ /* 0x002fca00078e0222 */
[----:B------:R4:W-:Y:S01]  /*4f60*/  @P4 STG.E desc[UR12][R34.64], R15 ;  /* 0x0000000f22004986 */ /* 0x0009e2000c10190c */
[----:B------:R-:W-:Y:S05]  /*4f70*/  @!P5 EXIT ;  /* 0x000000000000d94d */ /* 0x000fea0003800000 */
[----:B----4-:R-:W0:Y:S08]  /*4f80*/  LDC.64 R2, c[0x0][0x390] ;  /* 0x0000e400ff027b82 */ /* 0x010e300000000a00 */
[----:B------:R-:W1:Y:S01]  /*4f90*/  LDC.64 R4, c[0x0][0x398] ;  /* 0x0000e600ff047b82 */ /* 0x000e620000000a00 */
[----:B0-----:R-:W-:-:S05]  /*4fa0*/  IMAD.WIDE R2, R0, 0x4, R2 ;  /* 0x0000000400027825 */ /* 0x001fca00078e0202 */
[----:B------:R-:W-:Y:S01]  /*4fb0*/  STG.E desc[UR12][R2.64], R32 ;  /* 0x0000002002007986 */ /* 0x000fe2000c10190c */
[----:B-1----:R-:W-:-:S05]  /*4fc0*/  IMAD.WIDE R4, R0, 0x4, R4 ;  /* 0x0000000400047825 */ /* 0x002fca00078e0204 */
[----:B------:R-:W-:Y:S01]  /*4fd0*/  STG.E desc[UR12][R4.64], R33 ;  /* 0x0000002104007986 */ /* 0x000fe2000c10190c */
[----:B------:R-:W-:Y:S05]  /*4fe0*/  EXIT ;  /* 0x000000000000794d */ /* 0x000fea0003800000 */
.L_x_1846:
[----:B------:R-:W-:-:S13]  /*4ff0*/  ISETP.GE.AND P0, PT, R38, 0x1, PT ;  /* 0x000000012600780c */ /* 0x000fda0003f06270 */
[----:B------:R-:W-:Y:S05]  /*5000*/  @!P0 EXIT ;  /* 0x000000000000894d */ /* 0x000fea0003800000 */
[----:B------:R-:W-:-:S13]  /*5010*/  ISETP.NE.AND P0, PT, R0, RZ, PT ;  /* 0x000000ff0000720c */ /* 0x000fda0003f05270 */
[----:B------:R-:W-:Y:S05]  /*5020*/  @P0 BRA `(.L_x_1879) ;  /* 0x0000002400680947 */ /* 0x000fea0003800000 */
        /* <DEDUP_REMOVED lines=10> */
[C---:B------:R-:W-:Y:S01]  /*50d0*/  VIADD R3, R15.reuse, 0x20 ;  /* 0x000000200f037836 */ /* 0x040fe20000000000 */
[CC--:B------:R-:W-:Y:S01]  /*50e0*/  ISETP.GE.U32.AND P1, PT, R15.reuse, R38.reuse, PT ;  /* 0x000000260f00720c */ /* 0x0c0fe20003f26070 */
[C---:B------:R-:W-:Y:S01]  /*50f0*/  VIADD R13, R15.reuse, 0x60 ;  /* 0x000000600f0d7836 */ /* 0x040fe20000000000 */
[C---:B------:R-:W-:Y:S01]  /*5100*/  SHF.L.U32 R17, R15.reuse, 0x2, RZ ;  /* 0x000000020f117819 */ /* 0x040fe200000006ff */
[----:B------:R-:W-:Y:S01]  /*5110*/  VIADD R11, R15, 0x40 ;  /* 0x000000400f0b7836 */ /* 0x000fe20000000000 */
[-C--:B------:R-:W-:Y:S01]  /*5120*/  ISETP.GE.U32.AND P5, PT, R3, R38.reuse, PT ;  /* 0x000000260300720c */ /* 0x080fe20003fa6070 */
[----:B------:R-:W-:Y:S01]  /*5130*/  VIADD R3, R15, 0x80 ;  /* 0x000000800f037836 */ /* 0x000fe20000000000 */
[-C--:B------:R-:W-:Y:S01]  /*5140*/  ISETP.GE.U32.AND P4, PT, R13, R38.reuse, PT ;  /* 0x000000260d00720c */ /* 0x080fe20003f86070 */
[----:B------:R-:W-:Y:S01]  /*5150*/  VIADD R13, R15, 0xa0 ;  /* 0x000000a00f0d7836 */ /* 0x000fe20000000000 */
[----:B------:R-:W-:Y:S02]  /*5160*/  IADD3 R2, P6, PT, R8, R17, RZ ;  /* 0x0000001108027210 */ /* 0x000fe40007fde0ff */
[----:B------:R-:W-:-:S02]  /*5170*/  ISETP.GE.U32.AND P0, PT, R11, R38, PT ;  /* 0x000000260b00720c */ /* 0x000fc40003f06070 */
[-C--:B------:R-:W-:Y:S01]  /*5180*/  ISETP.GE.U32.AND P3, PT, R3, R38.reuse, PT ;  /* 0x000000260300720c */ /* 0x080fe20003f66070 */
[----:B------:R-:W-:Y:S01]  /*5190*/  @!P1 IMAD.WIDE.U32 R10, R15, 0x4, R8 ;  /* 0x000000040f0a9825 */ /* 0x000fe200078e0008 */
[----:B------:R-:W-:-:S03]  /*51a0*/  ISETP.GE.U32.AND P2, PT, R13, R38, PT ;  /* 0x000000260d00720c */ /* 0x000fc60003f46070 */
[----:B------:R-:W-:Y:S02]  /*51b0*/  IMAD.X R3, RZ, RZ, R9, P6 ;  /* 0x000000ffff037224 */ /* 0x000fe400030e0609 */
[----:B------:R-:W-:Y:S01]  /*51c0*/  @!P1 IMAD.WIDE.U32 R12, R15, 0x4, R6 ;  /* 0x000000040f0c9825 */ /* 0x000fe200078e0006 */
[----:B0-----:R-:W-:-:S03]  /*51d0*/  IADD3 R6, P6, PT, R17, R6, RZ ;  /* 0x0000000611067210 */ /* 0x001fc60007fde0ff */
[C---:B------:R-:W-:Y:S02]  /*51e0*/  VIADD R19, R15.reuse, 0xc0 ;  /* 0x000000c00f137836 */ /* 0x040fe40000000000 */
[C---:B------:R-:W-:Y:S02]  /*51f0*/  VIADD R21, R15.reuse, 0xe0 ;  /* 0x000000e00f157836 */ /* 0x040fe40000000000 */
[----:B------:R-:W-:Y:S02]  /*5200*/  IMAD.X R7, RZ, RZ, R7, P6 ;  /* 0x000000ffff077224 */ /* 0x000fe400030e0607 */
[----:B------:R-:W-:Y:S01]  /*5210*/  VIADD R15, R15, 0x100 ;  /* 0x000001000f0f7836 */ /* 0x000fe20000000000 */
[----:B------:R-:W-:Y:S01]  /*5220*/  ISETP.GE.U32.AND P6, PT, R21, R38, PT ;  /* 0x000000261500720c */ /* 0x000fe20003fc6070 */
[----:B--2---:R-:W-:Y:S02]  /*5230*/  IMAD.MOV.U32 R8, RZ, RZ, R4 ;  /* 0x000000ffff087224 */ /* 0x004fe400078e0004 */
[----:B------:R0:W2:Y:S02]  /*5240*/  @!P1 LDG.E.CONSTANT R4, desc[UR12][R10.64] ;  /* 0x0000000c0a049981 */ /* 0x0000a4000c1e9900 */
[----:B------:R-:W-:-:S02]  /*5250*/  IMAD.MOV.U32 R14, RZ, RZ, R8 ;  /* 0x000000ffff0e7224 */ /* 0x000fc400078e0008 */
[----:B---3--:R-:W-:Y:S02]  /*5260*/  IMAD.MOV.U32 R9, RZ, RZ, R5 ;  /* 0x000000ffff097224 */ /* 0x008fe400078e0005 */
[----:B------:R1:W3:Y:S01]  /*5270*/  @!P1 LDG.E.CONSTANT R5, desc[UR12][R12.64] ;  /* 0x0000000c0c059981 */ /* 0x0002e2000c1e9900 */
[-C--:B------:R-:W-:Y:S01]  /*5280*/  ISETP.GE.U32.AND P1, PT, R19, R38.reuse, PT ;  /* 0x000000261300720c */ /* 0x080fe20003f26070 */
[----:B------:R-:W-:Y:S02]  /*5290*/  IMAD.MOV.U32 R17, RZ, RZ, R9 ;  /* 0x000000ffff117224 */ /* 0x000fe400078e0009 */
[----:B------:R-:W4:Y:S04]  /*52a0*/  @!P5 LDG.E.CONSTANT R14, desc[UR12][R2.64+0x80] ;  /* 0x0000800c020ed981 */ /* 0x000f28000c1e9900 */
[----:B------:R-:W5:Y:S01]  /*52b0*/  @!P5 LDG.E.CONSTANT R17, desc[UR12][R6.64+0x80] ;  /* 0x0000800c0611d981 */ /* 0x000f62000c1e9900 */
[----:B------:R-:W-:Y:S01]  /*52c0*/  ISETP.GE.U32.AND P5, PT, R15, R38, PT ;  /* 0x000000260f00720c */ /* 0x000fe20003fa6070 */
[--C-:B0-----:R-:W-:Y:S01]  /*52d0*/  IMAD.MOV.U32 R10, RZ, RZ, R8.reuse ;  /* 0x000000ffff0a7224 */ /* 0x101fe200078e0008 */
[----:B-1----:R-:W-:Y:S01]  /*52e0*/  MOV R13, R8 ;  /* 0x00000008000d7202 */ /* 0x002fe20000000f00 */
[----:B------:R-:W-:-:S02]  /*52f0*/  IMAD.MOV.U32 R11, RZ, RZ, R8 ;  /* 0x000000ffff0b7224 */ /* 0x000fc400078e0008 */
[--C-:B------:R-:W-:Y:S02]  /*5300*/  IMAD.MOV.U32 R12, RZ, RZ, R8.reuse ;  /* 0x000000ffff0c7224 */ /* 0x100fe400078e0008 */
[--C-:B------:R-:W-:Y:S01]  /*5310*/  IMAD.MOV.U32 R15, RZ, RZ, R8.reuse ;  /* 0x000000ffff0f7224 */ /* 0x100fe200078e0008 */
[----:B------:R-:W3:Y:S01]  /*5320*/  @!P0 LDG.E.CONSTANT R10, desc[UR12][R2.64+0x100] ;  /* 0x0001000c020a8981 */ /* 0x000ee2000c1e9900 */
[----:B------:R-:W-:-:S03]  /*5330*/  IMAD.MOV.U32 R16, RZ, RZ, R8 ;  /* 0x000000ffff107224 */ /* 0x000fc600078e0008 */
        /* <DEDUP_REMOVED lines=19> */
[----:B------:R-:W0:Y:S01]  /*5470*/  S2R R37, SR_LANEID ;  /* 0x0000000000257919 */ /* 0x000e220000000000 */
[----:B------:R-:W1:Y:S01]  /*5480*/  S2UR UR5, SR_CgaCtaId ;  /* 0x00000000000579c3 */ /* 0x000e620000008800 */
[----:B------:R-:W-:Y:S01]  /*5490*/  SHF.R.U32.HI R44, RZ, 0x5, R0 ;  /* 0x00000005ff2c7819 */ /* 0x000fe20000011600 */
[----:B------:R-:W-:-:S02]  /*54a0*/  UMOV UR4, 0x400 ;  /* 0x0000040000047882 */ /* 0x000fc40000000000 */
[----:B-1----:R-:W-:Y:S02]  /*54b0*/  ULEA UR4, UR5, UR4, 0x18 ;  /* 0x0000000405047291 */ /* 0x002fe4000f8ec0ff */
[----:B0-----:R-:W-:-:S05]  /*54c0*/  IMAD R2, R44, 0x120, R37 ;  /* 0x000001202c027824 */ /* 0x001fca00078e0225 */
[----:B------:R-:W-:-:S05]  /*54d0*/  LEA R2, R2, UR4, 0x2 ;  /* 0x0000000402027c11 */ /* 0x000fca000f8e10ff */
[----:B------:R-:W-:Y:S01]  /*54e0*/  IMAD R39, R37, 0x20, R2 ;  /* 0x0000002025277824 */ /* 0x000fe200078e0202 */
[----:B------:R-:W-:Y:S01]  /*54f0*/  ISETP.NE.AND P3, PT, R0, RZ, PT ;  /* 0x000000ff0000720c */ /* 0x000fe20003f65270 */
[----:B--2---:R-:W-:Y:S04]  /*5500*/  STS [R2], R4 ;  /* 0x0000000402007388 */ /* 0x004fe80000000800 */
[----:B----4-:R-:W-:Y:S04]  /*5510*/  STS [R2+0x80], R14 ;  /* 0x0000800e02007388 */ /* 0x010fe80000000800 */
[----:B---3--:R-:W-:Y:S04]  /*5520*/  STS [R2+0x100], R10 ;  /* 0x0001000a02007388 */ /* 0x008fe80000000800 */
[----:B-----5:R-:W-:Y:S04]  /*5530*/  STS [R2+0x180], R11 ;  /* 0x0001800b02007388 */ /* 0x020fe80000000800 */
[----:B------:R0:W-:Y:S04]  /*5540*/  STS [R2+0x200], R12 ;  /* 0x0002000c02007388 */ /* 0x0001e80000000800 */
[----:B------:R-:W-:Y:S04]  /*5550*/  STS [R2+0x280], R13 ;  /* 0x0002800d02007388 */ /* 0x000fe80000000800 */
[----:B------:R-:W-:Y:S04]  /*5560*/  STS [R2+0x300], R15 ;  /* 0x0003000f02007388 */ /* 0x000fe80000000800 */
[----:B------:R-:W-:Y:S04]  /*5570*/  STS [R2+0x380], R16 ;  /* 0x0003801002007388 */ /* 0x000fe80000000800 */
[----:B------:R-:W-:Y:S01]  /*5580*/  STS [R2+0x400], R8 ;  /* 0x0004000802007388 */ /* 0x000fe20000000800 */
        /* <DEDUP_REMOVED lines=31> */
[----:B------:R-:W-:Y:S06]  /*5780*/  BAR.SYNC.DEFER_BLOCKING 0x0 ;  /* 0x0000000000007b1d */ /* 0x000fec0000010000 */
[----:B-1----:R-:W-:Y:S02]  /*5790*/  STS [R12+0x47c], R3 ;  /* 0x00047c030c007388 */ /* 0x002fe40000000800 */
[----:B------:R-:W-:Y:S06]  /*57a0*/  BAR.SYNC.DEFER_BLOCKING 0x0 ;  /* 0x0000000000007b1d */ /* 0x000fec0000010000 */
[----:B------:R-:W1:Y:S01]  /*57b0*/  @P3 LDS R36, [R12+0x478] ;  /* 0x000478000c243984 */ /* 0x000e620000000800 */
[----:B0-----:R-:W-:Y:S01]  /*57c0*/  IMAD R9, R0, 0x9, RZ ;  /* 0x0000000900097824 */ /* 0x001fe200078e02ff */
[----:B--2---:R-:W-:-:S03]  /*57d0*/  ISETP.NE.AND P0, PT, R4, R6, PT ;  /* 0x000000060400720c */ /* 0x004fc60003f05270 */
[----:B------:R-:W-:Y:S02]  /*57e0*/  VIADD R11, R9, 0x1 ;  /* 0x00000001090b7836 */ /* 0x000fe40000000000 */
[----:B---3--:R-:W-:-:S03]  /*57f0*/  FADD R10, R5, R7 ;  /* 0x00000007050a7221 */ /* 0x008fc60000000000 */
[-C--:B------:R-:W-:Y:S01]  /*5800*/  ISETP.EQ.OR P0, PT, R11, R38.reuse, P0 ;  /* 0x000000260b00720c */ /* 0x080fe20000702670 */
[----:B------:R-:W-:Y:S01]  /*5810*/  IMAD.MOV.U32 R11, RZ, RZ, 0x1 ;  /* 0x00000001ff0b7424 */ /* 0x000fe200078e00ff */
[C---:B------:R-:W-:Y:S01]  /*5820*/  ISETP.NE.AND P2, PT, R9.reuse, R38, PT ;  /* 0x000000260900720c */ /* 0x040fe20003f45270 */
[----:B------:R-:W-:Y:S01]  /*5830*/  VIADD R13, R9, 0x2 ;  /* 0x00000002090d7836 */ /* 0x000fe20000000000 */
[----:B------:R-:W-:Y:S02]  /*5840*/  FSEL R10, R7, R10, P0 ;  /* 0x0000000a070a7208 */ /* 0x000fe40000000000 */
[----:B------:R-:W-:-:S03]  /*5850*/  SEL R2, RZ, 0x1, P2 ;  /* 0x00000001ff027807 */ /* 0x000fc60001000000 */
[----:B----4-:R-:W-:Y:S01]  /*5860*/  FADD R10, R25, R10 ;  /* 0x0000000a190a7221 */ /* 0x010fe20000000000 */
[----:B-1----:R-:W-:-:S04]  /*5870*/  @P3 ISETP.NE.AND P1, PT, R36, R4, PT ;  /* 0x000000042400320c */ /* 0x002fc80003f25270 */
[----:B------:R-:W-:Y:S02]  /*5880*/  @P3 SEL R11, RZ, 0x1, !P1 ;  /* 0x00000001ff0b3807 */ /* 0x000fe40004800000 */
[----:B------:R-:W-:-:S04]  /*5890*/  ISETP.NE.AND P1, PT, R6, R24, PT ;  /* 0x000000180600720c */ /* 0x000fc80003f25270 */
[----:B------:R-:W-:Y:S02]  /*58a0*/  ISETP.EQ.OR P1, PT, R13, R38, P1 ;  /* 0x000000260d00720c */ /* 0x000fe40000f22670 */
[----:B------:R-:W-:Y:S01]  /*58b0*/  @P3 SEL R2, R2, R11, !P2 ;  /* 0x0000000b02023207 */ /* 0x000fe20005000000 */
[----:B------:R-:W-:Y:S01]  /*58c0*/  VIADD R11, R9, 0x3 ;  /* 0x00000003090b7836 */ /* 0x000fe20000000000 */
[----:B------:R-:W-:Y:S02]  /*58d0*/  FSEL R12, R25, R10, P1 ;  /* 0x0000000a190c7208 */ /* 0x000fe40000800000 */
[----:B------:R-:W-:-:S03]  /*58e0*/  ISETP.NE.AND P2, PT, R24, R26, PT ;  /* 0x0000001a1800720c */ /* 0x000fc60003f45270 */
[----:B------:R-:W-:Y:S01]  /*58f0*/  FADD R12, R27, R12 ;  /* 0x0000000c1b0c7221 */ /* 0x000fe20000000000 */
[----:B------:R-:W-:Y:S01]  /*5900*/  ISETP.EQ.OR P2, PT, R11, R38, P2 ;  /* 0x000000260b00720c */ /* 0x000fe20001742670 */
[----:B------:R-:W-:Y:S01]  /*5910*/  VIADD R42, R2, 0x1 ;  /* 0x00000001022a7836 */ /* 0x000fe20000000000 */
[----:B------:R-:W-:Y:S01]  /*5920*/  ISETP.NE.AND P3, PT, R26, R28, PT ;  /* 0x0000001c1a00720c */ /* 0x000fe20003f65270 */
[----:B------:R-:W-:Y:S01]  /*5930*/  VIADD R11, R9, 0x4 ;  /* 0x00000004090b7836 */ /* 0x000fe20000000000 */
[----:B------:R-:W-:Y:S02]  /*5940*/  FSEL R12, R27, R12, P2 ;  /* 0x0000000c1b0c7208 */ /* 0x000fe40001000000 */
[----:B------:R-:W-:Y:S01]  /*5950*/  MOV R10, R42 ;  /* 0x0000002a000a7202 */ /* 0x000fe20000000f00 */
[----:B------:R-:W-:Y:S01]  /*5960*/  @!P0 IMAD.MOV R10, RZ, RZ, R2 ;  /* 0x000000ffff0a8224 */ /* 0x000fe200078e0202 */
[----:B------:R-:W-:Y:S01]  /*5970*/  ISETP.EQ.OR P3, PT, R11, R38, P3 ;  /* 0x000000260b00720c */ /* 0x000fe20001f62670 */
[----:B------:R-:W-:Y:S01]  /*5980*/  FADD R12, R29, R12 ;  /* 0x0000000c1d0c7221 */ /* 0x000fe20000000000 */
[----:B------:R-:W-:Y:S01]  /*5990*/  VIADD R11, R9, 0x5 ;  /* 0x00000005090b7836 */ /* 0x000fe20000000000 */
[----:B------:R-:W-:Y:S01]  /*59a0*/  ISETP.NE.AND P4, PT, R28, R30, PT ;  /* 0x0000001e1c00720c */ /* 0x000fe20003f85270 */
[----:B------:R-:W-:-:S02]  /*59b0*/  VIADD R13, R10, 0x1 ;  /* 0x000000010a0d7836 */ /* 0x000fc40000000000 */
[----:B------:R-:W-:Y:S01]  /*59c0*/  FSEL R12, R29, R12, P3 ;  /* 0x0000000c1d0c7208 */ /* 0x000fe20001800000 */
[----:B------:R-:W-:Y:S01]  /*59d0*/  @!P1 IMAD.MOV R13, RZ, RZ, R10 ;  /* 0x000000ffff0d9224 */ /* 0x000fe200078e020a */
[----:B------:R-:W-:-:S03]  /*59e0*/  ISETP.EQ.OR P6, PT, R11, R38, P4 ;  /* 0x000000260b00720c */ /* 0x000fc600027c2670 */
[----:B------:R-:W-:Y:S01]  /*59f0*/  FADD R12, R31, R12 ;  /* 0x0000000c1f0c7221 */ /* 0x000fe20000000000 */
[----:B------:R-:W-:Y:S02]  /*5a00*/  VIADD R10, R13, 0x1 ;  /* 0x000000010d0a7836 */ /* 0x000fe40000000000 */
[----:B------:R-:W-:Y:S01]  /*5a10*/  @!P2 IMAD.MOV R10, RZ, RZ, R13 ;  /* 0x000000ffff0aa224 */ /* 0x000fe200078e020d */
[----:B------:R-:W-:Y:S01]  /*5a20*/  ISETP.NE.AND P4, PT, R30, R32, PT ;  /* 0x000000201e00720c */ /* 0x000fe20003f85270 */
[----:B------:R-:W-:Y:S01]  /*5a30*/  VIADD R11, R9, 0x6 ;  /* 0x00000006090b7836 */ /* 0x000fe20000000000 */
[----:B------:R-:W-:Y:S01]  /*5a40*/  FSEL R12, R31, R12, P6 ;  /* 0x0000000c1f0c7208 */ /* 0x000fe20003000000 */
[----:B------:R-:W-:Y:S02]  /*5a50*/  VIADD R14, R10, 0x1 ;  /* 0x000000010a0e7836 */ /* 0x000fe40000000000 */
[----:B------:R-:W-:Y:S01]  /*5a60*/  @!P3 IMAD.MOV R14, RZ, RZ, R10 ;  /* 0x000000ffff0eb224 */ /* 0x000fe200078e020a */
[----:B------:R-:W-:Y:S01]  /*5a70*/  ISETP.EQ.OR P4, PT, R11, R38, P4 ;  /* 0x000000260b00720c */ /* 0x000fe20002782670 */
[----:B------:R-:W-:Y:S01]  /*5a80*/  FADD R12, R33, R12 ;  /* 0x0000000c210c7221 */ /* 0x000fe20000000000 */
[----:B------:R-:W-:Y:S01]  /*5a90*/  VIADD R11, R9, 0x7 ;  /* 0x00000007090b7836 */ /* 0x000fe20000000000 */
[----:B------:R-:W-:Y:S01]  /*5aa0*/  P2R R13, PR, RZ, 0x40 ;  /* 0x00000040ff0d7803 */ /* 0x000fe20000000000 */
[----:B------:R-:W-:-:S02]  /*5ab0*/  VIADD R10, R14, 0x1 ;  /* 0x000000010e0a7836 */ /* 0x000fc40000000000 */
[----:B------:R-:W-:Y:S01]  /*5ac0*/  @!P6 IMAD.MOV R10, RZ, RZ, R14 ;  /* 0x000000ffff0ae224 */ /* 0x000fe200078e020e */
[----:B------:R-:W-:Y:S01]  /*5ad0*/  ISETP.NE.AND P6, PT, R34, R3, PT ;  /* 0x000000032200720c */ /* 0x000fe20003fc5270 */
[----:B------:R-:W-:Y:S01]  /*5ae0*/  VIADD R9, R9, 0x8 ;  /* 0x0000000809097836 */ /* 0x000fe20000000000 */
[----:B------:R-:W-:Y:S02]  /*5af0*/  FSEL R12, R33, R12, P4 ;  /* 0x0000000c210c7208 */ /* 0x000fe40002000000 */
[----:B------:R-:W-:Y:S02]  /*5b00*/  ISETP.NE.AND P5, PT, R32, R34, PT ;  /* 0x000000222000720c */ /* 0x000fe40003fa5270 */
[-C--:B------:R-:W-:Y:S01]  /*5b10*/  ISETP.EQ.OR P6, PT, R9, R38.reuse, P6 ;  /* 0x000000260900720c */ /* 0x080fe200037c2670 */
[----:B------:R-:W-:Y:S01]  /*5b20*/  FADD R12, R35, R12 ;  /* 0x0000000c230c7221 */ /* 0x000fe20000000000 */
[----:B------:R-:W-:-:S04]  /*5b30*/  ISETP.EQ.OR P5, PT, R11, R38, P5 ;  /* 0x000000260b00720c */ /* 0x000fc80002fa2670 */
[----:B------:R-:W-:Y:S02]  /*5b40*/  FSEL R9, R35, R12, P5 ;  /* 0x0000000c23097208 */ /* 0x000fe40002800000 */
[----:B------:R-:W-:Y:S01]  /*5b50*/  IADD3 R11, PT, PT, R10, 0x1, RZ ;  /* 0x000000010a0b7810 */ /* 0x000fe20007ffe0ff */
[----:B------:R-:W-:-:S04]  /*5b60*/  @!P4 IMAD.MOV R11, RZ, RZ, R10 ;  /* 0x000000ffff0bc224 */ /* 0x000fc800078e020a */
[----:B------:R-:W-:Y:S01]  /*5b70*/  @!P6 FADD R8, R8, R9 ;  /* 0x000000090808e221 */ /* 0x000fe20000000000 */
[----:B------:R-:W-:Y:S02]  /*5b80*/  VIADD R10, R11, 0x1 ;  /* 0x000000010b0a7836 */ /* 0x000fe40000000000 */
[----:B------:R-:W-:Y:S02]  /*5b90*/  @!P5 IMAD.MOV R10, RZ, RZ, R11 ;  /* 0x000000ffff0ad224 */ /* 0x000fe400078e020b */
[----:B------:R-:W0:Y:S01]  /*5ba0*/  SHFL.UP PT, R11, R8, 0x1, RZ ;  /* 0x04200000080b7989 */ /* 0x000e2200000e00ff */
[----:B------:R-:W-:Y:S02]  /*5bb0*/  P2R R39, PR, RZ, 0x10 ;  /* 0x00000010ff277803 */ /* 0x000fe40000000000 */
[----:B------:R-:W-:Y:S01]  /*5bc0*/  ISETP.GE.AND P4, PT, R37, 0x1, PT ;  /* 0x000000012500780c */ /* 0x000fe20003f86270 */
        /* <DEDUP_REMOVED lines=15> */
[----:B0-----:R-:W-:-:S05]  /*5cc0*/  SEL R11, R11, RZ, P4 ;  /* 0x000000ff0b0b7207 */ /* 0x001fca0002000000 */
[----:B------:R-:W-:-:S05]  /*5cd0*/  IMAD.IADD R11, R10, 0x1, R11 ;  /* 0x000000010a0b7824 */ /* 0x000fca00078e020b */
[----:B------:R-:W0:Y:S01]  /*5ce0*/  SHFL.UP PT, R9, R11, 0x4, RZ ;  /* 0x048000000b097989 */ /* 0x000e2200000e00ff */
[----:B------:R-:W-:Y:S01]  /*5cf0*/  ISETP.GE.AND P4, PT, R37, 0x4, PT ;  /* 0x000000042500780c */ /* 0x000fe20003f86270 */
[----:B-1----:R-:W-:Y:S01]  /*5d00*/  FADD R15, R8, R15 ;  /* 0x0000000f080f7221 */ /* 0x002fe20000000000 */
[----:B------:R-:W-:-:S11]  /*5d10*/  ISETP.NE.AND P6, PT, R11, RZ, PT ;  /* 0x000000ff0b00720c */ /* 0x000fd60003fc5270 */
        /* <DEDUP_REMOVED lines=10> */
[----:B0-----:R-:W-:Y:S02]  /*5dc0*/  SEL R9, R9, RZ, P4 ;  /* 0x000000ff09097207 */ /* 0x001fe40002000000 */
[----:B------:R-:W-:-:S03]  /*5dd0*/  ISETP.NE.AND P4, PT, R13, RZ, PT ;  /* 0x000000ff0d00720c */ /* 0x000fc60003f85270 */
[----:B------:R-:W-:-:S05]  /*5de0*/  IMAD.IADD R13, R12, 0x1, R9 ;  /* 0x000000010c0d7824 */ /* 0x000fca00078e0209 */
[----:B------:R-:W0:Y:S01]  /*5df0*/  SHFL.UP PT, R9, R13, 0x10, RZ ;  /* 0x060000000d097989 */ /* 0x000e2200000e00ff */
[----:B-1----:R-:W-:Y:S01]  /*5e00*/  FADD R15, R8, R15 ;  /* 0x0000000f080f7221 */ /* 0x002fe20000000000 */
        /* <DEDUP_REMOVED lines=12> */
[----:B0-----:R-:W-:-:S13]  /*5ed0*/  ISETP.NE.AND P6, PT, R10, RZ, PT ;  /* 0x000000ff0a00720c */ /* 0x001fda0003fc5270 */
[----:B------:R-:W-:Y:S01]  /*5ee0*/  @!P6 FADD R11, R9, R11 ;  /* 0x0000000b090be221 */ /* 0x000fe20000000000 */
[----:B-1----:R-:W-:Y:S01]  /*5ef0*/  ISETP.NE.AND P6, PT, R12, RZ, PT ;  /* 0x000000ff0c00720c */ /* 0x002fe20003fc5270 */
[----:B------:R-:W-:-:S12]  /*5f00*/  IMAD.IADD R17, R8, 0x1, R10 ;  /* 0x0000000108117824 */ /* 0x000fd800078e020a */
[----:B------:R-:W-:Y:S01]  /*5f10*/  @!P6 FADD R13, R11, R13 ;  /* 0x0000000d0b0de221 */ /* 0x000fe20000000000 */
[----:B------:R-:W-:-:S04]  /*5f20*/  ISETP.NE.AND P6, PT, R44, 0x2, PT ;  /* 0x000000022c00780c */ /* 0x000fc80003fc5270 */
[----:B------:R-:W-:Y:S02]  /*5f30*/  FSEL R16, R11, R9, !P6 ;  /* 0x000000090b107208 */ /* 0x000fe40007000000 */
[C---:B------:R-:W-:Y:S02]  /*5f40*/  SEL R9, R17.reuse, R8, !P6 ;  /* 0x0000000811097207 */ /* 0x040fe40007000000 */
[----:B------:R-:W-:Y:S01]  /*5f50*/  ISETP.NE.AND P6, PT, R14, RZ, PT ;  /* 0x000000ff0e00720c */ /* 0x000fe20003fc5270 */
[----:B------:R-:W-:-:S12]  /*5f60*/  IMAD.IADD R11, R17, 0x1, R12 ;  /* 0x00000001110b7824 */ /* 0x000fd800078e020c */
[----:B------:R-:W-:Y:S01]  /*5f70*/  @!P6 FADD R15, R15, R13 ;  /* 0x0000000d0f0fe221 */ /* 0x000fe20000000000 */
[----:B------:R-:W-:-:S04]  /*5f80*/  ISETP.NE.AND P6, PT, R44, 0x3, PT ;  /* 0x000000032c00780c */ /* 0x000fc80003fc5270 */
[----:B------:R-:W-:Y:S02]  /*5f90*/  FSEL R20, R13, R16, !P6 ;  /* 0x000000100d147208 */ /* 0x000fe40007000000 */
[----:B------:R-:W0:Y:S01]  /*5fa0*/  LDS.128 R16, [UR4+0x20] ;  /* 0x00002004ff107984 */ /* 0x000e220008000c00 */
[----:B------:R-:W-:Y:S01]  /*5fb0*/  SEL R9, R11, R9, !P6 ;  /* 0x000000090b097207 */ /* 0x000fe20007000000 */
[----:B------:R-:W-:Y:S01]  /*5fc0*/  IMAD.IADD R11, R14, 0x1, R11 ;  /* 0x000000010e0b7824 */ /* 0x000fe200078e020b */
[----:B0-----:R-:W-:-:S13]  /*5fd0*/  ISETP.NE.AND P6, PT, R16, RZ, PT ;  /* 0x000000ff1000720c */ /* 0x001fda0003fc5270 */
[----:B------:R-:W-:Y:S01]  /*5fe0*/  @!P6 FADD R17, R15, R17 ;  /* 0x000000110f11e221 */ /* 0x000fe20000000000 */
[----:B------:R-:W-:-:S04]  /*5ff0*/  ISETP.NE.AND P6, PT, R44, 0x4, PT ;  /* 0x000000042c00780c */ /* 0x000fc80003fc5270 */
[----:B------:R-:W-:Y:S02]  /*6000*/  FSEL R20, R15, R20, !P6 ;  /* 0x000000140f147208 */ /* 0x000fe40007000000 */
[----:B------:R-:W-:Y:S02]  /*6010*/  SEL R9, R11, R9, !P6 ;  /* 0x000000090b097207 */ /* 0x000fe40007000000 */
[----:B------:R-:W-:-:S13]  /*6020*/  ISETP.NE.AND P6, PT, R18, RZ, PT ;  /* 0x000000ff1200720c */ /* 0x000fda0003fc5270 */
[----:B------:R-:W-:Y:S01]  /*6030*/  @!P6 FADD R19, R19, R17 ;  /* 0x000000111313e221 */ /* 0x000fe20000000000 */
[----:B------:R-:W-:-:S04]  /*6040*/  ISETP.NE.AND P6, PT, R44, 0x5, PT ;  /* 0x000000052c00780c */ /* 0x000fc80003fc5270 */
[----:B------:R-:W-:Y:S02]  /*6050*/  FSEL R46, R17, R20, !P6 ;  /* 0x00000014112e7208 */ /* 0x000fe40007000000 */
[----:B------:R-:W0:Y:S01]  /*6060*/  LDS.128 R20, [UR4+0x30] ;  /* 0x00003004ff147984 */ /* 0x000e220008000c00 */
[----:B------:R-:W-:-:S05]  /*6070*/  IMAD.IADD R11, R11, 0x1, R16 ;  /* 0x000000010b0b7824 */ /* 0x000fca00078e0210 */
[----:B------:R-:W-:Y:S02]  /*6080*/  SEL R9, R11, R9, !P6 ;  /* 0x000000090b097207 */ /* 0x000fe40007000000 */
[----:B------:R-:W-:Y:S01]  /*6090*/  IADD3 R11, PT, PT, R18, R11, RZ ;  /* 0x0000000b120b7210 */ /* 0x000fe20007ffe0ff */
[----:B------:R-:W1:Y:S01]  /*60a0*/  SHFL.UP PT, R40, R40, 0x1, RZ ;  /* 0x0420000028287989 */ /* 0x000e6200000e00ff */
[----:B0-----:R-:W-:-:S13]  /*60b0*/  ISETP.NE.AND P6, PT, R20, RZ, PT ;  /* 0x000000ff1400720c */ /* 0x001fda0003fc5270 */
[----:B------:R-:W-:Y:S01]  /*60c0*/  @!P6 FADD R21, R19, R21 ;  /* 0x000000151315e221 */ /* 0x000fe20000000000 */
[----:B------:R-:W-:-:S04]  /*60d0*/  ISETP.NE.AND P6, PT, R44, 0x6, PT ;  /* 0x000000062c00780c */ /* 0x000fc80003fc5270 */
[----:B------:R-:W-:Y:S01]  /*60e0*/  FSEL R48, R19, R46, !P6 ;  /* 0x0000002e13307208 */ /* 0x000fe20007000000 */
[C---:B------:R-:W-:Y:S01]  /*60f0*/  IMAD.IADD R19, R11.reuse, 0x1, R20 ;  /* 0x000000010b137824 */ /* 0x040fe200078e0214 */
[----:B------:R-:W-:Y:S02]  /*6100*/  SEL R46, R11, R9, !P6 ;  /* 0x000000090b2e7207 */ /* 0x000fe40007000000 */
[----:B------:R-:W-:-:S04]  /*6110*/  ISETP.NE.AND P6, PT, R44, 0x7, PT ;  /* 0x000000072c00780c */ /* 0x000fc80003fc5270 */
[----:B------:R-:W-:Y:S02]  /*6120*/  SEL R46, R19, R46, !P6 ;  /* 0x0000002e132e7207 */ /* 0x000fe40007000000 */
[----:B------:R-:W-:Y:S02]  /*6130*/  FSEL R48, R21, R48, !P6 ;  /* 0x0000003015307208 */ /* 0x000fe40007000000 */
[----:B------:R-:W-:Y:S01]  /*6140*/  ISETP.NE.AND P6, PT, R46, RZ, PT ;  /* 0x000000ff2e00720c */ /* 0x000fe20003fc5270 */
[----:B------:R-:W0:-:S12]  /*6150*/  SHFL.UP PT, R9, R43, 0x1, RZ ;  /* 0x042000002b097989 */ /* 0x000e1800000e00ff */
[----:B------:R-:W-:Y:S01]  /*6160*/  @!P6 FADD R48, RZ, R48 ;  /* 0x00000030ff30e221 */ /* 0x000fe20000000000 */
[----:B------:R-:W-:-:S04]  /*6170*/  ISETP.GE.U32.AND P6, PT, R0, 0x20, PT ;  /* 0x000000200000780c */ /* 0x000fc80003fc6070 */
[----:B------:R-:W-:Y:S02]  /*6180*/  SEL R53, R46, RZ, P6 ;  /* 0x000000ff2e357207 */ /* 0x000fe40003000000 */
[----:B------:R-:W-:Y:S02]  /*6190*/  FSEL R48, R48, RZ, P6 ;  /* 0x000000ff30307208 */ /* 0x000fe40003000000 */
[----:B-1----:R-:W-:-:S13]  /*61a0*/  ISETP.NE.AND P6, PT, R40, RZ, PT ;  /* 0x000000ff2800720c */ /* 0x002fda0003fc5270 */
[----:B0-----:R-:W-:Y:S01]  /*61b0*/  @!P6 FADD R9, R9, R48 ;  /* 0x000000300909e221 */ /* 0x001fe20000000000 */
[----:B------:R-:W-:-:S04]  /*61c0*/  ISETP.NE.AND P6, PT, R37, RZ, PT ;  /* 0x000000ff2500720c */ /* 0x000fc80003fc5270 */
[----:B------:R-:W-:Y:S02]  /*61d0*/  SEL R44, R40, RZ, P6 ;  /* 0x000000ff282c7207 */ /* 0x000fe40003000000 */
[----:B------:R-:W-:Y:S02]  /*61e0*/  FSEL R37, R48, R9, !P6 ;  /* 0x0000000930257208 */ /* 0x000fe40007000000 */
[----:B------:R-:W-:Y:S01]  /*61f0*/  ISETP.NE.AND P6, PT, R22, RZ, PT ;  /* 0x000000ff1600720c */ /* 0x000fe20003fc5270 */
[----:B------:R-:W-:Y:S02]  /*6200*/  IMAD.IADD R53, R53, 0x1, R44 ;  /* 0x0000000135357824 */ /* 0x000fe400078e022c */
[----:B------:R-:W-:-:S10]  /*6210*/  @!P0 IMAD.MOV R42, RZ, RZ, R2 ;  /* 0x000000ffff2a8224 */ /* 0x000fd400078e0202 */
[----:B------:R-:W-:Y:S01]  /*6220*/  @!P6 FADD R23, R23, R21 ;  /* 0x000000151717e221 */ /* 0x000fe20000000000 */
[----:B------:R-:W-:Y:S01]  /*6230*/  ISETP.NE.AND P6, PT, R2, RZ, PT ;  /* 0x000000ff0200720c */ /* 0x000fe20003fc5270 */
[----:B------:R-:W-:-:S04]  /*6240*/  IMAD.IADD R17, R53, 0x1, R42 ;  /* 0x0000000135117824 */ /* 0x000fc800078e022a */
[----:B------:R-:W-:Y:S02]  /*6250*/  VIADD R15, R17, 0x1 ;  /* 0x00000001110f7836 */ /* 0x000fe40000000000 */
[----:B------:R-:W-:-:S06]  /*6260*/  @!P1 IMAD.MOV R15, RZ, RZ, R17 ;  /* 0x000000ffff0f9224 */ /* 0x000fcc00078e0211 */
[----:B------:R-:W-:-:S04]  /*6270*/  @!P6 FADD R5, R5, R37 ;  /* 0x000000250505e221 */ /* 0x000fc80000000000 */
[----:B------:R-:W-:Y:S01]  /*6280*/  @!P0 FADD R7, R7, R5 ;  /* 0x0000000507078221 */ /* 0x000fe20000000000 */
[----:B------:R-:W-:-:S03]  /*6290*/  VIADD R13, R15, 0x1 ;  /* 0x000000010f0d7836 */ /* 0x000fc60000000000 */
[----:B------:R-:W-:Y:S01]  /*62a0*/  @!P1 FADD R25, R25, R7 ;  /* 0x0000000719199221 */ /* 0x000fe20000000000 */
[----:B------:R-:W-:-:S03]  /*62b0*/  @!P2 IMAD.MOV R13, RZ, RZ, R15 ;  /* 0x000000ffff0da224 */ /* 0x000fc600078e020f */
[----:B------:R-:W-:Y:S01]  /*62c0*/  @!P2 FADD R27, R27, R25 ;  /* 0x000000191b1ba221 */ /* 0x000fe20000000000 */
[----:B------:R-:W-:Y:S02]  /*62d0*/  VIADD R11, R13, 0x1 ;  /* 0x000000010d0b7836 */ /* 0x000fe40000000000 */
[----:B------:R-:W-:Y:S02]  /*62e0*/  @!P3 IMAD.MOV R11, RZ, RZ, R13 ;  /* 0x000000ffff0bb224 */ /* 0x000fe400078e020d */
[----:B------:R-:W-:Y:S02]  /*62f0*/  @!P3 FADD R29, R29, R27 ;  /* 0x0000001b1d1db221 */ /* 0x000fe40000000000 */
[----:B------:R-:W-:Y:S02]  /*6300*/  VIADD R9, R11, 0x1 ;  /* 0x000000010b097836 */ /* 0x000fe40000000000 */
[----:B------:R-:W-:Y:S01]  /*6310*/  @!P4 FADD R31, R31, R29 ;  /* 0x0000001d1f1fc221 */ /* 0x000fe20000000000 */
[----:B------:R-:W-:Y:S01]  /*6320*/  @!P4 IMAD.MOV R9, RZ, RZ, R11 ;  /* 0x000000ffff09c224 */ /* 0x000fe200078e020b */
[----:B------:R-:W-:-:S03]  /*6330*/  ISETP.NE.AND P4, PT, R39, RZ, PT ;  /* 0x000000ff2700720c */ /* 0x000fc60003f85270 */
[----:B------:R-:W-:Y:S02]  /*6340*/  VIADD R44, R9, 0x1 ;  /* 0x00000001092c7836 */ /* 0x000fe40000000000 */
[----:B------:R-:W-:-:S08]  /*6350*/  IMAD.IADD R19, R22, 0x1, R19 ;  /* 0x0000000116137824 */ /* 0x000fd000078e0213 */
[----:B------:R-:W-:Y:S02]  /*6360*/  @!P4 IMAD.MOV R44, RZ, RZ, R9 ;  /* 0x000000ffff2cc224 */ /* 0x000fe400078e0209 */
[----:B------:R-:W-:-:S03]  /*6370*/  @!P4 FADD R33, R33, R31 ;  /* 0x0000001f2121c221 */ /* 0x000fc60000000000 */
[----:B------:R-:W-:Y:S01]  /*6380*/  IADD3 R39, PT, PT, R44, 0x1, RZ ;  /* 0x000000012c277810 */ /* 0x000fe20007ffe0ff */
[----:B------:R-:W-:Y:S02]  /*6390*/  @!P5 IMAD.MOV R39, RZ, RZ, R44 ;  /* 0x000000ffff27d224 */ /* 0x000fe400078e022c */
[----:B------:R-:W-:Y:S01]  /*63a0*/  @!P5 FADD R35, R35, R33 ;  /* 0x000000212323d221 */ /* 0x000fe20000000000 */
[----:B------:R-:W-:Y:S01]  /*63b0*/  ISETP.GE.AND P5, PT, R19, 0x101, PT ;  /* 0x000001011300780c */ /* 0x000fe20003fa6270 */
[----:B------:R-:W-:Y:S01]  /*63c0*/  BSSY.RECONVERGENT B0, `(.L_x_1880) ;  /* 0x0000113000007945 */ /* 0x000fe20003800200 */
[----:B------:R-:W-:-:S11]  /*63d0*/  IMAD.IADD R45, R2, 0x1, R53 ;  /* 0x00000001022d7824 */ /* 0x000fd600078e0235 */
[----:B------:R-:W-:Y:S05]  /*63e0*/  @!P5 BRA `(.L_x_1881) ;  /* 0x0000000c0040d947 */ /* 0x000fea0003800000 */
[----:B------:R-:W-:Y:S01]  /*63f0*/  BAR.SYNC.DEFER_BLOCKING 0x0 ;  /* 0x0000000000007b1d */ /* 0x000fe20000010000 */
[----:B------:R-:W-:Y:S01]  /*6400*/  IMAD.MOV.U32 R43, RZ, RZ, 0x9 ;  /* 0x00000009ff2b7424 */ /* 0x000fe200078e00ff */
[----:B------:R-:W-:Y:S02]  /*6410*/  @P6 LEA R53, R53, UR4, 0x3 ;  /* 0x0000000435356c11 */ /* 0x000fe4000f8e18ff */
[----:B------:R-:W-:Y:S01]  /*6420*/  @P0 LEA R45, R45, UR4, 0x3 ;  /* 0x000000042d2d0c11 */ /* 0x000fe2000f8e18ff */
[-C--:B------:R-:W-:Y:S01]  /*6430*/  IMAD R21, R0, R43.reuse, 0x5 ;  /* 0x0000000500157424 */ /* 0x080fe200078e022b */
[----:B------:R-:W-:Y:S01]  /*6440*/  ISETP.NE.AND P5, PT, R28, R30, PT ;  /* 0x0000001e1c00720c */ /* 0x000fe20003fa5270 */
[CC--:B------:R-:W-:Y:S01]  /*6450*/  IMAD R41, R0.reuse, R43.reuse, 0x7 ;  /* 0x0000000700297424 */ /* 0x0c0fe200078e022b */
[----:B------:R-:W-:Y:S01]  /*6460*/  @P1 LEA R17, R17, UR4, 0x3 ;  /* 0x0000000411111c11 */ /* 0x000fe2000f8e18ff */
[----:B------:R-:W-:Y:S01]  /*6470*/  IMAD R43, R0, R43, 0x8 ;  /* 0x00000008002b7424 */ /* 0x000fe200078e022b */
[----:B------:R-:W-:-:S02]  /*6480*/  ISETP.NE.AND P5, PT, R21, R38, !P5 ;  /* 0x000000261500720c */ /* 0x000fc40006fa5270 */
[----:B------:R-:W-:Y:S02]  /*6490*/  @P2 LEA R15, R15, UR4, 0x3 ;  /* 0x000000040f0f2c11 */ /* 0x000fe4000f8e18ff */
[----:B------:R-:W-:Y:S02]  /*64a0*/  @P3 LEA R13, R13, UR4, 0x3 ;  /* 0x000000040d0d3c11 */ /* 0x000fe4000f8e18ff */
[----:B------:R-:W-:-:S07]  /*64b0*/  @P4 LEA R9, R9, UR4, 0x3 ;  /* 0x0000000409094c11 */ /* 0x000fce000f8e18ff */
[----:B------:R-:W-:Y:S01]  /*64c0*/  @!P5 LEA R11, R11, UR4, 0x3 ;  /* 0x000000040b0bdc11 */ /* 0x000fe2000f8e18ff */
[----:B------:R0:W-:Y:S01]  /*64d0*/  @P6 STS.64 [R53], R36 ;  /* 0x0000002435006388 */ /* 0x0001e20000000a00 */
[----:B------:R-:W-:-:S03]  /*64e0*/  ISETP.NE.AND P6, PT, R32, R34, PT ;  /* 0x000000222000720c */ /* 0x000fc60003fc5270 */
[----:B------:R0:W-:Y:S01]  /*64f0*/  @P0 STS.64 [R45], R4 ;  /* 0x000000042d000388 */ /* 0x0001e20000000a00 */
[----:B------:R-:W-:Y:S02]  /*6500*/  ISETP.NE.AND P0, PT, R34, R3, PT ;  /* 0x000000032200720c */ /* 0x000fe40003f05270 */
[-C--:B------:R-:W-:Y:S01]  /*6510*/  ISETP.NE.AND P6, PT, R41, R38.reuse, !P6 ;  /* 0x000000262900720c */ /* 0x080fe200077c5270 */
[----:B------:R0:W-:Y:S01]  /*6520*/  @P1 STS.64 [R17], R6 ;  /* 0x0000000611001388 */ /* 0x0001e20000000a00 */
[----:B------:R-:W-:-:S03]  /*6530*/  ISETP.NE.AND P0, PT, R43, R38, !P0 ;  /* 0x000000262b00720c */ /* 0x000fc60004705270 */
[----:B------:R0:W-:Y:S04]  /*6540*/  @P2 STS.64 [R15], R24 ;  /* 0x000000180f002388 */ /* 0x0001e80000000a00 */
[----:B------:R0:W-:Y:S04]  /*6550*/  @P3 STS.64 [R13], R26 ;  /* 0x0000001a0d003388 */ /* 0x0001e80000000a00 */
[----:B------:R-:W-:Y:S01]  /*6560*/  @!P6 LEA R44, R44, UR4, 0x3 ;  /* 0x000000042c2cec11 */ /* 0x000fe2000f8e18ff */
[----:B------:R0:W-:Y:S01]  /*6570*/  @!P5 STS.64 [R11], R28 ;  /* 0x0000001c0b00d388 */ /* 0x0001e20000000a00 */
[----:B------:R-:W-:-:S03]  /*6580*/  @!P0 LEA R39, R39, UR4, 0x3 ;  /* 0x0000000427278c11 */ /* 0x000fc6000f8e18ff */
[----:B------:R0:W-:Y:S04]  /*6590*/  @P4 STS.64 [R9], R30 ;  /* 0x0000001e09004388 */ /* 0x0001e80000000a00 */
[----:B------:R0:W-:Y:S04]  /*65a0*/  @!P6 STS.64 [R44], R32 ;  /* 0x000000202c00e388 */ /* 0x0001e80000000a00 */
[----:B------:R0:W-:Y:S01]  /*65b0*/  @!P0 STS.64 [R39], R34 ;  /* 0x0000002227008388 */ /* 0x0001e20000000a00 */
[----:B------:R-:W-:Y:S01]  /*65c0*/  BAR.SYNC.DEFER_BLOCKING 0x0 ;  /* 0x0000000000007b1d */ /* 0x000fe20000010000 */
[----:B------:R-:W-:-:S13]  /*65d0*/  ISETP.GE.U32.AND P0, PT, R0, R19, PT ;  /* 0x000000130000720c */ /* 0x000fda0003f06070 */
[----:B0-----:R-:W-:Y:S05]  /*65e0*/  @P0 BRA `(.L_x_1882) ;  /* 0x0000000c00c00947 */ /* 0x001fea0003800000 */
[----:B------:R-:W-:Y:S01]  /*65f0*/  IADD3 R5, PT, PT, R14, R10, R12 ;  /* 0x0000000a0e057210 */ /* 0x000fe20007ffe00c */
        /* <DEDUP_REMOVED lines=25> */
.L_x_1885:
[----:B0-----:R0:W1:Y:S01]  /*6790*/  LDS.64 R10, [R9] ;  /* 0x00000000090a7984 */ /* 0x0010620000000a00 */
[----:B------:R-:W-:Y:S01]  /*67a0*/  IMAD.MOV.U32 R4, RZ, RZ, R12 ;  /* 0x000000ffff047224 */ /* 0x000fe200078e000c */
[----:B------:R-:W-:Y:S01]  /*67b0*/  MOV R6, R14 ;  /* 0x0000000e00067202 */ /* 0x000fe20000000f00 */
[----:B------:R-:W-:Y:S01]  /*67c0*/  IMAD.MOV.U32 R5, RZ, RZ, R13 ;  /* 0x000000ffff057224 */ /* 0x000fe200078e000d */
[----:B------:R-:W-:Y:S01]  /*67d0*/  IADD3 R14, P2, PT, R14, 0x400, RZ ;  /* 0x000004000e0e7810 */ /* 0x000fe20007f5e0ff */
[--C-:B------:R-:W-:Y:S01]  /*67e0*/  IMAD.MOV.U32 R7, RZ, RZ, R15.reuse ;  /* 0x000000ffff077224 */ /* 0x100fe200078e000f */
[----:B------:R-:W-:Y:S01]  /*67f0*/  IADD3 R12, P3, PT, R12, 0x400, RZ ;  /* 0x000004000c0c7810 */ /* 0x000fe20007f7e0ff */
[----:B------:R-:W-:Y:S02]  /*6800*/  VIADD R8, R8, 0x1 ;  /* 0x0000000108087836 */ /* 0x000fe40000000000 */
[----:B0-----:R-:W-:Y:S02]  /*6810*/  VIADD R9, R9, 0x800 ;  /* 0x0000080009097836 */ /* 0x001fe40000000000 */
[----:B------:R-:W-:Y:S01]  /*6820*/  IMAD.X R15, RZ, RZ, R15, P2 ;  /* 0x000000ffff0f7224 */ /* 0x000fe200010e060f */
[----:B------:R-:W-:Y:S01]  /*6830*/  ISETP.NE.AND P0, PT, R8, RZ, PT ;  /* 0x000000ff0800720c */ /* 0x000fe20003f05270 */
[----:B------:R-:W-:Y:S01]  /*6840*/  IMAD.X R13, RZ, RZ, R13, P3 ;  /* 0x000000ffff0d7224 */ /* 0x000fe200018e060d */
[----:B-1----:R0:W-:Y:S04]  /*6850*/  STG.E desc[UR12][R4.64], R10 ;  /* 0x0000000a04007986 */ /* 0x0021e8000c10190c */
[----:B------:R0:W-:Y:S07]  /*6860*/  STG.E desc[UR12][R6.64], R11 ;  /* 0x0000000b06007986 */ /* 0x0001ee000c10190c */
[----:B------:R-:W-:Y:S05]  /*6870*/  @P0 BRA `(.L_x_1885) ;  /* 0xfffffffc00c40947 */ /* 0x000fea000383ffff */
.L_x_1884:
[----:B------:R-:W-:Y:S05]  /*6880*/  BSYNC.RECONVERGENT B1 ;  /* 0x0000000000017941 */ /* 0x000fea0003800200 */
.L_x_1883:
[----:B------:R-:W-:Y:S05]  /*6890*/  @!P1 BRA `(.L_x_1882) ;  /* 0x0000000c00149947 */ /* 0x000fea0003800000 */
[----:B------:R-:W1:Y:S01]  /*68a0*/  LDCU.128 UR8, c[0x0][0x390] ;  /* 0x00007200ff0877ac */ /* 0x000e620008000c00 */
[----:B0-----:R-:W-:Y:S01]  /*68b0*/  IMAD.IADD R7, R19, 0x1, -R2 ;  /* 0x0000000113077824 */ /* 0x001fe200078e0a02 */
[----:B------:R-:W-:Y:S01]  /*68c0*/  LEA R18, R2, UR4, 0x3 ;  /* 0x0000000402127c11 */ /* 0x000fe2000f8e18ff */
[----:B------:R-:W-:Y:S01]  /*68d0*/  IMAD.MOV.U32 R4, RZ, RZ, 0x800 ;  /* 0x00000800ff047424 */ /* 0x000fe200078e00ff */
[----:B------:R-:W-:Y:S01]  /*68e0*/  BSSY.RECONVERGENT B1, `(.L_x_1886) ;  /* 0x0000049000017945 */ /* 0x000fe20003800200 */
[----:B------:R-:W-:Y:S01]  /*68f0*/  IMAD.MOV.U32 R5, RZ, RZ, 0x0 ;  /* 0x00000000ff057424 */ /* 0x000fe200078e00ff */
[----:B------:R-:W-:Y:S01]  /*6900*/  ISETP.GT.AND P1, PT, R7, 0xc00, PT ;  /* 0x00000c000700780c */ /* 0x000fe20003f24270 */
[----:B------:R-:W-:Y:S02]  /*6910*/  VIADD R18, R18, 0x1000 ;  /* 0x0000100012127836 */ /* 0x000fe40000000000 */
[----:B------:R-:W-:-:S03]  /*6920*/  IMAD.WIDE.U32 R4, R2, 0x4, R4 ;  /* 0x0000000402047825 */ /* 0x000fc600078e0004 */
[C---:B-1----:R-:W-:Y:S02]  /*6930*/  IADD3 R6, P0, PT, R4.reuse, UR8, RZ ;  /* 0x0000000804067c10 */ /* 0x042fe4000ff1e0ff */
[----:B------:R-:W-:Y:S02]  /*6940*/  IADD3 R8, P2, PT, R4, UR10, RZ ;  /* 0x0000000a04087c10 */ /* 0x000fe4000ff5e0ff */
[C---:B------:R-:W-:Y:S02]  /*6950*/  IADD3.X R7, PT, PT, R5.reuse, UR9, RZ, P0, !PT ;  /* 0x0000000905077c10 */ /* 0x040fe400087fe4ff */
[----:B------:R-:W-:Y:S02]  /*6960*/  IADD3.X R9, PT, PT, R5, UR11, RZ, P2, !PT ;  /* 0x0000000b05097c10 */ /* 0x000fe400097fe4ff */
[----:B------:R-:W-:Y:S01]  /*6970*/  PLOP3.LUT P0, PT, PT, PT, PT, 0x80, 0x8 ;  /* 0x000000000008781c */ /* 0x000fe20003f0f070 */
[----:B------:R-:W-:-:S12]  /*6980*/  @!P1 BRA `(.L_x_1887) ;  /* 0x0000000000f89947 */ /* 0x000fd80003800000 */
[----:B------:R-:W-:Y:S01]  /*6990*/  PLOP3.LUT P0, PT, PT, PT, PT, 0x8, 0x80 ;  /* 0x000000000080781c */ /* 0x000fe20003f0e170 */
[----:B------:R-:W-:-:S12]  /*69a0*/  VIADD R39, R19, 0xfffff400 ;  /* 0xfffff40013277836 */ /* 0x000fd80000000000 */
.L_x_1888:
        /* <DEDUP_REMOVED lines=19> */
[----:B------:R-:W-:Y:S01]  /*6ae0*/  STG.E desc[UR12][R8.64+-0x800], R45 ;  /* 0xfff8002d08007986 */ /* 0x000fe2000c10190c */
[----:B-1----:R-:W-:-:S03]  /*6af0*/  VIADD R18, R18, 0x8000 ;  /* 0x0000800012127836 */ /* 0x002fc60000000000 */
[----:B------:R0:W-:Y:S04]  /*6b00*/  STG.E desc[UR12][R6.64+-0x400], R10 ;  /* 0xfffc000a06007986 */ /* 0x0001e8000c10190c */
[----:B------:R1:W-:Y:S04]  /*6b10*/  STG.E desc[UR12][R8.64+-0x400], R11 ;  /* 0xfffc000b08007986 */ /* 0x0003e8000c10190c */
[----:B--2---:R2:W-:Y:S04]  /*6b20*/  STG.E desc[UR12][R6.64], R12 ;  /* 0x0000000c06007986 */ /* 0x0045e8000c10190c */
[----:B------:R4:W-:Y:S01]  /*6b30*/  STG.E desc[UR12][R8.64], R13 ;  /* 0x0000000d08007986 */ /* 0x0009e2000c10190c */
[----:B0-----:R-:W-:-:S03]  /*6b40*/  IADD3 R10, P3, PT, R8, 0x4000, RZ ;  /* 0x00004000080a7810 */ /* 0x001fc60007f7e0ff */
[----:B---3--:R-:W-:Y:S02]  /*6b50*/  STG.E desc[UR12][R6.64+0x400], R14 ;  /* 0x0004000e06007986 */ /* 0x008fe4000c10190c */
[----:B-1----:R-:W-:Y:S02]  /*6b60*/  IMAD.X R11, RZ, RZ, R9, P3 ;  /* 0x000000ffff0b7224 */ /* 0x002fe400018e0609 */
[----:B------:R-:W-:Y:S01]  /*6b70*/  STG.E desc[UR12][R8.64+0x400], R15 ;  /* 0x0004000f08007986 */ /* 0x000fe2000c10190c */
[----:B--2---:R-:W-:-:S03]  /*6b80*/  IADD3 R12, P2, PT, R6, 0x4000, RZ ;  /* 0x00004000060c7810 */ /* 0x004fc60007f5e0ff */
[----:B----4-:R-:W-:Y:S02]  /*6b90*/  STG.E desc[UR12][R6.64+0x800], R16 ;  /* 0x0008001006007986 */ /* 0x010fe4000c10190c */
[----:B------:R-:W-:Y:S02]  /*6ba0*/  IMAD.X R13, RZ, RZ, R7, P2 ;  /* 0x000000ffff0d7224 */ /* 0x000fe400010e0607 */
        /* <DEDUP_REMOVED lines=23> */
[----:B0-----:R-:W-:Y:S01]  /*6d20*/  MOV R6, R12 ;  /* 0x0000000c00067202 */ /* 0x001fe20000000f00 */
[----:B------:R-:W-:-:S02]  /*6d30*/  IMAD.MOV.U32 R7, RZ, RZ, R13 ;  /* 0x000000ffff077224 */ /* 0x000fc400078e000d */
[----:B-1----:R-:W-:Y:S02]  /*6d40*/  IMAD.MOV.U32 R8, RZ, RZ, R10 ;  /* 0x000000ffff087224 */ /* 0x002fe400078e000a */
[----:B------:R-:W-:Y:S01]  /*6d50*/  IMAD.MOV.U32 R9, RZ, RZ, R11 ;  /* 0x000000ffff097224 */ /* 0x000fe200078e000b */
[----:B------:R-:W-:Y:S06]  /*6d60*/  @!P1 BRA `(.L_x_1888) ;  /* 0xfffffffc00109947 */ /* 0x000fec000383ffff */
.L_x_1887:
[----:B------:R-:W-:Y:S05]  /*6d70*/  BSYNC.RECONVERGENT B1 ;  /* 0x0000000000017941 */ /* 0x000fea0003800200 */
.L_x_1886:
        /* <DEDUP_REMOVED lines=39> */
.L_x_1890:
[----:B------:R-:W-:Y:S05]  /*6ff0*/  BSYNC.RECONVERGENT B1 ;  /* 0x0000000000017941 */ /* 0x000fea0003800200 */
.L_x_1889:
        /* <DEDUP_REMOVED lines=15> */
.L_x_1881:
[----:B------:R-:W0:Y:S08]  /*70f0*/  LDC.64 R54, c[0x0][0x390] ;  /* 0x0000e400ff367b82 */ /* 0x000e300000000a00 */
[----:B------:R-:W1:Y:S08]  /*7100*/  LDC.64 R20, c[0x0][0x398] ;  /* 0x0000e600ff147b82 */ /* 0x000e700000000a00 */
[----:B------:R-:W2:Y:S01]  /*7110*/  LDC.64 R46, c[0x0][0x390] ;  /* 0x0000e400ff2e7b82 */ /* 0x000ea20000000a00 */
[----:B0-----:R-:W-:-:S07]  /*7120*/  @P6 IMAD.WIDE R54, R53, 0x4, R54 ;  /* 0x0000000435366825 */ /* 0x001fce00078e0236 */
[----:B------:R-:W0:Y:S01]  /*7130*/  LDC.64 R48, c[0x0][0x398] ;  /* 0x0000e600ff307b82 */ /* 0x000e220000000a00 */
[----:B------:R-:W-:Y:S01]  /*7140*/  @P6 STG.E desc[UR12][R54.64], R36 ;  /* 0x0000002436006986 */ /* 0x000fe2000c10190c */
[----:B-1----:R-:W-:-:S06]  /*7150*/  @P6 IMAD.WIDE R52, R53, 0x4, R20 ;  /* 0x0000000435346825 */ /* 0x002fcc00078e0214 */
[----:B------:R-:W1:Y:S01]  /*7160*/  LDC.64 R40, c[0x0][0x390] ;  /* 0x0000e400ff287b82 */ /* 0x000e620000000a00 */
[----:B------:R0:W-:Y:S01]  /*7170*/  @P6 STG.E desc[UR12][R52.64], R37 ;  /* 0x0000002534006986 */ /* 0x0001e2000c10190c */
[----:B--2---:R-:W-:-:S06]  /*7180*/  @P0 IMAD.WIDE R46, R45, 0x4, R46 ;  /* 0x000000042d2e0825 */ /* 0x004fcc00078e022e */
[----:B------:R-:W2:Y:S01]  /*7190*/  LDC.64 R20, c[0x0][0x398] ;  /* 0x0000e600ff147b82 */ /* 0x000ea20000000a00 */
[----:B------:R-:W-:Y:S07]  /*71a0*/  @P0 STG.E desc[UR12][R46.64], R4 ;  /* 0x000000042e000986 */ /* 0x000fee000c10190c */
[----:B------:R-:W3:Y:S01]  /*71b0*/  LDC.64 R50, c[0x0][0x390] ;  /* 0x0000e400ff327b82 */ /* 0x000ee20000000a00 */
[----:B0-----:R-:W-:-:S07]  /*71c0*/  @P2 IMAD.WIDE R52, R15, 0x4, R48 ;  /* 0x000000040f342825 */ /* 0x001fce00078e0230 */
[----:B------:R-:W0:Y:S01]  /*71d0*/  LDC.64 R42, c[0x0][0x398] ;  /* 0x0000e600ff2a7b82 */ /* 0x000e220000000a00 */
[----:B-1----:R-:W-:-:S04]  /*71e0*/  @P1 IMAD.WIDE R40, R17, 0x4, R40 ;  /* 0x0000000411281825 */ /* 0x002fc800078e0228 */
[----:B--2---:R-:W-:-:S03]  /*71f0*/  @P0 IMAD.WIDE R56, R45, 0x4, R20 ;  /* 0x000000042d380825 */ /* 0x004fc600078e0214 */
[----:B------:R-:W1:Y:S01]  /*7200*/  LDC.64 R36, c[0x0][0x390] ;  /* 0x0000e400ff247b82 */ /* 0x000e620000000a00 */
[----:B------:R-:W-:Y:S01]  /*7210*/  IMAD.MOV.U32 R45, RZ, RZ, 0x9 ;  /* 0x00000009ff2d7424 */ /* 0x000fe200078e00ff */
[----:B------:R2:W-:Y:S01]  /*7220*/  @P0 STG.E desc[UR12][R56.64], R5 ;  /* 0x0000000538000986 */ /* 0x0005e2000c10190c */
[----:B------:R-:W-:Y:S02]  /*7230*/  ISETP.NE.AND P0, PT, R28, R30, PT ;  /* 0x0000001e1c00720c */ /* 0x000fe40003f05270 */
[----:B------:R-:W-:-:S03]  /*7240*/  IMAD R49, R0, R45, 0x5 ;  /* 0x0000000500317424 */ /* 0x000fc600078e022d */
[----:B------:R-:W4:Y:S01]  /*7250*/  LDC.64 R20, c[0x0][0x390] ;  /* 0x0000e400ff147b82 */ /* 0x000f220000000a00 */
[----:B---3--:R-:W-:Y:S01]  /*7260*/  @P2 IMAD.WIDE R50, R15, 0x4, R50 ;  /* 0x000000040f322825 */ /* 0x008fe200078e0232 */
[----:B------:R-:W-:Y:S01]  /*7270*/  @P1 STG.E desc[UR12][R40.64], R6 ;  /* 0x0000000628001986 */ /* 0x000fe2000c10190c */
[----:B------:R-:W-:Y:S02]  /*7280*/  ISETP.NE.AND P0, PT, R49, R38, !P0 ;  /* 0x000000263100720c */ /* 0x000fe40004705270 */
[CC--:B------:R-:W-:Y:S02]  /*7290*/  IMAD R55, R0.reuse, R45.reuse, 0x7 ;  /* 0x0000000700377424 */ /* 0x0c0fe400078e022d */
[----:B0-----:R-:W-:Y:S01]  /*72a0*/  @P1 IMAD.WIDE R42, R17, 0x4, R42 ;  /* 0x00000004112a1825 */ /* 0x001fe200078e022a */
[----:B------:R-:W0:Y:S03]  /*72b0*/  LDC.64 R14, c[0x0][0x398] ;  /* 0x0000e600ff0e7b82 */ /* 0x000e260000000a00 */
[----:B------:R-:W-:Y:S01]  /*72c0*/  IMAD R45, R0, R45, 0x8 ;  /* 0x00000008002d7424 */ /* 0x000fe200078e022d */
[----:B------:R3:W-:Y:S01]  /*72d0*/  @P1 STG.E desc[UR12][R42.64], R7 ;  /* 0x000000072a001986 */ /* 0x0007e2000c10190c */
[----:B------:R-:W-:-:S03]  /*72e0*/  ISETP.NE.AND P1, PT, R32, R34, PT ;  /* 0x000000222000720c */ /* 0x000fc60003f25270 */
[----:B------:R-:W5:Y:S01]  /*72f0*/  LDC.64 R16, c[0x0][0x398] ;  /* 0x0000e600ff107b82 */ /* 0x000f620000000a00 */
[----:B------:R0:W-:Y:S01]  /*7300*/  @P2 STG.E desc[UR12][R50.64], R24 ;  /* 0x0000001832002986 */ /* 0x0001e2000c10190c */
[-C--:B------:R-:W-:Y:S01]  /*7310*/  ISETP.NE.AND P1, PT, R55, R38.reuse, !P1 ;  /* 0x000000263700720c */ /* 0x080fe20004f25270 */
[----:B-1----:R-:W-:Y:S02]  /*7320*/  @P3 IMAD.WIDE R36, R13, 0x4, R36 ;  /* 0x000000040d243825 */ /* 0x002fe400078e0224 */
[----:B------:R1:W-:Y:S01]  /*7330*/  @P2 STG.E desc[UR12][R52.64], R25 ;  /* 0x0000001934002986 */ /* 0x0003e2000c10190c */
[----:B------:R-:W-:Y:S02]  /*7340*/  ISETP.NE.AND P2, PT, R34, R3, PT ;  /* 0x000000032200720c */ /* 0x000fe40003f45270 */
[----:B--2---:R-:W2:Y:S01]  /*7350*/  LDC.64 R4, c[0x0][0x390] ;  /* 0x0000e400ff047b82 */ /* 0x004ea20000000a00 */
[----:B----4-:R-:W-:Y:S01]  /*7360*/  @!P0 IMAD.WIDE R20, R11, 0x4, R20 ;  /* 0x000000040b148825 */ /* 0x010fe200078e0214 */
[----:B------:R-:W-:Y:S01]  /*7370*/  ISETP.NE.AND P2, PT, R45, R38, !P2 ;  /* 0x000000262d00720c */ /* 0x000fe20005745270 */
[----:B------:R1:W-:Y:S05]  /*7380*/  @P3 STG.E desc[UR12][R36.64], R26 ;  /* 0x0000001a24003986 */ /* 0x0003ea000c10190c */
[----:B------:R-:W4:Y:S01]  /*7390*/  LDC.64 R48, c[0x0][0x398] ;  /* 0x0000e600ff307b82 */ /* 0x000f220000000a00 */
[----:B0-----:R-:W-:-:S05]  /*73a0*/  @P3 IMAD.WIDE R14, R13, 0x4, R14 ;  /* 0x000000040d0e3825 */ /* 0x001fca00078e020e */
[----:B------:R1:W-:Y:S02]  /*73b0*/  @P3 STG.E desc[UR12][R14.64], R27 ;  /* 0x0000001b0e003986 */ /* 0x0003e4000c10190c */
[----:B------:R-:W0:Y:S01]  /*73c0*/  LDC.64 R46, c[0x0][0x390] ;  /* 0x0000e400ff2e7b82 */ /* 0x000e220000000a00 */
[----:B-----5:R-:W-:Y:S01]  /*73d0*/  @!P0 IMAD.WIDE R16, R11, 0x4, R16 ;  /* 0x000000040b108825 */ /* 0x020fe200078e0210 */
[----:B------:R1:W-:Y:S04]  /*73e0*/  @!P0 STG.E desc[UR12][R20.64], R28 ;  /* 0x0000001c14008986 */ /* 0x0003e8000c10190c */
[----:B------:R1:W-:Y:S02]  /*73f0*/  @!P0 STG.E desc[UR12][R16.64], R29 ;  /* 0x0000001d10008986 */ /* 0x0003e4000c10190c */
[----:B---3--:R-:W3:Y:S01]  /*7400*/  LDC.64 R42, c[0x0][0x398] ;  /* 0x0000e600ff2a7b82 */ /* 0x008ee20000000a00 */
[----:B--2---:R-:W-:-:S05]  /*7410*/  @P4 IMAD.WIDE R4, R9, 0x4, R4 ;  /* 0x0000000409044825 */ /* 0x004fca00078e0204 */
[----:B------:R1:W-:Y:S02]  /*7420*/  @P4 STG.E desc[UR12][R4.64], R30 ;  /* 0x0000001e04004986 */ /* 0x0003e4000c10190c */
[----:B------:R-:W2:Y:S01]  /*7430*/  LDC.64 R6, c[0x0][0x390] ;  /* 0x0000e400ff067b82 */ /* 0x000ea20000000a00 */
[----:B----4-:R-:W-:-:S05]  /*7440*/  @P4 IMAD.WIDE R48, R9, 0x4, R48 ;  /* 0x0000000409304825 */ /* 0x010fca00078e0230 */
[----:B------:R1:W-:Y:S02]  /*7450*/  @P4 STG.E desc[UR12][R48.64], R31 ;  /* 0x0000001f30004986 */ /* 0x0003e4000c10190c */
[----:B------:R-:W4:Y:S01]  /*7460*/  LDC.64 R40, c[0x0][0x398] ;  /* 0x0000e600ff287b82 */ /* 0x000f220000000a00 */
[----:B0-----:R-:W-:-:S05]  /*7470*/  @!P1 IMAD.WIDE R46, R44, 0x4, R46 ;  /* 0x000000042c2e9825 */ /* 0x001fca00078e022e */
[----:B------:R1:W-:Y:S01]  /*7480*/  @!P1 STG.E desc[UR12][R46.64], R32 ;  /* 0x000000202e009986 */ /* 0x0003e2000c10190c */
[----:B---3--:R-:W-:-:S05]  /*7490*/  @!P1 IMAD.WIDE R42, R44, 0x4, R42 ;  /* 0x000000042c2a9825 */ /* 0x008fca00078e022a */
[----:B------:R1:W-:Y:S01]  /*74a0*/  @!P1 STG.E desc[UR12][R42.64], R33 ;  /* 0x000000212a009986 */ /* 0x0003e2000c10190c */
[----:B--2---:R-:W-:-:S05]  /*74b0*/  @!P2 IMAD.WIDE R6, R39, 0x4, R6 ;  /* 0x000000042706a825 */ /* 0x004fca00078e0206 */
[----:B------:R1:W-:Y:S01]  /*74c0*/  @!P2 STG.E desc[UR12][R6.64], R34 ;  /* 0x000000220600a986 */ /* 0x0003e2000c10190c */
[----:B----4-:R-:W-:-:S05]  /*74d0*/  @!P2 IMAD.WIDE R40, R39, 0x4, R40 ;  /* 0x000000042728a825 */ /* 0x010fca00078e0228 */
[----:B------:R1:W-:Y:S02]  /*74e0*/  @!P2 STG.E desc[UR12][R40.64], R35 ;  /* 0x000000232800a986 */ /* 0x0003e4000c10190c */
.L_x_1882:
[----:B------:R-:W-:Y:S05]  /*74f0*/  BSYNC.RECONVERGENT B0 ;  /* 0x0000000000007941 */ /* 0x000fea0003800200 */
.L_x_1880:
[----:B------:R-:W-:-:S13]  /*7500*/  ISETP.NE.AND P0, PT, R0, 0xff, PT ;  /* 0x000000ff0000780c */ /* 0x000fda0003f05270 */
[----:B------:R-:W-:Y:S05]  /*7510*/  @P0 EXIT ;  /* 0x000000000000094d */ /* 0x000fea0003800000 */
[----:B01--4-:R-:W0:Y:S01]  /*7520*/  LDC.64 R4, c[0x0][0x390] ;  /* 0x0000e400ff047b82 */ /* 0x013e220000000a00 */
[----:B------:R-:W-:-:S07]  /*7530*/  ISETP.NE.AND P0, PT, R38, 0x900, PT ;  /* 0x000009002600780c */ /* 0x000fce0003f05270 */
[----:B------:R-:W1:Y:S08]  /*7540*/  LDC.64 R6, c[0x0][0x398] ;  /* 0x0000e600ff067b82 */ /* 0x000e700000000a00 */
[----:B------:R-:W2:Y:S01]  /*7550*/  LDC.64 R8, c[0x0][0x3a0] ;  /* 0x0000e800ff087b82 */ /* 0x000ea20000000a00 */
[----:B0-----:R-:W-:-:S05]  /*7560*/  @!P0 IMAD.WIDE R4, R19, 0x4, R4 ;  /* 0x0000000413048825 */ /* 0x001fca00078e0204 */
[----:B------:R-:W-:Y:S01]  /*7570*/  @!P0 STG.E desc[UR12][R4.64], R3 ;  /* 0x0000000304008986 */ /* 0x000fe2000c10190c */
[----:B-1----:R-:W-:-:S04]  /*7580*/  @!P0 IMAD.WIDE R6, R19, 0x4, R6 ;  /* 0x0000000413068825 */ /* 0x002fc800078e0206 */
[----:B------:R-:W-:Y:S01]  /*7590*/  @!P0 VIADD R19, R19, 0x1 ;  /* 0x0000000113138836 */ /* 0x000fe20000000000 */
[----:B------:R-:W-:Y:S04]  /*75a0*/  @!P0 STG.E desc[UR12][R6.64], R23 ;  /* 0x0000001706008986 */ /* 0x000fe8000c10190c */
[----:B--2---:R-:W-:Y:S01]  /*75b0*/  STG.E desc[UR12][R8.64], R19 ;  /* 0x0000001308007986 */ /* 0x004fe2000c10190c */
[----:B------:R-:W-:Y:S05]  /*75c0*/  EXIT ;  /* 0x000000000000794d */ /* 0x000fea0003800000 */
.L_x_1879:
[----:B------:R-:W0:Y:S08]  /*75d0*/  LDC.64 R12, c[0x0][0x388] ;  /* 0x0000e200ff0c7b82 */ /* 0x000e300000000a00 */
[----:B------:R-:W1:Y:S01]  /*75e0*/  LDC.64 R18, c[0x0][0x380] ;  /* 0x0000e000ff127b82 */ /* 0x000e620000000a00 */
[----:B0-----:R-:W-:-:S05]  /*75f0*/  IMAD.WIDE.U32 R10, R6, 0x4, R12 ;  /* 0x00000004060a7825 */ /* 0x001fca00078e000c */
[----:B------:R-:W2:Y:S01]  /*7600*/  LDG.E.CONSTANT R5, desc[UR12][R10.64] ;  /* 0x0000000c0a057981 */ /* 0x000ea2000c1e9900 */
[----:B-1----:R-:W-:-:S05]  /*7610*/  IMAD.WIDE.U32 R2, R6, 0x4, R18 ;  /* 0x0000000406027825 */ /* 0x002fca00078e0012 */
[----:B------:R-:W3:Y:S01]  /*7620*/  LDG.E.CONSTANT R4, desc[UR12][R2.64] ;  /* 0x0000000c02047981 */ /* 0x000ee2000c1e9900 */
[----:B------:R-:W0:Y:S02]  /*7630*/  S2R R36, SR_TID.X ;  /* 0x0000000000247919 */ /* 0x000e240000002100 */
[C---:B0-----:R-:W-:Y:S02]  /*7640*/  LOP3.LUT R7, R36.reuse, 0x1f, RZ, 0xc0, !PT ;  /* 0x0000001f24077812 */ /* 0x041fe400078ec0ff */
[----:B------:R-:W-:-:S05]  /*7650*/  LOP3.LUT R8, R36, 0x3e0, RZ, 0xc0, !PT ;  /* 0x000003e024087812 */ /* 0x000fca00078ec0ff */
[----:B------:R-:W-:-:S05]  /*7660*/  IMAD R17, R8, 0x9, R7 ;  /* 0x0000000908117824 */ /* 0x000fca00078e0207 */
[C---:B------:R-:W-:Y:S02]  /*7670*/  ISETP.GE.U32.AND P6, PT, R17.reuse, R38, PT ;  /* 0x000000261100720c */ /* 0x040fe40003fc6070 */
[----:B------:R-:W-:-:S04]  /*7680*/  IADD3 R7, PT, PT, R17, 0x20, RZ ;  /* 0x0000002011077810 */ /* 0x000fc80007ffe0ff */
[----:B------:R-:W-:Y:S01]  /*7690*/  ISETP.GE.U32.AND P0, PT, R7, R38, PT ;  /* 0x000000260700720c */ /* 0x000fe20003f06070 */
[C---:B------:R-:W-:Y:S02]  /*76a0*/  VIADD R9, R17.reuse, 0x40 ;  /* 0x0000004011097836 */ /* 0x040fe40000000000 */
[----:B------:R-:W-:-:S04]  /*76b0*/  VIADD R15, R17, 0x60 ;  /* 0x00000060110f7836 */ /* 0x000fc80000000000 */
[----:B------:R-:W-:-:S04]  /*76c0*/  @!P6 IMAD.IADD R7, R6, 0x1, R17 ;  /* 0x000000010607e824 */ /* 0x000fc800078e0211 */
[----:B------:R-:W-:Y:S01]  /*76d0*/  @!P6 IMAD.WIDE.U32 R18, R7, 0x4, R18 ;  /* 0x000000040712e825 */ /* 0x000fe200078e0012 */
[----:B------:R-:W-:-:S03]  /*76e0*/  ISETP.GE.U32.AND P1, PT, R9, R38, PT ;  /* 0x000000260900720c */ /* 0x000fc60003f26070 */
[----:B------:R-:W-:Y:S01]  /*76f0*/  IMAD.SHL.U32 R7, R17, 0x4, RZ ;  /* 0x0000000411077824 */ /* 0x000fe200078e00ff */
[-C--:B------:R-:W-:Y:S01]  /*7700*/  ISETP.GE.U32.AND P2, PT, R15, R38.reuse, PT ;  /* 0x000000260f00720c */ /* 0x080fe20003f46070 */
[C---:B------:R-:W-:Y:S02]  /*7710*/  VIADD R9, R17.reuse, 0xa0 ;  /* 0x000000a011097836 */ /* 0x040fe40000000000 */
[----:B------:R-:W-:Y:S01]  /*7720*/  @!P6 IMAD.IADD R15, R6, 0x1, R17 ;  /* 0x00000001060fe824 */ /* 0x000fe200078e0211 */
[----:B------:R-:W-:Y:S01]  /*7730*/  IADD3 R8, P5, PT, R2, R7, RZ ;  /* 0x0000000702087210 */ /* 0x000fe20007fbe0ff */
[----:B------:R-:W-:Y:S01]  /*7740*/  VIADD R21, R17, 0x80 ;  /* 0x0000008011157836 */ /* 0x000fe20000000000 */
[----:B------:R-:W-:Y:S01]  /*7750*/  ISETP.GE.U32.AND P4, PT, R9, R38, PT ;  /* 0x000000260900720c */ /* 0x000fe20003f86070 */
[----:B------:R-:W-:-:S04]  /*7760*/  @!P6 IMAD.WIDE.U32 R12, R15, 0x4, R12 ;  /* 0x000000040f0ce825 */ /* 0x000fc800078e000c */
[----:B------:R-:W-:Y:S01]  /*7770*/  IMAD.X R9, RZ, RZ, R3, P5 ;  /* 0x000000ffff097224 */ /* 0x000fe200028e0603 */
[----:B------:R-:W-:Y:S01]  /*7780*/  IADD3 R6, P5, PT, R7, R10, RZ ;  /* 0x0000000a07067210 */ /* 0x000fe20007fbe0ff */
[----:B------:R-:W-:Y:S01]  /*7790*/  VIADD R23, R17, 0xe0 ;  /* 0x000000e011177836 */ /* 0x000fe20000000000 */
[-C--:B------:R-:W-:Y:S01]  /*77a0*/  ISETP.GE.U32.AND P3, PT, R21, R38.reuse, PT ;  /* 0x000000261500720c */ /* 0x080fe20003f66070 */
[C---:B------:R-:W-:Y:S02]  /*77b0*/  VIADD R21, R17.reuse, 0xc0 ;  /* 0x000000c011157836 */ /* 0x040fe40000000000 */
[----:B------:R-:W-:Y:S02]  /*77c0*/  IMAD.X R7, RZ, RZ, R11, P5 ;  /* 0x000000ffff077224 */ /* 0x000fe400028e060b */
[----:B------:R-:W-:Y:S01]  /*77d0*/  VIADD R17, R17, 0x100 ;  /* 0x0000010011117836 */ /* 0x000fe20000000000 */
[----:B------:R-:W-:Y:S01]  /*77e0*/  ISETP.GE.U32.AND P5, PT, R23, R38, PT ;  /* 0x000000261700720c */ /* 0x000fe20003fa6070 */
[----:B------:R-:W-:-:S02]  /*77f0*/  IMAD.MOV.U32 R34, RZ, RZ, RZ ;  /* 0x000000ffff227224 */ /* 0x000fc400078e00ff */
[----:B--2---:R-:W-:Y:S02]  /*7800*/  IMAD.MOV.U32 R15, RZ, RZ, R5 ;  /* 0x000000ffff0f7224 */ /* 0x004fe400078e0005 */
[----:B------:R-:W2:Y:S01]  /*7810*/  @!P6 LDG.E.CONSTANT R5, desc[UR12][R12.64] ;  /* 0x0000000c0c05e981 */ /* 0x000ea2000c1e9900 */
[----:B---3--:R-:W-:-:S03]  /*7820*/  IMAD.MOV.U32 R16, RZ, RZ, R4 ;  /* 0x000000ffff107224 */ /* 0x008fc600078e0004 */
[----:B------:R0:W3:Y:S01]  /*7830*/  @!P6 LDG.E.CONSTANT R4, desc[UR12][R18.64] ;  /* 0x0000000c1204e981 */ /* 0x0000e2000c1e9900 */
[----:B------:R-:W-:Y:S01]  /*7840*/  IMAD.MOV.U32 R10, RZ, RZ, R16 ;  /* 0x000000ffff0a7224 */ /* 0x000fe200078e0010 */
[----:B------:R-:W-:-:S05]  /*7850*/  ISETP.GE.U32.AND P6, PT, R21, R38, PT ;  /* 0x000000261500720c */ /* 0x000fca0003fc6070 */
[----:B------:R-:W4:Y:S01]  /*7860*/  @!P0 LDG.E.CONSTANT R10, desc[UR12][R8.64+0x80] ;  /* 0x0000800c080a8981 */ /* 0x000f22000c1e9900 */
[----:B0-----:R-:W-:-:S06]  /*7870*/  MOV R19, R15 ;  /* 0x0000000f00137202 */ /* 0x001fcc0000000f00 */
[----:B------:R-:W5:Y:S01]  /*7880*/  @!P0 LDG.E.CONSTANT R19, desc[UR12][R6.64+0x80] ;  /* 0x0000800c06138981 */ /* 0x000f62000c1e9900 */
[----:B------:R-:W-:Y:S01]  /*7890*/  ISETP.GE.U32.AND P0, PT, R17, R38, PT ;  /* 0x000000261100720c */ /* 0x000fe20003f06070 */
[--C-:B------:R-:W-:Y:S02]  /*78a0*/  IMAD.MOV.U32 R11, RZ, RZ, R16.reuse ;  /* 0x000000ffff0b7224 */ /* 0x100fe400078e0010 */
[--C-:B------:R-:W-:Y:S02]  /*78b0*/  IMAD.MOV.U32 R12, RZ, RZ, R16.reuse ;  /* 0x000000ffff0c7224 */ /* 0x100fe400078e0010 */
[--C-:B------:R-:W-:Y:S02]  /*78c0*/  IMAD.MOV.U32 R13, RZ, RZ, R16.reuse ;  /* 0x000000ffff0d7224 */ /* 0x100fe400078e0010 */
[--C-:B------:R-:W-:Y:S01]  /*78d0*/  IMAD.MOV.U32 R14, RZ, RZ, R16.reuse ;  /* 0x000000ffff0e7224 */ /* 0x100fe200078e0010 */
[----:B------:R-:W2:Y:S01]  /*78e0*/  @!P1 LDG.E.CONSTANT R11, desc[UR12][R8.64+0x100] ;  /* 0x0001000c080b9981 */ /* 0x000ea2000c1e9900 */
[----:B------:R-:W-:-:S02]  /*78f0*/  IMAD.MOV.U32 R17, RZ, RZ, R16 ;  /* 0x000000ffff117224 */ /* 0x000fc400078e0010 */
[----:B------:R-:W-:Y:S01]  /*7900*/  IMAD.MOV.U32 R18, RZ, RZ, R16 ;  /* 0x000000ffff127224 */ /* 0x000fe200078e0010 */
[----:B------:R-:W5:Y:S04]  /*7910*/  @!P2 LDG.E.CONSTANT R12, desc[UR12][R8.64+0x180] ;  /* 0x0001800c080ca981 */ /* 0x000f68000c1e9900 */
[----:B------:R-:W5:Y:S04]  /*7920*/  @!P3 LDG.E.CONSTANT R13, desc[UR12][R8.64+0x200] ;  /* 0x0002000c080db981 */ /* 0x000f68000c1e9900 */
[----:B------:R-:W5:Y:S04]  /*7930*/  @!P4 LDG.E.CONSTANT R14, desc[UR12][R8.64+0x280] ;  /* 0x0002800c080ec981 */ /* 0x000f68000c1e9900 */
[----:B------:R-:W5:Y:S04]  /*7940*/  @!P6 LDG.E.CONSTANT R17, desc[UR12][R8.64+0x300] ;  /* 0x0003000c0811e981 */ /* 0x000f68000c1e9900 */
[----:B------:R-:W5:Y:S04]  /*7950*/  @!P5 LDG.E.CONSTANT R18, desc[UR12][R8.64+0x380] ;  /* 0x0003800c0812d981 */ /* 0x000f68000c1e9900 */
[----:B------:R-:W5:Y:S01]  /*7960*/  @!P0 LDG.E.CONSTANT R16, desc[UR12][R8.64+0x400] ;  /* 0x0004000c08108981 */ /* 0x000f62000c1e9900 */
        /* <DEDUP_REMOVED lines=13> */
[----:B------:R-:W-:-:S13]  /*7a40*/  ISETP.NE.AND P6, PT, R36, RZ, PT ;  /* 0x000000ff2400720c */ /* 0x000fda0003fc5270 */
[----:B------:R1:W5:Y:S01]  /*7a50*/  @!P6 LDG.E.CONSTANT R34, desc[UR12][R2.64+-0x4] ;  /* 0xfffffc0c0222e981 */ /* 0x000362000c1e9900 */
[----:B------:R-:W1:Y:S01]  /*7a60*/  S2R R39, SR_LANEID ;  /* 0x0000000000277919 */ /* 0x000e620000000000 */
[----:B------:R-:W1:Y:S01]  /*7a70*/  S2UR UR5, SR_CgaCtaId ;  /* 0x00000000000579c3 */ /* 0x000e620000008800 */
[----:B------:R-:W-:Y:S01]  /*7a80*/  SHF.R.U32.HI R42, RZ, 0x5, R36 ;  /* 0x00000005ff2a7819 */ /* 0x000fe20000011624 */
[----:B------:R-:W-:Y:S01]  /*7a90*/  UMOV UR4, 0x400 ;  /* 0x0000040000047882 */ /* 0x000fe20000000000 */
[----:B0-----:R-:W-:Y:S01]  /*7aa0*/  P2R R6, PR, RZ, 0x40 ;  /* 0x00000040ff067803 */ /* 0x001fe20000000000 */
[----:B-1----:R-:W-:Y:S02]  /*7ab0*/  ULEA UR4, UR5, UR4, 0x18 ;  /* 0x0000000405047291 */ /* 0x002fe4000f8ec0ff */
[----:B------:R-:W-:-:S05]  /*7ac0*/  IMAD R8, R42, 0x120, R39 ;  /* 0x000001202a087824 */ /* 0x000fca00078e0227 */
[----:B------:R-:W-:-:S04]  /*7ad0*/  LEA R26, R8, UR4, 0x2 ;  /* 0x00000004081a7c11 */ /* 0x000fc8000f8e10ff */
[----:B------:R-:W-:Y:S02]  /*7ae0*/  LEA R27, R39, R26, 0x5 ;  /* 0x0000001a271b7211 */ /* 0x000fe400078e28ff */
[----:B------:R-:W-:Y:S01]  /*7af0*/  ISETP.NE.AND P0, PT, R36, RZ, PT ;  /* 0x000000ff2400720c */ /* 0x000fe20003f05270 */
[----:B---3--:R-:W-:Y:S04]  /*7b00*/  STS [R26], R4 ;  /* 0x000000041a007388 */ /* 0x008fe80000000800 */
[----:B----4-:R-:W-:Y:S04]  /*7b10*/  STS [R26+0x80], R10 ;  /* 0x0000800a1a007388 */ /* 0x010fe80000000800 */
[----:B--2---:R-:W-:Y:S04]  /*7b20*/  STS [R26+0x100], R11 ;  /* 0x0001000b1a007388 */ /* 0x004fe80000000800 */
[----:B-----5:R-:W-:Y:S04]  /*7b30*/  STS [R26+0x180], R12 ;  /* 0x0001800c1a007388 */ /* 0x020fe80000000800 */
[----:B------:R-:W-:Y:S04]  /*7b40*/  STS [R26+0x200], R13 ;  /* 0x0002000d1a007388 */ /* 0x000fe80000000800 */
[----:B------:R-:W-:Y:S04]  /*7b50*/  STS [R26+0x280], R14 ;  /* 0x0002800e1a007388 */ /* 0x000fe80000000800 */
[----:B------:R-:W-:Y:S04]  /*7b60*/  STS [R26+0x300], R17 ;  /* 0x000300111a007388 */ /* 0x000fe80000000800 */
[----:B------:R0:W-:Y:S04]  /*7b70*/  STS [R26+0x380], R18 ;  /* 0x000380121a007388 */ /* 0x0001e80000000800 */
        /* <DEDUP_REMOVED lines=14> */
[----:B------:R0:W-:Y:S04]  /*7c60*/  STS [R26+0x80], R19 ;  /* 0x000080131a007388 */ /* 0x0001e80000000800 */
        /* <DEDUP_REMOVED lines=21> */
[----:B------:R-:W-:Y:S01]  /*7dc0*/  IMAD R17, R36, 0x9, RZ ;  /* 0x0000000924117824 */ /* 0x000fe200078e02ff */
[----:B--2---:R-:W-:-:S03]  /*7dd0*/  ISETP.NE.AND P1, PT, R2, R4, PT ;  /* 0x000000040200720c */ /* 0x004fc60003f25270 */
[----:B0-----:R-:W-:Y:S02]  /*7de0*/  VIADD R19, R17, 0x1 ;  /* 0x0000000111137836 */ /* 0x001fe40000000000 */
[----:B---3--:R-:W-:-:S03]  /*7df0*/  FADD R16, R3, R5 ;  /* 0x0000000503107221 */ /* 0x008fc60000000000 */
[----:B------:R-:W-:Y:S01]  /*7e00*/  ISETP.EQ.OR P1, PT, R19, R38, P1 ;  /* 0x000000261300720c */ /* 0x000fe20000f22670 */
[----:B------:R-:W-:Y:S01]  /*7e10*/  VIADD R19, R17, 0x2 ;  /* 0x0000000211137836 */ /* 0x000fe20000000000 */
[----:B------:R-:W-:Y:S02]  /*7e20*/  ISETP.NE.AND P2, PT, R4, R6, PT ;  /* 0x000000060400720c */ /* 0x000fe40003f45270 */
[----:B------:R-:W-:-:S05]  /*7e30*/  FSEL R16, R5, R16, P1 ;  /* 0x0000001005107208 */ /* 0x000fca0000800000 */
[----:B----4-:R-:W-:Y:S01]  /*7e40*/  FADD R16, R7, R16 ;  /* 0x0000001007107221 */ /* 0x010fe20000000000 */
[----:B------:R-:W-:Y:S01]  /*7e50*/  IMAD.MOV.U32 R20, RZ, RZ, 0x2 ;  /* 0x00000002ff147424 */ /* 0x000fe200078e00ff */
[----:B-1----:R-:W-:-:S04]  /*7e60*/  ISETP.NE.AND P0, PT, R34, R2, PT ;  /* 0x000000022200720c */ /* 0x002fc80003f05270 */
[-C--:B------:R-:W-:Y:S02]  /*7e70*/  ISETP.EQ.OR P3, PT, R17, R38.reuse, P0 ;  /* 0x000000261100720c */ /* 0x080fe40000762670 */
[----:B------:R-:W-:Y:S01]  /*7e80*/  ISETP.EQ.OR P0, PT, R19, R38, P2 ;  /* 0x000000261300720c */ /* 0x000fe20001702670 */
[----:B------:R-:W-:Y:S01]  /*7e90*/  VIADD R19, R17, 0x3 ;  /* 0x0000000311137836 */ /* 0x000fe20000000000 */
[----:B------:R-:W-:Y:S02]  /*7ea0*/  ISETP.NE.AND P2, PT, R6, R8, PT ;  /* 0x000000080600720c */ /* 0x000fe40003f45270 */
[----:B------:R-:W-:Y:S02]  /*7eb0*/  FSEL R16, R7, R16, P0 ;  /* 0x0000001007107208 */ /* 0x000fe40000000000 */
[----:B------:R-:W-:-:S03]  /*7ec0*/  SEL R18, RZ, 0x1, !P3 ;  /* 0x00000001ff127807 */ /* 0x000fc60005800000 */
[----:B------:R-:W-:Y:S02]  /*7ed0*/  FADD R16, R9, R16 ;  /* 0x0000001009107221 */ /* 0x000fe40000000000 */
[----:B------:R-:W-:Y:S01]  /*7ee0*/  @!P3 IMAD.MOV R20, RZ, RZ, 0x1 ;  /* 0x00000001ff14b424 */ /* 0x000fe200078e02ff */
[----:B------:R-:W-:Y:S01]  /*7ef0*/  ISETP.EQ.OR P3, PT, R19, R38, P2 ;  /* 0x000000261300720c */ /* 0x000fe20001762670 */
[----:B------:R-:W-:Y:S01]  /*7f00*/  @!P1 IMAD.MOV R20, RZ, RZ, R18 ;  /* 0x000000ffff149224 */ /* 0x000fe200078e0212 */
[----:B------:R-:W-:Y:S01]  /*7f10*/  ISETP.NE.AND P1, PT, R8, R10, PT ;  /* 0x0000000a0800720c */ /* 0x000fe20003f25270 */
[----:B------:R-:W-:Y:S01]  /*7f20*/  VIADD R19, R17, 0x4 ;  /* 0x0000000411137836 */ /* 0x000fe20000000000 */
[----:B------:R-:W-:-:S04]  /*7f30*/  FSEL R16, R9, R16, P3 ;  /* 0x0000001009107208 */ /* 0x000fc80001800000 */
[----:B------:R-:W-:Y:S01]  /*7f40*/  ISETP.EQ.OR P1, PT, R19, R38, P1 ;  /* 0x000000261300720c */ /* 0x000fe20000f22670 */
[----:B------:R-:W-:Y:S01]  /*7f50*/  FADD R16, R11, R16 ;  /* 0x000000100b107221 */ /* 0x000fe20000000000 */
[----:B------:R-:W-:Y:S01]  /*7f60*/  VIADD R18, R20, 0x1 ;  /* 0x0000000114127836 */ /* 0x000fe20000000000 */
[----:B------:R-:W-:Y:S01]  /*7f70*/  ISETP.NE.AND P2, PT, R10, R12, PT ;  /* 0x0000000c0a00720c */ /* 0x000fe20003f45270 */
[----:B------:R-:W-:Y:S02]  /*7f80*/  VIADD R19, R17, 0x5 ;  /* 0x0000000511137836 */ /* 0x000fe40000000000 */
[----:B------:R-:W-:Y:S01]  /*7f90*/  FSEL R16, R11, R16, P1 ;  /* 0x000000100b107208 */ /* 0x000fe20000800000 */
[----:B------:R-:W-:Y:S02]  /*7fa0*/  @!P0 IMAD.MOV R18, RZ, RZ, R20 ;  /* 0x000000ffff128224 */ /* 0x000fe400078e0214 */
[----:B------:R-:W-:Y:S02]  /*7fb0*/  ISETP.EQ.OR P2, PT, R19, R38, P2 ;  /* 0x000000261300720c */ /* 0x000fe40001742670 */
[----:B------:R-:W-:Y:S01]  /*7fc0*/  FADD R16, R13, R16 ;  /* 0x000000100d107221 */ /* 0x000fe20000000000 */
[----:B------:R-:W-:-:S02]  /*7fd0*/  VIADD R20, R18, 0x1 ;  /* 0x0000000112147836 */ /* 0x000fc40000000000 */
[----:B------:R-:W-:Y:S01]  /*7fe0*/  @!P3 IMAD.MOV R20, RZ, RZ, R18 ;  /* 0x000000ffff14b224 */ /* 0x000fe200078e0212 */
[----:B------:R-:W-:Y:S01]  /*7ff0*/  ISETP.NE.AND P3, PT, R12, R14, PT ;  /* 0x0000000e0c00720c */ /* 0x000fe20003f65270 */
[----:B------:R-:W-:Y:S01]  /*8000*/  VIADD R19, R17, 0x6 ;  /* 0x0000000611137836 */ /* 0x000fe20000000000 */
[----:B------:R-:W-:Y:S01]  /*8010*/  FSEL R16, R13, R16, P2 ;  /* 0x000000100d107208 */ /* 0x000fe20001000000 */
[----:B------:R-:W-:Y:S01]  /*8020*/  VIADD R18, R20, 0x1 ;  /* 0x0000000114127836 */ /* 0x000fe20000000000 */
[----:B------:R-:W-:Y:S02]  /*8030*/  ISETP.NE.AND P0, PT, R14, R32, PT ;  /* 0x000000200e00720c */ /* 0x000fe40003f05270 */
[----:B------:R-:W-:Y:S01]  /*8040*/  ISETP.EQ.OR P3, PT, R19, R38, P3 ;  /* 0x000000261300720c */ /* 0x000fe20001f62670 */
[----:B------:R-:W-:Y:S01]  /*8050*/  VIADD R19, R17, 0x7 ;  /* 0x0000000711137836 */ /* 0x000fe20000000000 */
[----:B------:R-:W-:Y:S01]  /*8060*/  @!P1 IADD3 R18, PT, PT, R20, RZ, RZ ;  /* 0x000000ff14129210 */ /* 0x000fe20007ffe0ff */
[----:B------:R-:W-:Y:S01]  /*8070*/  FADD R16, R15, R16 ;  /* 0x000000100f107221 */ /* 0x000fe20000000000 */
[----:B------:R-:W-:Y:S01]  /*8080*/  VIADD R17, R17, 0x8 ;  /* 0x0000000811117836 */ /* 0x000fe20000000000 */
[----:B------:R-:W-:-:S02]  /*8090*/  ISETP.NE.AND P4, PT, R32, R37, PT ;  /* 0x000000252000720c */ /* 0x000fc40003f85270 */
[----:B------:R-:W-:Y:S01]  /*80a0*/  ISETP.EQ.OR P0, PT, R19, R38, P0 ;  /* 0x000000261300720c */ /* 0x000fe20000702670 */
[----:B------:R-:W-:Y:S01]  /*80b0*/  VIADD R20, R18, 0x1 ;  /* 0x0000000112147836 */ /* 0x000fe20000000000 */
[----:B------:R-:W-:Y:S01]  /*80c0*/  FSEL R16, R15, R16, P3 ;  /* 0x000000100f107208 */ /* 0x000fe20001800000 */
[----:B------:R-:W-:Y:S01]  /*80d0*/  @!P2 IMAD.MOV R20, RZ, RZ, R18 ;  /* 0x000000ffff14a224 */ /* 0x000fe200078e0212 */
[----:B------:R-:W-:-:S03]  /*80e0*/  ISETP.EQ.OR P4, PT, R17, R38, P4 ;  /* 0x000000261100720c */ /* 0x000fc60002782670 */
[----:B------:R-:W-:Y:S02]  /*80f0*/  VIADD R18, R20, 0x1 ;  /* 0x0000000114127836 */ /* 0x000fe40000000000 */
[----:B------:R-:W-:Y:S01]  /*8100*/  FADD R16, R33, R16 ;  /* 0x0000001021107221 */ /* 0x000fe20000000000 */
[----:B------:R-:W-:-:S04]  /*8110*/  @!P3 IMAD.MOV R18, RZ, RZ, R20 ;  /* 0x000000ffff12b224 */ /* 0x000fc800078e0214 */
[----:B------:R-:W-:Y:S01]  /*8120*/  FSEL R17, R33, R16, P0 ;  /* 0x0000001021117208 */ /* 0x000fe20000000000 */
[----:B------:R-:W-:Y:S02]  /*8130*/  VIADD R20, R18, 0x1 ;  /* 0x0000000112147836 */ /* 0x000fe40000000000 */
[----:B------:R-:W-:Y:S02]  /*8140*/  @!P0 IMAD.MOV R20, RZ, RZ, R18 ;  /* 0x000000ffff148224 */ /* 0x000fe400078e0212 */
[----:B------:R-:W-:Y:S02]  /*8150*/  @!P4 FADD R44, R44, R17 ;  /* 0x000000112c2cc221 */ /* 0x000fe40000000000 */
[----:B------:R-:W-:Y:S02]  /*8160*/  VIADD R16, R20, 0x1 ;  /* 0x0000000114107836 */ /* 0x000fe40000000000 */
[----:B------:R-:W-:Y:S01]  /*8170*/  @!P4 IMAD.MOV R16, RZ, RZ, R20 ;  /* 0x000000ffff10c224 */ /* 0x000fe200078e0214 */
[----:B------:R-:W0:Y:S04]  /*8180*/  SHFL.UP PT, R19, R44, 0x1, RZ ;  /* 0x042000002c137989 */ /* 0x000e2800000e00ff */
[----:B------:R-:W1:Y:S01]  /*8190*/  SHFL.UP PT, R17, R16, 0x1, RZ ;  /* 0x0420000010117989 */ /* 0x000e6200000e00ff */
[----:B------:R-:W-:-:S02]  /*81a0*/  ISETP.GE.AND P4, PT, R39, 0x1, PT ;  /* 0x000000012700780c */ /* 0x000fc40003f86270 */
[----:B------:R-:W-:Y:S01]  /*81b0*/  ISETP.NE.AND P0, PT, R16, RZ, PT ;  /* 0x000000ff1000720c */ /* 0x000fe20003f05270 */
[----:B0-----:R-:W-:Y:S01]  /*81c0*/  FADD R19, R44, R19 ;  /* 0x000000132c137221 */ /* 0x001fe20000000000 */
[----:B-1----:R-:W-:-:S09]  /*81d0*/  SEL R17, R17, RZ, P4 ;  /* 0x000000ff11117207 */ /* 0x002fd20002000000 */
[----:B------:R-:W-:Y:S01]  /*81e0*/  @P4 FSEL R44, R19, R44, !P0 ;  /* 0x0000002c132c4208 */ /* 0x000fe20004000000 */
[----:B------:R-:W-:-:S04]  /*81f0*/  IMAD.IADD R17, R17, 0x1, R16 ;  /* 0x0000000111117824 */ /* 0x000fc800078e0210 */
[----:B------:R-:W0:Y:S04]  /*8200*/  SHFL.UP PT, R19, R44, 0x2, RZ ;  /* 0x044000002c137989 */ /* 0x000e2800000e00ff */
[----:B------:R-:W1:Y:S01]  /*8210*/  SHFL.UP PT, R18, R17, 0x2, RZ ;  /* 0x0440000011127989 */ /* 0x000e6200000e00ff */
[----:B------:R-:W-:Y:S02]  /*8220*/  ISETP.GE.AND P4, PT, R39, 0x2, PT ;  /* 0x000000022700780c */ /* 0x000fe40003f86270 */
        /* <DEDUP_REMOVED lines=23> */
[C---:B------:R-:W-:Y:S02]  /*83a0*/  ISETP.NE.AND P5, PT, R39.reuse, 0x1f, PT ;  /* 0x0000001f2700780c */ /* 0x040fe40003fa5270 */
[----:B------:R-:W-:Y:S02]  /*83b0*/  ISETP.GE.AND P4, PT, R39, 0x10, PT ;  /* 0x000000102700780c */ /* 0x000fe40003f86270 */
[----:B------:R-:W-:-:S09]  /*83c0*/  ISETP.NE.AND P0, PT, R16, RZ, PT ;  /* 0x000000ff1000720c */ /* 0x000fd20003f05270 */
[----:B------:R-:W-:Y:S01]  /*83d0*/  @!P5 LEA R45, R42, UR4, 0x3 ;  /* 0x000000042a2ddc11 */ /* 0x000fe2000f8e18ff */
[----:B0-----:R-:W-:Y:S01]  /*83e0*/  FADD R19, R44, R19 ;  /* 0x000000132c137221 */ /* 0x001fe20000000000 */
[----:B-1----:R-:W-:-:S04]  /*83f0*/  SEL R17, R18, RZ, P4 ;  /* 0x000000ff12117207 */ /* 0x002fc80002000000 */
[----:B------:R-:W-:Y:S02]  /*8400*/  FSEL R41, R19, R44, !P0 ;  /* 0x0000002c13297208 */ /* 0x000fe40004000000 */
[----:B------:R-:W-:-:S05]  /*8410*/  IADD3 R40, PT, PT, R16, R17, RZ ;  /* 0x0000001110287210 */ /* 0x000fca0007ffe0ff */
[----:B------:R-:W-:Y:S01]  /*8420*/  @!P5 STS.64 [R45], R40 ;  /* 0x000000282d00d388 */ /* 0x000fe20000000a00 */
[----:B------:R-:W-:Y:S06]  /*8430*/  BAR.SYNC.DEFER_BLOCKING 0x0 ;  /* 0x0000000000007b1d */ /* 0x000fec0000010000 */
[----:B------:R-:W0:Y:S04]  /*8440*/  LDS.128 R16, [UR4] ;  /* 0x00000004ff107984 */ /* 0x000e280008000c00 */
[----:B------:R-:W1:Y:S04]  /*8450*/  LDS.128 R20, [UR4+0x10] ;  /* 0x00001004ff147984 */ /* 0x000e680008000c00 */
[----:B------:R-:W2:Y:S04]  /*8460*/  LDS.128 R24, [UR4+0x20] ;  /* 0x00002004ff187984 */ /* 0x000ea80008000c00 */
[----:B------:R-:W3:Y:S01]  /*8470*/  LDS.128 R28, [UR4+0x30] ;  /* 0x00003004ff1c7984 */ /* 0x000ee20008000c00 */
[----:B------:R-:W-:-:S02]  /*8480*/  FSEL R35, R44, R41, !P4 ;  /* 0x000000292c237208 */ /* 0x000fc40006000000 */
[----:B------:R-:W-:Y:S02]  /*8490*/  ISETP.NE.AND P4, PT, R42, 0x2, PT ;  /* 0x000000022a00780c */ /* 0x000fe40003f85270 */
[----:B0-----:R-:W-:Y:S02]  /*84a0*/  ISETP.NE.AND P0, PT, R18, RZ, PT ;  /* 0x000000ff1200720c */ /* 0x001fe40003f05270 */
[----:B-1----:R-:W-:Y:S01]  /*84b0*/  ISETP.NE.AND P5, PT, R20, RZ, PT ;  /* 0x000000ff1400720c */ /* 0x002fe20003fa5270 */
[----:B------:R-:W-:-:S10]  /*84c0*/  IMAD.IADD R43, R16, 0x1, R18 ;  /* 0x00000001102b7824 */ /* 0x000fd400078e0212 */
[----:B------:R-:W-:Y:S01]  /*84d0*/  @!P0 FADD R19, R17, R19 ;  /* 0x0000001311138221 */ /* 0x000fe20000000000 */
[----:B------:R-:W-:Y:S02]  /*84e0*/  ISETP.NE.AND P0, PT, R22, RZ, PT ;  /* 0x000000ff1600720c */ /* 0x000fe40003f05270 */
[----:B------:R-:W-:Y:S01]  /*84f0*/  SEL R16, R43, R16, !P4 ;  /* 0x000000102b107207 */ /* 0x000fe20006000000 */
[----:B------:R-:W-:Y:S01]  /*8500*/  @!P5 FADD R21, R19, R21 ;  /* 0x000000151315d221 */ /* 0x000fe20000000000 */
[----:B--2---:R-:W-:Y:S01]  /*8510*/  ISETP.NE.AND P5, PT, R24, RZ, PT ;  /* 0x000000ff1800720c */ /* 0x004fe20003fa5270 */
[----:B------:R-:W-:Y:S01]  /*8520*/  IMAD.IADD R43, R43, 0x1, R20 ;  /* 0x000000012b2b7824 */ /* 0x000fe200078e0214 */
[----:B------:R-:W-:Y:S02]  /*8530*/  FSEL R18, R19, R17, !P4 ;  /* 0x0000001113127208 */ /* 0x000fe40006000000 */
[----:B------:R-:W-:Y:S01]  /*8540*/  ISETP.NE.AND P4, PT, R42, 0x3, PT ;  /* 0x000000032a00780c */ /* 0x000fe20003f85270 */
[----:B------:R-:W0:Y:S03]  /*8550*/  SHFL.UP PT, R41, R40, 0x1, RZ ;  /* 0x0420000028297989 */ /* 0x000e2600000e00ff */
[----:B------:R-:W-:Y:S01]  /*8560*/  SEL R16, R43, R16, !P4 ;  /* 0x000000102b107207 */ /* 0x000fe20006000000 */
[----:B------:R-:W-:Y:S01]  /*8570*/  IMAD.IADD R43, R22, 0x1, R43 ;  /* 0x00000001162b7824 */ /* 0x000fe200078e022b */
[----:B------:R-:W-:Y:S01]  /*8580*/  FSEL R18, R21, R18, !P4 ;  /* 0x0000001215127208 */ /* 0x000fe20006000000 */
[----:B------:R-:W-:Y:S01]  /*8590*/  @!P0 FADD R23, R23, R21 ;  /* 0x0000001517178221 */ /* 0x000fe20000000000 */
[----:B------:R-:W-:-:S02]  /*85a0*/  ISETP.NE.AND P4, PT, R42, 0x4, PT ;  /* 0x000000042a00780c */ /* 0x000fc40003f85270 */
[----:B------:R-:W-:Y:S01]  /*85b0*/  ISETP.NE.AND P0, PT, R26, RZ, PT ;  /* 0x000000ff1a00720c */ /* 0x000fe20003f05270 */
[----:B------:R-:W-:Y:S01]  /*85c0*/  @!P5 FADD R25, R23, R25 ;  /* 0x000000191719d221 */ /* 0x000fe20000000000 */
[C---:B------:R-:W-:Y:S01]  /*85d0*/  SEL R16, R43.reuse, R16, !P4 ;  /* 0x000000102b107207 */ /* 0x040fe20006000000 */
[----:B------:R-:W-:Y:S01]  /*85e0*/  IMAD.IADD R43, R43, 0x1, R24 ;  /* 0x000000012b2b7824 */ /* 0x000fe200078e0218 */
[----:B------:R-:W-:Y:S02]  /*85f0*/  FSEL R18, R23, R18, !P4 ;  /* 0x0000001217127208 */ /* 0x000fe40006000000 */
[----:B------:R-:W-:Y:S02]  /*8600*/  ISETP.NE.AND P4, PT, R42, 0x5, PT ;  /* 0x000000052a00780c */ /* 0x000fe40003f85270 */
[----:B---3--:R-:W-:Y:S02]  /*8610*/  ISETP.NE.AND P5, PT, R28, RZ, PT ;  /* 0x000000ff1c00720c */ /* 0x008fe40003fa5270 */
[----:B------:R-:W-:-:S02]  /*8620*/  SEL R16, R43, R16, !P4 ;  /* 0x000000102b107207 */ /* 0x000fc40006000000 */
[----:B------:R-:W-:Y:S02]  /*8630*/  FSEL R18, R25, R18, !P4 ;  /* 0x0000001219127208 */ /* 0x000fe40006000000 */
[----:B------:R-:W-:Y:S01]  /*8640*/  ISETP.GE.U32.AND P4, PT, R36, 0x20, PT ;  /* 0x000000202400780c */ /* 0x000fe20003f86070 */
[----:B------:R-:W-:Y:S02]  /*8650*/  IMAD.IADD R43, R26, 0x1, R43 ;  /* 0x000000011a2b7824 */ /* 0x000fe400078e022b */
[----:B------:R-:W-:Y:S01]  /*8660*/  @!P0 FADD R27, R27, R25 ;  /* 0x000000191b1b8221 */ /* 0x000fe20000000000 */
[C---:B------:R-:W-:Y:S01]  /*8670*/  ISETP.NE.AND P0, PT, R42.reuse, 0x6, PT ;  /* 0x000000062a00780c */ /* 0x040fe20003f05270 */
[----:B------:R-:W1:Y:S03]  /*8680*/  SHFL.UP PT, R35, R35, 0x1, RZ ;  /* 0x0420000023237989 */ /* 0x000e6600000e00ff */
[C---:B------:R-:W-:Y:S01]  /*8690*/  SEL R16, R43.reuse, R16, !P0 ;  /* 0x000000102b107207 */ /* 0x040fe20004000000 */
[----:B------:R-:W-:Y:S01]  /*86a0*/  IMAD.IADD R43, R43, 0x1, R28 ;  /* 0x000000012b2b7824 */ /* 0x000fe200078e021c */
[C---:B------:R-:W-:Y:S01]  /*86b0*/  FSEL R18, R27.reuse, R18, !P0 ;  /* 0x000000121b127208 */ /* 0x040fe20004000000 */
[----:B------:R-:W-:Y:S01]  /*86c0*/  @!P5 FADD R29, R27, R29 ;  /* 0x0000001d1b1dd221 */ /* 0x000fe20000000000 */
[----:B------:R-:W-:-:S02]  /*86d0*/  ISETP.NE.AND P0, PT, R42, 0x7, PT ;  /* 0x000000072a00780c */ /* 0x000fc40003f05270 */
[----:B0-----:R-:W-:Y:S02]  /*86e0*/  @P4 ISETP.NE.AND P5, PT, R41, RZ, PT ;  /* 0x000000ff2900420c */ /* 0x001fe40003fa5270 */
[----:B------:R-:W-:Y:S02]  /*86f0*/  SEL R16, R43, R16, !P0 ;  /* 0x000000102b107207 */ /* 0x000fe40004000000 */
[----:B------:R-:W-:Y:S02]  /*8700*/  FSEL R18, R29, R18, !P0 ;  /* 0x000000121d127208 */ /* 0x000fe40004000000 */
[----:B------:R-:W-:Y:S02]  /*8710*/  PLOP3.LUT P0, PT, PT, PT, PT, 0x80, 0x8 ;  /* 0x000000000008781c */ /* 0x000fe40003f0f070 */
[----:B------:R-:W-:Y:S02]  /*8720*/  @P4 PLOP3.LUT P0, PT, P5, PT, PT, 0x80, 0x8 ;  /* 0x000000000008481c */ /* 0x000fe40002f0f070 */
[C---:B------:R-:W-:Y:S01]  /*8730*/  ISETP.NE.AND P5, PT, R30.reuse, RZ, PT ;  /* 0x000000ff1e00720c */ /* 0x040fe20003fa5270 */
[----:B------:R-:W-:-:S10]  /*8740*/  IMAD.IADD R30, R30, 0x1, R43 ;  /* 0x000000011e1e7824 */ /* 0x000fd400078e022b */
[----:B-1----:R-:W-:Y:S01]  /*8750*/  @!P0 FADD R35, R35, R18 ;  /* 0x0000001223238221 */ /* 0x002fe20000000000 */
[----:B------:R-:W-:-:S04]  /*8760*/  @P4 ISETP.NE.AND P0, PT, R39, RZ, PT ;  /* 0x000000ff2700420c */ /* 0x000fc80003f05270 */
[----:B------:R-:W-:Y:S01]  /*8770*/  @P4 SEL R17, R41, RZ, P0 ;  /* 0x000000ff29114207 */ /* 0x000fe20000000000 */
[----:B------:R-:W-:Y:S01]  /*8780*/  @!P5 FADD R31, R31, R29 ;  /* 0x0000001d1f1fd221 */ /* 0x000fe20000000000 */
[----:B------:R-:W-:-:S03]  /*8790*/  @P4 FSEL R35, R18, R35, !P0 ;  /* 0x0000002312234208 */ /* 0x000fc60004000000 */
[----:B------:R-:W-:Y:S01]  /*87a0*/  @P4 IMAD.IADD R41, R16, 0x1, R17 ;  /* 0x0000000110294824 */ /* 0x000fe200078e0211 */
[----:B------:R-:W-:Y:S06]  /*87b0*/  @P4 BRA `(.L_x_1891) ;  /* 0x0000000c00044947 */ /* 0x000fec0003800000 */
[----:B------:R-:W0:Y:S01]  /*87c0*/  LDC.64 R24, c[0x0][0x3a8] ;  /* 0x0000ea00ff187b82 */ /* 0x000e220000000a00 */
[----:B------:R-:W1:Y:S01]  /*87d0*/  LDCU UR5, c[0x0][0x370] ;  /* 0x00006e00ff0577ac */ /* 0x000e620008000800 */
        /* <DEDUP_REMOVED lines=12> */
.L_x_1892:
[----:B------:R-:W-:Y:S05]  /*88a0*/  NANOSLEEP 0x1c2 ;  /* 0x000001c20000795d */ /* 0x000fea0003800000 */
[----:B------:R-:W-:Y:S01]  /*88b0*/  NOP ;  /* 0x0000000000007918 */ /* 0x000fe20000000000 */
.L_x_1893:
[----:B--2---:R-:W-:-:S03]  /*88c0*/  IMAD.WIDE.U32 R16, R36, 0x10, RZ ;  /* 0x0000001024107825 */ /* 0x004fc600078e00ff */
[----:B------:R-:W-:Y:S02]  /*88d0*/  LOP3.LUT R23, R16, 0xfffffff0, RZ, 0x3c, !PT ;  /* 0xfffffff010177812 */ /* 0x000fe400078e3cff */
[----:B------:R-:W-:Y:S02]  /*88e0*/  LOP3.LUT R17, RZ, R17, RZ, 0x33, !PT ;  /* 0x00000011ff117212 */ /* 0x000fe400078e33ff */
[----:B------:R-:W-:-:S05]  /*88f0*/  IADD3 R22, P0, PT, R24, R23, RZ ;  /* 0x0000001718167210 */ /* 0x000fca0007f1e0ff */
[----:B------:R-:W-:-:S08]  /*8900*/  IMAD.X R23, R25, 0x1, R17, P0 ;  /* 0x0000000119177824 */ /* 0x000fd000000e0611 */
.L_x_1895:
[----:B------:R-:W2:Y:S01]  /*8910*/  LD.E.128.STRONG.GPU R16, desc[UR12][R22.64+0x200] ;  /* 0x0002000c16107980 */ /* 0x000ea2000c10fd00 */
[----:B------:R-:W-:Y:S05]  /*8920*/  YIELD ;  /* 0x0000000000007946 */ /* 0x000fea0003800000 */
[----:B------:R-:W-:Y:S01]  /*8930*/  UMOV UR5, 0xffffffff ;  /* 0xffffffff00057882 */ /* 0x000fe20000000000 */
[----:B--2---:R-:W-:-:S04]  /*8940*/  ISETP.NE.U32.AND P0, PT, R18, 0x63, PT ;  /* 0x000000631200780c */ /* 0x004fc80003f05070 */
[----:B------:R-:W-:Y:S01]  /*8950*/  ISETP.NE.AND.EX P0, PT, R19, RZ, PT, P0 ;  /* 0x000000ff1300720c */ /* 0x000fe20003f05300 */
[----:B------:R-:W-:-:S12]  /*8960*/  BRA.DIV UR5, `(.L_x_1894) ;  /* 0x0000002e05a87947 */ /* 0x000fd8000b800000 */
[----:B------:R-:W-:-:S13]  /*8970*/  VOTE.ANY P0, !P0 ;  /* 0x0000000000ff7806 */ /* 0x000fda0004000100 */
.L_x_1951:
[----:B------:R-:W-:Y:S05]  /*8980*/  @P0 BRA `(.L_x_1895) ;  /* 0xfffffffc00e00947 */ /* 0x000fea000383ffff */
[----:B------:R-:W-:Y:S01]  /*8990*/  UMOV UR5, 0xffffffff ;  /* 0xffffffff00057882 */ /* 0x000fe20000000000 */
[----:B------:R-:W-:-:S04]  /*89a0*/  ISETP.NE.U32.AND P0, PT, R18, 0x65, PT ;  /* 0x000000651200780c */ /* 0x000fc80003f05070 */
[----:B------:R-:W-:Y:S01]  /*89b0*/  ISETP.NE.AND.EX P0, PT, R19, RZ, PT, P0 ;  /* 0x000000ff1300720c */ /* 0x000fe20003f05300 */
[----:B------:R-:W-:-:S12]  /*89c0*/  BRA.DIV UR5, `(.L_x_1896) ;  /* 0x0000002e05b07947 */ /* 0x000fd8000b800000 */
[----:B------:R-:W0:Y:S01]  /*89d0*/  S2R R26, SR_GEMASK ;  /* 0x00000000001a7919 */ /* 0x000e220000003c00 */
[----:B------:R-:W-:Y:S02]  /*89e0*/  VOTE.ANY R20, PT, !P0 ;  /* 0x0000000000147806 */ /* 0x000fe400040e0100 */
[----:B------:R-:W-:Y:S02]  /*89f0*/  ISETP.NE.AND P4, PT, R16, RZ, PT ;  /* 0x000000ff1000720c */ /* 0x000fe40003f85270 */
        /* <DEDUP_REMOVED lines=10> */
[----:B------:R-:W-:Y:S02]  /*8aa0*/  FSEL R23, R23, R17, !P4 ;  /* 0x0000001117177208 */ /* 0x000fe40006000000 */
[----:B------:R-:W-:Y:S02]  /*8ab0*/  IADD3 R29, PT, PT, R16, R29, RZ ;  /* 0x0000001d101d7210 */ /* 0x000fe40007ffe0ff */
[----:B------:R-:W-:Y:S01]  /*8ac0*/  FSEL R27, R23, R17, !P0 ;  /* 0x00000011171b7208 */ /* 0x000fe20004000000 */
[----:B------:R-:W-:Y:S01]  /*8ad0*/  VIADD R17, R39, 0x2 ;  /* 0x0000000227117836 */ /* 0x000fe20000000000 */
[----:B------:R-:W-:Y:S01]  /*8ae0*/  ISETP.NE.AND P4, PT, R29, RZ, PT ;  /* 0x000000ff1d00720c */ /* 0x000fe20003f85270 */
[----:B------:R-:W0:Y:S03]  /*8af0*/  SHFL.DOWN PT, R23, R29, 0x2, R22 ;  /* 0x084000001d177989 */ /* 0x000e2600000e0016 */
[----:B------:R-:W-:Y:S01]  /*8b00*/  ISETP.GT.AND P0, PT, R17, R22, PT ;  /* 0x000000161100720c */ /* 0x000fe20003f04270 */
[----:B------:R-:W1:Y:S03]  /*8b10*/  SHFL.DOWN PT, R28, R27, 0x2, R22 ;  /* 0x084000001b1c7989 */ /* 0x000e6600000e0016 */
        /* <DEDUP_REMOVED lines=20> */
[----:B------:R-:W-:Y:S02]  /*8c60*/  IMAD.IADD R29, R43, 0x1, R16 ;  /* 0x000000012b1d7824 */ /* 0x000fe400078e0210 */
[----:B------:R-:W0:Y:S02]  /*8c70*/  LDC.64 R16, c[0x0][0x3a8] ;  /* 0x0000ea00ff107b82 */ /* 0x000e240000000a00 */
[----:B------:R-:W-:Y:S02]  /*8c80*/  @!P0 FSEL R27, R28, R27, !P4 ;  /* 0x0000001b1c1b8208 */ /* 0x000fe40006000000 */
[----:B------:R-:W1:Y:S01]  /*8c90*/  SHFL.DOWN PT, R28, R29, 0x10, R22 ;  /* 0x0a0000001d1c7989 */ /* 0x000e6200000e0016 */
[----:B------:R-:W-:Y:S02]  /*8ca0*/  ISETP.GT.AND P0, PT, R21, R22, PT ;  /* 0x000000161500720c */ /* 0x000fe40003f04270 */
[----:B------:R-:W-:Y:S01]  /*8cb0*/  ISETP.NE.U32.AND P4, PT, R18, 0x65, PT ;  /* 0x000000651200780c */ /* 0x000fe20003f85070 */
[----:B------:R1:W2:Y:S01]  /*8cc0*/  SHFL.DOWN PT, R23, R27, 0x10, R22 ;  /* 0x0a0000001b177989 */ /* 0x0002a200000e0016 */
[----:B------:R-:W-:-:S02]  /*8cd0*/  ISETP.NE.AND P5, PT, R29, RZ, PT ;  /* 0x000000ff1d00720c */ /* 0x000fc40003fa5270 */
[----:B------:R-:W-:Y:S02]  /*8ce0*/  ISETP.NE.AND.EX P4, PT, R19, RZ, PT, P4 ;  /* 0x000000ff1300720c */ /* 0x000fe40003f85340 */
[----:B------:R-:W-:-:S05]  /*8cf0*/  LOP3.LUT R19, RZ, R36, RZ, 0x33, !PT ;  /* 0x00000024ff137212 */ /* 0x000fca00078e33ff */
[----:B------:R-:W-:-:S06]  /*8d00*/  IMAD.IADD R0, R19, 0x1, R0 ;  /* 0x0000000113007824 */ /* 0x000fcc00078e0200 */
[----:B------:R-:W-:Y:S02]  /*8d10*/  VOTE.ALL P4, P4 ;  /* 0x0000000000ff7806 */ /* 0x000fe40002080000 */
[----:B-1----:R-:W-:Y:S01]  /*8d20*/  SEL R22, R28, RZ, !P0 ;  /* 0x000000ff1c167207 */ /* 0x002fe20004000000 */
[----:B--2---:R-:W-:-:S04]  /*8d30*/  FADD R18, R27, R23 ;  /* 0x000000171b127221 */ /* 0x004fc80000000000 */
[----:B------:R-:W-:Y:S01]  /*8d40*/  IMAD.IADD R22, R29, 0x1, R22 ;  /* 0x000000011d167824 */ /* 0x000fe200078e0216 */
[----:B------:R-:W-:Y:S02]  /*8d50*/  @!P0 FSEL R27, R18, R27, !P5 ;  /* 0x0000001b121b8208 */ /* 0x000fe40006800000 */
[----:B0-----:R-:W-:-:S03]  /*8d60*/  IADD3 R40, P5, PT, R16, 0x200, RZ ;  /* 0x0000020010287810 */ /* 0x001fc60007fbe0ff */
[----:B------:R-:W-:Y:S02]  /*8d70*/  IMAD.MOV.U32 R20, RZ, RZ, R27 ;  /* 0x000000ffff147224 */ /* 0x000fe400078e001b */
[----:B------:R-:W-:-:S08]  /*8d80*/  IMAD.X R43, RZ, RZ, R17, P5 ;  /* 0x000000ffff2b7224 */ /* 0x000fd000028e0611 */
.L_x_1965:
[----:B------:R-:W-:Y:S05]  /*8d90*/  @!P4 BRA `(.L_x_1897) ;  /* 0x000000040024c947 */ /* 0x000fea0003800000 */
.L_x_1901:
[----:B------:R-:W-:Y:S02]  /*8da0*/  IMAD.MOV.U32 R42, RZ, RZ, R40 ;  /* 0x000000ffff2a7224 */ /* 0x000fe400078e0028 */
[----:B------:R-:W-:Y:S02]  /*8db0*/  IMAD.MOV.U32 R27, RZ, RZ, R20 ;  /* 0x000000ffff1b7224 */ /* 0x000fe400078e0014 */
[----:B------:R-:W-:-:S07]  /*8dc0*/  IMAD.WIDE R28, R0, 0x10, R42 ;  /* 0x00000010001c7825 */ /* 0x000fce00078e022a */
.L_x_1899:
[----:B------:R-:W2:Y:S01]  /*8dd0*/  LD.E.128.STRONG.GPU R16, desc[UR12][R28.64+-0x200] ;  /* 0xfffe000c1c107980 */ /* 0x000ea2000c10fd00 */
[----:B------:R-:W-:Y:S05]  /*8de0*/  YIELD ;  /* 0x0000000000007946 */ /* 0x000fea0003800000 */
[----:B------:R-:W-:Y:S01]  /*8df0*/  UMOV UR5, 0xffffffff ;  /* 0xffffffff00057882 */ /* 0x000fe20000000000 */
[----:B--2---:R-:W-:-:S04]  /*8e00*/  ISETP.NE.U32.AND P0, PT, R18, 0x63, PT ;  /* 0x000000631200780c */ /* 0x004fc80003f05070 */
[----:B------:R-:W-:Y:S01]  /*8e10*/  ISETP.NE.AND.EX P0, PT, R19, RZ, PT, P0 ;  /* 0x000000ff1300720c */ /* 0x000fe20003f05300 */
[----:B------:R-:W-:-:S12]  /*8e20*/  BRA.DIV UR5, `(.L_x_1898) ;  /* 0x0000003205547947 */ /* 0x000fd8000b800000 */
[----:B------:R-:W-:-:S13]  /*8e30*/  VOTE.ANY P0, !P0 ;  /* 0x0000000000ff7806 */ /* 0x000fda0004000100 */
.L_x_1968:
        /* <DEDUP_REMOVED lines=10> */
[----:B------:R-:W-:Y:S01]  /*8ee0*/  LOP3.LUT R21, R20, R21, RZ, 0xc, !PT ;  /* 0x0000001514157212 */ /* 0x000fe200078e0cff */
[----:B------:R-:W-:-:S03]  /*8ef0*/  VIADD R20, R39, 0x2 ;  /* 0x0000000227147836 */ /* 0x000fc60000000000 */
[----:B------:R-:W0:Y:S02]  /*8f00*/  POPC R29, R21 ;  /* 0x00000015001d7309 */ /* 0x000e240000000000 */
[----:B0-----:R-:W0:Y:S01]  /*8f10*/  SHFL.DOWN PT, R23, R17, 0x1, R29 ;  /* 0x0820000011177989 */ /* 0x001e2200000e001d */
[----:B------:R-:W-:-:S03]  /*8f20*/  ISETP.GE.AND P0, PT, R39, R29, PT ;  /* 0x0000001d2700720c */ /* 0x000fc60003f06270 */
[----:B------:R-:W1:Y:S01]  /*8f30*/  SHFL.DOWN PT, R42, R16, 0x1, R29 ;  /* 0x08200000102a7989 */ /* 0x000e6200000e001d */
[----:B0-----:R-:W-:Y:S01]  /*8f40*/  FADD R23, R17, R23 ;  /* 0x0000001711177221 */ /* 0x001fe20000000000 */
[----:B-1----:R-:W-:-:S04]  /*8f50*/  SEL R45, R42, RZ, !P0 ;  /* 0x000000ff2a2d7207 */ /* 0x002fc80004000000 */
[----:B------:R-:W-:Y:S02]  /*8f60*/  FSEL R23, R23, R17, !P4 ;  /* 0x0000001117177208 */ /* 0x000fe40006000000 */
[----:B------:R-:W-:Y:S02]  /*8f70*/  IADD3 R42, PT, PT, R16, R45, RZ ;  /* 0x0000002d102a7210 */ /* 0x000fe40007ffe0ff */
[----:B------:R-:W-:Y:S02]  /*8f80*/  FSEL R28, R23, R17, !P0 ;  /* 0x00000011171c7208 */ /* 0x000fe40004000000 */
[----:B------:R-:W-:Y:S01]  /*8f90*/  ISETP.GT.AND P0, PT, R20, R29, PT ;  /* 0x0000001d1400720c */ /* 0x000fe20003f04270 */
[----:B------:R-:W0:Y:S01]  /*8fa0*/  SHFL.DOWN PT, R16, R42, 0x2, R29 ;  /* 0x084000002a107989 */ /* 0x000e2200000e001d */
[----:B------:R-:W-:Y:S01]  /*8fb0*/  ISETP.NE.AND P4, PT, R42, RZ, PT ;  /* 0x000000ff2a00720c */ /* 0x000fe20003f85270 */
[----:B------:R-:W-:Y:S02]  /*8fc0*/  VIADD R20, R39, 0x4 ;  /* 0x0000000427147836 */ /* 0x000fe40000000000 */
[----:B------:R-:W1:Y:S01]  /*8fd0*/  SHFL.DOWN PT, R23, R28, 0x2, R29 ;  /* 0x084000001c177989 */ /* 0x000e6200000e001d */
[----:B0-----:R-:W-:Y:S01]  /*8fe0*/  SEL R17, R16, RZ, !P0 ;  /* 0x000000ff10117207 */ /* 0x001fe20004000000 */
[----:B-1----:R-:W-:-:S04]  /*8ff0*/  FADD R23, R28, R23 ;  /* 0x000000171c177221 */ /* 0x002fc80000000000 */
[----:B------:R-:W-:Y:S02]  /*9000*/  IMAD.IADD R16, R42, 0x1, R17 ;  /* 0x000000012a107824 */ /* 0x000fe400078e0211 */
[----:B------:R-:W-:Y:S02]  /*9010*/  @!P0 FSEL R28, R23, R28, !P4 ;  /* 0x0000001c171c8208 */ /* 0x000fe40006000000 */
        /* <DEDUP_REMOVED lines=8> */
[----:B------:R-:W-:-:S03]  /*90a0*/  @!P0 FSEL R28, R45, R28, !P4 ;  /* 0x0000001c2d1c8208 */ /* 0x000fc60006000000 */
[----:B------:R-:W0:Y:S01]  /*90b0*/  SHFL.DOWN PT, R23, R42, 0x8, R29 ;  /* 0x090000002a177989 */ /* 0x000e2200000e001d */
[-C--:B------:R-:W-:Y:S01]  /*90c0*/  ISETP.GT.AND P0, PT, R20, R29.reuse, PT ;  /* 0x0000001d1400720c */ /* 0x080fe20003f04270 */
[----:B------:R-:W-:Y:S01]  /*90d0*/  VIADD R20, R39, 0x10 ;  /* 0x0000001027147836 */ /* 0x000fe20000000000 */
[----:B------:R-:W-:Y:S01]  /*90e0*/  ISETP.NE.AND P4, PT, R42, RZ, PT ;  /* 0x000000ff2a00720c */ /* 0x000fe20003f85270 */
[----:B------:R-:W1:Y:S03]  /*90f0*/  SHFL.DOWN PT, R45, R28, 0x8, R29 ;  /* 0x090000001c2d7989 */ /* 0x000e6600000e001d */
[----:B------:R-:W-:Y:S02]  /*9100*/  ISETP.GT.AND P5, PT, R20, R29, PT ;  /* 0x0000001d1400720c */ /* 0x000fe40003fa4270 */
[----:B0-----:R-:W-:Y:S01]  /*9110*/  SEL R17, R23, RZ, !P0 ;  /* 0x000000ff17117207 */ /* 0x001fe20004000000 */
[----:B-1----:R-:W-:-:S04]  /*9120*/  FADD R45, R28, R45 ;  /* 0x0000002d1c2d7221 */ /* 0x002fc80000000000 */
[----:B------:R-:W-:Y:S01]  /*9130*/  IMAD.IADD R17, R42, 0x1, R17 ;  /* 0x000000012a117824 */ /* 0x000fe200078e0211 */
[----:B------:R-:W-:-:S04]  /*9140*/  @!P0 FSEL R28, R45, R28, !P4 ;  /* 0x0000001c2d1c8208 */ /* 0x000fc80006000000 */
[----:B------:R-:W0:Y:S01]  /*9150*/  SHFL.DOWN PT, R16, R17, 0x10, R29 ;  /* 0x0a00000011107989 */ /* 0x000e2200000e001d */
[----:B------:R-:W-:Y:S02]  /*9160*/  ISETP.NE.AND P0, PT, R17, RZ, PT ;  /* 0x000000ff1100720c */ /* 0x000fe40003f05270 */
[----:B------:R-:W-:Y:S01]  /*9170*/  ISETP.NE.U32.AND P4, PT, R18, 0x65, PT ;  /* 0x000000651200780c */ /* 0x000fe20003f85070 */
[----:B------:R-:W1:Y:S03]  /*9180*/  SHFL.DOWN PT, R45, R28, 0x10, R29 ;  /* 0x0a0000001c2d7989 */ /* 0x000e6600000e001d */
[----:B------:R-:W-:-:S13]  /*9190*/  ISETP.NE.AND.EX P4, PT, R19, RZ, PT, P4 ;  /* 0x000000ff1300720c */ /* 0x000fda0003f85340 */
[----:B------:R-:W-:Y:S02]  /*91a0*/  VOTE.ALL P4, P4 ;  /* 0x0000000000ff7806 */ /* 0x000fe40002080000 */
[----:B0-----:R-:W-:Y:S01]  /*91b0*/  SEL R16, R16, RZ, !P5 ;  /* 0x000000ff10107207 */ /* 0x001fe20006800000 */
[----:B-1----:R-:W-:-:S05]  /*91c0*/  FADD R45, R28, R45 ;  /* 0x0000002d1c2d7221 */ /* 0x002fca0000000000 */
[----:B------:R-:W-:Y:S02]  /*91d0*/  @!P5 FSEL R28, R45, R28, !P0 ;  /* 0x0000001c2d1cd208 */ /* 0x000fe40004000000 */
[----:B------:R-:W-:Y:S02]  /*91e0*/  ISETP.NE.AND P0, PT, R22, RZ, PT ;  /* 0x000000ff1600720c */ /* 0x000fe40003f05270 */
[----:B------:R-:W-:-:S11]  /*91f0*/  IADD3 R22, PT, PT, R17, R16, R22 ;  /* 0x0000001011167210 */ /* 0x000fd60007ffe016 */
[----:B------:R-:W-:-:S04]  /*9200*/  @!P0 FADD R27, R28, R27 ;  /* 0x0000001b1c1b8221 */ /* 0x000fc80000000000 */
[----:B------:R-:W-:-:S07]  /*9210*/  IMAD.MOV.U32 R20, RZ, RZ, R27 ;  /* 0x000000ffff147224 */ /* 0x000fce00078e001b */
.L_x_1982:
[----:B------:R-:W-:Y:S05]  /*9220*/  @P4 BRA `(.L_x_1901) ;  /* 0xfffffff800dc4947 */ /* 0x000fea000383ffff */
.L_x_1897:
        /* <DEDUP_REMOVED lines=9> */
[----:B------:R-:W-:Y:S01]  /*92c0*/  FADD R0, R31, R20 ;  /* 0x000000141f007221 */ /* 0x000fe20000000000 */
[----:B------:R-:W-:Y:S01]  /*92d0*/  UMOV UR5, 0x400 ;  /* 0x0000040000057882 */ /* 0x000fe20000000000 */
[C---:B------:R-:W-:Y:S01]  /*92e0*/  ISETP.NE.AND P0, PT, R30.reuse, RZ, PT ;  /* 0x000000ff1e00720c */ /* 0x040fe20003f05270 */
[----:B------:R-:W-:Y:S02]  /*92f0*/  IMAD.IADD R21, R30, 0x1, R22 ;  /* 0x000000011e157824 */ /* 0x000fe400078e0216 */
[----:B------:R-:W-:Y:S01]  /*9300*/  IMAD.MOV.U32 R18, RZ, RZ, 0x65 ;  /* 0x00000065ff127424 */ /* 0x000fe200078e00ff */
[----:B------:R-:W-:Y:S01]  /*9310*/  FSEL R17, R0, R31, !P0 ;  /* 0x0000001f00117208 */ /* 0x000fe20004000000 */
[----:B------:R-:W-:Y:S02]  /*9320*/  IMAD.MOV.U32 R19, RZ, RZ, 0x0 ;  /* 0x00000000ff137424 */ /* 0x000fe400078e00ff */
[----:B------:R-:W-:-:S05]  /*9330*/  IMAD.MOV.U32 R16, RZ, RZ, R21 ;  /* 0x000000ffff107224 */ /* 0x000fca00078e0015 */
[----:B------:R1:W-:Y:S01]  /*9340*/  ST.E.128.STRONG.GPU desc[UR12][R24.64+0x200], R16 ;  /* 0x0002001018007985 */ /* 0x0003e2000c10fd0c */
[----:B0-----:R-:W-:-:S09]  /*9350*/  ULEA UR5, UR6, UR5, 0x18 ;  /* 0x0000000506057291 */ /* 0x001fd2000f8ec0ff */
[----:B------:R1:W-:Y:S04]  /*9360*/  STS.64 [UR5+0x68], R20 ;  /* 0x00006814ff007988 */ /* 0x0003e80008000a05 */
[----:B------:R1:W-:Y:S04]  /*9370*/  STS [UR5+0x70], R17 ;  /* 0x00007011ff007988 */ /* 0x0003e80008000805 */
[----:B------:R1:W-:Y:S02]  /*9380*/  STS [UR5+0x64], R22 ;  /* 0x00006416ff007988 */ /* 0x0003e40008000805 */
.L_x_1903:
[----:B------:R-:W-:Y:S05]  /*9390*/  BSYNC.RECONVERGENT B0 ;  /* 0x0000000000007941 */ /* 0x000fea0003800200 */
.L_x_1902:
[----:B------:R0:W-:Y:S01]  /*93a0*/  @!P4 STS.64 [R26+0x48], R22 ;  /* 0x000048161a00c388 */ /* 0x0001e20000000a00 */
[----:B------:R-:W-:Y:S01]  /*93b0*/  @!P4 MOV R41, R22 ;  /* 0x000000160029c202 */ /* 0x000fe20000000f00 */
[----:B------:R-:W-:-:S07]  /*93c0*/  @!P4 IMAD.MOV.U32 R35, RZ, RZ, R20 ;  /* 0x000000ffff23c224 */ /* 0x000fce00078e0014 */
.L_x_1891:
[----:B------:R-:W-:Y:S05]  /*93d0*/  WARPSYNC.ALL ;  /* 0x0000000000007948 */ /* 0x000fea0003800000 */
[C---:B------:R-:W-:Y:S01]  /*93e0*/  ISETP.NE.AND P0, PT, R36.reuse, RZ, PT ;  /* 0x000000ff2400720c */ /* 0x040fe20003f05270 */
[----:B------:R-:W2:Y:S08]  /*93f0*/  S2UR UR5, SR_CgaCtaId ;  /* 0x00000000000579c3 */ /* 0x000eb00000008800 */
[----:B------:R-:W-:Y:S01]  /*9400*/  BAR.SYNC.DEFER_BLOCKING 0x0 ;  /* 0x0000000000007b1d */ /* 0x000fe20000010000 */
[----:B0-----:R-:W-:Y:S01]  /*9410*/  IMAD R23, R36, 0x9, RZ ;  /* 0x0000000924177824 */ /* 0x001fe200078e02ff */
[----:B------:R-:W-:-:S02]  /*9420*/  ISETP.NE.OR P4, PT, R41, RZ, !P0 ;  /* 0x000000ff2900720c */ /* 0x000fc40004785670 */
[----:B------:R-:W-:Y:S01]  /*9430*/  ISETP.NE.AND P5, PT, R2, R4, PT ;  /* 0x000000040200720c */ /* 0x000fe20003fa5270 */
[----:B-1----:R-:W-:Y:S01]  /*9440*/  VIADD R19, R23, 0x1 ;  /* 0x0000000117137836 */ /* 0x002fe20000000000 */
[----:B------:R-:W-:Y:S01]  /*9450*/  UMOV UR4, 0x400 ;  /* 0x0000040000047882 */ /* 0x000fe20000000000 */
[----:B------:R-:W-:Y:S01]  /*9460*/  ISETP.NE.AND P6, PT, R34, R2, PT ;  /* 0x000000022200720c */ /* 0x000fe20003fc5270 */
[----:B------:R-:W-:Y:S02]  /*9470*/  BSSY.RECONVERGENT B0, `(.L_x_1904) ;  /* 0x000013f000007945 */ /* 0x000fe40003800200 */
[-C--:B------:R-:W-:Y:S01]  /*9480*/  ISETP.EQ.OR P5, PT, R19, R38.reuse, P5 ;  /* 0x000000261300720c */ /* 0x080fe20002fa2670 */
[C---:B------:R-:W-:Y:S01]  /*9490*/  VIADD R19, R23.reuse, 0x7 ;  /* 0x0000000717137836 */ /* 0x040fe20000000000 */
[----:B------:R-:W-:-:S04]  /*94a0*/  ISETP.EQ.OR P6, PT, R23, R38, P6 ;  /* 0x000000261700720c */ /* 0x000fc800037c2670 */
[----:B------:R-:W-:-:S05]  /*94b0*/  SEL R22, RZ, 0x1, !P6 ;  /* 0x00000001ff167807 */ /* 0x000fca0007000000 */
[----:B------:R-:W-:Y:S01]  /*94c0*/  VIADD R0, R22, 0x1 ;  /* 0x0000000116007836 */ /* 0x000fe20000000000 */
[----:B--2---:R-:W-:Y:S01]  /*94d0*/  ULEA UR4, UR5, UR4, 0x18 ;  /* 0x0000000405047291 */ /* 0x004fe2000f8ec0ff */
[----:B------:R-:W-:-:S08]  /*94e0*/  @!P5 IMAD.MOV R0, RZ, RZ, R22 ;  /* 0x000000ffff00d224 */ /* 0x000fd000078e0216 */
[----:B------:R-:W0:Y:S04]  /*94f0*/  @P0 LDS.64 R16, [UR4+0x48] ;  /* 0x00004804ff100984 */ /* 0x000e280008000a00 */
[----:B------:R-:W1:Y:S01]  /*9500*/  LDS.64 R20, [UR4+0x70] ;  /* 0x00007004ff147984 */ /* 0x000e620008000a00 */
[----:B0-----:R-:W-:Y:S01]  /*9510*/  @!P4 FADD R35, R35, R17 ;  /* 0x000000112323c221 */ /* 0x001fe20000000000 */
[----:B------:R-:W-:Y:S01]  /*9520*/  VIADD R17, R23, 0x2 ;  /* 0x0000000217117836 */ /* 0x000fe20000000000 */
[----:B------:R-:W-:Y:S01]  /*9530*/  ISETP.NE.AND P4, PT, R4, R6, PT ;  /* 0x000000060400720c */ /* 0x000fe20003f85270 */
[----:B------:R-:W-:Y:S02]  /*9540*/  @P0 IMAD.IADD R16, R41, 0x1, R16 ;  /* 0x0000000129100824 */ /* 0x000fe400078e0210 */
[----:B------:R-:W-:Y:S01]  /*9550*/  @!P6 FADD R3, R3, R35 ;  /* 0x000000230303e221 */ /* 0x000fe20000000000 */
[----:B-1----:R-:W-:Y:S01]  /*9560*/  ISETP.GE.AND P6, PT, R21, 0x101, PT ;  /* 0x000001011500780c */ /* 0x002fe20003fc6270 */
[----:B------:R-:W-:Y:S01]  /*9570*/  @P0 IMAD.MOV.U32 R41, RZ, RZ, R16 ;  /* 0x000000ffff290224 */ /* 0x000fe200078e0010 */
[----:B------:R-:W-:Y:S01]  /*9580*/  ISETP.EQ.OR P4, PT, R17, R38, P4 ;  /* 0x000000261100720c */ /* 0x000fe20002782670 */
[----:B------:R-:W-:Y:S01]  /*9590*/  VIADD R17, R23, 0x3 ;  /* 0x0000000317117836 */ /* 0x000fe20000000000 */
[----:B------:R-:W-:Y:S01]  /*95a0*/  ISETP.NE.AND P0, PT, R6, R8, PT ;  /* 0x000000080600720c */ /* 0x000fe20003f05270 */
[----:B------:R-:W-:-:S02]  /*95b0*/  IMAD.IADD R45, R41, 0x1, R0 ;  /* 0x00000001292d7824 */ /* 0x000fc400078e0200 */
[----:B------:R-:W-:Y:S01]  /*95c0*/  @!P5 FADD R5, R5, R3 ;  /* 0x000000030505d221 */ /* 0x000fe20000000000 */
[----:B------:R-:W0:Y:S01]  /*95d0*/  LDS R0, [UR4+0x6c] ;  /* 0x00006c04ff007984 */ /* 0x000e220008000800 */
[----:B------:R-:W-:Y:S01]  /*95e0*/  ISETP.EQ.OR P0, PT, R17, R38, P0 ;  /* 0x000000261100720c */ /* 0x000fe20000702670 */
[----:B------:R-:W-:Y:S01]  /*95f0*/  VIADD R43, R45, 0x1 ;  /* 0x000000012d2b7836 */ /* 0x000fe20000000000 */
[----:B------:R-:W-:Y:S01]  /*9600*/  ISETP.NE.AND P5, PT, R14, R32, PT ;  /* 0x000000200e00720c */ /* 0x000fe20003fa5270 */
[----:B------:R-:W-:-:S03]  /*9610*/  IMAD.IADD R47, R22, 0x1, R41 ;  /* 0x00000001162f7824 */ /* 0x000fc600078e0229 */
[----:B------:R-:W-:Y:S01]  /*9620*/  ISETP.EQ.OR P5, PT, R19, R38, P5 ;  /* 0x000000261300720c */ /* 0x000fe20002fa2670 */
[----:B------:R-:W-:Y:S02]  /*9630*/  @!P4 IMAD.MOV R43, RZ, RZ, R45 ;  /* 0x000000ffff2bc224 */ /* 0x000fe400078e022d */
[----:B------:R-:W-:Y:S02]  /*9640*/  @!P4 FADD R7, R7, R5 ;  /* 0x000000050707c221 */ /* 0x000fe40000000000 */
[----:B------:R-:W-:Y:S02]  /*9650*/  VIADD R17, R43, 0x1 ;  /* 0x000000012b117836 */ /* 0x000fe40000000000 */
[----:B------:R-:W-:Y:S02]  /*9660*/  @!P0 IMAD.MOV R17, RZ, RZ, R43 ;  /* 0x000000ffff118224 */ /* 0x000fe400078e022b */
[----:B------:R-:W-:Y:S02]  /*9670*/  @!P0 FADD R9, R9, R7 ;  /* 0x0000000709098221 */ /* 0x000fe40000000000 */
[C---:B------:R-:W-:Y:S01]  /*9680*/  VIADD R16, R17.reuse, 0x1 ;  /* 0x0000000111107836 */ /* 0x040fe20000000000 */
[----:B------:R-:W-:Y:S01]  /*9690*/  @!P1 IADD3 R16, PT, PT, R17, RZ, RZ ;  /* 0x000000ff11109210 */ /* 0x000fe20007ffe0ff */
[----:B------:R-:W-:-:S04]  /*96a0*/  @!P1 FADD R11, R11, R9 ;  /* 0x000000090b0b9221 */ /* 0x000fc80000000000 */
[----:B------:R-:W-:Y:S02]  /*96b0*/  VIADD R39, R16, 0x1 ;  /* 0x0000000110277836 */ /* 0x000fe40000000000 */
[----:B------:R-:W-:Y:S01]  /*96c0*/  @!P2 FADD R13, R13, R11 ;  /* 0x0000000b0d0da221 */ /* 0x000fe20000000000 */
[----:B------:R-:W-:-:S03]  /*96d0*/  @!P2 IMAD.MOV R39, RZ, RZ, R16 ;  /* 0x000000ffff27a224 */ /* 0x000fc600078e0210 */
[----:B------:R-:W-:Y:S01]  /*96e0*/  @!P3 FADD R15, R15, R13 ;  /* 0x0000000d0f0fb221 */ /* 0x000fe20000000000 */
[----:B------:R-:W-:Y:S02]  /*96f0*/  VIADD R19, R39, 0x1 ;  /* 0x0000000127137836 */ /* 0x000fe40000000000 */
[----:B------:R-:W-:Y:S02]  /*9700*/  @!P3 IMAD.MOV R19, RZ, RZ, R39 ;  /* 0x000000ffff13b224 */ /* 0x000fe400078e0227 */
[----:B------:R-:W-:Y:S02]  /*9710*/  @!P5 FADD R33, R33, R15 ;  /* 0x0000000f2121d221 */ /* 0x000fe40000000000 */
[----:B------:R-:W-:Y:S02]  /*9720*/  VIADD R18, R19, 0x1 ;  /* 0x0000000113127836 */ /* 0x000fe40000000000 */
[----:B------:R-:W-:Y:S01]  /*9730*/  @!P5 IMAD.MOV R18, RZ, RZ, R19 ;  /* 0x000000ffff12d224 */ /* 0x000fe200078e0213 */
[----:B0-----:R-:W-:Y:S06]  /*9740*/  @!P6 BRA `(.L_x_1905) ;  /* 0x0000000c0048e947 */ /* 0x001fec0003800000 */
[----:B------:R-:W0:Y:S01]  /*9750*/  LDS R22, [UR4+0x64] ;  /* 0x00006404ff167984 */ /* 0x000e220008000800 */
[----:B------:R-:W-:Y:S01]  /*9760*/  ISETP.NE.AND P6, PT, R34, R2, PT ;  /* 0x000000022200720c */ /* 0x000fe20003fc5270 */
[----:B------:R-:W-:Y:S01]  /*9770*/  IMAD.MOV.U32 R25, RZ, RZ, 0x9 ;  /* 0x00000009ff197424 */ /* 0x000fe200078e00ff */
[----:B------:R-:W-:Y:S02]  /*9780*/  BAR.SYNC.DEFER_BLOCKING 0x0 ;  /* 0x0000000000007b1d */ /* 0x000fe40000010000 */
[----:B------:R-:W-:Y:S01]  /*9790*/  ISETP.NE.AND P6, PT, R23, R38, !P6 ;  /* 0x000000261700720c */ /* 0x000fe200077c5270 */
[CC--:B------:R-:W-:Y:S02]  /*97a0*/  IMAD R23, R36.reuse, R25.reuse, 0x1 ;  /* 0x0000000124177424 */ /* 0x0c0fe400078e0219 */
[----:B------:R-:W-:-:S10]  /*97b0*/  IMAD R25, R36, R25, 0x8 ;  /* 0x0000000824197424 */ /* 0x000fd400078e0219 */
[--C-:B0-----:R-:W-:Y:S01]  /*97c0*/  @!P6 IMAD.IADD R41, R41, 0x1, -R22.reuse ;  /* 0x000000012929e824 */ /* 0x101fe200078e0a16 */
[----:B------:R-:W-:Y:S01]  /*97d0*/  @P2 IADD3 R16, PT, PT, R16, -R22, RZ ;  /* 0x8000001610102210 */ /* 0x000fe20007ffe0ff */
        /* <DEDUP_REMOVED lines=9> */
[----:B------:R-:W-:Y:S01]  /*9870*/  @P5 IMAD.IADD R19, R19, 0x1, -R22 ;  /* 0x0000000113135824 */ /* 0x000fe200078e0a16 */
[----:B------:R-:W-:-:S02]  /*9880*/  @P1 LEA R17, R17, UR4, 0x3 ;  /* 0x0000000411111c11 */ /* 0x000fc4000f8e18ff */
[----:B------:R-:W-:Y:S02]  /*9890*/  ISETP.NE.AND P6, PT, R23, R38, !P6 ;  /* 0x000000261700720c */ /* 0x000fe400077c5270 */
[----:B------:R-:W-:Y:S02]  /*98a0*/  @P2 LEA R16, R16, UR4, 0x3 ;  /* 0x0000000410102c11 */ /* 0x000fe4000f8e18ff */
[----:B------:R-:W-:Y:S02]  /*98b0*/  @P3 LEA R39, R39, UR4, 0x3 ;  /* 0x0000000427273c11 */ /* 0x000fe4000f8e18ff */
[----:B------:R-:W-:-:S07]  /*98c0*/  @P5 LEA R19, R19, UR4, 0x3 ;  /* 0x0000000413135c11 */ /* 0x000fce000f8e18ff */
[----:B------:R-:W-:-:S05]  /*98d0*/  @!P6 IMAD.IADD R47, R47, 0x1, -R22 ;  /* 0x000000012f2fe824 */ /* 0x000fca00078e0a16 */
[----:B------:R-:W-:-:S05]  /*98e0*/  @!P6 LEA R47, R47, UR4, 0x3 ;  /* 0x000000042f2fec11 */ /* 0x000fca000f8e18ff */
[----:B------:R0:W-:Y:S01]  /*98f0*/  @!P6 STS.64 [R47], R2 ;  /* 0x000000022f00e388 */ /* 0x0001e20000000a00 */
[----:B------:R-:W-:-:S03]  /*9900*/  ISETP.NE.AND P6, PT, R32, R37, PT ;  /* 0x000000252000720c */ /* 0x000fc60003fc5270 */
[----:B------:R0:W-:Y:S01]  /*9910*/  @P4 STS.64 [R45], R4 ;  /* 0x000000042d004388 */ /* 0x0001e20000000a00 */
[----:B------:R-:W-:-:S03]  /*9920*/  ISETP.NE.AND P6, PT, R25, R38, !P6 ;  /* 0x000000261900720c */ /* 0x000fc600077c5270 */
[----:B------:R0:W-:Y:S01]  /*9930*/  @P0 STS.64 [R43], R6 ;  /* 0x000000062b000388 */ /* 0x0001e20000000a00 */
[----:B------:R-:W-:-:S03]  /*9940*/  ISETP.GE.AND P0, PT, R36, R21, PT ;  /* 0x000000152400720c */ /* 0x000fc60003f06270 */
[----:B------:R0:W-:Y:S04]  /*9950*/  @P1 STS.64 [R17], R8 ;  /* 0x0000000811001388 */ /* 0x0001e80000000a00 */
[----:B------:R0:W-:Y:S02]  /*9960*/  @P2 STS.64 [R16], R10 ;  /* 0x0000000a10002388 */ /* 0x0001e40000000a00 */
[----:B------:R-:W-:Y:S02]  /*9970*/  @!P6 IMAD.IADD R18, R18, 0x1, -R22 ;  /* 0x000000011212e824 */ /* 0x000fe400078e0a16 */
[----:B------:R0:W-:Y:S03]  /*9980*/  @P3 STS.64 [R39], R12 ;  /* 0x0000000c27003388 */ /* 0x0001e60000000a00 */
[----:B------:R-:W-:Y:S01]  /*9990*/  @!P6 LEA R18, R18, UR4, 0x3 ;  /* 0x000000041212ec11 */ /* 0x000fe2000f8e18ff */
[----:B------:R0:W-:Y:S04]  /*99a0*/  @P5 STS.64 [R19], R14 ;  /* 0x0000000e13005388 */ /* 0x0001e80000000a00 */
[----:B------:R0:W-:Y:S01]  /*99b0*/  @!P6 STS.64 [R18], R32 ;  /* 0x000000201200e388 */ /* 0x0001e20000000a00 */
[----:B------:R-:W-:Y:S06]  /*99c0*/  BAR.SYNC.DEFER_BLOCKING 0x0 ;  /* 0x0000000000007b1d */ /* 0x000fec0000010000 */
[----:B------:R-:W-:Y:S05]  /*99d0*/  @P0 BRA `(.L_x_1906) ;  /* 0x0000000c00a00947 */ /* 0x000fea0003800000 */
[----:B0-----:R-:W-:Y:S01]  /*99e0*/  LOP3.LUT R2, RZ, R36, RZ, 0x33, !PT ;  /* 0x00000024ff027212 */ /* 0x001fe200078e33ff */
        /* <DEDUP_REMOVED lines=17> */
.L_x_1909:
        /* <DEDUP_REMOVED lines=10> */
.L_x_1908:
[----:B------:R-:W-:Y:S05]  /*9ba0*/  BSYNC.RECONVERGENT B1 ;  /* 0x0000000000017941 */ /* 0x000fea0003800200 */
.L_x_1907:
[----:B------:R-:W-:Y:S05]  /*9bb0*/  @!P1 BRA `(.L_x_1906) ;  /* 0x0000000c00289947 */ /* 0x000fea0003800000 */
[----:B------:R-:W0:Y:S01]  /*9bc0*/  LDCU.128 UR8, c[0x0][0x390] ;  /* 0x00007200ff0877ac */ /* 0x000e220008000c00 */
[----:B--2---:R-:W-:Y:S01]  /*9bd0*/  IMAD.IADD R2, R21, 0x1, -R44 ;  /* 0x0000000115027824 */ /* 0x004fe200078e0a2c */
[----:B------:R-:W-:Y:S01]  /*9be0*/  LEA R3, R44, UR4, 0x3 ;  /* 0x000000042c037c11 */ /* 0x000fe2000f8e18ff */
[----:B------:R-:W-:Y:S01]  /*9bf0*/  BSSY.RECONVERGENT B1, `(.L_x_1910) ;  /* 0x0000050000017945 */ /* 0x000fe20003800200 */
[----:B------:R-:W-:Y:S02]  /*9c00*/  PLOP3.LUT P0, PT, PT, PT, PT, 0x80, 0x8 ;  /* 0x000000000008781c */ /* 0x000fe40003f0f070 */
[----:B------:R-:W-:Y:S01]  /*9c10*/  ISETP.GT.AND P1, PT, R2, 0xc00, PT ;  /* 0x00000c000200780c */ /* 0x000fe20003f24270 */
[----:B------:R-:W-:Y:S02]  /*9c20*/  IMAD.IADD R2, R44, 0x1, R22 ;  /* 0x000000012c027824 */ /* 0x000fe400078e0216 */
[----:B------:R-:W-:Y:S01]  /*9c30*/  VIADD R3, R3, 0x1000 ;  /* 0x0000100003037836 */ /* 0x000fe20000000000 */
[----:B0-----:R-:W-:-:S02]  /*9c40*/  UIADD3 UR8, UP0, UPT, UR8, 0x800, URZ ;  /* 0x0000080008087890 */ /* 0x001fc4000ff1e0ff */
[----:B------:R-:W-:Y:S02]  /*9c50*/  UIADD3 UR10, UP1, UPT, UR10, 0x800, URZ ;  /* 0x000008000a0a7890 */ /* 0x000fe4000ff3e0ff */
[----:B------:R-:W-:Y:S02]  /*9c60*/  UIADD3.X UR9, UPT, UPT, URZ, UR9, URZ, UP0, !UPT ;  /* 0x00000009ff097290 */ /* 0x000fe400087fe4ff */
[----:B------:R-:W-:Y:S01]  /*9c70*/  UIADD3.X UR11, UPT, UPT, URZ, UR11, URZ, UP1, !UPT ;  /* 0x0000000bff0b7290 */ /* 0x000fe20008ffe4ff */
[----:B------:R-:W-:Y:S01]  /*9c80*/  IMAD.U32 R6, RZ, RZ, UR8 ;  /* 0x00000008ff067e24 */ /* 0x000fe2000f8e00ff */
[----:B------:R-:W-:Y:S02]  /*9c90*/  MOV R8, UR10 ;  /* 0x0000000a00087c02 */ /* 0x000fe40008000f00 */
[----:B------:R-:W-:Y:S02]  /*9ca0*/  IMAD.U32 R7, RZ, RZ, UR9 ;  /* 0x00000009ff077e24 */ /* 0x000fe4000f8e00ff */
[----:B------:R-:W-:Y:S01]  /*9cb0*/  IMAD.U32 R9, RZ, RZ, UR11 ;  /* 0x0000000bff097e24 */ /* 0x000fe2000f8e00ff */
[----:B------:R-:W-:Y:S06]  /*9cc0*/  @!P1 BRA `(.L_x_1911) ;  /* 0x0000000400089947 */ /* 0x000fec0003800000 */
[----:B------:R-:W-:Y:S01]  /*9cd0*/  PLOP3.LUT P0, PT, PT, PT, PT, 0x8, 0x80 ;  /* 0x000000000080781c */ /* 0x000fe20003f0e170 */
[----:B------:R-:W-:-:S12]  /*9ce0*/  VIADD R4, R21, 0xfffff400 ;  /* 0xfffff40015047836 */ /* 0x000fd80000000000 */
.L_x_1912:
[----:B---3--:R-:W0:Y:S01]  /*9cf0*/  LDS.64 R40, [R3+-0x1000] ;  /* 0xfff0000003287984 */ /* 0x008e220000000a00 */
[----:B------:R-:W-:-:S03]  /*9d00*/  IMAD.WIDE R50, R2, 0x4, R6 ;  /* 0x0000000402327825 */ /* 0x000fc600078e0206 */
        /* <DEDUP_REMOVED lines=17> */
[----:B0-----:R-:W-:Y:S04]  /*9e20*/  STG.E desc[UR12][R50.64+-0x800], R40 ;  /* 0xfff8002832007986 */ /* 0x001fe8000c10190c */
[----:B------:R-:W0:Y:S04]  /*9e30*/  LDS.64 R12, [R3+0x5800] ;  /* 0x00580000030c7984 */ /* 0x000e280000000a00 */
[----:B------:R-:W-:Y:S04]  /*9e40*/  STG.E desc[UR12][R34.64+-0x800], R41 ;  /* 0xfff8002922007986 */ /* 0x000fe8000c10190c */
[----:B------:R-:W0:Y:S04]  /*9e50*/  LDS.64 R40, [R3+0x6000] ;  /* 0x0060000003287984 */ /* 0x000e280000000a00 */
[----:B------:R2:W0:Y:S04]  /*9e60*/  LDS.64 R42, [R3+0x6800] ;  /* 0x00680000032a7984 */ /* 0x0004280000000a00 */
[----:B-1----:R-:W-:Y:S04]  /*9e70*/  STG.E desc[UR12][R50.64+-0x400], R48 ;  /* 0xfffc003032007986 */ /* 0x002fe8000c10190c */
[----:B------:R1:W-:Y:S01]  /*9e80*/  STG.E desc[UR12][R34.64+-0x400], R49 ;  /* 0xfffc003122007986 */ /* 0x0003e2000c10190c */
[----:B--2---:R-:W-:-:S03]  /*9e90*/  VIADD R3, R3, 0x8000 ;  /* 0x0000800003037836 */ /* 0x004fc60000000000 */
[----:B------:R-:W-:Y:S04]  /*9ea0*/  STG.E desc[UR12][R50.64], R46 ;  /* 0x0000002e32007986 */ /* 0x000fe8000c10190c */
[----:B------:R-:W-:Y:S01]  /*9eb0*/  STG.E desc[UR12][R34.64], R47 ;  /* 0x0000002f22007986 */ /* 0x000fe2000c10190c */
[----:B-1----:R-:W-:-:S03]  /*9ec0*/  IMAD.WIDE R48, R5, 0x4, R8 ;  /* 0x0000000405307825 */ /* 0x002fc600078e0208 */
[----:B---3--:R-:W-:Y:S01]  /*9ed0*/  STG.E desc[UR12][R50.64+0x400], R32 ;  /* 0x0004002032007986 */ /* 0x008fe2000c10190c */
[----:B------:R-:W-:-:S03]  /*9ee0*/  VIADD R5, R2, 0x800 ;  /* 0x0000080002057836 */ /* 0x000fc60000000000 */
[----:B------:R1:W-:Y:S04]  /*9ef0*/  STG.E desc[UR12][R34.64+0x400], R33 ;  /* 0x0004002122007986 */ /* 0x0003e8000c10190c */
[----:B----4-:R-:W-:Y:S04]  /*9f00*/  STG.E desc[UR12][R52.64+-0x800], R16 ;  /* 0xfff8001034007986 */ /* 0x010fe8000c10190c */
[----:B------:R2:W-:Y:S04]  /*9f10*/  STG.E desc[UR12][R48.64+-0x800], R17 ;  /* 0xfff8001130007986 */ /* 0x0005e8000c10190c */
[----:B-----5:R-:W-:Y:S01]  /*9f20*/  STG.E desc[UR12][R52.64+-0x400], R10 ;  /* 0xfffc000a34007986 */ /* 0x020fe2000c10190c */
[----:B-1----:R-:W-:-:S03]  /*9f30*/  IMAD.WIDE R32, R5, 0x4, R6 ;  /* 0x0000000405207825 */ /* 0x002fc600078e0206 */
[----:B------:R1:W-:Y:S01]  /*9f40*/  STG.E desc[UR12][R48.64+-0x400], R11 ;  /* 0xfffc000b30007986 */ /* 0x0003e2000c10190c */
[----:B------:R-:W-:-:S03]  /*9f50*/  IMAD.WIDE R34, R5, 0x4, R8 ;  /* 0x0000000405227825 */ /* 0x000fc600078e0208 */
[----:B------:R3:W-:Y:S01]  /*9f60*/  STG.E desc[UR12][R52.64], R22 ;  /* 0x0000001634007986 */ /* 0x0007e2000c10190c */
[C---:B--2---:R-:W-:Y:S02]  /*9f70*/  VIADD R17, R2.reuse, 0xc00 ;  /* 0x00000c0002117836 */ /* 0x044fe40000000000 */
[----:B------:R-:W-:Y:S01]  /*9f80*/  VIADD R2, R2, 0x1000 ;  /* 0x0000100002027836 */ /* 0x000fe20000000000 */
[----:B------:R3:W-:Y:S04]  /*9f90*/  STG.E desc[UR12][R48.64], R23 ;  /* 0x0000001730007986 */ /* 0x0007e8000c10190c */
[----:B------:R3:W-:Y:S01]  /*9fa0*/  STG.E desc[UR12][R52.64+0x400], R30 ;  /* 0x0004001e34007986 */ /* 0x0007e2000c10190c */
[----:B-1----:R-:W-:-:S03]  /*9fb0*/  IMAD.WIDE R10, R17, 0x4, R6 ;  /* 0x00000004110a7825 */ /* 0x002fc600078e0206 */
[----:B------:R3:W-:Y:S01]  /*9fc0*/  STG.E desc[UR12][R48.64+0x400], R31 ;  /* 0x0004001f30007986 */ /* 0x0007e2000c10190c */
[----:B------:R-:W-:-:S03]  /*9fd0*/  IMAD.WIDE R16, R17, 0x4, R8 ;  /* 0x0000000411107825 */ /* 0x000fc600078e0208 */
        /* <DEDUP_REMOVED lines=10> */
[----:B0-----:R3:W-:Y:S04]  /*a080*/  STG.E desc[UR12][R10.64+-0x400], R12 ;  /* 0xfffc000c0a007986 */ /* 0x0017e8000c10190c */
[----:B------:R3:W-:Y:S04]  /*a090*/  STG.E desc[UR12][R16.64+-0x400], R13 ;  /* 0xfffc000d10007986 */ /* 0x0007e8000c10190c */
[----:B------:R3:W-:Y:S04]  /*a0a0*/  STG.E desc[UR12][R10.64], R40 ;  /* 0x000000280a007986 */ /* 0x0007e8000c10190c */
[----:B------:R3:W-:Y:S04]  /*a0b0*/  STG.E desc[UR12][R16.64], R41 ;  /* 0x0000002910007986 */ /* 0x0007e8000c10190c */
[----:B------:R3:W-:Y:S04]  /*a0c0*/  STG.E desc[UR12][R10.64+0x400], R42 ;  /* 0x0004002a0a007986 */ /* 0x0007e8000c10190c */
[----:B------:R3:W-:Y:S01]  /*a0d0*/  STG.E desc[UR12][R16.64+0x400], R43 ;  /* 0x0004002b10007986 */ /* 0x0007e2000c10190c */
[----:B------:R-:W-:Y:S05]  /*a0e0*/  @!P1 BRA `(.L_x_1912) ;  /* 0xfffffffc00009947 */ /* 0x000fea000383ffff */
.L_x_1911:
[----:B------:R-:W-:Y:S05]  /*a0f0*/  BSYNC.RECONVERGENT B1 ;  /* 0x0000000000017941 */ /* 0x000fea0003800200 */
.L_x_1910:
[----:B------:R-:W-:Y:S01]  /*a100*/  IMAD.IADD R4, R21, 0x1, -R44 ;  /* 0x0000000115047824 */ /* 0x000fe200078e0a2c */
[----:B------:R-:W-:Y:S04]  /*a110*/  BSSY.RECONVERGENT B1, `(.L_x_1913) ;  /* 0x0000024000017945 */ /* 0x000fe80003800200 */
[----:B------:R-:W-:-:S13]  /*a120*/  ISETP.GT.AND P1, PT, R4, 0x400, PT ;  /* 0x000004000400780c */ /* 0x000fda0003f24270 */
[----:B------:R-:W-:Y:S05]  /*a130*/  @!P1 BRA `(.L_x_1914) ;  /* 0x0000000000849947 */ /* 0x000fea0003800000 */
[----:B---3--:R-:W0:Y:S01]  /*a140*/  LDS.64 R30, [R3+-0x1000] ;  /* 0xfff00000031e7984 */ /* 0x008e220000000a00 */
[C---:B------:R-:W-:Y:S01]  /*a150*/  IMAD.WIDE R22, R2.reuse, 0x4, R6 ;  /* 0x0000000402167825 */ /* 0x040fe200078e0206 */
[----:B------:R-:W-:Y:S02]  /*a160*/  PLOP3.LUT P0, PT, PT, PT, PT, 0x8, 0x80 ;  /* 0x000000000080781c */ /* 0x000fe40003f0e170 */
[----:B------:R-:W1:Y:S01]  /*a170*/  LDS.64 R32, [R3+-0x800] ;  /* 0xfff8000003207984 */ /* 0x000e620000000a00 */
[----:B------:R-:W-:-:S03]  /*a180*/  IMAD.WIDE R16, R2, 0x4, R8 ;  /* 0x0000000402107825 */ /* 0x000fc600078e0208 */
[----:B------:R-:W2:Y:S01]  /*a190*/  LDS.64 R24, [R3] ;  /* 0x0000000003187984 */ /* 0x000ea20000000a00 */
[C---:B------:R-:W-:Y:S01]  /*a1a0*/  VIADD R29, R2.reuse, 0x400 ;  /* 0x00000400021d7836 */ /* 0x040fe20000000000 */
[----:B------:R-:W-:Y:S01]  /*a1b0*/  IADD3 R2, PT, PT, R2, 0x800, RZ ;  /* 0x0000080002027810 */ /* 0x000fe20007ffe0ff */
[----:B------:R-:W-:Y:S01]  /*a1c0*/  VIADD R44, R44, 0x800 ;  /* 0x000008002c2c7836 */ /* 0x000fe20000000000 */
[----:B------:R-:W3:Y:S01]  /*a1d0*/  LDS.64 R18, [R3+0x800] ;  /* 0x0008000003127984 */ /* 0x000ee20000000a00 */
[----:B------:R-:W-:-:S03]  /*a1e0*/  IMAD.WIDE R26, R29, 0x4, R6 ;  /* 0x000000041d1a7825 */ /* 0x000fc600078e0206 */
[----:B------:R-:W4:Y:S01]  /*a1f0*/  LDS.64 R14, [R3+0x1000] ;  /* 0x00100000030e7984 */ /* 0x000f220000000a00 */
[----:B------:R-:W-:-:S03]  /*a200*/  IMAD.WIDE R28, R29, 0x4, R8 ;  /* 0x000000041d1c7825 */ /* 0x000fc600078e0208 */
[----:B------:R-:W5:Y:S04]  /*a210*/  LDS.64 R12, [R3+0x1800] ;  /* 0x00180000030c7984 */ /* 0x000f680000000a00 */
[----:B------:R-:W5:Y:S04]  /*a220*/  LDS.64 R10, [R3+0x2000] ;  /* 0x00200000030a7984 */ /* 0x000f680000000a00 */
[----:B------:R0:W5:Y:S02]  /*a230*/  LDS.64 R4, [R3+0x2800] ;  /* 0x0028000003047984 */ /* 0x0001640000000a00 */
[----:B0-----:R-:W-:-:S02]  /*a240*/  VIADD R3, R3, 0x4000 ;  /* 0x0000400003037836 */ /* 0x001fc40000000000 */
        /* <DEDUP_REMOVED lines=16> */
.L_x_1914:
[----:B------:R-:W-:Y:S05]  /*a350*/  BSYNC.RECONVERGENT B1 ;  /* 0x0000000000017941 */ /* 0x000fea0003800200 */
.L_x_1913:
[----:B------:R-:W-:-:S13]  /*a360*/  ISETP.LT.OR P0, PT, R44, R21, P0 ;  /* 0x000000152c00720c */ /* 0x000fda0000701670 */
[----:B------:R-:W-:Y:S05]  /*a370*/  @!P0 BRA `(.L_x_1906) ;  /* 0x0000000400388947 */ /* 0x000fea0003800000 */
[----:B0-----:R-:W0:Y:S01]  /*a380*/  LDS.64 R4, [R3+-0x1000] ;  /* 0xfff0000003047984 */ /* 0x001e220000000a00 */
[----:B------:R-:W-:-:S03]  /*a390*/  IMAD.WIDE R6, R2, 0x4, R6 ;  /* 0x0000000402067825 */ /* 0x000fc600078e0206 */
[----:B---3--:R-:W1:Y:S01]  /*a3a0*/  LDS.64 R10, [R3+-0x800] ;  /* 0xfff80000030a7984 */ /* 0x008e620000000a00 */
[----:B------:R-:W-:-:S03]  /*a3b0*/  IMAD.WIDE R8, R2, 0x4, R8 ;  /* 0x0000000402087825 */ /* 0x000fc600078e0208 */
        /* <DEDUP_REMOVED lines=11> */
.L_x_1905:
[----:B------:R-:W0:Y:S01]  /*a470*/  LDC.64 R48, c[0x0][0x390] ;  /* 0x0000e400ff307b82 */ /* 0x000e220000000a00 */
[----:B------:R-:W-:Y:S01]  /*a480*/  ISETP.NE.AND P6, PT, R34, R2, PT ;  /* 0x000000022200720c */ /* 0x000fe20003fc5270 */
[----:B------:R-:W-:-:S03]  /*a490*/  IMAD.MOV.U32 R21, RZ, RZ, 0x9 ;  /* 0x00000009ff157424 */ /* 0x000fc600078e00ff */
[----:B------:R-:W-:Y:S01]  /*a4a0*/  ISETP.NE.AND P6, PT, R23, R38, !P6 ;  /* 0x000000261700720c */ /* 0x000fe200077c5270 */
[CC--:B------:R-:W-:Y:S02]  /*a4b0*/  IMAD R29, R36.reuse, R21.reuse, 0x1 ;  /* 0x00000001241d7424 */ /* 0x0c0fe400078e0215 */
[----:B------:R-:W1:Y:S01]  /*a4c0*/  LDC.64 R50, c[0x0][0x398] ;  /* 0x0000e600ff327b82 */ /* 0x000e620000000a00 */
[----:B------:R-:W-:-:S07]  /*a4d0*/  IMAD R21, R36, R21, 0x8 ;  /* 0x0000000824157424 */ /* 0x000fce00078e0215 */
[----:B------:R-:W2:Y:S02]  /*a4e0*/  LDC.64 R22, c[0x0][0x390] ;  /* 0x0000e400ff167b82 */ /* 0x000ea40000000a00 */
[----:B0-----:R-:W-:-:S06]  /*a4f0*/  @!P6 IMAD.WIDE R48, R41, 0x4, R48 ;  /* 0x000000042930e825 */ /* 0x001fcc00078e0230 */
[----:B------:R-:W0:Y:S01]  /*a500*/  LDC.64 R24, c[0x0][0x398] ;  /* 0x0000e600ff187b82 */ /* 0x000e220000000a00 */
[----:B------:R3:W-:Y:S01]  /*a510*/  @!P6 STG.E desc[UR12][R48.64], R34 ;  /* 0x000000223000e986 */ /* 0x0007e2000c10190c */
[----:B-1----:R-:W-:-:S06]  /*a520*/  @!P6 IMAD.WIDE R50, R41, 0x4, R50 ;  /* 0x000000042932e825 */ /* 0x002fcc00078e0232 */
[----:B------:R-:W3:Y:S01]  /*a530*/  LDC.64 R26, c[0x0][0x390] ;  /* 0x0000e400ff1a7b82 */ /* 0x000ee20000000a00 */
[----:B------:R1:W-:Y:S01]  /*a540*/  @!P6 STG.E desc[UR12][R50.64], R35 ;  /* 0x000000233200e986 */ /* 0x0003e2000c10190c */
[----:B------:R-:W-:-:S06]  /*a550*/  ISETP.NE.AND P6, PT, R2, R4, PT ;  /* 0x000000040200720c */ /* 0x000fcc0003fc5270 */
[----:B------:R-:W4:Y:S01]  /*a560*/  LDC.64 R40, c[0x0][0x398] ;  /* 0x0000e600ff287b82 */ /* 0x000f220000000a00 */
[----:B------:R-:W-:-:S07]  /*a570*/  ISETP.NE.AND P6, PT, R29, R38, !P6 ;  /* 0x000000261d00720c */ /* 0x000fce00077c5270 */
[----:B------:R-:W5:Y:S06]  /*a580*/  LDC.64 R28, c[0x0][0x398] ;  /* 0x0000e600ff1c7b82 */ /* 0x000f6c0000000a00 */
[C---:B--2---:R-:W-:Y:S02]  /*a590*/  @!P6 IMAD.WIDE R22, R47.reuse, 0x4, R22 ;  /* 0x000000042f16e825 */ /* 0x044fe400078e0216 */
[----:B------:R-:W2:Y:S02]  /*a5a0*/  LDC.64 R30, c[0x0][0x390] ;  /* 0x0000e400ff1e7b82 */ /* 0x000ea40000000a00 */
[----:B0-----:R-:W-:Y:S01]  /*a5b0*/  @!P6 IMAD.WIDE R46, R47, 0x4, R24 ;  /* 0x000000042f2ee825 */ /* 0x001fe200078e0218 */
[----:B------:R0:W-:Y:S03]  /*a5c0*/  @!P6 STG.E desc[UR12][R22.64], R2 ;  /* 0x000000021600e986 */ /* 0x0001e6000c10190c */
[----:B---3--:R-:W-:Y:S01]  /*a5d0*/  @P4 IMAD.WIDE R48, R45, 0x4, R26 ;  /* 0x000000042d304825 */ /* 0x008fe200078e021a */
[----:B------:R-:W-:Y:S01]  /*a5e0*/  @!P6 STG.E desc[UR12][R46.64], R3 ;  /* 0x000000032e00e986 */ /* 0x000fe2000c10190c */
[----:B-1----:R-:W1:Y:S02]  /*a5f0*/  LDC.64 R34, c[0x0][0x398] ;  /* 0x0000e600ff227b82 */ /* 0x002e640000000a00 */
[----:B----4-:R-:W-:Y:S01]  /*a600*/  @P0 IMAD.WIDE R50, R43, 0x4, R40 ;  /* 0x000000042b320825 */ /* 0x010fe200078e0228 */
[----:B------:R3:W-:Y:S05]  /*a610*/  @P4 STG.E desc[UR12][R48.64], R4 ;  /* 0x0000000430004986 */ /* 0x0007ea000c10190c */
[----:B------:R-:W4:Y:S01]  /*a620*/  LDC.64 R40, c[0x0][0x390] ;  /* 0x0000e400ff287b82 */ /* 0x000f220000000a00 */
[----:B-----5:R-:W-:-:S05]  /*a630*/  @P4 IMAD.WIDE R28, R45, 0x4, R28 ;  /* 0x000000042d1c4825 */ /* 0x020fca00078e021c */
[----:B------:R1:W-:Y:S02]  /*a640*/  @P4 STG.E desc[UR12][R28.64], R5 ;  /* 0x000000051c004986 */ /* 0x0003e4000c10190c */
[----:B------:R-:W5:Y:S01]  /*a650*/  LDC.64 R26, c[0x0][0x390] ;  /* 0x0000e400ff1a7b82 */ /* 0x000f620000000a00 */
[----:B--2---:R-:W-:-:S05]  /*a660*/  @P0 IMAD.WIDE R30, R43, 0x4, R30 ;  /* 0x000000042b1e0825 */ /* 0x004fca00078e021e */
[----:B------:R2:W-:Y:S02]  /*a670*/  @P0 STG.E desc[UR12][R30.64], R6 ;  /* 0x000000061e000986 */ /* 0x0005e4000c10190c */
[----:B0-----:R-:W0:Y:S01]  /*a680*/  LDC.64 R22, c[0x0][0x398] ;  /* 0x0000e600ff167b82 */ /* 0x001e220000000a00 */
[----:B-1----:R-:W-:Y:S01]  /*a690*/  @P1 IMAD.WIDE R34, R17, 0x4, R34 ;  /* 0x0000000411221825 */ /* 0x002fe200078e0222 */
[----:B------:R2:W-:Y:S01]  /*a6a0*/  @P0 STG.E desc[UR12][R50.64], R7 ;  /* 0x0000000732000986 */ /* 0x0005e2000c10190c */
[----:B------:R-:W-:-:S04]  /*a6b0*/  ISETP.NE.AND P0, PT, R32, R37, PT ;  /* 0x000000252000720c */ /* 0x000fc80003f05270 */
[----:B------:R-:W-:Y:S01]  /*a6c0*/  ISETP.NE.AND P0, PT, R21, R38, !P0 ;  /* 0x000000261500720c */ /* 0x000fe20004705270 */
[----:B------:R-:W1:Y:S01]  /*a6d0*/  LDC.64 R24, c[0x0][0x390] ;  /* 0x0000e400ff187b82 */ /* 0x000e620000000a00 */
[----:B----4-:R-:W-:-:S05]  /*a6e0*/  @P1 IMAD.WIDE R40, R17, 0x4, R40 ;  /* 0x0000000411281825 */ /* 0x010fca00078e0228 */
[----:B------:R2:W-:Y:S02]  /*a6f0*/  @P1 STG.E desc[UR12][R40.64], R8 ;  /* 0x0000000828001986 */ /* 0x0005e4000c10190c */
[----:B---3--:R-:W3:Y:S01]  /*a700*/  LDC.64 R48, c[0x0][0x398] ;  /* 0x0000e600ff307b82 */ /* 0x008ee20000000a00 */
[C---:B-----5:R-:W-:Y:S01]  /*a710*/  @P2 IMAD.WIDE R26, R16.reuse, 0x4, R26 ;  /* 0x00000004101a2825 */ /* 0x060fe200078e021a */
[----:B------:R2:W-:Y:S04]  /*a720*/  @P1 STG.E desc[UR12][R34.64], R9 ;  /* 0x0000000922001986 */ /* 0x0005e8000c10190c */
[----:B------:R2:W-:Y:S02]  /*a730*/  @P2 STG.E desc[UR12][R26.64], R10 ;  /* 0x0000000a1a002986 */ /* 0x0005e4000c10190c */
[----:B------:R-:W4:Y:S01]  /*a740*/  LDC.64 R46, c[0x0][0x390] ;  /* 0x0000e400ff2e7b82 */ /* 0x000f220000000a00 */
[----:B0-----:R-:W-:-:S05]  /*a750*/  @P2 IMAD.WIDE R22, R16, 0x4, R22 ;  /* 0x0000000410162825 */ /* 0x001fca00078e0216 */
[----:B------:R2:W-:Y:S02]  /*a760*/  @P2 STG.E desc[UR12][R22.64], R11 ;  /* 0x0000000b16002986 */ /* 0x0005e4000c10190c */
[----:B------:R-:W0:Y:S01]  /*a770*/  LDC.64 R44, c[0x0][0x398] ;  /* 0x0000e600ff2c7b82 */ /* 0x000e220000000a00 */
[----:B-1----:R-:W-:-:S05]  /*a780*/  @P3 IMAD.WIDE R24, R39, 0x4, R24 ;  /* 0x0000000427183825 */ /* 0x002fca00078e0218 */
[----:B------:R2:W-:Y:S02]  /*a790*/  @P3 STG.E desc[UR12][R24.64], R12 ;  /* 0x0000000c18003986 */ /* 0x0005e4000c10190c */
[----:B------:R-:W1:Y:S01]  /*a7a0*/  LDC.64 R42, c[0x0][0x390] ;  /* 0x0000e400ff2a7b82 */ /* 0x000e620000000a00 */
[----:B---3--:R-:W-:-:S05]  /*a7b0*/  @P3 IMAD.WIDE R48, R39, 0x4, R48 ;  /* 0x0000000427303825 */ /* 0x008fca00078e0230 */
[----:B------:R2:W-:Y:S02]  /*a7c0*/  @P3 STG.E desc[UR12][R48.64], R13 ;  /* 0x0000000d30003986 */ /* 0x0005e4000c10190c */
[----:B------:R-:W3:Y:S01]  /*a7d0*/  LDC.64 R2, c[0x0][0x398] ;  /* 0x0000e600ff027b82 */ /* 0x000ee20000000a00 */
[----:B----4-:R-:W-:-:S05]  /*a7e0*/  @P5 IMAD.WIDE R46, R19, 0x4, R46 ;  /* 0x00000004132e5825 */ /* 0x010fca00078e022e */
[----:B------:R2:W-:Y:S01]  /*a7f0*/  @P5 STG.E desc[UR12][R46.64], R14 ;  /* 0x0000000e2e005986 */ /* 0x0005e2000c10190c */
[----:B0-----:R-:W-:-:S05]  /*a800*/  @P5 IMAD.WIDE R44, R19, 0x4, R44 ;  /* 0x00000004132c5825 */ /* 0x001fca00078e022c */
[----:B------:R2:W-:Y:S01]  /*a810*/  @P5 STG.E desc[UR12][R44.64], R15 ;  /* 0x0000000f2c005986 */ /* 0x0005e2000c10190c */
[----:B-1----:R-:W-:-:S05]  /*a820*/  @!P0 IMAD.WIDE R42, R18, 0x4, R42 ;  /* 0x00000004122a8825 */ /* 0x002fca00078e022a */
[----:B------:R2:W-:Y:S01]  /*a830*/  @!P0 STG.E desc[UR12][R42.64], R32 ;  /* 0x000000202a008986 */ /* 0x0005e2000c10190c */
[----:B---3--:R-:W-:-:S05]  /*a840*/  @!P0 IMAD.WIDE R2, R18, 0x4, R2 ;  /* 0x0000000412028825 */ /* 0x008fca00078e0202 */
[----:B------:R2:W-:Y:S02]  /*a850*/  @!P0 STG.E desc[UR12][R2.64], R33 ;  /* 0x0000002102008986 */ /* 0x0005e4000c10190c */
.L_x_1906:
[----:B------:R-:W-:Y:S05]  /*a860*/  BSYNC.RECONVERGENT B0 ;  /* 0x0000000000007941 */ /* 0x000fea0003800200 */
.L_x_1904:
[----:B------:R-:W-:-:S13]  /*a870*/  ISETP.NE.AND P0, PT, R36, 0xff, PT ;  /* 0x000000ff2400780c */ /* 0x000fda0003f05270 */
[----:B------:R-:W-:Y:S05]  /*a880*/  @P0 EXIT ;  /* 0x000000000000094d */ /* 0x000fea0003800000 */
[----:B0-2---:R-:W0:Y:S01]  /*a890*/  LDC.64 R2, c[0x0][0x390] ;  /* 0x0000e400ff027b82 */ /* 0x005e220000000a00 */
[----:B------:R-:W-:-:S07]  /*a8a0*/  ISETP.NE.AND P0, PT, R38, 0x900, PT ;  /* 0x000009002600780c */ /* 0x000fce0003f05270 */
[----:B----4-:R-:W1:Y:S08]  /*a8b0*/  LDC.64 R4, c[0x0][0x398] ;  /* 0x0000e600ff047b82 */ /* 0x010e700000000a00 */
        /* <DEDUP_REMOVED lines=8> */
.L_x_1860:
[----:B------:R-:W-:Y:S01]  /*a940*/  BSSY B0, `(.L_x_1915) ;  /* 0x0000006000007945 */ /* 0x000fe20003800000 */
[----:B------:R-:W-:Y:S01]  /*a950*/  PLOP3.LUT P0, PT, P0, PT, PT, 0x8, 0x80 ;  /* 0x000000000080781c */ /* 0x000fe2000070e170 */
[----:B------:R-:W-:-:S12]  /*a960*/  IMAD.MOV.U32 R20, RZ, RZ, -0x1 ;  /* 0xffffffffff147424 */ /* 0x000fd800078e00ff */
[----:B------:R-:W-:Y:S05]  /*a970*/  WARPSYNC.COLLECTIVE R20, `(.L_x_1916) ;  /* 0x0000000014087348 */ /* 0x000fea0003c00000 */
[----:B------:R-:W-:Y:S01]  /*a980*/  VOTE.ANY P0, P0 ;  /* 0x0000000000ff7806 */ /* 0x000fe20000000100 */
[----:B------:R-:W-:-:S12]  /*a990*/  ENDCOLLECTIVE ;  /* 0x000000000000791b */ /* 0x000fd80003800000 */
.L_x_1916:
[----:B------:R-:W-:Y:S05]  /*a9a0*/  BSYNC B0 ;  /* 0x0000000000007941 */ /* 0x000fea0003800000 */
.L_x_1915:
[----:B------:R-:W-:Y:S05]  /*a9b0*/  BRA `(.L_x_1917) ;  /* 0xffffff8400fc7947 */ /* 0x000fea000383ffff */
.L_x_1862:
        /* <DEDUP_REMOVED lines=9> */
.L_x_1919:
[----:B------:R-:W-:Y:S05]  /*aa50*/  BSYNC B0 ;  /* 0x0000000000007941 */ /* 0x000fea0003800000 */
.L_x_1918:
[----:B------:R-:W-:Y:S01]  /*aa60*/  LOP3.LUT R20, R20, 0x80000000, R26, 0xec, !PT ;  /* 0x8000000014147812 */ /* 0x000fe200078eec1a */
[----:B------:R-:W-:Y:S01]  /*aa70*/  IMAD.MOV.U32 R21, RZ, RZ, R16 ;  /* 0x000000ffff157224 */ /* 0x000fe200078e0010 */
[----:B------:R-:W-:Y:S01]  /*aa80*/  ISETP.NE.AND P3, PT, R16, RZ, PT ;  /* 0x000000ff1000720c */ /* 0x000fe20003f65270 */
[----:B------:R-:W-:Y:S01]  /*aa90*/  IMAD.MOV.U32 R18, RZ, RZ, 0x1 ;  /* 0x00000001ff127424 */ /* 0x000fe200078e00ff */
[----:B------:R-:W0:Y:S01]  /*aaa0*/  LDC.64 R40, c[0x0][0x3a8] ;  /* 0x0000ea00ff287b82 */ /* 0x000e220000000a00 */
[----:B------:R-:W-:Y:S01]  /*aab0*/  VIADD R19, R20, 0xffffffff ;  /* 0xffffffff14137836 */ /* 0x000fe20000000000 */
[----:B------:R-:W-:-:S04]  /*aac0*/  PLOP3.LUT P4, PT, P1, PT, PT, 0x80, 0x8 ;  /* 0x000000000008781c */ /* 0x000fc80000f8f070 */
[----:B------:R-:W-:Y:S01]  /*aad0*/  LOP3.LUT R22, R20, R19, RZ, 0xc, !PT ;  /* 0x0000001314167212 */ /* 0x000fe200078e0cff */
[----:B------:R-:W-:-:S05]  /*aae0*/  IMAD.MOV.U32 R20, RZ, RZ, -0x1 ;  /* 0xffffffffff147424 */ /* 0x000fca00078e00ff */
[----:B------:R-:W1:Y:S02]  /*aaf0*/  POPC R22, R22 ;  /* 0x0000001600167309 */ /* 0x000e640000000000 */
[----:B-1----:R-:W-:-:S07]  /*ab00*/  IMAD.MOV.U32 R19, RZ, RZ, R22 ;  /* 0x000000ffff137224 */ /* 0x002fce00078e0016 */
[----:B0-----:R-:W-:Y:S05]  /*ab10*/  WARPSYNC.COLLECTIVE R20, `(.L_x_1920) ;  /* 0x0000000014087348 */ /* 0x001fea0003c00000 */
[----:B------:R1:W2:Y:S02]  /*ab20*/  SHFL.DOWN P0, R23, R21, R18, R19 ;  /* 0x0800001215177389 */ /* 0x0002a40000000013 */
[----:B012---:R-:W-:Y:S05]  /*ab30*/  ENDCOLLECTIVE ;  /* 0x000000000000791b */ /* 0x007fea0003800000 */
.L_x_1920:
[----:B------:R-:W-:Y:S02]  /*ab40*/  IMAD.MOV.U32 R21, RZ, RZ, R17 ;  /* 0x000000ffff157224 */ /* 0x000fe400078e0011 */
[----:B------:R-:W-:-:S07]  /*ab50*/  IMAD.MOV.U32 R27, RZ, RZ, R23 ;  /* 0x000000ffff1b7224 */ /* 0x000fce00078e0017 */
[----:B------:R-:W-:Y:S05]  /*ab60*/  WARPSYNC.COLLECTIVE R20, `(.L_x_1921) ;  /* 0x0000000014087348 */ /* 0x000fea0003c00000 */
[----:B------:R0:W1:Y:S02]  /*ab70*/  SHFL.DOWN P0, R23, R21, R18, R19 ;  /* 0x0800001215177389 */ /* 0x0000640000000013 */
[----:B01----:R-:W-:Y:S05]  /*ab80*/  ENDCOLLECTIVE ;  /* 0x000000000000791b */ /* 0x003fea0003800000 */
.L_x_1921:
[----:B------:R-:W-:Y:S01]  /*ab90*/  IMAD.MOV.U32 R18, RZ, RZ, 0x2 ;  /* 0x00000002ff127424 */ /* 0x000fe200078e00ff */
[----:B------:R-:W-:Y:S01]  /*aba0*/  ISETP.GE.AND P0, PT, R38, R22, PT ;  /* 0x000000162600720c */ /* 0x000fe20003f06270 */
[----:B------:R-:W-:-:S03]  /*abb0*/  FADD R23, R17, R23 ;  /* 0x0000001711177221 */ /* 0x000fc60000000000 */
[----:B------:R-:W-:Y:S02]  /*abc0*/  SEL R27, R27, RZ, !P0 ;  /* 0x000000ff1b1b7207 */ /* 0x000fe40004000000 */
[----:B------:R-:W-:-:S03]  /*abd0*/  FSEL R23, R23, R17, !P3 ;  /* 0x0000001117177208 */ /* 0x000fc60005800000 */
[----:B------:R-:W-:Y:S01]  /*abe0*/  IMAD.IADD R29, R16, 0x1, R27 ;  /* 0x00000001101d7824 */ /* 0x000fe200078e021b */
[----:B------:R-:W-:Y:S01]  /*abf0*/  FSEL R27, R23, R17, !P0 ;  /* 0x00000011171b7208 */ /* 0x000fe20004000000 */
[----:B------:R-:W-:-:S03]  /*ac00*/  VIADD R17, R38, 0x2 ;  /* 0x0000000226117836 */ /* 0x000fc60000000000 */
[----:B------:R-:W-:Y:S02]  /*ac10*/  MOV R21, R29 ;  /* 0x0000001d00157202 */ /* 0x000fe40000000f00 */
[----:B------:R-:W-:-:S13]  /*ac20*/  ISETP.GT.AND P3, PT, R17, R22, PT ;  /* 0x000000161100720c */ /* 0x000fda0003f64270 */
[----:B------:R-:W-:Y:S05]  /*ac30*/  WARPSYNC.COLLECTIVE R20, `(.L_x_1922) ;  /* 0x0000000014087348 */ /* 0x000fea0003c00000 */
[----:B------:R0:W1:Y:S02]  /*ac40*/  SHFL.DOWN P0, R23, R21, R18, R19 ;  /* 0x0800001215177389 */ /* 0x0000640000000013 */
[----:B01----:R-:W-:Y:S05]  /*ac50*/  ENDCOLLECTIVE ;  /* 0x000000000000791b */ /* 0x003fea0003800000 */
.L_x_1922:
[----:B------:R-:W-:Y:S02]  /*ac60*/  IMAD.MOV.U32 R21, RZ, RZ, R27 ;  /* 0x000000ffff157224 */ /* 0x000fe400078e001b */
[----:B------:R-:W-:-:S07]  /*ac70*/  IMAD.MOV.U32 R28, RZ, RZ, R23 ;  /* 0x000000ffff1c7224 */ /* 0x000fce00078e0017 */
[----:B------:R-:W-:Y:S05]  /*ac80*/  WARPSYNC.COLLECTIVE R20, `(.L_x_1923) ;  /* 0x0000000014087348 */ /* 0x000fea0003c00000 */
[----:B------:R0:W1:Y:S02]  /*ac90*/  SHFL.DOWN P0, R23, R21, R18, R19 ;  /* 0x0800001215177389 */ /* 0x0000640000000013 */
[----:B01----:R-:W-:Y:S05]  /*aca0*/  ENDCOLLECTIVE ;  /* 0x000000000000791b */ /* 0x003fea0003800000 */
.L_x_1923:
[----:B------:R-:W-:-:S05]  /*acb0*/  SEL R28, R28, RZ, !P3 ;  /* 0x000000ff1c1c7207 */ /* 0x000fca0005800000 */
[----:B------:R-:W-:-:S04]  /*acc0*/  IMAD.IADD R17, R29, 0x1, R28 ;  /* 0x000000011d117824 */ /* 0x000fc800078e021c */
[----:B------:R-:W-:Y:S02]  /*acd0*/  IMAD.MOV.U32 R21, RZ, RZ, R17 ;  /* 0x000000ffff157224 */ /* 0x000fe400078e0011 */
[----:B------:R-:W-:Y:S01]  /*ace0*/  IMAD.MOV.U32 R18, RZ, RZ, 0x4 ;  /* 0x00000004ff127424 */ /* 0x000fe200078e00ff */
[----:B------:R-:W-:Y:S01]  /*acf0*/  ISETP.NE.AND P0, PT, R29, RZ, PT ;  /* 0x000000ff1d00720c */ /* 0x000fe20003f05270 */
[----:B------:R-:W-:Y:S01]  /*ad00*/  FADD R16, R27, R23 ;  /* 0x000000171b107221 */ /* 0x000fe20000000000 */
[----:B------:R-:W-:-:S04]  /*ad10*/  VIADD R23, R38, 0x4 ;  /* 0x0000000426177836 */ /* 0x000fc80000000000 */
[----:B------:R-:W-:Y:S02]  /*ad20*/  @!P3 FSEL R27, R16, R27, !P0 ;  /* 0x0000001b101bb208 */ /* 0x000fe40004000000 */
[----:B------:R-:W-:-:S13]  /*ad30*/  ISETP.GT.AND P3, PT, R23, R22, PT ;  /* 0x000000161700720c */ /* 0x000fda0003f64270 */
[----:B------:R-:W-:Y:S05]  /*ad40*/  WARPSYNC.COLLECTIVE R20, `(.L_x_1924) ;  /* 0x0000000014087348 */ /* 0x000fea0003c00000 */
[----:B------:R0:W1:Y:S02]  /*ad50*/  SHFL.DOWN P0, R23, R21, R18, R19 ;  /* 0x0800001215177389 */ /* 0x0000640000000013 */
[----:B01----:R-:W-:Y:S05]  /*ad60*/  ENDCOLLECTIVE ;  /* 0x000000000000791b */ /* 0x003fea0003800000 */
.L_x_1924:
[----:B------:R-:W-:Y:S02]  /*ad70*/  IMAD.MOV.U32 R21, RZ, RZ, R27 ;  /* 0x000000ffff157224 */ /* 0x000fe400078e001b */
[----:B------:R-:W-:-:S07]  /*ad80*/  IMAD.MOV.U32 R16, RZ, RZ, R23 ;  /* 0x000000ffff107224 */ /* 0x000fce00078e0017 */
[----:B------:R-:W-:Y:S05]  /*ad90*/  WARPSYNC.COLLECTIVE R20, `(.L_x_1925) ;  /* 0x0000000014087348 */ /* 0x000fea0003c00000 */
[----:B------:R0:W1:Y:S02]  /*ada0*/  SHFL.DOWN P0, R23, R21, R18, R19 ;  /* 0x0800001215177389 */ /* 0x0000640000000013 */
[----:B01----:R-:W-:Y:S05]  /*adb0*/  ENDCOLLECTIVE ;  /* 0x000000000000791b */ /* 0x003fea0003800000 */
.L_x_1925:
        /* <DEDUP_REMOVED lines=12> */
.L_x_1926:
[----:B------:R-:W-:Y:S01]  /*ae80*/  MOV R21, R27 ;  /* 0x0000001b00157202 */ /* 0x000fe20000000f00 */
[----:B------:R-:W-:-:S07]  /*ae90*/  IMAD.MOV.U32 R16, RZ, RZ, R23 ;  /* 0x000000ffff107224 */ /* 0x000fce00078e0017 */
[----:B------:R-:W-:Y:S05]  /*aea0*/  WARPSYNC.COLLECTIVE R20, `(.L_x_1927) ;  /* 0x0000000014087348 */ /* 0x000fea0003c00000 */
[----:B------:R0:W1:Y:S02]  /*aeb0*/  SHFL.DOWN P0, R23, R21, R18, R19 ;  /* 0x0800001215177389 */ /* 0x0000640000000013 */
[----:B01----:R-:W-:Y:S05]  /*aec0*/  ENDCOLLECTIVE ;  /* 0x000000000000791b */ /* 0x003fea0003800000 */
.L_x_1927:
        /* <DEDUP_REMOVED lines=8> */
[----:B------:R-:W-:-:S13]  /*af50*/  ISETP.NE.AND P3, PT, R17, RZ, PT ;  /* 0x000000ff1100720c */ /* 0x000fda0003f65270 */
[----:B------:R-:W-:Y:S05]  /*af60*/  WARPSYNC.COLLECTIVE R20, `(.L_x_1928) ;  /* 0x0000000014087348 */ /* 0x000fea0003c00000 */
[----:B------:R0:W1:Y:S02]  /*af70*/  SHFL.DOWN P0, R23, R21, R18, R19 ;  /* 0x0800001215177389 */ /* 0x0000640000000013 */
[----:B01----:R-:W-:Y:S05]  /*af80*/  ENDCOLLECTIVE ;  /* 0x000000000000791b */ /* 0x003fea0003800000 */
.L_x_1928:
[----:B------:R-:W-:Y:S02]  /*af90*/  IMAD.MOV.U32 R21, RZ, RZ, R27 ;  /* 0x000000ffff157224 */ /* 0x000fe400078e001b */
[----:B------:R-:W-:-:S07]  /*afa0*/  IMAD.MOV.U32 R16, RZ, RZ, R23 ;  /* 0x000000ffff107224 */ /* 0x000fce00078e0017 */
[----:B------:R-:W-:Y:S05]  /*afb0*/  WARPSYNC.COLLECTIVE R20, `(.L_x_1929) ;  /* 0x0000000014087348 */ /* 0x000fea0003c00000 */
[----:B------:R0:W1:Y:S02]  /*afc0*/  SHFL.DOWN P0, R23, R21, R18, R19 ;  /* 0x0800001215177389 */ /* 0x0000640000000013 */
[----:B01----:R-:W-:Y:S05]  /*afd0*/  ENDCOLLECTIVE ;  /* 0x000000000000791b */ /* 0x003fea0003800000 */
.L_x_1929:
[----:B------:R-:W-:Y:S05]  /*afe0*/  WARPSYNC.COLLECTIVE R20, `(.L_x_1930) ;  /* 0x0000000014087348 */ /* 0x000fea0003c00000 */
[----:B------:R-:W-:Y:S01]  /*aff0*/  VOTE.ALL P4, P4 ;  /* 0x0000000000ff7806 */ /* 0x000fe20002080000 */
[----:B------:R-:W-:-:S12]  /*b000*/  ENDCOLLECTIVE ;  /* 0x000000000000791b */ /* 0x000fd80003800000 */
.L_x_1930:
[----:B------:R-:W-:Y:S01]  /*b010*/  ISETP.GT.AND P0, PT, R29, R22, PT ;  /* 0x000000161d00720c */ /* 0x000fe20003f04270 */
[----:B------:R-:W-:-:S03]  /*b020*/  FADD R22, R27, R23 ;  /* 0x000000171b167221 */ /* 0x000fc60000000000 */
[----:B------:R-:W-:-:S09]  /*b030*/  SEL R16, R16, RZ, !P0 ;  /* 0x000000ff10107207 */ /* 0x000fd20004000000 */
[----:B------:R-:W-:Y:S01]  /*b040*/  @!P0 FSEL R27, R22, R27, !P3 ;  /* 0x0000001b161b8208 */ /* 0x000fe20005800000 */
[----:B------:R-:W-:Y:S01]  /*b050*/  IMAD.IADD R22, R17, 0x1, R16 ;  /* 0x0000000111167824 */ /* 0x000fe200078e0210 */
[----:B------:R-:W-:Y:S02]  /*b060*/  IADD3 R40, P0, PT, R40, 0x200, RZ ;  /* 0x0000020028287810 */ /* 0x000fe40007f1e0ff */
[----:B------:R-:W-:Y:S01]  /*b070*/  LOP3.LUT R17, RZ, R36, RZ, 0x33, !PT ;  /* 0x00000024ff117212 */ /* 0x000fe200078e33ff */
[----:B------:R-:W-:Y:S02]  /*b080*/  IMAD.MOV.U32 R20, RZ, RZ, R27 ;  /* 0x000000ffff147224 */ /* 0x000fe400078e001b */
[----:B------:R-:W-:Y:S02]  /*b090*/  IMAD.X R41, RZ, RZ, R41, P0 ;  /* 0x000000ffff297224 */ /* 0x000fe400000e0629 */
[----:B------:R-:W-:Y:S01]  /*b0a0*/  IMAD.IADD R0, R17, 0x1, R0 ;  /* 0x0000000111007824 */ /* 0x000fe200078e0200 */
[----:B------:R-:W-:Y:S06]  /*b0b0*/  BRA `(.L_x_1931) ;  /* 0xffffff8400407947 */ /* 0x000fec000383ffff */
.L_x_1864:
[----:B------:R-:W-:Y:S01]  /*b0c0*/  BSSY B0, `(.L_x_1932) ;  /* 0x0000006000007945 */ /* 0x000fe20003800000 */
[----:B------:R-:W-:Y:S01]  /*b0d0*/  PLOP3.LUT P0, PT, P0, PT, PT, 0x8, 0x80 ;  /* 0x000000000080781c */ /* 0x000fe2000070e170 */
[----:B------:R-:W-:-:S12]  /*b0e0*/  IMAD.MOV.U32 R20, RZ, RZ, -0x1 ;  /* 0xffffffffff147424 */ /* 0x000fd800078e00ff */
[----:B------:R-:W-:Y:S05]  /*b0f0*/  WARPSYNC.COLLECTIVE R20, `(.L_x_1933) ;  /* 0x0000000014087348 */ /* 0x000fea0003c00000 */
[----:B------:R-:W-:Y:S01]  /*b100*/  VOTE.ANY P0, P0 ;  /* 0x0000000000ff7806 */ /* 0x000fe20000000100 */
[----:B------:R-:W-:-:S12]  /*b110*/  ENDCOLLECTIVE ;  /* 0x000000000000791b */ /* 0x000fd80003800000 */
.L_x_1933:
[----:B------:R-:W-:Y:S05]  /*b120*/  BSYNC B0 ;  /* 0x0000000000007941 */ /* 0x000fea0003800000 */
.L_x_1932:
[----:B------:R-:W-:Y:S05]  /*b130*/  BRA `(.L_x_1934) ;  /* 0xffffff8400487947 */ /* 0x000fea000383ffff */
.L_x_1866:
        /* <DEDUP_REMOVED lines=8> */
.L_x_1936:
[----:B------:R-:W-:Y:S05]  /*b1c0*/  BSYNC B0 ;  /* 0x0000000000007941 */ /* 0x000fea0003800000 */
.L_x_1935:
[----:B------:R-:W-:Y:S01]  /*b1d0*/  LOP3.LUT R20, R20, 0x80000000, R26, 0xec, !PT ;  /* 0x8000000014147812 */ /* 0x000fe200078eec1a */
[----:B------:R-:W-:Y:S02]  /*b1e0*/  HFMA2 R18, -RZ, RZ, 0, 5.9604644775390625e-08 ;  /* 0x00000001ff127431 */ /* 0x000fe400000001ff */
[----:B------:R-:W-:Y:S01]  /*b1f0*/  IMAD.MOV.U32 R21, RZ, RZ, R16 ;  /* 0x000000ffff157224 */ /* 0x000fe200078e0010 */
[----:B------:R-:W-:Y:S01]  /*b200*/  ISETP.NE.AND P3, PT, R16, RZ, PT ;  /* 0x000000ff1000720c */ /* 0x000fe20003f65270 */
[----:B------:R-:W-:Y:S02]  /*b210*/  VIADD R0, R0, 0xffffffe0 ;  /* 0xffffffe000007836 */ /* 0x000fe40000000000 */
        /* <DEDUP_REMOVED lines=8> */
.L_x_1937:
[----:B------:R-:W-:Y:S02]  /*b2a0*/  IMAD.MOV.U32 R21, RZ, RZ, R17 ;  /* 0x000000ffff157224 */ /* 0x000fe400078e0011 */
[----:B------:R-:W-:-:S07]  /*b2b0*/  IMAD.MOV.U32 R28, RZ, RZ, R23 ;  /* 0x000000ffff1c7224 */ /* 0x000fce00078e0017 */
[----:B------:R-:W-:Y:S05]  /*b2c0*/  WARPSYNC.COLLECTIVE R20, `(.L_x_1938) ;  /* 0x0000000014087348 */ /* 0x000fea0003c00000 */
[----:B------:R0:W1:Y:S02]  /*b2d0*/  SHFL.DOWN P0, R23, R21, R18, R19 ;  /* 0x0800001215177389 */ /* 0x0000640000000013 */
[----:B01----:R-:W-:Y:S05]  /*b2e0*/  ENDCOLLECTIVE ;  /* 0x000000000000791b */ /* 0x003fea0003800000 */
.L_x_1938:
[----:B------:R-:W-:Y:S01]  /*b2f0*/  IMAD.MOV.U32 R18, RZ, RZ, 0x2 ;  /* 0x00000002ff127424 */ /* 0x000fe200078e00ff */
[----:B------:R-:W-:Y:S01]  /*b300*/  ISETP.GE.AND P0, PT, R38, R29, PT ;  /* 0x0000001d2600720c */ /* 0x000fe20003f06270 */
[----:B------:R-:W-:-:S03]  /*b310*/  FADD R23, R17, R23 ;  /* 0x0000001711177221 */ /* 0x000fc60000000000 */
[----:B------:R-:W-:Y:S02]  /*b320*/  SEL R43, R28, RZ, !P0 ;  /* 0x000000ff1c2b7207 */ /* 0x000fe40004000000 */
[----:B------:R-:W-:-:S03]  /*b330*/  FSEL R23, R23, R17, !P3 ;  /* 0x0000001117177208 */ /* 0x000fc60005800000 */
[----:B------:R-:W-:Y:S01]  /*b340*/  IMAD.IADD R42, R16, 0x1, R43 ;  /* 0x00000001102a7824 */ /* 0x000fe200078e022b */
[----:B------:R-:W-:Y:S01]  /*b350*/  FSEL R28, R23, R17, !P0 ;  /* 0x00000011171c7208 */ /* 0x000fe20004000000 */
[----:B------:R-:W-:Y:S02]  /*b360*/  VIADD R16, R38, 0x2 ;  /* 0x0000000226107836 */ /* 0x000fe40000000000 */
[----:B------:R-:W-:Y:S01]  /*b370*/  IMAD.MOV.U32 R21, RZ, RZ, R42 ;  /* 0x000000ffff157224 */ /* 0x000fe200078e002a */
[----:B------:R-:W-:Y:S02]  /*b380*/  ISETP.NE.AND P4, PT, R42, RZ, PT ;  /* 0x000000ff2a00720c */ /* 0x000fe40003f85270 */
[----:B------:R-:W-:-:S13]  /*b390*/  ISETP.GT.AND P3, PT, R16, R29, PT ;  /* 0x0000001d1000720c */ /* 0x000fda0003f64270 */
[----:B------:R-:W-:Y:S05]  /*b3a0*/  WARPSYNC.COLLECTIVE R20, `(.L_x_1939) ;  /* 0x0000000014087348 */ /* 0x000fea0003c00000 */
[----:B------:R0:W1:Y:S02]  /*b3b0*/  SHFL.DOWN P0, R23, R21, R18, R19 ;  /* 0x0800001215177389 */ /* 0x0000640000000013 */
[----:B01----:R-:W-:Y:S05]  /*b3c0*/  ENDCOLLECTIVE ;  /* 0x000000000000791b */ /* 0x003fea0003800000 */
.L_x_1939:
[----:B------:R-:W-:Y:S01]  /*b3d0*/  IMAD.MOV.U32 R21, RZ, RZ, R28 ;  /* 0x000000ffff157224 */ /* 0x000fe200078e001c */
[----:B------:R-:W-:-:S05]  /*b3e0*/  SEL R23, R23, RZ, !P3 ;  /* 0x000000ff17177207 */ /* 0x000fca0005800000 */
[----:B------:R-:W-:-:S07]  /*b3f0*/  IMAD.IADD R16, R42, 0x1, R23 ;  /* 0x000000012a107824 */ /* 0x000fce00078e0217 */
[----:B------:R-:W-:Y:S05]  /*b400*/  WARPSYNC.COLLECTIVE R20, `(.L_x_1940) ;  /* 0x0000000014087348 */ /* 0x000fea0003c00000 */
[----:B------:R0:W1:Y:S02]  /*b410*/  SHFL.DOWN P0, R23, R21, R18, R19 ;  /* 0x0800001215177389 */ /* 0x0000640000000013 */
[----:B01----:R-:W-:Y:S05]  /*b420*/  ENDCOLLECTIVE ;  /* 0x000000000000791b */ /* 0x003fea0003800000 */
.L_x_1940:
[----:B------:R-:W-:Y:S02]  /*b430*/  VIADD R42, R38, 0x4 ;  /* 0x00000004262a7836 */ /* 0x000fe40000000000 */
[----:B------:R-:W-:Y:S02]  /*b440*/  IMAD.MOV.U32 R21, RZ, RZ, R16 ;  /* 0x000000ffff157224 */ /* 0x000fe400078e0010 */
[----:B------:R-:W-:Y:S02]  /*b450*/  IMAD.MOV.U32 R18, RZ, RZ, 0x4 ;  /* 0x00000004ff127424 */ /* 0x000fe400078e00ff */
[----:B------:R-:W-:-:S07]  /*b460*/  IMAD.MOV.U32 R43, RZ, RZ, R23 ;  /* 0x000000ffff2b7224 */ /* 0x000fce00078e0017 */
[----:B------:R-:W-:Y:S05]  /*b470*/  WARPSYNC.COLLECTIVE R20, `(.L_x_1941) ;  /* 0x0000000014087348 */ /* 0x000fea0003c00000 */
[----:B------:R0:W1:Y:S02]  /*b480*/  SHFL.DOWN P0, R23, R21, R18, R19 ;  /* 0x0800001215177389 */ /* 0x0000640000000013 */
[----:B01----:R-:W-:Y:S05]  /*b490*/  ENDCOLLECTIVE ;  /* 0x000000000000791b */ /* 0x003fea0003800000 */
.L_x_1941:
[----:B------:R-:W-:-:S05]  /*b4a0*/  FADD R43, R28, R43 ;  /* 0x0000002b1c2b7221 */ /* 0x000fca0000000000 */
[----:B------:R-:W-:Y:S02]  /*b4b0*/  @!P3 FSEL R28, R43, R28, !P4 ;  /* 0x0000001c2b1cb208 */ /* 0x000fe40006000000 */
[----:B------:R-:W-:Y:S02]  /*b4c0*/  ISETP.GT.AND P3, PT, R42, R29, PT ;  /* 0x0000001d2a00720c */ /* 0x000fe40003f64270 */
[----:B------:R-:W-:Y:S01]  /*b4d0*/  ISETP.NE.AND P4, PT, R16, RZ, PT ;  /* 0x000000ff1000720c */ /* 0x000fe20003f85270 */
[----:B------:R-:W-:Y:S01]  /*b4e0*/  IMAD.MOV.U32 R21, RZ, RZ, R28 ;  /* 0x000000ffff157224 */ /* 0x000fe200078e001c */
[----:B------:R-:W-:-:S04]  /*b4f0*/  SEL R23, R23, RZ, !P3 ;  /* 0x000000ff17177207 */ /* 0x000fc80005800000 */
[----:B------:R-:W-:Y:S01]  /*b500*/  IADD3 R42, PT, PT, R16, R23, RZ ;  /* 0x00000017102a7210 */ /* 0x000fe20007ffe0ff */
[----:B------:R-:W-:-:S07]  /*b510*/  VIADD R16, R38, 0x8 ;  /* 0x0000000826107836 */ /* 0x000fce0000000000 */
[----:B------:R-:W-:Y:S05]  /*b520*/  WARPSYNC.COLLECTIVE R20, `(.L_x_1942) ;  /* 0x0000000014087348 */ /* 0x000fea0003c00000 */
[----:B------:R0:W1:Y:S02]  /*b530*/  SHFL.DOWN P0, R23, R21, R18, R19 ;  /* 0x0800001215177389 */ /* 0x0000640000000013 */
[----:B01----:R-:W-:Y:S05]  /*b540*/  ENDCOLLECTIVE ;  /* 0x000000000000791b */ /* 0x003fea0003800000 */
.L_x_1942:
[----:B------:R-:W-:Y:S02]  /*b550*/  IMAD.MOV.U32 R21, RZ, RZ, R42 ;  /* 0x000000ffff157224 */ /* 0x000fe400078e002a */
[----:B------:R-:W-:Y:S02]  /*b560*/  IMAD.MOV.U32 R18, RZ, RZ, 0x8 ;  /* 0x00000008ff127424 */ /* 0x000fe400078e00ff */
[----:B------:R-:W-:-:S07]  /*b570*/  IMAD.MOV.U32 R17, RZ, RZ, R23 ;  /* 0x000000ffff117224 */ /* 0x000fce00078e0017 */
[----:B------:R-:W-:Y:S05]  /*b580*/  WARPSYNC.COLLECTIVE R20, `(.L_x_1943) ;  /* 0x0000000014087348 */ /* 0x000fea0003c00000 */
[----:B------:R0:W1:Y:S02]  /*b590*/  SHFL.DOWN P0, R23, R21, R18, R19 ;  /* 0x0800001215177389 */ /* 0x0000640000000013 */
[----:B01----:R-:W-:Y:S05]  /*b5a0*/  ENDCOLLECTIVE ;  /* 0x000000000000791b */ /* 0x003fea0003800000 */
.L_x_1943:
[----:B------:R-:W-:-:S05]  /*b5b0*/  FADD R17, R28, R17 ;  /* 0x000000111c117221 */ /* 0x000fca0000000000 */
[----:B------:R-:W-:Y:S02]  /*b5c0*/  @!P3 FSEL R28, R17, R28, !P4 ;  /* 0x0000001c111cb208 */ /* 0x000fe40006000000 */
[----:B------:R-:W-:Y:S02]  /*b5d0*/  ISETP.GT.AND P3, PT, R16, R29, PT ;  /* 0x0000001d1000720c */ /* 0x000fe40003f64270 */
[----:B------:R-:W-:Y:S01]  /*b5e0*/  ISETP.NE.AND P4, PT, R42, RZ, PT ;  /* 0x000000ff2a00720c */ /* 0x000fe20003f85270 */
[----:B------:R-:W-:Y:S01]  /*b5f0*/  IMAD.MOV.U32 R21, RZ, RZ, R28 ;  /* 0x000000ffff157224 */ /* 0x000fe200078e001c */
[----:B------:R-:W-:-:S11]  /*b600*/  SEL R17, R23, RZ, !P3 ;  /* 0x000000ff17117207 */ /* 0x000fd60005800000 */
[----:B------:R-:W-:Y:S05]  /*b610*/  WARPSYNC.COLLECTIVE R20, `(.L_x_1944) ;  /* 0x0000000014087348 */ /* 0x000fea0003c00000 */
[----:B------:R0:W1:Y:S02]  /*b620*/  SHFL.DOWN P0, R23, R21, R18, R19 ;  /* 0x0800001215177389 */ /* 0x0000640000000013 */
[----:B01----:R-:W-:Y:S05]  /*b630*/  ENDCOLLECTIVE ;  /* 0x000000000000791b */ /* 0x003fea0003800000 */
.L_x_1944:
        /* <DEDUP_REMOVED lines=8> */
.L_x_1945:
[----:B------:R-:W-:-:S05]  /*b6c0*/  FADD R43, R28, R43 ;  /* 0x0000002b1c2b7221 */ /* 0x000fca0000000000 */
[----:B------:R-:W-:Y:S02]  /*b6d0*/  @!P3 FSEL R28, R43, R28, !P4 ;  /* 0x0000001c2b1cb208 */ /* 0x000fe40006000000 */
[----:B------:R-:W-:Y:S02]  /*b6e0*/  ISETP.NE.AND P3, PT, R17, RZ, PT ;  /* 0x000000ff1100720c */ /* 0x000fe40003f65270 */
[----:B------:R-:W-:Y:S01]  /*b6f0*/  PLOP3.LUT P4, PT, P1, PT, PT, 0x80, 0x8 ;  /* 0x000000000008781c */ /* 0x000fe20000f8f070 */
[----:B------:R-:W-:Y:S02]  /*b700*/  IMAD.MOV.U32 R21, RZ, RZ, R28 ;  /* 0x000000ffff157224 */ /* 0x000fe400078e001c */
[----:B------:R-:W-:-:S10]  /*b710*/  IMAD.MOV.U32 R16, RZ, RZ, R23 ;  /* 0x000000ffff107224 */ /* 0x000fd400078e0017 */
[----:B------:R-:W-:Y:S05]  /*b720*/  WARPSYNC.COLLECTIVE R20, `(.L_x_1946) ;  /* 0x0000000014087348 */ /* 0x000fea0003c00000 */
[----:B------:R0:W1:Y:S02]  /*b730*/  SHFL.DOWN P0, R23, R21, R18, R19 ;  /* 0x0800001215177389 */ /* 0x0000640000000013 */
[----:B01----:R-:W-:Y:S05]  /*b740*/  ENDCOLLECTIVE ;  /* 0x000000000000791b */ /* 0x003fea0003800000 */
.L_x_1946:
[----:B------:R-:W-:Y:S05]  /*b750*/  WARPSYNC.COLLECTIVE R20, `(.L_x_1947) ;  /* 0x0000000014087348 */ /* 0x000fea0003c00000 */
[----:B------:R-:W-:Y:S01]  /*b760*/  VOTE.ALL P4, P4 ;  /* 0x0000000000ff7806 */ /* 0x000fe20002080000 */
[----:B------:R-:W-:-:S12]  /*b770*/  ENDCOLLECTIVE ;  /* 0x000000000000791b */ /* 0x000fd80003800000 */
.L_x_1947:
[----:B------:R-:W-:Y:S01]  /*b780*/  ISETP.GT.AND P0, PT, R42, R29, PT ;  /* 0x0000001d2a00720c */ /* 0x000fe20003f04270 */
[----:B------:R-:W-:-:S03]  /*b790*/  FADD R23, R28, R23 ;  /* 0x000000171c177221 */ /* 0x000fc60000000000 */
[----:B------:R-:W-:-:S09]  /*b7a0*/  SEL R16, R16, RZ, !P0 ;  /* 0x000000ff10107207 */ /* 0x000fd20004000000 */
[----:B------:R-:W-:Y:S02]  /*b7b0*/  @!P0 FSEL R28, R23, R28, !P3 ;  /* 0x0000001c171c8208 */ /* 0x000fe40005800000 */
[----:B------:R-:W-:Y:S02]  /*b7c0*/  ISETP.NE.AND P3, PT, R22, RZ, PT ;  /* 0x000000ff1600720c */ /* 0x000fe40003f65270 */
[----:B------:R-:W-:-:S11]  /*b7d0*/  IADD3 R22, PT, PT, R17, R16, R22 ;  /* 0x0000001011167210 */ /* 0x000fd60007ffe016 */
[----:B------:R-:W-:-:S05]  /*b7e0*/  @!P3 FADD R27, R28, R27 ;  /* 0x0000001b1c1bb221 */ /* 0x000fca0000000000 */
[----:B------:R-:W-:Y:S01]  /*b7f0*/  MOV R20, R27 ;  /* 0x0000001b00147202 */ /* 0x000fe20000000f00 */
[----:B------:R-:W-:Y:S06]  /*b800*/  BRA `(.L_x_1948) ;  /* 0xffffff80008c7947 */ /* 0x000fec000383ffff */
.L_x_1894:
[----:B------:R-:W-:Y:S01]  /*b810*/  BSSY B0, `(.L_x_1949) ;  /* 0x0000006000007945 */ /* 0x000fe20003800000 */
[----:B------:R-:W-:Y:S01]  /*b820*/  PLOP3.LUT P0, PT, P0, PT, PT, 0x8, 0x80 ;  /* 0x000000000080781c */ /* 0x000fe2000070e170 */
[----:B------:R-:W-:-:S12]  /*b830*/  IMAD.MOV.U32 R20, RZ, RZ, -0x1 ;  /* 0xffffffffff147424 */ /* 0x000fd800078e00ff */
[----:B------:R-:W-:Y:S05]  /*b840*/  WARPSYNC.COLLECTIVE R20, `(.L_x_1950) ;  /* 0x0000000014087348 */ /* 0x000fea0003c00000 */
[----:B------:R-:W-:Y:S01]  /*b850*/  VOTE.ANY P0, P0 ;  /* 0x0000000000ff7806 */ /* 0x000fe20000000100 */
[----:B------:R-:W-:-:S12]  /*b860*/  ENDCOLLECTIVE ;  /* 0x000000000000791b */ /* 0x000fd80003800000 */
.L_x_1950:
[----:B------:R-:W-:Y:S05]  /*b870*/  BSYNC B0 ;  /* 0x0000000000007941 */ /* 0x000fea0003800000 */
.L_x_1949:
[----:B------:R-:W-:Y:S05]  /*b880*/  BRA `(.L_x_1951) ;  /* 0xffffffd0003c7947 */ /* 0x000fea000383ffff */
.L_x_1896:
        /* <DEDUP_REMOVED lines=9> */
.L_x_1953:
[----:B------:R-:W-:Y:S05]  /*b920*/  BSYNC B0 ;  /* 0x0000000000007941 */ /* 0x000fea0003800000 */
.L_x_1952:
        /* <DEDUP_REMOVED lines=12> */
.L_x_1954:
[----:B------:R-:W-:Y:S02]  /*b9f0*/  IMAD.MOV.U32 R21, RZ, RZ, R17 ;  /* 0x000000ffff157224 */ /* 0x000fe400078e0011 */
[----:B------:R-:W-:-:S07]  /*ba00*/  IMAD.MOV.U32 R28, RZ, RZ, R23 ;  /* 0x000000ffff1c7224 */ /* 0x000fce00078e0017 */
[----:B------:R-:W-:Y:S05]  /*ba10*/  WARPSYNC.COLLECTIVE R20, `(.L_x_1955) ;  /* 0x0000000014087348 */ /* 0x000fea0003c00000 */
[----:B------:R0:W1:Y:S02]  /*ba20*/  SHFL.DOWN P0, R23, R21, R18, R19 ;  /* 0x0800001215177389 */ /* 0x0000640000000013 */
[----:B01----:R-:W-:Y:S05]  /*ba30*/  ENDCOLLECTIVE ;  /* 0x000000000000791b */ /* 0x003fea0003800000 */
.L_x_1955:
        /* <DEDUP_REMOVED lines=14> */
.L_x_1956:
[----:B------:R-:W-:Y:S02]  /*bb20*/  MOV R21, R27 ;  /* 0x0000001b00157202 */ /* 0x000fe40000000f00 */
[----:B------:R-:W-:-:S07]  /*bb30*/  SEL R16, R23, RZ, !P5 ;  /* 0x000000ff17107207 */ /* 0x000fce0006800000 */
[----:B------:R-:W-:Y:S05]  /*bb40*/  WARPSYNC.COLLECTIVE R20, `(.L_x_1957) ;  /* 0x0000000014087348 */ /* 0x000fea0003c00000 */
[----:B------:R0:W1:Y:S02]  /*bb50*/  SHFL.DOWN P0, R23, R21, R18, R19 ;  /* 0x0800001215177389 */ /* 0x0000640000000013 */
[----:B01----:R-:W-:Y:S05]  /*bb60*/  ENDCOLLECTIVE ;  /* 0x000000000000791b */ /* 0x003fea0003800000 */
.L_x_1957:
[----:B------:R-:W-:-:S04]  /*bb70*/  IMAD.IADD R17, R29, 0x1, R16 ;  /* 0x000000011d117824 */ /* 0x000fc800078e0210 */
[----:B------:R-:W-:Y:S02]  /*bb80*/  IMAD.MOV.U32 R21, RZ, RZ, R17 ;  /* 0x000000ffff157224 */ /* 0x000fe400078e0011 */
[----:B------:R-:W-:Y:S02]  /*bb90*/  IMAD.MOV.U32 R18, RZ, RZ, 0x4 ;  /* 0x00000004ff127424 */ /* 0x000fe400078e00ff */
[----:B------:R-:W-:Y:S02]  /*bba0*/  IMAD.MOV.U32 R28, RZ, RZ, R23 ;  /* 0x000000ffff1c7224 */ /* 0x000fe400078e0017 */
[----:B------:R-:W-:Y:S02]  /*bbb0*/  VIADD R23, R39, 0x4 ;  /* 0x0000000427177836 */ /* 0x000fe40000000000 */
[----:B------:R-:W-:-:S05]  /*bbc0*/  FADD R28, R27, R28 ;  /* 0x0000001c1b1c7221 */ /* 0x000fca0000000000 */
[----:B------:R-:W-:Y:S02]  /*bbd0*/  @!P5 FSEL R27, R28, R27, !P6 ;  /* 0x0000001b1c1bd208 */ /* 0x000fe40007000000 */
[----:B------:R-:W-:-:S13]  /*bbe0*/  ISETP.GT.AND P5, PT, R23, R22, PT ;  /* 0x000000161700720c */ /* 0x000fda0003fa4270 */
[----:B------:R-:W-:Y:S05]  /*bbf0*/  WARPSYNC.COLLECTIVE R20, `(.L_x_1958) ;  /* 0x0000000014087348 */ /* 0x000fea0003c00000 */
[----:B------:R0:W1:Y:S02]  /*bc00*/  SHFL.DOWN P0, R23, R21, R18, R19 ;  /* 0x0800001215177389 */ /* 0x0000640000000013 */
[----:B01----:R-:W-:Y:S05]  /*bc10*/  ENDCOLLECTIVE ;  /* 0x000000000000791b */ /* 0x003fea0003800000 */
.L_x_1958:
[----:B------:R-:W-:Y:S01]  /*bc20*/  ISETP.NE.AND P6, PT, R17, RZ, PT ;  /* 0x000000ff1100720c */ /* 0x000fe20003fc5270 */
[----:B------:R-:W-:Y:S01]  /*bc30*/  IMAD.MOV.U32 R21, RZ, RZ, R27 ;  /* 0x000000ffff157224 */ /* 0x000fe200078e001b */
[----:B------:R-:W-:-:S11]  /*bc40*/  SEL R16, R23, RZ, !P5 ;  /* 0x000000ff17107207 */ /* 0x000fd60006800000 */
[----:B------:R-:W-:Y:S05]  /*bc50*/  WARPSYNC.COLLECTIVE R20, `(.L_x_1959) ;  /* 0x0000000014087348 */ /* 0x000fea0003c00000 */
[----:B------:R0:W1:Y:S02]  /*bc60*/  SHFL.DOWN P0, R23, R21, R18, R19 ;  /* 0x0800001215177389 */ /* 0x0000640000000013 */
[----:B01----:R-:W-:Y:S05]  /*bc70*/  ENDCOLLECTIVE ;  /* 0x000000000000791b */ /* 0x003fea0003800000 */
.L_x_1959:
        /* <DEDUP_REMOVED lines=8> */
.L_x_1960:
[----:B------:R-:W-:-:S05]  /*bd00*/  FADD R28, R27, R28 ;  /* 0x0000001c1b1c7221 */ /* 0x000fca0000000000 */
[----:B------:R-:W-:Y:S02]  /*bd10*/  @!P5 FSEL R27, R28, R27, !P6 ;  /* 0x0000001b1c1bd208 */ /* 0x000fe40007000000 */
[----:B------:R-:W-:Y:S01]  /*bd20*/  ISETP.GT.AND P5, PT, R17, R22, PT ;  /* 0x000000161100720c */ /* 0x000fe20003fa4270 */
[----:B------:R-:W-:Y:S01]  /*bd30*/  VIADD R17, R39, 0x10 ;  /* 0x0000001027117836 */ /* 0x000fe20000000000 */
[----:B------:R-:W-:Y:S01]  /*bd40*/  ISETP.NE.AND P6, PT, R43, RZ, PT ;  /* 0x000000ff2b00720c */ /* 0x000fe20003fc5270 */
[----:B------:R-:W-:Y:S01]  /*bd50*/  IMAD.MOV.U32 R21, RZ, RZ, R27 ;  /* 0x000000ffff157224 */ /* 0x000fe200078e001b */
[----:B------:R-:W-:-:S11]  /*bd60*/  SEL R16, R23, RZ, !P5 ;  /* 0x000000ff17107207 */ /* 0x000fd60006800000 */
[----:B------:R-:W-:Y:S05]  /*bd70*/  WARPSYNC.COLLECTIVE R20, `(.L_x_1961) ;  /* 0x0000000014087348 */ /* 0x000fea0003c00000 */
[----:B------:R0:W1:Y:S02]  /*bd80*/  SHFL.DOWN P0, R23, R21, R18, R19 ;  /* 0x0800001215177389 */ /* 0x0000640000000013 */
[----:B01----:R-:W-:Y:S05]  /*bd90*/  ENDCOLLECTIVE ;  /* 0x000000000000791b */ /* 0x003fea0003800000 */
.L_x_1961:
[----:B------:R-:W-:Y:S02]  /*bda0*/  IMAD.IADD R29, R43, 0x1, R16 ;  /* 0x000000012b1d7824 */ /* 0x000fe400078e0210 */
[----:B------:R-:W-:Y:S02]  /*bdb0*/  HFMA2 R18, -RZ, RZ, 0, 9.5367431640625e-07 ;  /* 0x00000010ff127431 */ /* 0x000fe400000001ff */
[----:B------:R-:W-:Y:S02]  /*bdc0*/  IMAD.MOV.U32 R21, RZ, RZ, R29 ;  /* 0x000000ffff157224 */ /* 0x000fe400078e001d */
[----:B------:R-:W-:-:S07]  /*bdd0*/  IMAD.MOV.U32 R28, RZ, RZ, R23 ;  /* 0x000000ffff1c7224 */ /* 0x000fce00078e0017 */
[----:B------:R-:W-:Y:S05]  /*bde0*/  WARPSYNC.COLLECTIVE R20, `(.L_x_1962) ;  /* 0x0000000014087348 */ /* 0x000fea0003c00000 */
[----:B------:R0:W1:Y:S02]  /*bdf0*/  SHFL.DOWN P0, R23, R21, R18, R19 ;  /* 0x0800001215177389 */ /* 0x0000640000000013 */
[----:B01----:R-:W-:Y:S05]  /*be00*/  ENDCOLLECTIVE ;  /* 0x000000000000791b */ /* 0x003fea0003800000 */
.L_x_1962:
[----:B------:R-:W-:-:S05]  /*be10*/  FADD R28, R27, R28 ;  /* 0x0000001c1b1c7221 */ /* 0x000fca0000000000 */
[----:B------:R-:W-:Y:S02]  /*be20*/  @!P5 FSEL R27, R28, R27, !P6 ;  /* 0x0000001b1c1bd208 */ /* 0x000fe40007000000 */
[----:B------:R-:W-:-:S03]  /*be30*/  ISETP.NE.AND P5, PT, R29, RZ, PT ;  /* 0x000000ff1d00720c */ /* 0x000fc60003fa5270 */
[----:B------:R-:W-:Y:S02]  /*be40*/  IMAD.MOV.U32 R21, RZ, RZ, R27 ;  /* 0x000000ffff157224 */ /* 0x000fe400078e001b */
[----:B------:R-:W-:-:S08]  /*be50*/  IMAD.MOV.U32 R28, RZ, RZ, R23 ;  /* 0x000000ffff1c7224 */ /* 0x000fd000078e0017 */
[----:B------:R-:W-:Y:S05]  /*be60*/  WARPSYNC.COLLECTIVE R20, `(.L_x_1963) ;  /* 0x0000000014087348 */ /* 0x000fea0003c00000 */
[----:B------:R0:W1:Y:S02]  /*be70*/  SHFL.DOWN P0, R23, R21, R18, R19 ;  /* 0x0800001215177389 */ /* 0x0000640000000013 */
[----:B01----:R-:W-:Y:S05]  /*be80*/  ENDCOLLECTIVE ;  /* 0x000000000000791b */ /* 0x003fea0003800000 */
.L_x_1963:
[----:B------:R-:W-:Y:S05]  /*be90*/  WARPSYNC.COLLECTIVE R20, `(.L_x_1964) ;  /* 0x0000000014087348 */ /* 0x000fea0003c00000 */
[----:B------:R-:W-:Y:S01]  /*bea0*/  VOTE.ALL P4, P4 ;  /* 0x0000000000ff7806 */ /* 0x000fe20002080000 */
[----:B------:R-:W-:-:S12]  /*beb0*/  ENDCOLLECTIVE ;  /* 0x000000000000791b */ /* 0x000fd80003800000 */
.L_x_1964:
[----:B------:R-:W-:Y:S01]  /*bec0*/  ISETP.GT.AND P0, PT, R17, R22, PT ;  /* 0x000000161100720c */ /* 0x000fe20003f04270 */
[----:B------:R-:W-:Y:S01]  /*bed0*/  FADD R16, R27, R23 ;  /* 0x000000171b107221 */ /* 0x000fe20000000000 */
[----:B------:R-:W-:Y:S02]  /*bee0*/  LOP3.LUT R17, RZ, R36, RZ, 0x33, !PT ;  /* 0x00000024ff117212 */ /* 0x000fe400078e33ff */
[----:B------:R-:W-:-:S03]  /*bef0*/  SEL R22, R28, RZ, !P0 ;  /* 0x000000ff1c167207 */ /* 0x000fc60004000000 */
[----:B------:R-:W-:Y:S02]  /*bf00*/  IMAD.IADD R0, R17, 0x1, R0 ;  /* 0x0000000111007824 */ /* 0x000fe400078e0200 */
[----:B------:R-:W-:-:S04]  /*bf10*/  IMAD.IADD R22, R29, 0x1, R22 ;  /* 0x000000011d167824 */ /* 0x000fc800078e0216 */
[----:B------:R-:W-:Y:S02]  /*bf20*/  @!P0 FSEL R27, R16, R27, !P5 ;  /* 0x0000001b101b8208 */ /* 0x000fe40006800000 */
[----:B------:R-:W0:Y:S03]  /*bf30*/  LDC.64 R16, c[0x0][0x3a8] ;  /* 0x0000ea00ff107b82 */ /* 0x000e260000000a00 */
[----:B------:R-:W-:Y:S01]  /*bf40*/  IMAD.MOV.U32 R20, RZ, RZ, R27 ;  /* 0x000000ffff147224 */ /* 0x000fe200078e001b */
[----:B0-----:R-:W-:-:S05]  /*bf50*/  IADD3 R40, P0, PT, R16, 0x200, RZ ;  /* 0x0000020010287810 */ /* 0x001fca0007f1e0ff */
[----:B------:R-:W-:Y:S01]  /*bf60*/  IMAD.X R43, RZ, RZ, R17, P0 ;  /* 0x000000ffff2b7224 */ /* 0x000fe200000e0611 */
[----:B------:R-:W-:Y:S07]  /*bf70*/  BRA `(.L_x_1965) ;  /* 0xffffffcc00847947 */ /* 0x000fee000383ffff */
.L_x_1898:
[----:B------:R-:W-:Y:S01]  /*bf80*/  BSSY B0, `(.L_x_1966) ;  /* 0x0000006000007945 */ /* 0x000fe20003800000 */
[----:B------:R-:W-:Y:S01]  /*bf90*/  PLOP3.LUT P0, PT, P0, PT, PT, 0x8, 0x80 ;  /* 0x000000000080781c */ /* 0x000fe2000070e170 */
[----:B------:R-:W-:-:S12]  /*bfa0*/  IMAD.MOV.U32 R20, RZ, RZ, -0x1 ;  /* 0xffffffffff147424 */ /* 0x000fd800078e00ff */
[----:B------:R-:W-:Y:S05]  /*bfb0*/  WARPSYNC.COLLECTIVE R20, `(.L_x_1967) ;  /* 0x0000000014087348 */ /* 0x000fea0003c00000 */
[----:B------:R-:W-:Y:S01]  /*bfc0*/  VOTE.ANY P0, P0 ;  /* 0x0000000000ff7806 */ /* 0x000fe20000000100 */
[----:B------:R-:W-:-:S12]  /*bfd0*/  ENDCOLLECTIVE ;  /* 0x000000000000791b */ /* 0x000fd80003800000 */
.L_x_1967:
[----:B------:R-:W-:Y:S05]  /*bfe0*/  BSYNC B0 ;  /* 0x0000000000007941 */ /* 0x000fea0003800000 */
.L_x_1966:
[----:B------:R-:W-:Y:S05]  /*bff0*/  BRA `(.L_x_1968) ;  /* 0xffffffcc00907947 */ /* 0x000fea000383ffff */
.L_x_1900:
        /* <DEDUP_REMOVED lines=8> */
.L_x_1970:
[----:B------:R-:W-:Y:S05]  /*c080*/  BSYNC B0 ;  /* 0x0000000000007941 */ /* 0x000fea0003800000 */
.L_x_1969:
        /* <DEDUP_REMOVED lines=13> */
.L_x_1971:
[----:B------:R-:W-:Y:S01]  /*c160*/  IMAD.MOV.U32 R21, RZ, RZ, R17 ;  /* 0x000000ffff157224 */ /* 0x000fe200078e0011 */
[----:B------:R-:W-:-:S07]  /*c170*/  MOV R42, R23 ;  /* 0x00000017002a7202 */ /* 0x000fce0000000f00 */
[----:B------:R-:W-:Y:S05]  /*c180*/  WARPSYNC.COLLECTIVE R20, `(.L_x_1972) ;  /* 0x0000000014087348 */ /* 0x000fea0003c00000 */
[----:B------:R0:W1:Y:S02]  /*c190*/  SHFL.DOWN P0, R23, R21, R18, R19 ;  /* 0x0800001215177389 */ /* 0x0000640000000013 */
[----:B01----:R-:W-:Y:S05]  /*c1a0*/  ENDCOLLECTIVE ;  /* 0x000000000000791b */ /* 0x003fea0003800000 */
.L_x_1972:
        /* <DEDUP_REMOVED lines=14> */
.L_x_1973:
[----:B------:R-:W-:Y:S02]  /*c290*/  IMAD.MOV.U32 R21, RZ, RZ, R28 ;  /* 0x000000ffff157224 */ /* 0x000fe400078e001c */
[----:B------:R-:W-:-:S07]  /*c2a0*/  IMAD.MOV.U32 R16, RZ, RZ, R23 ;  /* 0x000000ffff107224 */ /* 0x000fce00078e0017 */
[----:B------:R-:W-:Y:S05]  /*c2b0*/  WARPSYNC.COLLECTIVE R20, `(.L_x_1974) ;  /* 0x0000000014087348 */ /* 0x000fea0003c00000 */
[----:B------:R0:W1:Y:S02]  /*c2c0*/  SHFL.DOWN P0, R23, R21, R18, R19 ;  /* 0x0800001215177389 */ /* 0x0000640000000013 */
[----:B01----:R-:W-:Y:S05]  /*c2d0*/  ENDCOLLECTIVE ;  /* 0x000000000000791b */ /* 0x003fea0003800000 */
.L_x_1974:
[----:B------:R-:W-:-:S05]  /*c2e0*/  SEL R17, R16, RZ, !P5 ;  /* 0x000000ff10117207 */ /* 0x000fca0006800000 */
[----:B------:R-:W-:Y:S02]  /*c2f0*/  IMAD.IADD R16, R42, 0x1, R17 ;  /* 0x000000012a107824 */ /* 0x000fe400078e0211 */
[----:B------:R-:W-:Y:S02]  /*c300*/  VIADD R42, R39, 0x4 ;  /* 0x00000004272a7836 */ /* 0x000fe40000000000 */
[----:B------:R-:W-:Y:S02]  /*c310*/  IMAD.MOV.U32 R21, RZ, RZ, R16 ;  /* 0x000000ffff157224 */ /* 0x000fe400078e0010 */
[----:B------:R-:W-:Y:S02]  /*c320*/  IMAD.MOV.U32 R18, RZ, RZ, 0x4 ;  /* 0x00000004ff127424 */ /* 0x000fe400078e00ff */
[----:B------:R-:W-:-:S05]  /*c330*/  FADD R23, R28, R23 ;  /* 0x000000171c177221 */ /* 0x000fca0000000000 */
[----:B------:R-:W-:-:S07]  /*c340*/  @!P5 FSEL R28, R23, R28, !P6 ;  /* 0x0000001c171cd208 */ /* 0x000fce0007000000 */
[----:B------:R-:W-:Y:S05]  /*c350*/  WARPSYNC.COLLECTIVE R20, `(.L_x_1975) ;  /* 0x0000000014087348 */ /* 0x000fea0003c00000 */
[----:B------:R0:W1:Y:S02]  /*c360*/  SHFL.DOWN P0, R23, R21, R18, R19 ;  /* 0x0800001215177389 */ /* 0x0000640000000013 */
[----:B01----:R-:W-:Y:S05]  /*c370*/  ENDCOLLECTIVE ;  /* 0x000000000000791b */ /* 0x003fea0003800000 */
.L_x_1975:
[----:B------:R-:W-:Y:S02]  /*c380*/  ISETP.GT.AND P5, PT, R42, R29, PT ;  /* 0x0000001d2a00720c */ /* 0x000fe40003fa4270 */
[----:B------:R-:W-:Y:S01]  /*c390*/  ISETP.NE.AND P6, PT, R16, RZ, PT ;  /* 0x000000ff1000720c */ /* 0x000fe20003fc5270 */
[----:B------:R-:W-:Y:S01]  /*c3a0*/  IMAD.MOV.U32 R21, RZ, RZ, R28 ;  /* 0x000000ffff157224 */ /* 0x000fe200078e001c */
[----:B------:R-:W-:-:S05]  /*c3b0*/  SEL R23, R23, RZ, !P5 ;  /* 0x000000ff17177207 */ /* 0x000fca0006800000 */
[----:B------:R-:W-:Y:S01]  /*c3c0*/  IMAD.IADD R42, R16, 0x1, R23 ;  /* 0x00000001102a7824 */ /* 0x000fe200078e0217 */
[----:B------:R-:W-:-:S07]  /*c3d0*/  IADD3 R16, PT, PT, R39, 0x8, RZ ;  /* 0x0000000827107810 */ /* 0x000fce0007ffe0ff */
[----:B------:R-:W-:Y:S05]  /*c3e0*/  WARPSYNC.COLLECTIVE R20, `(.L_x_1976) ;  /* 0x0000000014087348 */ /* 0x000fea0003c00000 */
[----:B------:R0:W1:Y:S02]  /*c3f0*/  SHFL.DOWN P0, R23, R21, R18, R19 ;  /* 0x0800001215177389 */ /* 0x0000640000000013 */
[----:B01----:R-:W-:Y:S05]  /*c400*/  ENDCOLLECTIVE ;  /* 0x000000000000791b */ /* 0x003fea0003800000 */
.L_x_1976:
[----:B------:R-:W-:Y:S02]  /*c410*/  IMAD.MOV.U32 R21, RZ, RZ, R42 ;  /* 0x000000ffff157224 */ /* 0x000fe400078e002a */
[----:B------:R-:W-:Y:S02]  /*c420*/  IMAD.MOV.U32 R18, RZ, RZ, 0x8 ;  /* 0x00000008ff127424 */ /* 0x000fe400078e00ff */
[----:B------:R-:W-:-:S07]  /*c430*/  IMAD.MOV.U32 R45, RZ, RZ, R23 ;  /* 0x000000ffff2d7224 */ /* 0x000fce00078e0017 */
[----:B------:R-:W-:Y:S05]  /*c440*/  WARPSYNC.COLLECTIVE R20, `(.L_x_1977) ;  /* 0x0000000014087348 */ /* 0x000fea0003c00000 */
[----:B------:R0:W1:Y:S02]  /*c450*/  SHFL.DOWN P0, R23, R21, R18, R19 ;  /* 0x0800001215177389 */ /* 0x0000640000000013 */
[----:B01----:R-:W-:Y:S05]  /*c460*/  ENDCOLLECTIVE ;  /* 0x000000000000791b */ /* 0x003fea0003800000 */
.L_x_1977:
        /* <DEDUP_REMOVED lines=9> */
.L_x_1978:
        /* <DEDUP_REMOVED lines=8> */
.L_x_1979:
        /* <DEDUP_REMOVED lines=8> */
.L_x_1980:
[----:B------:R-:W-:Y:S05]  /*c600*/  WARPSYNC.COLLECTIVE R20, `(.L_x_1981) ;  /* 0x0000000014087348 */ /* 0x000fea0003c00000 */
[----:B------:R-:W-:Y:S01]  /*c610*/  VOTE.ALL P4, P4 ;  /* 0x0000000000ff7806 */ /* 0x000fe20002080000 */
[----:B------:R-:W-:-:S12]  /*c620*/  ENDCOLLECTIVE ;  /* 0x000000000000791b */ /* 0x000fd80003800000 */
.L_x_1981:
[----:B------:R-:W-:Y:S01]  /*c630*/  ISETP.GT.AND P0, PT, R42, R29, PT ;  /* 0x0000001d2a00720c */ /* 0x000fe20003f04270 */
[----:B------:R-:W-:-:S03]  /*c640*/  IMAD.MOV.U32 R45, RZ, RZ, R23 ;  /* 0x000000ffff2d7224 */ /* 0x000fc600078e0017 */
[----:B------:R-:W-:Y:S01]  /*c650*/  SEL R16, R16, RZ, !P0 ;  /* 0x000000ff10107207 */ /* 0x000fe20004000000 */
[----:B------:R-:W-:-:S08]  /*c660*/  FADD R45, R28, R45 ;  /* 0x0000002d1c2d7221 */ /* 0x000fd00000000000 */
[----:B------:R-:W-:Y:S02]  /*c670*/  @!P0 FSEL R28, R45, R28, !P5 ;  /* 0x0000001c2d1c8208 */ /* 0x000fe40006800000 */
[----:B------:R-:W-:Y:S02]  /*c680*/  ISETP.NE.AND P5, PT, R22, RZ, PT ;  /* 0x000000ff1600720c */ /* 0x000fe40003fa5270 */
[----:B------:R-:W-:-:S11]  /*c690*/  IADD3 R22, PT, PT, R17, R16, R22 ;  /* 0x0000001011167210 */ /* 0x000fd60007ffe016 */
[----:B------:R-:W-:-:S04]  /*c6a0*/  @!P5 FADD R27, R28, R27 ;  /* 0x0000001b1c1bd221 */ /* 0x000fc80000000000 */
[----:B------:R-:W-:Y:S01]  /*c6b0*/  IMAD.MOV.U32 R20, RZ, RZ, R27 ;  /* 0x000000ffff147224 */ /* 0x000fe200078e001b */
[----:B------:R-:W-:Y:S06]  /*c6c0*/  BRA `(.L_x_1982) ;  /* 0xffffffc800d47947 */ /* 0x000fec000383ffff */
.L_x_1983:
        /* <DEDUP_REMOVED lines=11> */
.L_x_2137:


//--------------------- .text._ZN6thrust24THRUST_300001_SM_1000_NS8cuda_cub4core6detail13_kernel_agentINS1_15__reduce_by_key9InitAgentIN3cub18CUB_300001_SM_100024ReduceByKeyScanTileStateIfiLb1EEEiPiEEJSA_iSB_EEEvDpT0_ --------------------------
	.section	.text._ZN6thrust24THRUST_300001_SM_1000_NS8cuda_cub4core6detail13_kernel_agentINS1_15__reduce_by_key9InitAgentIN3cub18CUB_300001_SM_100024ReduceByKeyScanTileStateIfiLb1EEEiPiEEJSA_iSB_EEEvDpT0_,"ax",@progbits
	.align	128
        .global         _ZN6thrust24THRUST_300001_SM_1000_NS8cuda_cub4core6detail13_kernel_agentINS1_15__reduce_by_key9InitAgentIN3cub18CUB_300001_SM_100024ReduceByKeyScanTileStateIfiLb1EEEiPiEEJSA_iSB_EEEvDpT0_
        .type           _ZN6thrust24THRUST_300001_SM_1000_NS8cuda_cub4core6detail13_kernel_agentINS1_15__reduce_by_key9InitAgentIN3cub18CUB_300001_SM_100024ReduceByKeyScanTileStateIfiLb1EEEiPiEEJSA_iSB_EEEvDpT0_,@function
        .size           _ZN6thrust24THRUST_300001_SM_1000_NS8cuda_cub4core6detail13_kernel_agentINS1_15__reduce_by_key9InitAgentIN3cub18CUB_300001_SM_100024ReduceByKeyScanTileStateIfiLb1EEEiPiEEJSA_iSB_EEEvDpT0_,(.L_x_2138 - _ZN6thrust24THRUST_300001_SM_1000_NS8cuda_cub4core6detail13_kernel_agentINS1_15__reduce_by_key9InitAgentIN3cub18CUB_300001_SM_100024ReduceByKeyScanTileStateIfiLb1EEEiPiEEJSA_iSB_EEEvDpT0_)
        .other          _ZN6thrust24THRUST_300001_SM_1000_NS8cuda_cub4core6detail13_kernel_agentINS1_15__reduce_by_key9InitAgentIN3cub18CUB_300001_SM_100024ReduceByKeyScanTileStateIfiLb1EEEiPiEEJSA_iSB_EEEvDpT0_,@"STO_CUDA_ENTRY STV_DEFAULT"
_ZN6thrust24THRUST_300001_SM_1000_NS8cuda_cub4core6detail13_kernel_agentINS1_15__reduce_by_key9InitAgentIN3cub18CUB_300001_SM_100024ReduceByKeyScanTileStateIfiLb1EEEiPiEEJSA_iSB_EEEvDpT0_:
.text._ZN6thrust24THRUST_300001_SM_1000_NS8cuda_cub4core6detail13_kernel_agentINS1_15__reduce_by_key9InitAgentIN3cub18CUB_300001_SM_100024ReduceByKeyScanTileStateIfiLb1EEEiPiEEJSA_iSB_EEEvDpT0_:
        /* <DEDUP_REMOVED lines=24> */
.L_x_1984:
        /* <DEDUP_REMOVED lines=16> */
.L_x_2138:


//--------------------- .text._Z7kernel3PfS_S_Piiii --------------------------
	.section	.text._Z7kernel3PfS_S_Piiii,"ax",@progbits
	.align	128
        .global         _Z7kernel3PfS_S_Piiii
        .type           _Z7kernel3PfS_S_Piiii,@function
        .size           _Z7kernel3PfS_S_Piiii,(.L_x_2110 - _Z7kernel3PfS_S_Piiii)
        .other          _Z7kernel3PfS_S_Piiii,@"STO_CUDA_ENTRY STV_DEFAULT"
_Z7kernel3PfS_S_Piiii:
.text._Z7kernel3PfS_S_Piiii:
[----:B------:R-:W-:Y:S01]  /*0000*/  LDC R1, c[0x0][0x37c] ;  /* 0x0000df00ff017b82 */ /* 0x000fe20000000800 */
[----:B------:R-:W0:Y:S07]  /*0010*/  S2R R3, SR_TID.X ;  /* 0x0000000000037919 */ /* 0x000e2e0000002100 */
[----:B------:R-:W0:Y:S01]  /*0020*/  S2UR UR4, SR_CTAID.X ;  /* 0x00000000000479c3 */ /* 0x000e220000002500 */
[----:B------:R-:W1:Y:S07]  /*0030*/  LDCU UR5, c[0x0][0x3a4] ;  /* 0x00007480ff0577ac */ /* 0x000e6e0008000800 */
[----:B------:R-:W0:Y:S02]  /*0040*/  LDC R8, c[0x0][0x360] ;  /* 0x0000d800ff087b82 */ /* 0x000e240000000800 */
[----:B0-----:R-:W-:-:S05]  /*0050*/  IMAD R8, R8, UR4, R3 ;  /* 0x0000000408087c24 */ /* 0x001fca000f8e0203 */
[----:B-1----:R-:W-:-:S13]  /*0060*/  ISETP.GE.AND P0, PT, R8, UR5, PT ;  /* 0x0000000508007c0c */ /* 0x002fda000bf06270 */
[----:B------:R-:W-:Y:S05]  /*0070*/  @P0 EXIT ;  /* 0x000000000000094d */ /* 0x000fea0003800000 */
[----:B------:R-:W0:Y:S01]  /*0080*/  LDC R4, c[0x0][0x3a0] ;  /* 0x0000e800ff047b82 */ /* 0x000e220000000800 */
[----:B------:R-:W1:Y:S01]  /*0090*/  LDCU.64 UR8, c[0x0][0x358] ;  /* 0x00006b00ff0877ac */ /* 0x000e620008000a00 */
[----:B------:R-:W-:Y:S01]  /*00a0*/  HFMA2 R7, -RZ, RZ, 0, 0 ;  /* 0x00000000ff077431 */ /* 0x000fe200000001ff */
[----:B0-----:R-:W-:-:S13]  /*00b0*/  ISETP.GE.AND P0, PT, R4, 0x1, PT ;  /* 0x000000010400780c */ /* 0x001fda0003f06270 */
[----:B-1----:R-:W-:Y:S05]  /*00c0*/  @!P0 BRA `(.L_x_1985) ;  /* 0x0000001400308947 */ /* 0x002fea0003800000 */
[----:B------:R-:W0:Y:S02]  /*00d0*/  LDCU UR4, c[0x0][0x3a8] ;  /* 0x00007500ff0477ac */ /* 0x000e240008000800 */
[----:B0-----:R-:W-:-:S09]  /*00e0*/  UISETP.GE.AND UP0, UPT, UR4, 0x1, UPT ;  /* 0x000000010400788c */ /* 0x001fd2000bf06270 */
[----:B------:R-:W-:Y:S05]  /*00f0*/  BRA.U !UP0, `(.L_x_1986) ;  /* 0x0000000908b07547 */ /* 0x000fea000b800000 */
[----:B------:R-:W-:Y:S01]  /*0100*/  ULOP3.LUT UR7, UR4, 0x7ffffff8, URZ, 0xc0, !UPT ;  /* 0x7ffffff804077892 */ /* 0x000fe2000f8ec0ff */
[----:B------:R-:W-:Y:S01]  /*0110*/  SHF.L.U32 R0, R4, 0x3, RZ ;  /* 0x0000000304007819 */ /* 0x000fe200000006ff */
[----:B------:R-:W-:Y:S01]  /*0120*/  IMAD.MOV.U32 R3, RZ, RZ, RZ ;  /* 0x000000ffff037224 */ /* 0x000fe200078e00ff */
[----:B------:R-:W-:Y:S01]  /*0130*/  MOV R7, RZ ;  /* 0x000000ff00077202 */ /* 0x000fe20000000f00 */
[----:B------:R-:W-:Y:S02]  /*0140*/  ULOP3.LUT UR4, UR4, 0x7, URZ, 0xc0, !UPT ;  /* 0x0000000704047892 */ /* 0x000fe4000f8ec0ff */
[----:B------:R-:W-:-:S12]  /*0150*/  UIADD3 UR6, UPT, UPT, -UR7, URZ, URZ ;  /* 0x000000ff07067290 */ /* 0x000fd8000fffe1ff */
.L_x_1993:
[----:B0-2---:R-:W0:Y:S02]  /*0160*/  LDC.64 R4, c[0x0][0x398] ;  /* 0x0000e600ff047b82 */ /* 0x005e240000000a00 */
[----:B0-----:R-:W-:-:S06]  /*0170*/  IMAD.WIDE.U32 R4, R3, 0x4, R4 ;  /* 0x0000000403047825 */ /* 0x001fcc00078e0004 */
[----:B------:R-:W2:Y:S01]  /*0180*/  LDG.E R5, desc[UR8][R4.64] ;  /* 0x0000000804057981 */ /* 0x000ea2000c1e1900 */
[----:B------:R-:W-:Y:S01]  /*0190*/  BSSY.RECONVERGENT B0, `(.L_x_1987) ;  /* 0x000009d000007945 */ /* 0x000fe20003800200 */
[----:B--2---:R-:W-:-:S13]  /*01a0*/  ISETP.NE.AND P0, PT, R5, R8, PT ;  /* 0x000000080500720c */ /* 0x004fda0003f05270 */
[----:B-1----:R-:W-:Y:S05]  /*01b0*/  @P0 BRA `(.L_x_1988) ;  /* 0x0000000800680947 */ /* 0x002fea0003800000 */
[----:B------:R-:W0:Y:S01]  /*01c0*/  LDCU UR5, c[0x0][0x3a8] ;  /* 0x00007500ff0577ac */ /* 0x000e220008000800 */
[----:B------:R-:W-:Y:S01]  /*01d0*/  HFMA2 R2, -RZ, RZ, 0, 0 ;  /* 0x00000000ff027431 */ /* 0x000fe200000001ff */
[----:B0-----:R-:W-:-:S09]  /*01e0*/  UISETP.GE.U32.AND UP0, UPT, UR5, 0x8, UPT ;  /* 0x000000080500788c */ /* 0x001fd2000bf06070 */
[----:B------:R-:W-:Y:S05]  /*01f0*/  BRA.U !UP0, `(.L_x_1989) ;  /* 0x00000005082c7547 */ /* 0x000fea000b800000 */
[----:B------:R-:W0:Y:S01]  /*0200*/  LDC R2, c[0x0][0x3a0] ;  /* 0x0000e800ff027b82 */ /* 0x000e220000000800 */
[----:B------:R-:W-:Y:S01]  /*0210*/  IMAD.MOV.U32 R10, RZ, RZ, R8 ;  /* 0x000000ffff0a7224 */ /* 0x000fe200078e0008 */
[----:B------:R-:W-:-:S06]  /*0220*/  UMOV UR5, UR6 ;  /* 0x0000000600057c82 */ /* 0x000fcc0008000000 */
[----:B------:R-:W1:Y:S01]  /*0230*/  LDC.64 R16, c[0x0][0x390] ;  /* 0x0000e400ff107b82 */ /* 0x000e620000000a00 */
[----:B0-----:R-:W-:Y:S01]  /*0240*/  IADD3 R4, PT, PT, R3, R2, RZ ;  /* 0x0000000203047210 */ /* 0x001fe20007ffe0ff */
[C-C-:B------:R-:W-:Y:S01]  /*0250*/  IMAD R9, R2.reuse, 0x3, R3.reuse ;  /* 0x0000000302097824 */ /* 0x140fe200078e0203 */
[C---:B------:R-:W-:Y:S01]  /*0260*/  LEA R5, R2.reuse, R3, 0x1 ;  /* 0x0000000302057211 */ /* 0x040fe200078e08ff */
[C-C-:B------:R-:W-:Y:S02]  /*0270*/  IMAD R11, R2.reuse, 0x4, R3.reuse ;  /* 0x00000004020b7824 */ /* 0x140fe400078e0203 */
[C-C-:B------:R-:W-:Y:S02]  /*0280*/  IMAD R13, R2.reuse, 0x5, R3.reuse ;  /* 0x00000005020d7824 */ /* 0x140fe400078e0203 */
[C-C-:B------:R-:W-:Y:S02]  /*0290*/  IMAD R15, R2.reuse, 0x6, R3.reuse ;  /* 0x00000006020f7824 */ /* 0x140fe400078e0203 */
[----:B------:R-:W-:-:S02]  /*02a0*/  IMAD R2, R2, 0x7, R3 ;  /* 0x0000000702027824 */ /* 0x000fc400078e0203 */
[----:B-1----:R-:W-:-:S07]  /*02b0*/  IMAD.WIDE.U32 R16, R3, 0x4, R16 ;  /* 0x0000000403107825 */ /* 0x002fce00078e0010 */
.L_x_1990:
[----:B0-----:R-:W0:Y:S01]  /*02c0*/  LDC.64 R28, c[0x0][0x388] ;  /* 0x0000e200ff1c7b82 */ /* 0x001e220000000a00 */
[----:B------:R-:W2:Y:S07]  /*02d0*/  LDG.E R12, desc[UR8][R16.64] ;  /* 0x00000008100c7981 */ /* 0x000eae000c1e1900 */
[----:B------:R-:W1:Y:S08]  /*02e0*/  LDC.64 R20, c[0x0][0x390] ;  /* 0x0000e400ff147b82 */ /* 0x000e700000000a00 */
[----:B------:R-:W3:Y:S01]  /*02f0*/  LDC R6, c[0x0][0x3a4] ;  /* 0x0000e900ff067b82 */ /* 0x000ee20000000800 */
[----:B0-----:R-:W-:-:S05]  /*0300*/  IMAD.WIDE R28, R10, 0x4, R28 ;  /* 0x000000040a1c7825 */ /* 0x001fca00078e021c */
[----:B------:R-:W2:Y:S01]  /*0310*/  LDG.E R19, desc[UR8][R28.64] ;  /* 0x000000081c137981 */ /* 0x000ea2000c1e1900 */
[----:B---3--:R-:W-:-:S04]  /*0320*/  IMAD.WIDE R22, R6, 0x4, R28 ;  /* 0x0000000406167825 */ /* 0x008fc800078e021c */
[----:B--2---:R-:W-:Y:S01]  /*0330*/  FADD R12, R12, R19 ;  /* 0x000000130c0c7221 */ /* 0x004fe20000000000 */
[----:B-1----:R-:W-:-:S04]  /*0340*/  IMAD.WIDE.U32 R18, R4, 0x4, R20 ;  /* 0x0000000404127825 */ /* 0x002fc800078e0014 */
[----:B------:R0:W-:Y:S04]  /*0350*/  STG.E desc[UR8][R28.64], R12 ;  /* 0x0000000c1c007986 */ /* 0x0001e8000c101908 */
[----:B------:R-:W2:Y:S04]  /*0360*/  LDG.E R18, desc[UR8][R18.64] ;  /* 0x0000000812127981 */ /* 0x000ea8000c1e1900 */
[----:B------:R-:W2:Y:S02]  /*0370*/  LDG.E R25, desc[UR8][R22.64] ;  /* 0x0000000816197981 */ /* 0x000ea4000c1e1900 */
[----:B--2---:R-:W-:Y:S01]  /*0380*/  FADD R14, R18, R25 ;  /* 0x00000019120e7221 */ /* 0x004fe20000000000 */
[----:B------:R-:W-:-:S04]  /*0390*/  IMAD.WIDE.U32 R18, R5, 0x4, R20 ;  /* 0x0000000405127825 */ /* 0x000fc800078e0014 */
[C---:B------:R-:W-:Y:S01]  /*03a0*/  IMAD.WIDE R24, R6.reuse, 0x4, R22 ;  /* 0x0000000406187825 */ /* 0x040fe200078e0216 */
[----:B------:R1:W-:Y:S04]  /*03b0*/  STG.E desc[UR8][R22.64], R14 ;  /* 0x0000000e16007986 */ /* 0x0003e8000c101908 */
[----:B------:R-:W2:Y:S04]  /*03c0*/  LDG.E R26, desc[UR8][R18.64] ;  /* 0x00000008121a7981 */ /* 0x000ea8000c1e1900 */
[----:B------:R-:W2:Y:S01]  /*03d0*/  LDG.E R27, desc[UR8][R24.64] ;  /* 0x00000008181b7981 */ /* 0x000ea2000c1e1900 */
[----:B0-----:R-:W-:-:S04]  /*03e0*/  IMAD.WIDE R28, R6, 0x4, R24 ;  /* 0x00000004061c7825 */ /* 0x001fc800078e0218 */
[----:B--2---:R-:W-:Y:S01]  /*03f0*/  FADD R12, R26, R27 ;  /* 0x0000001b1a0c7221 */ /* 0x004fe20000000000 */
[----:B------:R-:W-:-:S04]  /*0400*/  IMAD.WIDE.U32 R26, R9, 0x4, R20 ;  /* 0x00000004091a7825 */ /* 0x000fc800078e0014 */
[----:B------:R0:W-:Y:S04]  /*0410*/  STG.E desc[UR8][R24.64], R12 ;  /* 0x0000000c18007986 */ /* 0x0001e8000c101908 */
[----:B------:R-:W0:Y:S04]  /*0420*/  LDG.E R26, desc[UR8][R26.64] ;  /* 0x000000081a1a7981 */ /* 0x000e28000c1e1900 */
[----:B------:R-:W0:Y:S01]  /*0430*/  LDG.E R19, desc[UR8][R28.64] ;  /* 0x000000081c137981 */ /* 0x000e22000c1e1900 */
[----:B-1----:R-:W-:-:S04]  /*0440*/  IMAD.WIDE R22, R6, 0x4, R28 ;  /* 0x0000000406167825 */ /* 0x002fc800078e021c */
[----:B0-----:R-:W-:Y:S01]  /*0450*/  FADD R12, R26, R19 ;  /* 0x000000131a0c7221 */ /* 0x001fe20000000000 */
[----:B------:R-:W-:-:S04]  /*0460*/  IMAD.WIDE.U32 R18, R11, 0x4, R20 ;  /* 0x000000040b127825 */ /* 0x000fc800078e0014 */
[----:B------:R0:W-:Y:S04]  /*0470*/  STG.E desc[UR8][R28.64], R12 ;  /* 0x0000000c1c007986 */ /* 0x0001e8000c101908 */
[----:B------:R-:W2:Y:S04]  /*0480*/  LDG.E R18, desc[UR8][R18.64] ;  /* 0x0000000812127981 */ /* 0x000ea8000c1e1900 */
[----:B------:R-:W2:Y:S01]  /*0490*/  LDG.E R14, desc[UR8][R22.64] ;  /* 0x00000008160e7981 */ /* 0x000ea2000c1e1900 */
[----:B------:R-:W-:-:S04]  /*04a0*/  IMAD.WIDE.U32 R24, R13, 0x4, R20 ;  /* 0x000000040d187825 */ /* 0x000fc800078e0014 */
[----:B--2---:R-:W-:Y:S01]  /*04b0*/  FADD R14, R18, R14 ;  /* 0x0000000e120e7221 */ /* 0x004fe20000000000 */
[----:B------:R-:W-:-:S04]  /*04c0*/  IMAD.WIDE R18, R6, 0x4, R22 ;  /* 0x0000000406127825 */ /* 0x000fc800078e0216 */
[----:B------:R1:W-:Y:S04]  /*04d0*/  STG.E desc[UR8][R22.64], R14 ;  /* 0x0000000e16007986 */ /* 0x0003e8000c101908 */
[----:B------:R-:W2:Y:S04]  /*04e0*/  LDG.E R24, desc[UR8][R24.64] ;  /* 0x0000000818187981 */ /* 0x000ea8000c1e1900 */
[----:B------:R-:W2:Y:S01]  /*04f0*/  LDG.E R27, desc[UR8][R18.64] ;  /* 0x00000008121b7981 */ /* 0x000ea2000c1e1900 */
[----:B0-----:R-:W-:-:S04]  /*0500*/  IMAD.WIDE R28, R6, 0x4, R18 ;  /* 0x00000004061c7825 */ /* 0x001fc800078e0212 */
[----:B--2---:R-:W-:Y:S01]  /*0510*/  FADD R12, R24, R27 ;  /* 0x0000001b180c7221 */ /* 0x004fe20000000000 */
[----:B------:R-:W-:-:S04]  /*0520*/  IMAD.WIDE.U32 R26, R15, 0x4, R20 ;  /* 0x000000040f1a7825 */ /* 0x000fc800078e0014 */
[----:B------:R0:W-:Y:S04]  /*0530*/  STG.E desc[UR8][R18.64], R12 ;  /* 0x0000000c12007986 */ /* 0x0001e8000c101908 */
[----:B------:R-:W2:Y:S04]  /*0540*/  LDG.E R26, desc[UR8][R26.64] ;  /* 0x000000081a1a7981 */ /* 0x000ea8000c1e1900 */
[----:B------:R-:W2:Y:S02]  /*0550*/  LDG.E R25, desc[UR8][R28.64] ;  /* 0x000000081c197981 */ /* 0x000ea4000c1e1900 */
[----:B--2---:R-:W-:Y:S01]  /*0560*/  FADD R27, R26, R25 ;  /* 0x000000191a1b7221 */ /* 0x004fe20000000000 */
[----:B------:R-:W-:-:S04]  /*0570*/  IMAD.WIDE.U32 R24, R2, 0x4, R20 ;  /* 0x0000000402187825 */ /* 0x000fc800078e0014 */
[----:B------:R-:W-:Y:S01]  /*0580*/  IMAD.WIDE R20, R6, 0x4, R28 ;  /* 0x0000000406147825 */ /* 0x000fe200078e021c */
[----:B------:R0:W-:Y:S04]  /*0590*/  STG.E desc[UR8][R28.64], R27 ;  /* 0x0000001b1c007986 */ /* 0x0001e8000c101908 */
[----:B------:R-:W2:Y:S04]  /*05a0*/  LDG.E R24, desc[UR8][R24.64] ;  /* 0x0000000818187981 */ /* 0x000ea8000c1e1900 */
[----:B-1----:R-:W2:Y:S01]  /*05b0*/  LDG.E R23, desc[UR8][R20.64] ;  /* 0x0000000814177981 */ /* 0x002ea2000c1e1900 */
[----:B------:R-:W-:-:S04]  /*05c0*/  UIADD3 UR5, UPT, UPT, UR5, 0x8, URZ ;  /* 0x0000000805057890 */ /* 0x000fc8000fffe0ff */
[----:B------:R-:W-:Y:S01]  /*05d0*/  UISETP.NE.AND UP0, UPT, UR5, URZ, UPT ;  /* 0x000000ff0500728c */ /* 0x000fe2000bf05270 */
[----:B------:R-:W-:Y:S01]  /*05e0*/  LEA R10, R6, R10, 0x3 ;  /* 0x0000000a060a7211 */ /* 0x000fe200078e18ff */
[C---:B------:R-:W-:Y:S01]  /*05f0*/  IMAD.WIDE.U32 R16, R0.reuse, 0x4, R16 ;  /* 0x0000000400107825 */ /* 0x040fe200078e0010 */
[C---:B------:R-:W-:Y:S02]  /*0600*/  IADD3 R4, PT, PT, R0.reuse, R4, RZ ;  /* 0x0000000400047210 */ /* 0x040fe40007ffe0ff */
[C---:B------:R-:W-:Y:S01]  /*0610*/  IADD3 R9, PT, PT, R0.reuse, R9, RZ ;  /* 0x0000000900097210 */ /* 0x040fe20007ffe0ff */
[C---:B------:R-:W-:Y:S01]  /*0620*/  IMAD.IADD R5, R0.reuse, 0x1, R5 ;  /* 0x0000000100057824 */ /* 0x040fe200078e0205 */
[C---:B------:R-:W-:Y:S01]  /*0630*/  IADD3 R11, PT, PT, R0.reuse, R11, RZ ;  /* 0x0000000b000b7210 */ /* 0x040fe20007ffe0ff */
[C---:B------:R-:W-:Y:S01]  /*0640*/  IMAD.IADD R13, R0.reuse, 0x1, R13 ;  /* 0x00000001000d7824 */ /* 0x040fe200078e020d */
[C---:B------:R-:W-:Y:S02]  /*0650*/  IADD3 R15, PT, PT, R0.reuse, R15, RZ ;  /* 0x0000000f000f7210 */ /* 0x040fe40007ffe0ff */
[----:B------:R-:W-:Y:S01]  /*0660*/  IADD3 R2, PT, PT, R0, R2, RZ ;  /* 0x0000000200027210 */ /* 0x000fe20007ffe0ff */
[----:B--2---:R-:W-:-:S05]  /*0670*/  FADD R23, R24, R23 ;  /* 0x0000001718177221 */ /* 0x004fca0000000000 */
[----:B------:R0:W-:Y:S01]  /*0680*/  STG.E desc[UR8][R20.64], R23 ;  /* 0x0000001714007986 */ /* 0x0001e2000c101908 */
[----:B------:R-:W-:Y:S05]  /*0690*/  BRA.U UP0, `(.L_x_1990) ;  /* 0xfffffffd00087547 */ /* 0x000fea000b83ffff */
[----:B------:R-:W-:-:S07]  /*06a0*/  IMAD.U32 R2, RZ, RZ, UR7 ;  /* 0x00000007ff027e24 */ /* 0x000fce000f8e00ff */
.L_x_1989:
[----:B------:R-:W-:Y:S01]  /*06b0*/  UISETP.NE.AND UP0, UPT, UR4, URZ, UPT ;  /* 0x000000ff0400728c */ /* 0x000fe2000bf05270 */
[----:B------:R-:W-:-:S08]  /*06c0*/  IADD3 R7, PT, PT, R7, 0x1, RZ ;  /* 0x0000000107077810 */ /* 0x000fd00007ffe0ff */
[----:B------:R-:W-:Y:S05]  /*06d0*/  BRA.U !UP0, `(.L_x_1988) ;  /* 0x0000000508207547 */ /* 0x000fea000b800000 */
[----:B------:R-:W1:Y:S01]  /*06e0*/  LDC R4, c[0x0][0x3a8] ;  /* 0x0000ea00ff047b82 */ /* 0x000e620000000800 */
[----:B------:R-:W-:-:S04]  /*06f0*/  UIADD3 UR5, UPT, UPT, UR4, -0x1, URZ ;  /* 0xffffffff04057890 */ /* 0x000fc8000fffe0ff */
[----:B------:R-:W-:Y:S01]  /*0700*/  UISETP.GE.U32.AND UP0, UPT, UR5, 0x3, UPT ;  /* 0x000000030500788c */ /* 0x000fe2000bf06070 */
[----:B-1----:R-:W-:-:S08]  /*0710*/  LOP3.LUT P0, R5, R4, 0x3, RZ, 0xc0, !PT ;  /* 0x0000000304057812 */ /* 0x002fd0000780c0ff */
[----:B------:R-:W-:Y:S05]  /*0720*/  BRA.U !UP0, `(.L_x_1991) ;  /* 0x0000000108847547 */ /* 0x000fea000b800000 */
[----:B------:R-:W1:Y:S08]  /*0730*/  LDC.64 R10, c[0x0][0x3a0] ;  /* 0x0000e800ff0a7b82 */ /* 0x000e700000000a00 */
[----:B0-----:R-:W0:Y:S08]  /*0740*/  LDC.64 R12, c[0x0][0x390] ;  /* 0x0000e400ff0c7b82 */ /* 0x001e300000000a00 */
[----:B------:R-:W2:Y:S01]  /*0750*/  LDC.64 R14, c[0x0][0x388] ;  /* 0x0000e200ff0e7b82 */ /* 0x000ea20000000a00 */
[----:B-1----:R-:W-:-:S02]  /*0760*/  IMAD R9, R2, R10, R3 ;  /* 0x0000000a02097224 */ /* 0x002fc400078e0203 */
[----:B------:R-:W-:Y:S02]  /*0770*/  IMAD R17, R2, R11, R8 ;  /* 0x0000000b02117224 */ /* 0x000fe400078e0208 */
[----:B0-----:R-:W-:-:S06]  /*0780*/  IMAD.WIDE.U32 R18, R9, 0x4, R12 ;  /* 0x0000000409127825 */ /* 0x001fcc00078e000c */
[----:B------:R-:W3:Y:S01]  /*0790*/  LDG.E R18, desc[UR8][R18.64] ;  /* 0x0000000812127981 */ /* 0x000ee2000c1e1900 */
[----:B--2---:R-:W-:-:S05]  /*07a0*/  IMAD.WIDE R14, R17, 0x4, R14 ;  /* 0x00000004110e7825 */ /* 0x004fca00078e020e */
[----:B------:R-:W3:Y:S01]  /*07b0*/  LDG.E R17, desc[UR8][R14.64] ;  /* 0x000000080e117981 */ /* 0x000ee2000c1e1900 */
[----:B------:R-:W-:-:S05]  /*07c0*/  IADD3 R23, PT, PT, R9, R10, RZ ;  /* 0x0000000a09177210 */ /* 0x000fca0007ffe0ff */
[----:B------:R-:W-:-:S04]  /*07d0*/  IMAD.WIDE.U32 R20, R23, 0x4, R12 ;  /* 0x0000000417147825 */ /* 0x000fc800078e000c */
[----:B---3--:R-:W-:Y:S01]  /*07e0*/  FADD R9, R18, R17 ;  /* 0x0000001112097221 */ /* 0x008fe20000000000 */
[----:B------:R-:W-:-:S04]  /*07f0*/  IMAD.WIDE R16, R11, 0x4, R14 ;  /* 0x000000040b107825 */ /* 0x000fc800078e020e */
[----:B------:R0:W-:Y:S04]  /*0800*/  STG.E desc[UR8][R14.64], R9 ;  /* 0x000000090e007986 */ /* 0x0001e8000c101908 */
[----:B------:R-:W2:Y:S04]  /*0810*/  LDG.E R20, desc[UR8][R20.64] ;  /* 0x0000000814147981 */ /* 0x000ea8000c1e1900 */
[----:B------:R-:W2:Y:S01]  /*0820*/  LDG.E R25, desc[UR8][R16.64] ;  /* 0x0000000810197981 */ /* 0x000ea2000c1e1900 */
[----:B------:R-:W-:Y:S02]  /*0830*/  IMAD.IADD R27, R23, 0x1, R10 ;  /* 0x00000001171b7824 */ /* 0x000fe400078e020a */
[----:B------:R-:W-:-:S04]  /*0840*/  IMAD.WIDE R18, R11, 0x4, R16 ;  /* 0x000000040b127825 */ /* 0x000fc800078e0210 */
[----:B------:R-:W-:-:S04]  /*0850*/  IMAD.WIDE.U32 R22, R27, 0x4, R12 ;  /* 0x000000041b167825 */ /* 0x000fc800078e000c */
[----:B--2---:R-:W-:-:S05]  /*0860*/  FADD R25, R20, R25 ;  /* 0x0000001914197221 */ /* 0x004fca0000000000 */
[----:B------:R1:W-:Y:S04]  /*0870*/  STG.E desc[UR8][R16.64], R25 ;  /* 0x0000001910007986 */ /* 0x0003e8000c101908 */
[----:B------:R-:W2:Y:S04]  /*0880*/  LDG.E R22, desc[UR8][R22.64] ;  /* 0x0000000816167981 */ /* 0x000ea8000c1e1900 */
[----:B------:R-:W2:Y:S01]  /*0890*/  LDG.E R29, desc[UR8][R18.64] ;  /* 0x00000008121d7981 */ /* 0x000ea2000c1e1900 */
[----:B------:R-:W-:Y:S01]  /*08a0*/  IADD3 R27, PT, PT, R27, R10, RZ ;  /* 0x0000000a1b1b7210 */ /* 0x000fe20007ffe0ff */
[----:B------:R-:W-:-:S04]  /*08b0*/  IMAD.WIDE R10, R11, 0x4, R18 ;  /* 0x000000040b0a7825 */ /* 0x000fc800078e0212 */
[----:B------:R-:W-:-:S04]  /*08c0*/  IMAD.WIDE.U32 R12, R27, 0x4, R12 ;  /* 0x000000041b0c7825 */ /* 0x000fc800078e000c */
[----:B--2---:R-:W-:-:S05]  /*08d0*/  FADD R29, R22, R29 ;  /* 0x0000001d161d7221 */ /* 0x004fca0000000000 */
[----:B------:R1:W-:Y:S04]  /*08e0*/  STG.E desc[UR8][R18.64], R29 ;  /* 0x0000001d12007986 */ /* 0x0003e8000c101908 */
[----:B------:R-:W2:Y:S04]  /*08f0*/  LDG.E R12, desc[UR8][R12.64] ;  /* 0x000000080c0c7981 */ /* 0x000ea8000c1e1900 */
[----:B0-----:R-:W2:Y:S01]  /*0900*/  LDG.E R9, desc[UR8][R10.64] ;  /* 0x000000080a097981 */ /* 0x001ea2000c1e1900 */
[----:B------:R-:W-:Y:S01]  /*0910*/  IADD3 R2, PT, PT, R2, 0x4, RZ ;  /* 0x0000000402027810 */ /* 0x000fe20007ffe0ff */
[----:B--2---:R-:W-:-:S05]  /*0920*/  FADD R9, R12, R9 ;  /* 0x000000090c097221 */ /* 0x004fca0000000000 */
[----:B------:R1:W-:Y:S02]  /*0930*/  STG.E desc[UR8][R10.64], R9 ;  /* 0x000000090a007986 */ /* 0x0003e4000c101908 */
.L_x_1991:
[----:B------:R-:W-:Y:S05]  /*0940*/  @!P0 BRA `(.L_x_1988) ;  /* 0x0000000000848947 */ /* 0x000fea0003800000 */
[----:B------:R-:W-:-:S13]  /*0950*/  ISETP.NE.AND P0, PT, R5, 0x1, PT ;  /* 0x000000010500780c */ /* 0x000fda0003f05270 */
[----:B0-----:R-:W0:Y:S08]  /*0960*/  @P0 LDC.64 R12, c[0x0][0x3a0] ;  /* 0x0000e800ff0c0b82 */ /* 0x001e300000000a00 */
[----:B------:R-:W2:Y:S08]  /*0970*/  @P0 LDC.64 R14, c[0x0][0x390] ;  /* 0x0000e400ff0e0b82 */ /* 0x000eb00000000a00 */
[----:B-1----:R-:W1:Y:S01]  /*0980*/  @P0 LDC.64 R10, c[0x0][0x388] ;  /* 0x0000e200ff0a0b82 */ /* 0x002e620000000a00 */
[----:B0-----:R-:W-:-:S02]  /*0990*/  @P0 IMAD R9, R2, R12, R3 ;  /* 0x0000000c02090224 */ /* 0x001fc400078e0203 */
[----:B------:R-:W-:Y:S02]  /*09a0*/  @P0 IMAD R5, R2, R13, R8 ;  /* 0x0000000d02050224 */ /* 0x000fe400078e0208 */
[----:B--2---:R-:W-:-:S06]  /*09b0*/  @P0 IMAD.WIDE.U32 R16, R9, 0x4, R14 ;  /* 0x0000000409100825 */ /* 0x004fcc00078e000e */
[----:B------:R-:W2:Y:S01]  /*09c0*/  @P0 LDG.E R16, desc[UR8][R16.64] ;  /* 0x0000000810100981 */ /* 0x000ea2000c1e1900 */
[----:B-1----:R-:W-:-:S05]  /*09d0*/  @P0 IMAD.WIDE R10, R5, 0x4, R10 ;  /* 0x00000004050a0825 */ /* 0x002fca00078e020a */
[----:B------:R-:W2:Y:S01]  /*09e0*/  @P0 LDG.E R5, desc[UR8][R10.64] ;  /* 0x000000080a050981 */ /* 0x000ea2000c1e1900 */
[----:B------:R-:W-:Y:S02]  /*09f0*/  @P0 IMAD.IADD R19, R9, 0x1, R12 ;  /* 0x0000000109130824 */ /* 0x000fe400078e020c */
[----:B------:R-:W-:-:S04]  /*0a00*/  @P0 IMAD.WIDE R12, R13, 0x4, R10 ;  /* 0x000000040d0c0825 */ /* 0x000fc800078e020a */
[----:B------:R-:W-:Y:S01]  /*0a10*/  @P0 IMAD.WIDE.U32 R14, R19, 0x4, R14 ;  /* 0x00000004130e0825 */ /* 0x000fe200078e000e */
[----:B------:R-:W-:-:S04]  /*0a20*/  LOP3.LUT R4, R4, 0x1, RZ, 0xc0, !PT ;  /* 0x0000000104047812 */ /* 0x000fc800078ec0ff */
[----:B------:R-:W-:-:S13]  /*0a30*/  ISETP.NE.U32.AND P1, PT, R4, 0x1, PT ;  /* 0x000000010400780c */ /* 0x000fda0003f25070 */
[----:B------:R-:W0:Y:S01]  /*0a40*/  @!P1 LDC.64 R22, c[0x0][0x3a0] ;  /* 0x0000e800ff169b82 */ /* 0x000e220000000a00 */
[----:B--2---:R-:W-:-:S07]  /*0a50*/  @P0 FADD R9, R16, R5 ;  /* 0x0000000510090221 */ /* 0x004fce0000000000 */
[----:B------:R-:W1:Y:S01]  /*0a60*/  @!P1 LDC.64 R16, c[0x0][0x390] ;  /* 0x0000e400ff109b82 */ /* 0x000e620000000a00 */
[----:B------:R1:W-:Y:S04]  /*0a70*/  @P0 STG.E desc[UR8][R10.64], R9 ;  /* 0x000000090a000986 */ /* 0x0003e8000c101908 */
[----:B------:R-:W2:Y:S03]  /*0a80*/  @P0 LDG.E R14, desc[UR8][R14.64] ;  /* 0x000000080e0e0981 */ /* 0x000ea6000c1e1900 */
[----:B------:R-:W3:Y:S01]  /*0a90*/  @!P1 LDC.64 R4, c[0x0][0x388] ;  /* 0x0000e200ff049b82 */ /* 0x000ee20000000a00 */
[----:B------:R-:W2:Y:S01]  /*0aa0*/  @P0 LDG.E R19, desc[UR8][R12.64] ;  /* 0x000000080c130981 */ /* 0x000ea2000c1e1900 */
[----:B------:R-:W-:-:S05]  /*0ab0*/  @P0 IADD3 R2, PT, PT, R2, 0x2, RZ ;  /* 0x0000000202020810 */ /* 0x000fca0007ffe0ff */
[C---:B0-----:R-:W-:Y:S02]  /*0ac0*/  @!P1 IMAD R21, R2.reuse, R22, R3 ;  /* 0x0000001602159224 */ /* 0x041fe400078e0203 */
[----:B------:R-:W-:Y:S02]  /*0ad0*/  @!P1 IMAD R23, R2, R23, R8 ;  /* 0x0000001702179224 */ /* 0x000fe400078e0208 */
[----:B-1----:R-:W-:-:S04]  /*0ae0*/  @!P1 IMAD.WIDE.U32 R10, R21, 0x4, R16 ;  /* 0x00000004150a9825 */ /* 0x002fc800078e0010 */
[----:B---3--:R-:W-:-:S04]  /*0af0*/  @!P1 IMAD.WIDE R4, R23, 0x4, R4 ;  /* 0x0000000417049825 */ /* 0x008fc800078e0204 */
[----:B--2---:R-:W-:-:S05]  /*0b00*/  @P0 FADD R19, R14, R19 ;  /* 0x000000130e130221 */ /* 0x004fca0000000000 */
[----:B------:R2:W-:Y:S04]  /*0b10*/  @P0 STG.E desc[UR8][R12.64], R19 ;  /* 0x000000130c000986 */ /* 0x0005e8000c101908 */
[----:B------:R-:W3:Y:S04]  /*0b20*/  @!P1 LDG.E R10, desc[UR8][R10.64] ;  /* 0x000000080a0a9981 */ /* 0x000ee8000c1e1900 */
[----:B------:R-:W3:Y:S02]  /*0b30*/  @!P1 LDG.E R9, desc[UR8][R4.64] ;  /* 0x0000000804099981 */ /* 0x000ee4000c1e1900 */
[----:B---3--:R-:W-:-:S05]  /*0b40*/  @!P1 FADD R9, R10, R9 ;  /* 0x000000090a099221 */ /* 0x008fca0000000000 */
[----:B------:R2:W-:Y:S02]  /*0b50*/  @!P1 STG.E desc[UR8][R4.64], R9 ;  /* 0x0000000904009986 */ /* 0x0005e4000c101908 */
.L_x_1988:
[----:B------:R-:W-:Y:S05]  /*0b60*/  BSYNC.RECONVERGENT B0 ;  /* 0x0000000000007941 */ /* 0x000fea0003800200 */
.L_x_1987:
[----:B------:R-:W3:Y:S01]  /*0b70*/  LDCU UR5, c[0x0][0x3a0] ;  /* 0x00007400ff0577ac */ /* 0x000ee20008000800 */
[----:B------:R-:W-:-:S04]  /*0b80*/  IADD3 R3, PT, PT, R3, 0x1, RZ ;  /* 0x0000000103037810 */ /* 0x000fc80007ffe0ff */
[----:B---3--:R-:W-:-:S13]  /*0b90*/  ISETP.NE.AND P0, PT, R3, UR5, PT ;  /* 0x0000000503007c0c */ /* 0x008fda000bf05270 */
[----:B------:R-:W-:Y:S05]  /*0ba0*/  @!P0 BRA `(.L_x_1992) ;  /* 0x0000000800748947 */ /* 0x000fea0003800000 */
[----:B------:R-:W-:Y:S05]  /*0bb0*/  BRA `(.L_x_1993) ;  /* 0xfffffff400687947 */ /* 0x000fea000383ffff */
.L_x_1986:
[C---:B------:R-:W-:Y:S01]  /*0bc0*/  ISETP.GE.U32.AND P1, PT, R4.reuse, 0x10, PT ;  /* 0x000000100400780c */ /* 0x040fe20003f26070 */
[----:B------:R-:W-:Y:S01]  /*0bd0*/  IMAD.MOV.U32 R0, RZ, RZ, RZ ;  /* 0x000000ffff007224 */ /* 0x000fe200078e00ff */
[----:B------:R-:W-:Y:S02]  /*0be0*/  LOP3.LUT R20, R4, 0xf, RZ, 0xc0, !PT ;  /* 0x0000000f04147812 */ /* 0x000fe400078ec0ff */
[----:B------:R-:W-:Y:S02]  /*0bf0*/  MOV R7, RZ ;  /* 0x000000ff00077202 */ /* 0x000fe40000000f00 */
[----:B------:R-:W-:-:S07]  /*0c00*/  ISETP.NE.AND P0, PT, R20, RZ, PT ;  /* 0x000000ff1400720c */ /* 0x000fce0003f05270 */
[----:B------:R-:W-:Y:S06]  /*0c10*/  @!P1 BRA `(.L_x_1994) ;  /* 0x0000000400209947 */ /* 0x000fec0003800000 */
[----:B------:R-:W0:Y:S01]  /*0c20*/  LDC.64 R2, c[0x0][0x398] ;  /* 0x0000e600ff027b82 */ /* 0x000e220000000a00 */
[----:B------:R-:W-:Y:S01]  /*0c30*/  HFMA2 R9, -RZ, RZ, 0, 0 ;  /* 0x00000000ff097431 */ /* 0x000fe200000001ff */
[----:B------:R-:W-:Y:S01]  /*0c40*/  LOP3.LUT R0, R4, 0x7ffffff0, RZ, 0xc0, !PT ;  /* 0x7ffffff004007812 */ /* 0x000fe200078ec0ff */
[----:B------:R-:W-:-:S07]  /*0c50*/  IMAD.MOV.U32 R7, RZ, RZ, RZ ;  /* 0x000000ffff077224 */ /* 0x000fce00078e00ff */
.L_x_1995:
[----:B0-----:R-:W-:-:S05]  /*0c60*/  IMAD.WIDE.U32 R4, R9, 0x4, R2 ;  /* 0x0000000409047825 */ /* 0x001fca00078e0002 */
[----:B------:R-:W2:Y:S04]  /*0c70*/  LDG.E R6, desc[UR8][R4.64] ;  /* 0x0000000804067981 */ /* 0x000ea8000c1e1900 */
[----:B------:R-:W3:Y:S04]  /*0c80*/  LDG.E R10, desc[UR8][R4.64+0x4] ;  /* 0x00000408040a7981 */ /* 0x000ee8000c1e1900 */
[----:B------:R-:W4:Y:S04]  /*0c90*/  LDG.E R12, desc[UR8][R4.64+0x8] ;  /* 0x00000808040c7981 */ /* 0x000f28000c1e1900 */
[----:B------:R-:W5:Y:S04]  /*0ca0*/  LDG.E R14, desc[UR8][R4.64+0xc] ;  /* 0x00000c08040e7981 */ /* 0x000f68000c1e1900 */
        /* <DEDUP_REMOVED lines=11> */
[----:B------:R0:W5:Y:S01]  /*0d60*/  LDG.E R29, desc[UR8][R4.64+0x3c] ;  /* 0x00003c08041d7981 */ /* 0x000162000c1e1900 */
[----:B------:R-:W-:-:S02]  /*0d70*/  IADD3 R9, PT, PT, R9, 0x10, RZ ;  /* 0x0000001009097810 */ /* 0x000fc40007ffe0ff */
[-C--:B--2---:R-:W-:Y:S02]  /*0d80*/  ISETP.NE.AND P1, PT, R6, R8.reuse, PT ;  /* 0x000000080600720c */ /* 0x084fe40003f25270 */
[----:B------:R-:W-:Y:S02]  /*0d90*/  IADD3 R6, PT, PT, R7, 0x1, RZ ;  /* 0x0000000107067810 */ /* 0x000fe40007ffe0ff */
[----:B---3--:R-:W-:-:S09]  /*0da0*/  ISETP.NE.AND P2, PT, R10, R8, PT ;  /* 0x000000080a00720c */ /* 0x008fd20003f45270 */
[----:B------:R-:W-:Y:S02]  /*0db0*/  @P1 IADD3 R6, PT, PT, R7, RZ, RZ ;  /* 0x000000ff07061210 */ /* 0x000fe40007ffe0ff */
[----:B----4-:R-:W-:-:S03]  /*0dc0*/  ISETP.NE.AND P1, PT, R12, R8, PT ;  /* 0x000000080c00720c */ /* 0x010fc60003f25270 */
[C---:B------:R-:W-:Y:S01]  /*0dd0*/  VIADD R7, R6.reuse, 0x1 ;  /* 0x0000000106077836 */ /* 0x040fe20000000000 */
[----:B------:R-:W-:Y:S02]  /*0de0*/  @P2 IADD3 R7, PT, PT, R6, RZ, RZ ;  /* 0x000000ff06072210 */ /* 0x000fe40007ffe0ff */
[----:B-----5:R-:W-:Y:S02]  /*0df0*/  ISETP.NE.AND P2, PT, R14, R8, PT ;  /* 0x000000080e00720c */ /* 0x020fe40003f45270 */
[----:B------:R-:W-:-:S05]  /*0e00*/  IADD3 R6, PT, PT, R7, 0x1, RZ ;  /* 0x0000000107067810 */ /* 0x000fca0007ffe0ff */
[----:B------:R-:W-:Y:S02]  /*0e10*/  @P1 IADD3 R6, PT, PT, R7, RZ, RZ ;  /* 0x000000ff07061210 */ /* 0x000fe40007ffe0ff */
[----:B------:R-:W-:-:S03]  /*0e20*/  ISETP.NE.AND P1, PT, R16, R8, PT ;  /* 0x000000081000720c */ /* 0x000fc60003f25270 */
[C---:B0-----:R-:W-:Y:S01]  /*0e30*/  VIADD R4, R6.reuse, 0x1 ;  /* 0x0000000106047836 */ /* 0x041fe20000000000 */
[----:B------:R-:W-:Y:S02]  /*0e40*/  @P2 IADD3 R4, PT, PT, R6, RZ, RZ ;  /* 0x000000ff06042210 */ /* 0x000fe40007ffe0ff */
[----:B------:R-:W-:Y:S02]  /*0e50*/  ISETP.NE.AND P2, PT, R18, R8, PT ;  /* 0x000000081200720c */ /* 0x000fe40003f45270 */
[----:B------:R-:W-:-:S05]  /*0e60*/  IADD3 R5, PT, PT, R4, 0x1, RZ ;  /* 0x0000000104057810 */ /* 0x000fca0007ffe0ff */
[----:B------:R-:W-:Y:S02]  /*0e70*/  @P1 IADD3 R5, PT, PT, R4, RZ, RZ ;  /* 0x000000ff04051210 */ /* 0x000fe40007ffe0ff */
[----:B------:R-:W-:-:S03]  /*0e80*/  ISETP.NE.AND P1, PT, R27, R8, PT ;  /* 0x000000081b00720c */ /* 0x000fc60003f25270 */
[C---:B------:R-:W-:Y:S01]  /*0e90*/  VIADD R4, R5.reuse, 0x1 ;  /* 0x0000000105047836 */ /* 0x040fe20000000000 */
        /* <DEDUP_REMOVED lines=27> */
[----:B------:R-:W-:Y:S01]  /*1050*/  @P1 IMAD.MOV R5, RZ, RZ, R4 ;  /* 0x000000ffff051224 */ /* 0x000fe200078e0204 */
[----:B------:R-:W-:-:S04]  /*1060*/  ISETP.NE.AND P1, PT, R9, R0, PT ;  /* 0x000000000900720c */ /* 0x000fc80003f25270 */
[C---:B------:R-:W-:Y:S02]  /*1070*/  IADD3 R7, PT, PT, R5.reuse, 0x1, RZ ;  /* 0x0000000105077810 */ /* 0x040fe40007ffe0ff */
[----:B------:R-:W-:-:S07]  /*1080*/  @P2 IADD3 R7, PT, PT, R5, RZ, RZ ;  /* 0x000000ff05072210 */ /* 0x000fce0007ffe0ff */
[----:B------:R-:W-:Y:S05]  /*1090*/  @P1 BRA `(.L_x_1995) ;  /* 0xfffffff800f01947 */ /* 0x000fea000383ffff */
.L_x_1994:
[----:B------:R-:W-:Y:S05]  /*10a0*/  @!P0 BRA `(.L_x_1992) ;  /* 0x0000000400348947 */ /* 0x000fea0003800000 */
[----:B------:R-:W0:Y:S01]  /*10b0*/  LDCU UR5, c[0x0][0x3a0] ;  /* 0x00007400ff0577ac */ /* 0x000e220008000800 */
[----:B------:R-:W-:Y:S01]  /*10c0*/  ISETP.GE.U32.AND P0, PT, R20, 0x8, PT ;  /* 0x000000081400780c */ /* 0x000fe20003f06070 */
[----:B0-----:R-:W-:-:S04]  /*10d0*/  ULOP3.LUT UR4, UR5, 0x7, URZ, 0xc0, !UPT ;  /* 0x0000000705047892 */ /* 0x001fc8000f8ec0ff */
[----:B------:R-:W-:-:S08]  /*10e0*/  UISETP.NE.AND UP0, UPT, UR4, URZ, UPT ;  /* 0x000000ff0400728c */ /* 0x000fd0000bf05270 */
[----:B------:R-:W-:Y:S05]  /*10f0*/  @!P0 BRA `(.L_x_1996) ;  /* 0x00000000008c8947 */ /* 0x000fea0003800000 */
[----:B------:R-:W0:Y:S02]  /*1100*/  LDC.64 R2, c[0x0][0x398] ;  /* 0x0000e600ff027b82 */ /* 0x000e240000000a00 */
        /* <DEDUP_REMOVED lines=8> */
[----:B------:R0:W5:Y:S01]  /*1190*/  LDG.E R21, desc[UR8][R2.64+0x1c] ;  /* 0x00001c0802157981 */ /* 0x000162000c1e1900 */
[----:B------:R-:W-:-:S02]  /*11a0*/  IADD3 R4, PT, PT, R7, 0x1, RZ ;  /* 0x0000000107047810 */ /* 0x000fc40007ffe0ff */
[----:B------:R-:W-:Y:S02]  /*11b0*/  IADD3 R0, PT, PT, R0, 0x8, RZ ;  /* 0x0000000800007810 */ /* 0x000fe40007ffe0ff */
[-C--:B--2---:R-:W-:Y:S02]  /*11c0*/  ISETP.NE.AND P0, PT, R5, R8.reuse, PT ;  /* 0x000000080500720c */ /* 0x084fe40003f05270 */
[----:B---3--:R-:W-:-:S11]  /*11d0*/  ISETP.NE.AND P1, PT, R9, R8, PT ;  /* 0x000000080900720c */ /* 0x008fd60003f25270 */
[----:B------:R-:W-:Y:S01]  /*11e0*/  @P0 IMAD.MOV R4, RZ, RZ, R7 ;  /* 0x000000ffff040224 */ /* 0x000fe200078e0207 */
[----:B----4-:R-:W-:-:S04]  /*11f0*/  ISETP.NE.AND P0, PT, R11, R8, PT ;  /* 0x000000080b00720c */ /* 0x010fc80003f05270 */
[C---:B------:R-:W-:Y:S02]  /*1200*/  IADD3 R5, PT, PT, R4.reuse, 0x1, RZ ;  /* 0x0000000104057810 */ /* 0x040fe40007ffe0ff */
[----:B------:R-:W-:Y:S02]  /*1210*/  @P1 IADD3 R5, PT, PT, R4, RZ, RZ ;  /* 0x000000ff04051210 */ /* 0x000fe40007ffe0ff */
[----:B-----5:R-:W-:Y:S02]  /*1220*/  ISETP.NE.AND P1, PT, R13, R8, PT ;  /* 0x000000080d00720c */ /* 0x020fe40003f25270 */
[----:B------:R-:W-:-:S03]  /*1230*/  IADD3 R4, PT, PT, R5, 0x1, RZ ;  /* 0x0000000105047810 */ /* 0x000fc60007ffe0ff */
[----:B------:R-:W-:Y:S01]  /*1240*/  @P0 IMAD.MOV R4, RZ, RZ, R5 ;  /* 0x000000ffff040224 */ /* 0x000fe200078e0205 */
[----:B------:R-:W-:-:S04]  /*1250*/  ISETP.NE.AND P0, PT, R15, R8, PT ;  /* 0x000000080f00720c */ /* 0x000fc80003f05270 */
[----:B0-----:R-:W-:-:S03]  /*1260*/  IADD3 R2, PT, PT, R4, 0x1, RZ ;  /* 0x0000000104027810 */ /* 0x001fc60007ffe0ff */
[----:B------:R-:W-:Y:S02]  /*1270*/  @P1 IADD3 R2, PT, PT, R4, RZ, RZ ;  /* 0x000000ff04021210 */ /* 0x000fe40007ffe0ff */
[-C--:B------:R-:W-:Y:S02]  /*1280*/  ISETP.NE.AND P1, PT, R17, R8.reuse, PT ;  /* 0x000000081100720c */ /* 0x080fe40003f25270 */
[----:B------:R-:W-:Y:S02]  /*1290*/  IADD3 R3, PT, PT, R2, 0x1, RZ ;  /* 0x0000000102037810 */ /* 0x000fe40007ffe0ff */
[----:B------:R-:W-:Y:S01]  /*12a0*/  @P0 IMAD.MOV R3, RZ, RZ, R2 ;  /* 0x000000ffff030224 */ /* 0x000fe200078e0202 */
[----:B------:R-:W-:-:S04]  /*12b0*/  ISETP.NE.AND P0, PT, R19, R8, PT ;  /* 0x000000081300720c */ /* 0x000fc80003f05270 */
[----:B------:R-:W-:-:S04]  /*12c0*/  IADD3 R2, PT, PT, R3, 0x1, RZ ;  /* 0x0000000103027810 */ /* 0x000fc80007ffe0ff */
[----:B------:R-:W-:Y:S02]  /*12d0*/  @P1 IADD3 R2, PT, PT, R3, RZ, RZ ;  /* 0x000000ff03021210 */ /* 0x000fe40007ffe0ff */
[----:B------:R-:W-:Y:S02]  /*12e0*/  ISETP.NE.AND P1, PT, R21, R8, PT ;  /* 0x000000081500720c */ /* 0x000fe40003f25270 */
[----:B------:R-:W-:Y:S01]  /*12f0*/  IADD3 R3, PT, PT, R2, 0x1, RZ ;  /* 0x0000000102037810 */ /* 0x000fe20007ffe0ff */
[----:B------:R-:W-:-:S05]  /*1300*/  @P0 IMAD.MOV R3, RZ, RZ, R2 ;  /* 0x000000ffff030224 */ /* 0x000fca00078e0202 */
[----:B------:R-:W-:-:S05]  /*1310*/  IADD3 R7, PT, PT, R3, 0x1, RZ ;  /* 0x0000000103077810 */ /* 0x000fca0007ffe0ff */
[----:B------:R-:W-:-:S07]  /*1320*/  @P1 IADD3 R7, PT, PT, R3, RZ, RZ ;  /* 0x000000ff03071210 */ /* 0x000fce0007ffe0ff */
.L_x_1996:
[----:B------:R-:W-:Y:S05]  /*1330*/  BRA.U !UP0, `(.L_x_1992) ;  /* 0x0000000108907547 */ /* 0x000fea000b800000 */
[----:B------:R-:W-:Y:S02]  /*1340*/  UISETP.GE.U32.AND UP0, UPT, UR4, 0x4, UPT ;  /* 0x000000040400788c */ /* 0x000fe4000bf06070 */
[----:B------:R-:W-:-:S04]  /*1350*/  ULOP3.LUT UR5, UR5, 0x3, URZ, 0xc0, !UPT ;  /* 0x0000000305057892 */ /* 0x000fc8000f8ec0ff */
[----:B------:R-:W-:-:S03]  /*1360*/  UISETP.NE.AND UP1, UPT, UR5, URZ, UPT ;  /* 0x000000ff0500728c */ /* 0x000fc6000bf25270 */
[----:B------:R-:W-:Y:S08]  /*1370*/  BRA.U !UP0, `(.L_x_1997) ;  /* 0x00000001084c7547 */ /* 0x000ff0000b800000 */
[----:B------:R-:W0:Y:S02]  /*1380*/  LDC.64 R2, c[0x0][0x398] ;  /* 0x0000e600ff027b82 */ /* 0x000e240000000a00 */
[----:B0-----:R-:W-:-:S05]  /*1390*/  IMAD.WIDE.U32 R2, R0, 0x4, R2 ;  /* 0x0000000400027825 */ /* 0x001fca00078e0002 */
[----:B------:R-:W2:Y:S04]  /*13a0*/  LDG.E R5, desc[UR8][R2.64] ;  /* 0x0000000802057981 */ /* 0x000ea8000c1e1900 */
[----:B------:R-:W3:Y:S04]  /*13b0*/  LDG.E R9, desc[UR8][R2.64+0x4] ;  /* 0x0000040802097981 */ /* 0x000ee8000c1e1900 */
[----:B------:R-:W4:Y:S04]  /*13c0*/  LDG.E R11, desc[UR8][R2.64+0x8] ;  /* 0x00000808020b7981 */ /* 0x000f28000c1e1900 */
[----:B------:R-:W5:Y:S01]  /*13d0*/  LDG.E R13, desc[UR8][R2.64+0xc] ;  /* 0x00000c08020d7981 */ /* 0x000f62000c1e1900 */
[----:B------:R-:W-:Y:S01]  /*13e0*/  VIADD R4, R7, 0x1 ;  /* 0x0000000107047836 */ /* 0x000fe20000000000 */
[----:B------:R-:W-:-:S02]  /*13f0*/  IADD3 R0, PT, PT, R0, 0x4, RZ ;  /* 0x0000000400007810 */ /* 0x000fc40007ffe0ff */
[-C--:B--2---:R-:W-:Y:S02]  /*1400*/  ISETP.NE.AND P0, PT, R5, R8.reuse, PT ;  /* 0x000000080500720c */ /* 0x084fe40003f05270 */
[----:B---3--:R-:W-:-:S11]  /*1410*/  ISETP.NE.AND P1, PT, R9, R8, PT ;  /* 0x000000080900720c */ /* 0x008fd60003f25270 */
[----:B------:R-:W-:Y:S02]  /*1420*/  @P0 IADD3 R4, PT, PT, R7, RZ, RZ ;  /* 0x000000ff07040210 */ /* 0x000fe40007ffe0ff */
[-C--:B----4-:R-:W-:Y:S02]  /*1430*/  ISETP.NE.AND P0, PT, R11, R8.reuse, PT ;  /* 0x000000080b00720c */ /* 0x090fe40003f05270 */
[C---:B------:R-:W-:Y:S02]  /*1440*/  IADD3 R5, PT, PT, R4.reuse, 0x1, RZ ;  /* 0x0000000104057810 */ /* 0x040fe40007ffe0ff */
[----:B------:R-:W-:Y:S02]  /*1450*/  @P1 IADD3 R5, PT, PT, R4, RZ, RZ ;  /* 0x000000ff04051210 */ /* 0x000fe40007ffe0ff */
[----:B-----5:R-:W-:-:S03]  /*1460*/  ISETP.NE.AND P1, PT, R13, R8, PT ;  /* 0x000000080d00720c */ /* 0x020fc60003f25270 */
[----:B------:R-:W-:-:S04]  /*1470*/  VIADD R4, R5, 0x1 ;  /* 0x0000000105047836 */ /* 0x000fc80000000000 */
[----:B------:R-:W-:-:S04]  /*1480*/  @P0 IADD3 R4, PT, PT, R5, RZ, RZ ;  /* 0x000000ff05040210 */ /* 0x000fc80007ffe0ff */
[----:B------:R-:W-:Y:S02]  /*1490*/  IADD3 R7, PT, PT, R4, 0x1, RZ ;  /* 0x0000000104077810 */ /* 0x000fe40007ffe0ff */
[----:B------:R-:W-:-:S07]  /*14a0*/  @P1 IMAD.MOV R7, RZ, RZ, R4 ;  /* 0x000000ffff071224 */ /* 0x000fce00078e0204 */
.L_x_1997:
[----:B------:R-:W-:Y:S05]  /*14b0*/  BRA.U !UP1, `(.L_x_1992) ;  /* 0x0000000109307547 */ /* 0x000fea000b800000 */
[----:B------:R-:W0:Y:S01]  /*14c0*/  LDC.64 R4, c[0x0][0x398] ;  /* 0x0000e600ff047b82 */ /* 0x000e220000000a00 */
[----:B------:R-:W-:-:S05]  /*14d0*/  UMOV UR4, URZ ;  /* 0x000000ff00047c82 */ /* 0x000fca0008000000 */
.L_x_1998:
[----:B0-----:R-:W-:-:S06]  /*14e0*/  IMAD.WIDE.U32 R2, R0, 0x4, R4 ;  /* 0x0000000400027825 */ /* 0x001fcc00078e0004 */
[----:B------:R-:W2:Y:S01]  /*14f0*/  LDG.E R3, desc[UR8][R2.64] ;  /* 0x0000000802037981 */ /* 0x000ea2000c1e1900 */
[----:B------:R-:W-:Y:S01]  /*1500*/  UIADD3 UR4, UPT, UPT, UR4, 0x1, URZ ;  /* 0x0000000104047890 */ /* 0x000fe2000fffe0ff */
[----:B------:R-:W-:Y:S02]  /*1510*/  IADD3 R6, PT, PT, R7, 0x1, RZ ;  /* 0x0000000107067810 */ /* 0x000fe40007ffe0ff */
[----:B------:R-:W-:Y:S01]  /*1520*/  IADD3 R0, PT, PT, R0, 0x1, RZ ;  /* 0x0000000100007810 */ /* 0x000fe20007ffe0ff */
[----:B------:R-:W-:Y:S01]  /*1530*/  UISETP.NE.AND UP0, UPT, UR4, UR5, UPT ;  /* 0x000000050400728c */ /* 0x000fe2000bf05270 */
[----:B--2---:R-:W-:-:S13]  /*1540*/  ISETP.NE.AND P0, PT, R3, R8, PT ;  /* 0x000000080300720c */ /* 0x004fda0003f05270 */
[----:B------:R-:W-:-:S05]  /*1550*/  @P0 IADD3 R6, PT, PT, R7, RZ, RZ ;  /* 0x000000ff07060210 */ /* 0x000fca0007ffe0ff */
[----:B------:R-:W-:Y:S01]  /*1560*/  IMAD.MOV.U32 R7, RZ, RZ, R6 ;  /* 0x000000ffff077224 */ /* 0x000fe200078e0006 */
[----:B------:R-:W-:Y:S06]  /*1570*/  BRA.U UP0, `(.L_x_1998) ;  /* 0xfffffffd00d87547 */ /* 0x000fec000b83ffff */
.L_x_1992:
[----:B------:R-:W-:-:S07]  /*1580*/  I2FP.F32.S32 R7, R7 ;  /* 0x0000000700077245 */ /* 0x000fce0000201400 */
.L_x_1985:
[----:B------:R-:W3:Y:S02]  /*1590*/  LDC R0, c[0x0][0x3a8] ;  /* 0x0000ea00ff007b82 */ /* 0x000ee40000000800 */
[----:B---3--:R-:W-:-:S13]  /*15a0*/  ISETP.GE.AND P0, PT, R0, 0x1, PT ;  /* 0x000000010000780c */ /* 0x008fda0003f06270 */
[----:B------:R-:W-:Y:S05]  /*15b0*/  @!P0 EXIT ;  /* 0x000000000000894d */ /* 0x000fea0003800000 */
[C---:B------:R-:W-:Y:S01]  /*15c0*/  ISETP.GE.U32.AND P0, PT, R0.reuse, 0x8, PT ;  /* 0x000000080000780c */ /* 0x040fe20003f06070 */
[----:B--2---:R-:W-:Y:S01]  /*15d0*/  HFMA2 R5, -RZ, RZ, 0, 0 ;  /* 0x00000000ff057431 */ /* 0x004fe200000001ff */
[----:B------:R-:W-:-:S11]  /*15e0*/  LOP3.LUT R6, R0, 0x7, RZ, 0xc0, !PT ;  /* 0x0000000700067812 */ /* 0x000fd600078ec0ff */
[----:B------:R-:W-:Y:S05]  /*15f0*/  @!P0 BRA `(.L_x_1999) ;  /* 0x0000000800808947 */ /* 0x000fea0003800000 */
[----:B------:R-:W2:Y:S01]  /*1600*/  LDC R4, c[0x0][0x3a4] ;  /* 0x0000e900ff047b82 */ /* 0x000ea20000000800 */
[----:B------:R-:W-:Y:S02]  /*1610*/  LOP3.LUT R5, R0, 0x7ffffff8, RZ, 0xc0, !PT ;  /* 0x7ffffff800057812 */ /* 0x000fe400078ec0ff */
[----:B------:R-:W-:Y:S02]  /*1620*/  MOV R3, R8 ;  /* 0x0000000800037202 */ /* 0x000fe40000000f00 */
[----:B------:R-:W-:-:S03]  /*1630*/  IADD3 R2, PT, PT, -R5, RZ, RZ ;  /* 0x000000ff05027210 */ /* 0x000fc60007ffe1ff */
[----:B0-----:R-:W0:Y:S08]  /*1640*/  LDC.64 R20, c[0x0][0x388] ;  /* 0x0000e200ff147b82 */ /* 0x001e300000000a00 */
[----:B-1----:R-:W1:Y:S02]  /*1650*/  LDC.64 R18, c[0x0][0x380] ;  /* 0x0000e000ff127b82 */ /* 0x002e640000000a00 */
.L_x_2016:
[----:B0-----:R-:W-:-:S05]  /*1660*/  IMAD.WIDE R16, R3, 0x4, R20 ;  /* 0x0000000403107825 */ /* 0x001fca00078e0214 */
[----:B---3--:R-:W3:Y:S01]  /*1670*/  LDG.E R0, desc[UR8][R16.64] ;  /* 0x0000000810007981 */ /* 0x008ee2000c1e1900 */
[----:B------:R-:W0:Y:S01]  /*1680*/  MUFU.RCP R10, R7 ;  /* 0x00000007000a7308 */ /* 0x000e220000001000 */
[----:B------:R-:W-:Y:S01]  /*1690*/  VIADD R2, R2, 0x8 ;  /* 0x0000000802027836 */ /* 0x000fe20000000000 */
[----:B------:R-:W-:Y:S04]  /*16a0*/  BSSY.RECONVERGENT B2, `(.L_x_2000) ;  /* 0x000000c000027945 */ /* 0x000fe80003800200 */
[----:B------:R-:W-:Y:S01]  /*16b0*/  ISETP.NE.AND P2, PT, R2, RZ, PT ;  /* 0x000000ff0200720c */ /* 0x000fe20003f45270 */
[----:B0-----:R-:W-:-:S04]  /*16c0*/  FFMA R9, R10, -R7, 1 ;  /* 0x3f8000000a097423 */ /* 0x001fc80000000807 */
[----:B------:R-:W-:Y:S01]  /*16d0*/  FFMA R9, R10, R9, R10 ;  /* 0x000000090a097223 */ /* 0x000fe2000000000a */
[----:B---3--:R-:W0:Y:S03]  /*16e0*/  FCHK P0, R0, R7 ;  /* 0x0000000700007302 */ /* 0x008e260000000000 */
[----:B------:R-:W-:-:S04]  /*16f0*/  FFMA R10, R0, R9, RZ ;  /* 0x00000009000a7223 */ /* 0x000fc800000000ff */
[----:B------:R-:W-:-:S04]  /*1700*/  FFMA R11, R10, -R7, R0 ;  /* 0x800000070a0b7223 */ /* 0x000fc80000000000 */
[----:B------:R-:W-:Y:S01]  /*1710*/  FFMA R9, R9, R11, R10 ;  /* 0x0000000b09097223 */ /* 0x000fe2000000000a */
[----:B0-----:R-:W-:Y:S06]  /*1720*/  @!P0 BRA `(.L_x_2001) ;  /* 0x00000000000c8947 */ /* 0x001fec0003800000 */
[----:B------:R-:W-:-:S07]  /*1730*/  MOV R10, 0x1750 ;  /* 0x00001750000a7802 */ /* 0x000fce0000000f00 */
[----:B-12---:R-:W-:Y:S05]  /*1740*/  CALL.REL.NOINC `($__internal_0_$__cuda_sm3x_div_rn_noftz_f32_slowpath) ;  /* 0x0000001000c07944 */ /* 0x006fea0003c00000 */
[----:B------:R-:W-:-:S07]  /*1750*/  MOV R9, R0 ;  /* 0x0000000000097202 */ /* 0x000fce0000000f00 */
.L_x_2001:
[----:B------:R-:W-:Y:S05]  /*1760*/  BSYNC.RECONVERGENT B2 ;  /* 0x0000000000027941 */ /* 0x000fea0003800200 */
.L_x_2000:
[----:B-1----:R-:W-:-:S04]  /*1770*/  IMAD.WIDE R14, R3, 0x4, R18 ;  /* 0x00000004030e7825 */ /* 0x002fc800078e0212 */
[----:B--2---:R-:W-:Y:S01]  /*1780*/  IMAD.WIDE R12, R4, 0x4, R16 ;  /* 0x00000004040c7825 */ /* 0x004fe200078e0210 */
[----:B------:R0:W-:Y:S04]  /*1790*/  STG.E desc[UR8][R14.64], R9 ;  /* 0x000000090e007986 */ /* 0x0001e8000c101908 */
[----:B------:R0:W-:Y:S04]  /*17a0*/  STG.E desc[UR8][R16.64], RZ ;  /* 0x000000ff10007986 */ /* 0x0001e8000c101908 */
[----:B------:R-:W2:Y:S01]  /*17b0*/  LDG.E R23, desc[UR8][R12.64] ;  /* 0x000000080c177981 */ /* 0x000ea2000c1e1900 */
[----:B------:R-:W1:Y:S01]  /*17c0*/  MUFU.RCP R0, R7 ;  /* 0x0000000700007308 */ /* 0x000e620000001000 */
[----:B------:R-:W-:Y:S01]  /*17d0*/  BSSY.RECONVERGENT B2, `(.L_x_2002) ;  /* 0x000000c000027945 */ /* 0x000fe20003800200 */
[----:B-1----:R-:W-:-:S04]  /*17e0*/  FFMA R11, R0, -R7, 1 ;  /* 0x3f800000000b7423 */ /* 0x002fc80000000807 */
[----:B------:R-:W-:Y:S02]  /*17f0*/  FFMA R0, R0, R11, R0 ;  /* 0x0000000b00007223 */ /* 0x000fe40000000000 */
[----:B--2---:R-:W1:Y:S02]  /*1800*/  FCHK P0, R23, R7 ;  /* 0x0000000717007302 */ /* 0x004e640000000000 */
[----:B------:R-:W-:-:S04]  /*1810*/  FFMA R10, R0, R23, RZ ;  /* 0x00000017000a7223 */ /* 0x000fc800000000ff */
[----:B------:R-:W-:-:S04]  /*1820*/  FFMA R11, R10, -R7, R23 ;  /* 0x800000070a0b7223 */ /* 0x000fc80000000017 */
[----:B------:R-:W-:Y:S01]  /*1830*/  FFMA R11, R0, R11, R10 ;  /* 0x0000000b000b7223 */ /* 0x000fe2000000000a */
[----:B01----:R-:W-:Y:S06]  /*1840*/  @!P0 BRA `(.L_x_2003) ;  /* 0x0000000000108947 */ /* 0x003fec0003800000 */
[----:B------:R-:W-:Y:S02]  /*1850*/  MOV R0, R23 ;  /* 0x0000001700007202 */ /* 0x000fe40000000f00 */
[----:B------:R-:W-:-:S07]  /*1860*/  MOV R10, 0x1880 ;  /* 0x00001880000a7802 */ /* 0x000fce0000000f00 */
[----:B------:R-:W-:Y:S05]  /*1870*/  CALL.REL.NOINC `($__internal_0_$__cuda_sm3x_div_rn_noftz_f32_slowpath) ;  /* 0x0000001000747944 */ /* 0x000fea0003c00000 */
[----:B------:R-:W-:-:S07]  /*1880*/  MOV R11, R0 ;  /* 0x00000000000b7202 */ /* 0x000fce0000000f00 */
.L_x_2003:
[----:B------:R-:W-:Y:S05]  /*1890*/  BSYNC.RECONVERGENT B2 ;  /* 0x0000000000027941 */ /* 0x000fea0003800200 */
.L_x_2002:
[----:B------:R-:W-:-:S04]  /*18a0*/  IMAD.WIDE R14, R4, 0x4, R14 ;  /* 0x00000004040e7825 */ /* 0x000fc800078e020e */
[----:B------:R-:W-:Y:S01]  /*18b0*/  IMAD.WIDE R16, R4, 0x4, R12 ;  /* 0x0000000404107825 */ /* 0x000fe200078e020c */
        /* <DEDUP_REMOVED lines=12> */
[----:B------:R-:W-:Y:S01]  /*1980*/  IMAD.MOV.U32 R0, RZ, RZ, R22 ;  /* 0x000000ffff007224 */ /* 0x000fe200078e0016 */
[----:B------:R-:W-:-:S07]  /*1990*/  MOV R10, 0x19b0 ;  /* 0x000019b0000a7802 */ /* 0x000fce0000000f00 */
[----:B------:R-:W-:Y:S05]  /*19a0*/  CALL.REL.NOINC `($__internal_0_$__cuda_sm3x_div_rn_noftz_f32_slowpath) ;  /* 0x0000001000287944 */ /* 0x000fea0003c00000 */
[----:B------:R-:W-:-:S07]  /*19b0*/  MOV R9, R0 ;  /* 0x0000000000097202 */ /* 0x000fce0000000f00 */
.L_x_2005:
[----:B------:R-:W-:Y:S05]  /*19c0*/  BSYNC.RECONVERGENT B2 ;  /* 0x0000000000027941 */ /* 0x000fea0003800200 */
.L_x_2004:
        /* <DEDUP_REMOVED lines=18> */
.L_x_2007:
[----:B------:R-:W-:Y:S05]  /*1af0*/  BSYNC.RECONVERGENT B2 ;  /* 0x0000000000027941 */ /* 0x000fea0003800200 */
.L_x_2006:
        /* <DEDUP_REMOVED lines=18> */
.L_x_2009:
[----:B------:R-:W-:Y:S05]  /*1c20*/  BSYNC.RECONVERGENT B2 ;  /* 0x0000000000027941 */ /* 0x000fea0003800200 */
.L_x_2008:
        /* <DEDUP_REMOVED lines=18> */
.L_x_2011:
[----:B------:R-:W-:Y:S05]  /*1d50*/  BSYNC.RECONVERGENT B2 ;  /* 0x0000000000027941 */ /* 0x000fea0003800200 */
.L_x_2010:
        /* <DEDUP_REMOVED lines=18> */
.L_x_2013:
[----:B------:R-:W-:Y:S05]  /*1e80*/  BSYNC.RECONVERGENT B2 ;  /* 0x0000000000027941 */ /* 0x000fea0003800200 */
.L_x_2012:
        /* <DEDUP_REMOVED lines=17> */
.L_x_2015:
[----:B------:R-:W-:Y:S05]  /*1fa0*/  BSYNC.RECONVERGENT B2 ;  /* 0x0000000000027941 */ /* 0x000fea0003800200 */
.L_x_2014:
[C---:B------:R-:W-:Y:S01]  /*1fb0*/  IMAD.WIDE R14, R4.reuse, 0x4, R14 ;  /* 0x00000004040e7825 */ /* 0x040fe200078e020e */
[----:B------:R-:W-:-:S04]  /*1fc0*/  LEA R3, R4, R3, 0x3 ;  /* 0x0000000304037211 */ /* 0x000fc800078e18ff */
[----:B------:R3:W-:Y:S04]  /*1fd0*/  STG.E desc[UR8][R14.64], R0 ;  /* 0x000000000e007986 */ /* 0x0007e8000c101908 */
[----:B------:R3:W-:Y:S01]  /*1fe0*/  STG.E desc[UR8][R12.64], RZ ;  /* 0x000000ff0c007986 */ /* 0x0007e2000c101908 */
[----:B------:R-:W-:Y:S05]  /*1ff0*/  @P2 BRA `(.L_x_2016) ;  /* 0xfffffff400982947 */ /* 0x000fea000383ffff */
.L_x_1999:
[----:B------:R-:W-:-:S13]  /*2000*/  ISETP.NE.AND P0, PT, R6, RZ, PT ;  /* 0x000000ff0600720c */ /* 0x000fda0003f05270 */
[----:B------:R-:W-:Y:S05]  /*2010*/  @!P0 EXIT ;  /* 0x000000000000894d */ /* 0x000fea0003800000 */
[----:B------:R-:W2:Y:S01]  /*2020*/  LDCU UR4, c[0x0][0x3a8] ;  /* 0x00007500ff0477ac */ /* 0x000ea20008000800 */
[----:B------:R-:W-:Y:S01]  /*2030*/  ISETP.GE.U32.AND P0, PT, R6, 0x4, PT ;  /* 0x000000040600780c */ /* 0x000fe20003f06070 */
[----:B--2---:R-:W-:-:S12]  /*2040*/  ULOP3.LUT UR4, UR4, 0x3, URZ, 0xc0, !UPT ;  /* 0x0000000304047892 */ /* 0x004fd8000f8ec0ff */
[----:B------:R-:W-:Y:S05]  /*2050*/  @!P0 BRA `(.L_x_2017) ;  /* 0x0000000400508947 */ /* 0x000fea0003800000 */
[----:B---3--:R-:W2:Y:S01]  /*2060*/  LDC.64 R14, c[0x0][0x388] ;  /* 0x0000e200ff0e7b82 */ /* 0x008ea20000000a00 */
[----:B------:R-:W0:Y:S02]  /*2070*/  LDCU UR5, c[0x0][0x3a4] ;  /* 0x00007480ff0577ac */ /* 0x000e240008000800 */
[----:B0-----:R-:W-:-:S04]  /*2080*/  IMAD R12, R5, UR5, R8 ;  /* 0x00000005050c7c24 */ /* 0x001fc8000f8e0208 */
[----:B--2---:R-:W-:-:S05]  /*2090*/  IMAD.WIDE R14, R12, 0x4, R14 ;  /* 0x000000040c0e7825 */ /* 0x004fca00078e020e */
[----:B-1----:R-:W2:Y:S01]  /*20a0*/  LDG.E R11, desc[UR8][R14.64] ;  /* 0x000000080e0b7981 */ /* 0x002ea2000c1e1900 */
[----:B------:R-:W0:Y:S01]  /*20b0*/  MUFU.RCP R0, R7 ;  /* 0x0000000700007308 */ /* 0x000e220000001000 */
[----:B------:R-:W-:Y:S01]  /*20c0*/  BSSY.RECONVERGENT B2, `(.L_x_2018) ;  /* 0x000000c000027945 */ /* 0x000fe20003800200 */
[----:B0-----:R-:W-:-:S04]  /*20d0*/  FFMA R3, R0, -R7, 1 ;  /* 0x3f80000000037423 */ /* 0x001fc80000000807 */
[----:B------:R-:W-:Y:S02]  /*20e0*/  FFMA R0, R0, R3, R0 ;  /* 0x0000000300007223 */ /* 0x000fe40000000000 */
[----:B--2---:R-:W0:Y:S02]  /*20f0*/  FCHK P0, R11, R7 ;  /* 0x000000070b007302 */ /* 0x004e240000000000 */
[----:B------:R-:W-:-:S04]  /*2100*/  FFMA R2, R0, R11, RZ ;  /* 0x0000000b00027223 */ /* 0x000fc800000000ff */
[----:B------:R-:W-:-:S04]  /*2110*/  FFMA R3, R2, -R7, R11 ;  /* 0x8000000702037223 */ /* 0x000fc8000000000b */
[----:B------:R-:W-:Y:S01]  /*2120*/  FFMA R9, R0, R3, R2 ;  /* 0x0000000300097223 */ /* 0x000fe20000000002 */
[----:B0-----:R-:W-:Y:S06]  /*2130*/  @!P0 BRA `(.L_x_2019) ;  /* 0x0000000000108947 */ /* 0x001fec0003800000 */
[----:B------:R-:W-:Y:S01]  /*2140*/  IMAD.MOV.U32 R0, RZ, RZ, R11 ;  /* 0x000000ffff007224 */ /* 0x000fe200078e000b */
[----:B------:R-:W-:-:S07]  /*2150*/  MOV R10, 0x2170 ;  /* 0x00002170000a7802 */ /* 0x000fce0000000f00 */
[----:B------:R-:W-:Y:S05]  /*2160*/  CALL.REL.NOINC `($__internal_0_$__cuda_sm3x_div_rn_noftz_f32_slowpath) ;  /* 0x0000000800387944 */ /* 0x000fea0003c00000 */
[----:B------:R-:W-:-:S07]  /*2170*/  MOV R9, R0 ;  /* 0x0000000000097202 */ /* 0x000fce0000000f00 */
.L_x_2019:
[----:B------:R-:W-:Y:S05]  /*2180*/  BSYNC.RECONVERGENT B2 ;  /* 0x0000000000027941 */ /* 0x000fea0003800200 */
.L_x_2018:
[----:B------:R-:W0:Y:S08]  /*2190*/  LDC.64 R2, c[0x0][0x380] ;  /* 0x0000e000ff027b82 */ /* 0x000e300000000a00 */
[----:B------:R-:W1:Y:S01]  /*21a0*/  LDC R11, c[0x0][0x3a4] ;  /* 0x0000e900ff0b7b82 */ /* 0x000e620000000800 */
[----:B0-----:R-:W-:-:S05]  /*21b0*/  IMAD.WIDE R12, R12, 0x4, R2 ;  /* 0x000000040c0c7825 */ /* 0x001fca00078e0202 */
[----:B------:R0:W-:Y:S01]  /*21c0*/  STG.E desc[UR8][R12.64], R9 ;  /* 0x000000090c007986 */ /* 0x0001e2000c101908 */
[----:B-1----:R-:W-:-:S03]  /*21d0*/  IMAD.WIDE R2, R11, 0x4, R14 ;  /* 0x000000040b027825 */ /* 0x002fc600078e020e */
        /* <DEDUP_REMOVED lines=15> */
.L_x_2021:
[----:B------:R-:W-:Y:S05]  /*22d0*/  BSYNC.RECONVERGENT B2 ;  /* 0x0000000000027941 */ /* 0x000fea0003800200 */
.L_x_2020:
[----:B------:R-:W0:Y:S02]  /*22e0*/  LDC R15, c[0x0][0x3a4] ;  /* 0x0000e900ff0f7b82 */ /* 0x000e240000000800 */
[----:B0-----:R-:W-:-:S04]  /*22f0*/  IMAD.WIDE R12, R15, 0x4, R12 ;  /* 0x000000040f0c7825 */ /* 0x001fc800078e020c */
        /* <DEDUP_REMOVED lines=17> */
.L_x_2023:
[----:B------:R-:W-:Y:S05]  /*2410*/  BSYNC.RECONVERGENT B2 ;  /* 0x0000000000027941 */ /* 0x000fea0003800200 */
.L_x_2022:
        /* <DEDUP_REMOVED lines=18> */
.L_x_2025:
[----:B------:R-:W-:Y:S05]  /*2540*/  BSYNC.RECONVERGENT B2 ;  /* 0x0000000000027941 */ /* 0x000fea0003800200 */
.L_x_2024:
[----:B------:R-:W0:Y:S01]  /*2550*/  LDC R9, c[0x0][0x3a4] ;  /* 0x0000e900ff097b82 */ /* 0x000e220000000800 */
[----:B------:R-:W-:Y:S01]  /*2560*/  IADD3 R5, PT, PT, R5, 0x4, RZ ;  /* 0x0000000405057810 */ /* 0x000fe20007ffe0ff */
[----:B0-----:R-:W-:-:S05]  /*2570*/  IMAD.WIDE R12, R9, 0x4, R12 ;  /* 0x00000004090c7825 */ /* 0x001fca00078e020c */
[----:B------:R2:W-:Y:S04]  /*2580*/  STG.E desc[UR8][R12.64], R0 ;  /* 0x000000000c007986 */ /* 0x0005e8000c101908 */
[----:B------:R2:W-:Y:S02]  /*2590*/  STG.E desc[UR8][R2.64], RZ ;  /* 0x000000ff02007986 */ /* 0x0005e4000c101908 */
.L_x_2017:
[----:B------:R-:W-:-:S13]  /*25a0*/  ISETP.NE.AND P0, PT, RZ, UR4, PT ;  /* 0x00000004ff007c0c */ /* 0x000fda000bf05270 */
[----:B------:R-:W-:Y:S05]  /*25b0*/  @!P0 EXIT ;  /* 0x000000000000894d */ /* 0x000fea0003800000 */
[----:B------:R-:W-:-:S09]  /*25c0*/  UISETP.NE.AND UP0, UPT, UR4, 0x1, UPT ;  /* 0x000000010400788c */ /* 0x000fd2000bf05270 */
[----:B------:R-:W-:Y:S05]  /*25d0*/  BRA.U !UP0, `(.L_x_2026) ;  /* 0x0000000108b07547 */ /* 0x000fea000b800000 */
[----:B0-23--:R-:W0:Y:S01]  /*25e0*/  LDC.64 R12, c[0x0][0x388] ;  /* 0x0000e200ff0c7b82 */ /* 0x00de220000000a00 */
[----:B------:R-:W2:Y:S02]  /*25f0*/  LDCU UR4, c[0x0][0x3a4] ;  /* 0x00007480ff0477ac */ /* 0x000ea40008000800 */
[----:B--2---:R-:W-:-:S04]  /*2600*/  IMAD R2, R5, UR4, R8 ;  /* 0x0000000405027c24 */ /* 0x004fc8000f8e0208 */
[----:B0-----:R-:W-:-:S05]  /*2610*/  IMAD.WIDE R12, R2, 0x4, R12 ;  /* 0x00000004020c7825 */ /* 0x001fca00078e020c */
[----:B------:R-:W2:Y:S01]  /*2620*/  LDG.E R6, desc[UR8][R12.64] ;  /* 0x000000080c067981 */ /* 0x000ea2000c1e1900 */
[----:B------:R-:W0:Y:S01]  /*2630*/  MUFU.RCP R0, R7 ;  /* 0x0000000700007308 */ /* 0x000e220000001000 */
[----:B------:R-:W-:Y:S01]  /*2640*/  BSSY.RECONVERGENT B2, `(.L_x_2027) ;  /* 0x000000c000027945 */ /* 0x000fe20003800200 */
[----:B0-----:R-:W-:-:S04]  /*2650*/  FFMA R3, R0, -R7, 1 ;  /* 0x3f80000000037423 */ /* 0x001fc80000000807 */
[----:B------:R-:W-:Y:S02]  /*2660*/  FFMA R0, R0, R3, R0 ;  /* 0x0000000300007223 */ /* 0x000fe40000000000 */
[----:B--2---:R-:W0:Y:S02]  /*2670*/  FCHK P0, R6, R7 ;  /* 0x0000000706007302 */ /* 0x004e240000000000 */
[----:B------:R-:W-:-:S04]  /*2680*/  FFMA R3, R0, R6, RZ ;  /* 0x0000000600037223 */ /* 0x000fc800000000ff */
[----:B------:R-:W-:-:S04]  /*2690*/  FFMA R4, R3, -R7, R6 ;  /* 0x8000000703047223 */ /* 0x000fc80000000006 */
[----:B-1----:R-:W-:Y:S01]  /*26a0*/  FFMA R9, R0, R4, R3 ;  /* 0x0000000400097223 */ /* 0x002fe20000000003 */
[----:B0-----:R-:W-:Y:S06]  /*26b0*/  @!P0 BRA `(.L_x_2028) ;  /* 0x0000000000108947 */ /* 0x001fec0003800000 */
[----:B------:R-:W-:Y:S01]  /*26c0*/  IMAD.MOV.U32 R0, RZ, RZ, R6 ;  /* 0x000000ffff007224 */ /* 0x000fe200078e0006 */
[----:B------:R-:W-:-:S07]  /*26d0*/  MOV R10, 0x26f0 ;  /* 0x000026f0000a7802 */ /* 0x000fce0000000f00 */
[----:B------:R-:W-:Y:S05]  /*26e0*/  CALL.REL.NOINC `($__internal_0_$__cuda_sm3x_div_rn_noftz_f32_slowpath) ;  /* 0x0000000000d87944 */ /* 0x000fea0003c00000 */
[----:B------:R-:W-:-:S07]  /*26f0*/  MOV R9, R0 ;  /* 0x0000000000097202 */ /* 0x000fce0000000f00 */
.L_x_2028:
[----:B------:R-:W-:Y:S05]  /*2700*/  BSYNC.RECONVERGENT B2 ;  /* 0x0000000000027941 */ /* 0x000fea0003800200 */
.L_x_2027:
        /* <DEDUP_REMOVED lines=19> */
.L_x_2030:
[----:B------:R-:W-:Y:S05]  /*2840*/  BSYNC.RECONVERGENT B2 ;  /* 0x0000000000027941 */ /* 0x000fea0003800200 */
.L_x_2029:
[----:B------:R-:W0:Y:S01]  /*2850*/  LDC R9, c[0x0][0x3a4] ;  /* 0x0000e900ff097b82 */ /* 0x000e220000000800 */
[----:B------:R-:W-:Y:S01]  /*2860*/  IADD3 R5, PT, PT, R5, 0x2, RZ ;  /* 0x0000000205057810 */ /* 0x000fe20007ffe0ff */
[----:B0-----:R-:W-:-:S05]  /*2870*/  IMAD.WIDE R14, R9, 0x4, R14 ;  /* 0x00000004090e7825 */ /* 0x001fca00078e020e */
[----:B------:R4:W-:Y:S04]  /*2880*/  STG.E desc[UR8][R14.64], R0 ;  /* 0x000000000e007986 */ /* 0x0009e8000c101908 */
[----:B------:R4:W-:Y:S02]  /*2890*/  STG.E desc[UR8][R2.64], RZ ;  /* 0x000000ff02007986 */ /* 0x0009e4000c101908 */
.L_x_2026:
[----:B--234-:R-:W2:Y:S02]  /*28a0*/  LDC R0, c[0x0][0x3a8] ;  /* 0x0000ea00ff007b82 */ /* 0x01cea40000000800 */
[----:B--2---:R-:W-:-:S04]  /*28b0*/  LOP3.LUT R0, R0, 0x1, RZ, 0xc0, !PT ;  /* 0x0000000100007812 */ /* 0x004fc800078ec0ff */
[----:B------:R-:W-:-:S13]  /*28c0*/  ISETP.NE.U32.AND P0, PT, R0, 0x1, PT ;  /* 0x000000010000780c */ /* 0x000fda0003f05070 */
[----:B------:R-:W-:Y:S05]  /*28d0*/  @P0 EXIT ;  /* 0x000000000000094d */ /* 0x000fea0003800000 */
[----:B------:R-:W2:Y:S01]  /*28e0*/  LDC.64 R2, c[0x0][0x388] ;  /* 0x0000e200ff027b82 */ /* 0x000ea20000000a00 */
[----:B------:R-:W3:Y:S02]  /*28f0*/  LDCU UR4, c[0x0][0x3a4] ;  /* 0x00007480ff0477ac */ /* 0x000ee40008000800 */
[----:B---3--:R-:W-:-:S04]  /*2900*/  IMAD R5, R5, UR4, R8 ;  /* 0x0000000405057c24 */ /* 0x008fc8000f8e0208 */
[----:B--2---:R-:W-:-:S05]  /*2910*/  IMAD.WIDE R2, R5, 0x4, R2 ;  /* 0x0000000405027825 */ /* 0x004fca00078e0202 */
[----:B-1----:R-:W2:Y:S01]  /*2920*/  LDG.E R11, desc[UR8][R2.64] ;  /* 0x00000008020b7981 */ /* 0x002ea2000c1e1900 */
        /* <DEDUP_REMOVED lines=8> */
[----:B-1----:R-:W-:Y:S06]  /*29b0*/  @!P0 BRA `(.L_x_2032) ;  /* 0x00000000000c8947 */ /* 0x002fec0003800000 */
[----:B------:R-:W-:Y:S01]  /*29c0*/  IMAD.MOV.U32 R0, RZ, RZ, R11 ;  /* 0x000000ffff007224 */ /* 0x000fe200078e000b */
[----:B------:R-:W-:-:S07]  /*29d0*/  MOV R10, 0x29f0 ;  /* 0x000029f0000a7802 */ /* 0x000fce0000000f00 */
[----:B0-----:R-:W-:Y:S05]  /*29e0*/  CALL.REL.NOINC `($__internal_0_$__cuda_sm3x_div_rn_noftz_f32_slowpath) ;  /* 0x0000000000187944 */ /* 0x001fea0003c00000 */
.L_x_2032:
[----:B------:R-:W-:Y:S05]  /*29f0*/  BSYNC.RECONVERGENT B2 ;  /* 0x0000000000027941 */ /* 0x000fea0003800200 */
.L_x_2031:
[----:B------:R-:W1:Y:S02]  /*2a00*/  LDC.64 R6, c[0x0][0x380] ;  /* 0x0000e000ff067b82 */ /* 0x000e640000000a00 */
[----:B-1----:R-:W-:-:S05]  /*2a10*/  IMAD.WIDE R4, R5, 0x4, R6 ;  /* 0x0000000405047825 */ /* 0x002fca00078e0206 */
[----:B------:R-:W-:Y:S04]  /*2a20*/  STG.E desc[UR8][R4.64], R0 ;  /* 0x0000000004007986 */ /* 0x000fe8000c101908 */
[----:B------:R-:W-:Y:S01]  /*2a30*/  STG.E desc[UR8][R2.64], RZ ;  /* 0x000000ff02007986 */ /* 0x000fe2000c101908 */
[----:B------:R-:W-:Y:S05]  /*2a40*/  EXIT ;  /* 0x000000000000794d */ /* 0x000fea0003800000 */
        .weak           $__internal_0_$__cuda_sm3x_div_rn_noftz_f32_slowpath
        .type           $__internal_0_$__cuda_sm3x_div_rn_noftz_f32_slowpath,@function
        .size           $__internal_0_$__cuda_sm3x_div_rn_noftz_f32_slowpath,(.L_x_2110 - $__internal_0_$__cuda_sm3x_div_rn_noftz_f32_slowpath)
$__internal_0_$__cuda_sm3x_div_rn_noftz_f32_slowpath:
[----:B------:R-:W-:Y:S01]  /*2a50*/  SHF.R.U32.HI R9, RZ, 0x17, R7 ;  /* 0x00000017ff097819 */ /* 0x000fe20000011607 */
[----:B------:R-:W-:Y:S01]  /*2a60*/  BSSY.RECONVERGENT B0, `(.L_x_2033) ;  /* 0x0000065000007945 */ /* 0x000fe20003800200 */
[----:B------:R-:W-:Y:S02]  /*2a70*/  SHF.R.U32.HI R22, RZ, 0x17, R0 ;  /* 0x00000017ff167819 */ /* 0x000fe40000011600 */
[----:B------:R-:W-:Y:S02]  /*2a80*/  LOP3.LUT R9, R9, 0xff, RZ, 0xc0, !PT ;  /* 0x000000ff09097812 */ /* 0x000fe400078ec0ff */
[----:B------:R-:W-:Y:S02]  /*2a90*/  LOP3.LUT R22, R22, 0xff, RZ, 0xc0, !PT ;  /* 0x000000ff16167812 */ /* 0x000fe400078ec0ff */
[----:B------:R-:W-:Y:S02]  /*2aa0*/  IADD3 R11, PT, PT, R9, -0x1, RZ ;  /* 0xffffffff090b7810 */ /* 0x000fe40007ffe0ff */
[----:B------:R-:W-:-:S02]  /*2ab0*/  IADD3 R23, PT, PT, R22, -0x1, RZ ;  /* 0xffffffff16177810 */ /* 0x000fc40007ffe0ff */
[----:B------:R-:W-:-:S04]  /*2ac0*/  ISETP.GT.U32.AND P0, PT, R11, 0xfd, PT ;  /* 0x000000fd0b00780c */ /* 0x000fc80003f04070 */
[----:B------:R-:W-:Y:S02]  /*2ad0*/  ISETP.GT.U32.OR P0, PT, R23, 0xfd, P0 ;  /* 0x000000fd1700780c */ /* 0x000fe40000704470 */
[----:B------:R-:W-:-:S11]  /*2ae0*/  MOV R23, R7 ;  /* 0x0000000700177202 */ /* 0x000fd60000000f00 */
[----:B------:R-:W-:Y:S01]  /*2af0*/  @!P0 IMAD.MOV.U32 R11, RZ, RZ, RZ ;  /* 0x000000ffff0b8224 */ /* 0x000fe200078e00ff */
[----:B------:R-:W-:Y:S06]  /*2b00*/  @!P0 BRA `(.L_x_2034) ;  /* 0x0000000000648947 */ /* 0x000fec0003800000 */
[----:B------:R-:W-:Y:S02]  /*2b10*/  FSETP.GTU.FTZ.AND P0, PT, |R0|, +INF , PT ;  /* 0x7f8000000000780b */ /* 0x000fe40003f1c200 */
[----:B------:R-:W-:-:S04]  /*2b20*/  FSETP.GTU.FTZ.AND P1, PT, |R7|, +INF , PT ;  /* 0x7f8000000700780b */ /* 0x000fc80003f3c200 */
[----:B------:R-:W-:-:S13]  /*2b30*/  PLOP3.LUT P0, PT, P0, P1, PT, 0xf8, 0x8f ;  /* 0x00000000008f781c */ /* 0x000fda0000703f70 */
[----:B------:R-:W-:Y:S05]  /*2b40*/  @P0 BRA `(.L_x_2035) ;  /* 0x0000000400540947 */ /* 0x000fea0003800000 */
[----:B------:R-:W-:-:S13]  /*2b50*/  LOP3.LUT P0, RZ, R23, 0x7fffffff, R0, 0xc8, !PT ;  /* 0x7fffffff17ff7812 */ /* 0x000fda000780c800 */
[----:B------:R-:W-:Y:S05]  /*2b60*/  @!P0 BRA `(.L_x_2036) ;  /* 0x0000000400448947 */ /* 0x000fea0003800000 */
[C---:B------:R-:W-:Y:S02]  /*2b70*/  FSETP.NEU.FTZ.AND P3, PT, |R0|.reuse, +INF , PT ;  /* 0x7f8000000000780b */ /* 0x040fe40003f7d200 */
[----:B------:R-:W-:Y:S02]  /*2b80*/  FSETP.NEU.FTZ.AND P1, PT, |R7|, +INF , PT ;  /* 0x7f8000000700780b */ /* 0x000fe40003f3d200 */
[----:B------:R-:W-:-:S11]  /*2b90*/  FSETP.NEU.FTZ.AND P0, PT, |R0|, +INF , PT ;  /* 0x7f8000000000780b */ /* 0x000fd60003f1d200 */
[----:B------:R-:W-:Y:S05]  /*2ba0*/  @!P1 BRA !P3, `(.L_x_2036) ;  /* 0x0000000400349947 */ /* 0x000fea0005800000 */
[----:B------:R-:W-:-:S04]  /*2bb0*/  LOP3.LUT P3, RZ, R0, 0x7fffffff, RZ, 0xc0, !PT ;  /* 0x7fffffff00ff7812 */ /* 0x000fc8000786c0ff */
[----:B------:R-:W-:-:S13]  /*2bc0*/  PLOP3.LUT P1, PT, P1, P3, PT, 0x2f, 0xf2 ;  /* 0x0000000000f2781c */ /* 0x000fda0000f26577 */
[----:B------:R-:W-:Y:S05]  /*2bd0*/  @P1 BRA `(.L_x_2037) ;  /* 0x0000000400201947 */ /* 0x000fea0003800000 */
[----:B------:R-:W-:-:S04]  /*2be0*/  LOP3.LUT P1, RZ, R23, 0x7fffffff, RZ, 0xc0, !PT ;  /* 0x7fffffff17ff7812 */ /* 0x000fc8000782c0ff */
[----:B------:R-:W-:-:S13]  /*2bf0*/  PLOP3.LUT P0, PT, P0, P1, PT, 0x2f, 0xf2 ;  /* 0x0000000000f2781c */ /* 0x000fda0000702577 */
[----:B------:R-:W-:Y:S05]  /*2c00*/  @P0 BRA `(.L_x_2038) ;  /* 0x0000000400080947 */ /* 0x000fea0003800000 */
[----:B------:R-:W-:-:S04]  /*2c10*/  IADD3 R11, PT, PT, R22, -0x1, RZ ;  /* 0xffffffff160b7810 */ /* 0x000fc80007ffe0ff */
[----:B------:R-:W-:Y:S02]  /*2c20*/  ISETP.GE.AND P0, PT, R11, RZ, PT ;  /* 0x000000ff0b00720c */ /* 0x000fe40003f06270 */
[----:B------:R-:W-:-:S04]  /*2c30*/  IADD3 R11, PT, PT, R9, -0x1, RZ ;  /* 0xffffffff090b7810 */ /* 0x000fc80007ffe0ff */
[----:B------:R-:W-:-:S07]  /*2c40*/  ISETP.GE.AND P1, PT, R11, RZ, PT ;  /* 0x000000ff0b00720c */ /* 0x000fce0003f26270 */
[----:B------:R-:W-:Y:S01]  /*2c50*/  @P0 MOV R11, RZ ;  /* 0x000000ff000b0202 */ /* 0x000fe20000000f00 */
[----:B------:R-:W-:Y:S02]  /*2c60*/  @!P0 IMAD.MOV.U32 R11, RZ, RZ, -0x40 ;  /* 0xffffffc0ff0b8424 */ /* 0x000fe400078e00ff */
[----:B------:R-:W-:-:S03]  /*2c70*/  @!P0 FFMA R0, R0, 1.84467440737095516160e+19, RZ ;  /* 0x5f80000000008823 */ /* 0x000fc600000000ff */
[----:B------:R-:W-:Y:S01]  /*2c80*/  @!P1 FFMA R23, R7, 1.84467440737095516160e+19, RZ ;  /* 0x5f80000007179823 */ /* 0x000fe200000000ff */
[----:B------:R-:W-:-:S07]  /*2c90*/  @!P1 IADD3 R11, PT, PT, R11, 0x40, RZ ;  /* 0x000000400b0b9810 */ /* 0x000fce0007ffe0ff */
.L_x_2034:
[----:B------:R-:W-:Y:S01]  /*2ca0*/  LEA R24, R9, 0xc0800000, 0x17 ;  /* 0xc080000009187811 */ /* 0x000fe200078eb8ff */
[----:B------:R-:W-:Y:S01]  /*2cb0*/  BSSY.RECONVERGENT B1, `(.L_x_2039) ;  /* 0x0000036000017945 */ /* 0x000fe20003800200 */
[----:B------:R-:W-:Y:S02]  /*2cc0*/  IADD3 R22, PT, PT, R22, -0x7f, RZ ;  /* 0xffffff8116167810 */ /* 0x000fe40007ffe0ff */
[----:B------:R-:W-:-:S03]  /*2cd0*/  IADD3 R27, PT, PT, -R24, R23, RZ ;  /* 0x00000017181b7210 */ /* 0x000fc60007ffe1ff */
[C---:B------:R-:W-:Y:S01]  /*2ce0*/  IMAD R0, R22.reuse, -0x800000, R0 ;  /* 0xff80000016007824 */ /* 0x040fe200078e0200 */
[----:B------:R-:W0:Y:S01]  /*2cf0*/  MUFU.RCP R24, R27 ;  /* 0x0000001b00187308 */ /* 0x000e220000001000 */
[----:B------:R-:W-:Y:S01]  /*2d00*/  FADD.FTZ R25, -R27, -RZ ;  /* 0x800000ff1b197221 */ /* 0x000fe20000010100 */
[----:B------:R-:W-:-:S05]  /*2d10*/  IADD3 R22, PT, PT, R22, 0x7f, -R9 ;  /* 0x0000007f16167810 */ /* 0x000fca0007ffe809 */
[----:B------:R-:W-:Y:S02]  /*2d20*/  IMAD.IADD R11, R22, 0x1, R11 ;  /* 0x00000001160b7824 */ /* 0x000fe400078e020b */
[----:B0-----:R-:W-:-:S04]  /*2d30*/  FFMA R23, R24, R25, 1 ;  /* 0x3f80000018177423 */ /* 0x001fc80000000019 */
[----:B------:R-:W-:-:S04]  /*2d40*/  FFMA R23, R24, R23, R24 ;  /* 0x0000001718177223 */ /* 0x000fc80000000018 */
[----:B------:R-:W-:-:S04]  /*2d50*/  FFMA R24, R0, R23, RZ ;  /* 0x0000001700187223 */ /* 0x000fc800000000ff */
[----:B------:R-:W-:-:S04]  /*2d60*/  FFMA R26, R25, R24, R0 ;  /* 0x00000018191a7223 */ /* 0x000fc80000000000 */
[----:B------:R-:W-:-:S04]  /*2d70*/  FFMA R26, R23, R26, R24 ;  /* 0x0000001a171a7223 */ /* 0x000fc80000000018 */
[----:B------:R-:W-:-:S04]  /*2d80*/  FFMA R25, R25, R26, R0 ;  /* 0x0000001a19197223 */ /* 0x000fc80000000000 */
[----:B------:R-:W-:-:S05]  /*2d90*/  FFMA R0, R23, R25, R26 ;  /* 0x0000001917007223 */ /* 0x000fca000000001a */
[----:B------:R-:W-:-:S04]  /*2da0*/  SHF.R.U32.HI R9, RZ, 0x17, R0 ;  /* 0x00000017ff097819 */ /* 0x000fc80000011600 */
[----:B------:R-:W-:-:S04]  /*2db0*/  LOP3.LUT R22, R9, 0xff, RZ, 0xc0, !PT ;  /* 0x000000ff09167812 */ /* 0x000fc800078ec0ff */
[----:B------:R-:W-:-:S04]  /*2dc0*/  IADD3 R9, PT, PT, R22, R11, RZ ;  /* 0x0000000b16097210 */ /* 0x000fc80007ffe0ff */
[----:B------:R-:W-:-:S04]  /*2dd0*/  IADD3 R22, PT, PT, R9, -0x1, RZ ;  /* 0xffffffff09167810 */ /* 0x000fc80007ffe0ff */
[----:B------:R-:W-:-:S13]  /*2de0*/  ISETP.GE.U32.AND P0, PT, R22, 0xfe, PT ;  /* 0x000000fe1600780c */ /* 0x000fda0003f06070 */
[----:B------:R-:W-:Y:S05]  /*2df0*/  @!P0 BRA `(.L_x_2040) ;  /* 0x0000000000808947 */ /* 0x000fea0003800000 */
[----:B------:R-:W-:-:S13]  /*2e00*/  ISETP.GT.AND P0, PT, R9, 0xfe, PT ;  /* 0x000000fe0900780c */ /* 0x000fda0003f04270 */
[----:B------:R-:W-:Y:S05]  /*2e10*/  @P0 BRA `(.L_x_2041) ;  /* 0x00000000006c0947 */ /* 0x000fea0003800000 */
[----:B------:R-:W-:-:S13]  /*2e20*/  ISETP.GE.AND P0, PT, R9, 0x1, PT ;  /* 0x000000010900780c */ /* 0x000fda0003f06270 */
[----:B------:R-:W-:Y:S05]  /*2e30*/  @P0 BRA `(.L_x_2042) ;  /* 0x0000000000740947 */ /* 0x000fea0003800000 */
[----:B------:R-:W-:Y:S02]  /*2e40*/  ISETP.GE.AND P0, PT, R9, -0x18, PT ;  /* 0xffffffe80900780c */ /* 0x000fe40003f06270 */
[----:B------:R-:W-:-:S11]  /*2e50*/  LOP3.LUT R0, R0, 0x80000000, RZ, 0xc0, !PT ;  /* 0x8000000000007812 */ /* 0x000fd600078ec0ff */
[----:B------:R-:W-:Y:S05]  /*2e60*/  @!P0 BRA `(.L_x_2042) ;  /* 0x0000000000688947 */ /* 0x000fea0003800000 */
[CCC-:B------:R-:W-:Y:S01]  /*2e70*/  FFMA.RZ R11, R23.reuse, R25.reuse, R26.reuse ;  /* 0x00000019170b7223 */ /* 0x1c0fe2000000c01a */
[CCC-:B------:R-:W-:Y:S01]  /*2e80*/  FFMA.RP R22, R23.reuse, R25.reuse, R26.reuse ;  /* 0x0000001917167223 */ /* 0x1c0fe2000000801a */
[----:B------:R-:W-:Y:S01]  /*2e90*/  FFMA.RM R25, R23, R25, R26 ;  /* 0x0000001917197223 */ /* 0x000fe2000000401a */
[----:B------:R-:W-:Y:S02]  /*2ea0*/  IADD3 R23, PT, PT, R9, 0x20, RZ ;  /* 0x0000002009177810 */ /* 0x000fe40007ffe0ff */
[----:B------:R-:W-:Y:S02]  /*2eb0*/  LOP3.LUT R11, R11, 0x7fffff, RZ, 0xc0, !PT ;  /* 0x007fffff0b0b7812 */ /* 0x000fe400078ec0ff */
[----:B------:R-:W-:Y:S02]  /*2ec0*/  ISETP.NE.AND P3, PT, R9, RZ, PT ;  /* 0x000000ff0900720c */ /* 0x000fe40003f65270 */
[----:B------:R-:W-:Y:S02]  /*2ed0*/  LOP3.LUT R24, R11, 0x800000, RZ, 0xfc, !PT ;  /* 0x008000000b187812 */ /* 0x000fe400078efcff */
[----:B------:R-:W-:Y:S01]  /*2ee0*/  ISETP.NE.AND P1, PT, R9, RZ, PT ;  /* 0x000000ff0900720c */ /* 0x000fe20003f25270 */
[----:B------:R-:W-:Y:S01]  /*2ef0*/  IMAD.MOV R9, RZ, RZ, -R9 ;  /* 0x000000ffff097224 */ /* 0x000fe200078e0a09 */
[----:B------:R-:W-:-:S02]  /*2f00*/  SHF.L.U32 R23, R24, R23, RZ ;  /* 0x0000001718177219 */ /* 0x000fc400000006ff */
[----:B------:R-:W-:Y:S02]  /*2f10*/  FSETP.NEU.FTZ.AND P0, PT, R22, R25, PT ;  /* 0x000000191600720b */ /* 0x000fe40003f1d000 */
[----:B------:R-:W-:Y:S02]  /*2f20*/  SEL R9, R9, RZ, P3 ;  /* 0x000000ff09097207 */ /* 0x000fe40001800000 */
[----:B------:R-:W-:Y:S02]  /*2f30*/  ISETP.NE.AND P1, PT, R23, RZ, P1 ;  /* 0x000000ff1700720c */ /* 0x000fe40000f25270 */
[----:B------:R-:W-:Y:S02]  /*2f40*/  SHF.R.U32.HI R24, RZ, R9, R24 ;  /* 0x00000009ff187219 */ /* 0x000fe40000011618 */
[----:B------:R-:W-:Y:S02]  /*2f50*/  PLOP3.LUT P0, PT, P0, P1, PT, 0xf8, 0x8f ;  /* 0x00000000008f781c */ /* 0x000fe40000703f70 */
[----:B------:R-:W-:-:S02]  /*2f60*/  SHF.R.U32.HI R11, RZ, 0x1, R24 ;  /* 0x00000001ff0b7819 */ /* 0x000fc40000011618 */
[----:B------:R-:W-:-:S04]  /*2f70*/  SEL R22, RZ, 0x1, !P0 ;  /* 0x00000001ff167807 */ /* 0x000fc80004000000 */
[----:B------:R-:W-:-:S04]  /*2f80*/  LOP3.LUT R9, R22, 0x1, R11, 0xf8, !PT ;  /* 0x0000000116097812 */ /* 0x000fc800078ef80b */
[----:B------:R-:W-:-:S04]  /*2f90*/  LOP3.LUT R24, R9, R24, RZ, 0xc0, !PT ;  /* 0x0000001809187212 */ /* 0x000fc800078ec0ff */
[----:B------:R-:W-:-:S04]  /*2fa0*/  IADD3 R11, PT, PT, R11, R24, RZ ;  /* 0x000000180b0b7210 */ /* 0x000fc80007ffe0ff */
[----:B------:R-:W-:Y:S01]  /*2fb0*/  LOP3.LUT R0, R11, R0, RZ, 0xfc, !PT ;  /* 0x000000000b007212 */ /* 0x000fe200078efcff */
[----:B------:R-:W-:Y:S06]  /*2fc0*/  BRA `(.L_x_2042) ;  /* 0x0000000000107947 */ /* 0x000fec0003800000 */
.L_x_2041:
[----:B------:R-:W-:-:S04]  /*2fd0*/  LOP3.LUT R0, R0, 0x80000000, RZ, 0xc0, !PT ;  /* 0x8000000000007812 */ /* 0x000fc800078ec0ff */
[----:B------:R-:W-:Y:S01]  /*2fe0*/  LOP3.LUT R0, R0, 0x7f800000, RZ, 0xfc, !PT ;  /* 0x7f80000000007812 */ /* 0x000fe200078efcff */
[----:B------:R-:W-:Y:S06]  /*2ff0*/  BRA `(.L_x_2042) ;  /* 0x0000000000047947 */ /* 0x000fec0003800000 */
.L_x_2040:
[----:B------:R-:W-:-:S07]  /*3000*/  LEA R0, R11, R0, 0x17 ;  /* 0x000000000b007211 */ /* 0x000fce00078eb8ff */
.L_x_2042:
[----:B------:R-:W-:Y:S05]  /*3010*/  BSYNC.RECONVERGENT B1 ;  /* 0x0000000000017941 */ /* 0x000fea0003800200 */
.L_x_2039:
[----:B------:R-:W-:Y:S05]  /*3020*/  BRA `(.L_x_2043) ;  /* 0x0000000000207947 */ /* 0x000fea0003800000 */
.L_x_2038:
[----:B------:R-:W-:-:S04]  /*3030*/  LOP3.LUT R0, R23, 0x80000000, R0, 0x48, !PT ;  /* 0x8000000017007812 */ /* 0x000fc800078e4800 */
[----:B------:R-:W-:Y:S01]  /*3040*/  LOP3.LUT R0, R0, 0x7f800000, RZ, 0xfc, !PT ;  /* 0x7f80000000007812 */ /* 0x000fe200078efcff */
[----:B------:R-:W-:Y:S06]  /*3050*/  BRA `(.L_x_2043) ;  /* 0x0000000000147947 */ /* 0x000fec0003800000 */
.L_x_2037:
[----:B------:R-:W-:Y:S01]  /*3060*/  LOP3.LUT R0, R23, 0x80000000, R0, 0x48, !PT ;  /* 0x8000000017007812 */ /* 0x000fe200078e4800 */
[----:B------:R-:W-:Y:S06]  /*3070*/  BRA `(.L_x_2043) ;  /* 0x00000000000c7947 */ /* 0x000fec0003800000 */
.L_x_2036:
[----:B------:R-:W0:Y:S01]  /*3080*/  MUFU.RSQ R0, -QNAN ;  /* 0xffc0000000007908 */ /* 0x000e220000001400 */
[----:B------:R-:W-:Y:S05]  /*3090*/  BRA `(.L_x_2043) ;  /* 0x0000000000047947 */ /* 0x000fea0003800000 */
.L_x_2035:
[----:B------:R-:W-:-:S07]  /*30a0*/  FADD.FTZ R0, R0, R7 ;  /* 0x0000000700007221 */ /* 0x000fce0000010000 */
.L_x_2043:
[----:B------:R-:W-:Y:S05]  /*30b0*/  BSYNC.RECONVERGENT B0 ;  /* 0x0000000000007941 */ /* 0x000fea0003800200 */
.L_x_2033:
[----:B------:R-:W-:-:S04]  /*30c0*/  HFMA2 R11, -RZ, RZ, 0, 0 ;  /* 0x00000000ff0b7431 */ /* 0x000fc800000001ff */
[----:B0-----:R-:W-:Y:S05]  /*30d0*/  RET.REL.NODEC R10 `(_Z7kernel3PfS_S_Piiii) ;  /* 0xffffffcc0ac87950 */ /* 0x001fea0003c3ffff */
.L_x_2044:
        /* <DEDUP_REMOVED lines=10> */
.L_x_2110:


//--------------------- .text._Z7kernel2PiPfS0_S_ii --------------------------
	.section	.text._Z7kernel2PiPfS0_S_ii,"ax",@progbits
	.align	128
        .global         _Z7kernel2PiPfS0_S_ii
        .type           _Z7kernel2PiPfS0_S_ii,@function
        .size           _Z7kernel2PiPfS0_S_ii,(.L_x_2111 - _Z7kernel2PiPfS0_S_ii)
        .other          _Z7kernel2PiPfS0_S_ii,@"STO_CUDA_ENTRY STV_DEFAULT"
_Z7kernel2PiPfS0_S_ii:
.text._Z7kernel2PiPfS0_S_ii:
[----:B------:R-:W-:Y:S01]  /*0000*/  LDC R1, c[0x0][0x37c] ;  /* 0x0000df00ff017b82 */ /* 0x000fe20000000800 */
[----:B------:R-:W0:Y:S07]  /*0010*/  S2R R3, SR_TID.X ;  /* 0x0000000000037919 */ /* 0x000e2e0000002100 */
[----:B------:R-:W0:Y:S01]  /*0020*/  S2UR UR4, SR_CTAID.X ;  /* 0x00000000000479c3 */ /* 0x000e220000002500 */
[----:B------:R-:W1:Y:S07]  /*0030*/  LDCU UR5, c[0x0][0x3a0] ;  /* 0x00007400ff0577ac */ /* 0x000e6e0008000800 */
[----:B------:R-:W0:Y:S02]  /*0040*/  LDC R8, c[0x0][0x360] ;  /* 0x0000d800ff087b82 */ /* 0x000e240000000800 */
[----:B0-----:R-:W-:Y:S01]  /*0050*/  IMAD R8, R8, UR4, R3 ;  /* 0x0000000408087c24 */ /* 0x001fe2000f8e0203 */
[----:B-1----:R-:W-:-:S04]  /*0060*/  MOV R3, UR5 ;  /* 0x0000000500037c02 */ /* 0x002fc80008000f00 */
[----:B------:R-:W-:-:S13]  /*0070*/  ISETP.GE.AND P0, PT, R8, R3, PT ;  /* 0x000000030800720c */ /* 0x000fda0003f06270 */
[----:B------:R-:W-:Y:S05]  /*0080*/  @P0 EXIT ;  /* 0x000000000000094d */ /* 0x000fea0003800000 */
[----:B------:R-:W0:Y:S01]  /*0090*/  LDC.64 R4, c[0x0][0x398] ;  /* 0x0000e600ff047b82 */ /* 0x000e220000000a00 */
[----:B------:R-:W1:Y:S01]  /*00a0*/  LDCU.64 UR8, c[0x0][0x358] ;  /* 0x00006b00ff0877ac */ /* 0x000e620008000a00 */
[----:B0-----:R-:W-:-:S05]  /*00b0*/  IMAD.WIDE R4, R8, 0x4, R4 ;  /* 0x0000000408047825 */ /* 0x001fca00078e0204 */
[----:B-1----:R-:W2:Y:S02]  /*00c0*/  LDG.E R7, desc[UR8][R4.64] ;  /* 0x0000000804077981 */ /* 0x002ea4000c1e1900 */
[----:B--2---:R-:W-:-:S13]  /*00d0*/  ISETP.NE.AND P0, PT, R7, -0x1, PT ;  /* 0xffffffff0700780c */ /* 0x004fda0003f05270 */
[----:B------:R-:W-:Y:S05]  /*00e0*/  @!P0 EXIT ;  /* 0x000000000000894d */ /* 0x000fea0003800000 */
[----:B------:R-:W0:Y:S01]  /*00f0*/  LDC.64 R14, c[0x0][0x380] ;  /* 0x0000e000ff0e7b82 */ /* 0x000e220000000a00 */
[----:B------:R-:W-:-:S05]  /*0100*/  MOV R9, 0xffffffff ;  /* 0xffffffff00097802 */ /* 0x000fca0000000f00 */
[----:B------:R1:W-:Y:S01]  /*0110*/  STG.E desc[UR8][R4.64], R9 ;  /* 0x0000000904007986 */ /* 0x0003e2000c101908 */
[----:B0-----:R-:W-:-:S05]  /*0120*/  IMAD.WIDE R14, R8, 0x4, R14 ;  /* 0x00000004080e7825 */ /* 0x001fca00078e020e */
[----:B------:R-:W2:Y:S02]  /*0130*/  LDG.E R0, desc[UR8][R14.64] ;  /* 0x000000080e007981 */ /* 0x000ea4000c1e1900 */
[----:B--2---:R-:W-:-:S13]  /*0140*/  ISETP.NE.AND P0, PT, R0, RZ, PT ;  /* 0x000000ff0000720c */ /* 0x004fda0003f05270 */
[----:B-1----:R-:W-:Y:S05]  /*0150*/  @!P0 EXIT ;  /* 0x000000000000894d */ /* 0x002fea0003800000 */
[----:B------:R-:W0:Y:S02]  /*0160*/  LDCU UR5, c[0x0][0x3a4] ;  /* 0x00007480ff0577ac */ /* 0x000e240008000800 */
[----:B0-----:R-:W-:-:S09]  /*0170*/  UISETP.GE.AND UP0, UPT, UR5, 0x1, UPT ;  /* 0x000000010500788c */ /* 0x001fd2000bf06270 */
[----:B------:R-:W-:Y:S05]  /*0180*/  BRA.U !UP0, `(.L_x_2045) ;  /* 0x0000001508807547 */ /* 0x000fea000b800000 */
[----:B------:R-:W-:Y:S02]  /*0190*/  UISETP.GE.U32.AND UP0, UPT, UR5, 0x8, UPT ;  /* 0x000000080500788c */ /* 0x000fe4000bf06070 */
[----:B------:R-:W-:Y:S01]  /*01a0*/  ULOP3.LUT UR7, UR5, 0x7, URZ, 0xc0, !UPT ;  /* 0x0000000705077892 */ /* 0x000fe2000f8ec0ff */
[----:B------:R-:W-:-:S06]  /*01b0*/  UMOV UR4, URZ ;  /* 0x000000ff00047c82 */ /* 0x000fcc0008000000 */
[----:B------:R-:W-:Y:S05]  /*01c0*/  BRA.U !UP0, `(.L_x_2046) ;  /* 0x0000000908b47547 */ /* 0x000fea000b800000 */
[----:B------:R-:W0:Y:S01]  /*01d0*/  LDC R6, c[0x0][0x3a0] ;  /* 0x0000e800ff067b82 */ /* 0x000e220000000800 */
[----:B------:R-:W-:Y:S01]  /*01e0*/  ULOP3.LUT UR4, UR5, 0x7ffffff8, URZ, 0xc0, !UPT ;  /* 0x7ffffff805047892 */ /* 0x000fe2000f8ec0ff */
[----:B------:R-:W-:Y:S02]  /*01f0*/  MOV R5, R8 ;  /* 0x0000000800057202 */ /* 0x000fe40000000f00 */
[----:B------:R-:W-:Y:S01]  /*0200*/  MOV R4, R7 ;  /* 0x0000000700047202 */ /* 0x000fe20000000f00 */
[----:B------:R-:W-:-:S03]  /*0210*/  UIADD3 UR5, UPT, UPT, -UR4, URZ, URZ ;  /* 0x000000ff04057290 */ /* 0x000fc6000fffe1ff */
[----:B------:R-:W1:Y:S08]  /*0220*/  LDC.64 R12, c[0x0][0x390] ;  /* 0x0000e400ff0c7b82 */ /* 0x000e700000000a00 */
[----:B------:R-:W2:Y:S02]  /*0230*/  LDC.64 R10, c[0x0][0x388] ;  /* 0x0000e200ff0a7b82 */ /* 0x000ea40000000a00 */
.L_x_2063:
[----:B---3--:R-:W3:Y:S01]  /*0240*/  LDG.E R0, desc[UR8][R14.64] ;  /* 0x000000080e007981 */ /* 0x008ee2000c1e1900 */
[----:B-1----:R-:W-:-:S05]  /*0250*/  IMAD.WIDE R16, R5, 0x4, R12 ;  /* 0x0000000405107825 */ /* 0x002fca00078e020c */
[----:B------:R-:W4:Y:S01]  /*0260*/  LDG.E R3, desc[UR8][R16.64] ;  /* 0x0000000810037981 */ /* 0x000f22000c1e1900 */
[----:B------:R-:W-:Y:S01]  /*0270*/  BSSY.RECONVERGENT B2, `(.L_x_2047) ;  /* 0x000000d000027945 */ /* 0x000fe20003800200 */
[----:B---3--:R-:W-:-:S04]  /*0280*/  I2FP.F32.S32 R0, R0 ;  /* 0x0000000000007245 */ /* 0x008fc80000201400 */
[----:B------:R-:W1:Y:S08]  /*0290*/  MUFU.RCP R9, R0 ;  /* 0x0000000000097308 */ /* 0x000e700000001000 */
[----:B----4-:R-:W3:Y:S01]  /*02a0*/  FCHK P0, R3, R0 ;  /* 0x0000000003007302 */ /* 0x010ee20000000000 */
[----:B-1----:R-:W-:-:S04]  /*02b0*/  FFMA R2, -R0, R9, 1 ;  /* 0x3f80000000027423 */ /* 0x002fc80000000109 */
[----:B------:R-:W-:-:S04]  /*02c0*/  FFMA R2, R9, R2, R9 ;  /* 0x0000000209027223 */ /* 0x000fc80000000009 */
[----:B------:R-:W-:-:S04]  /*02d0*/  FFMA R9, R3, R2, RZ ;  /* 0x0000000203097223 */ /* 0x000fc800000000ff */
[----:B------:R-:W-:-:S04]  /*02e0*/  FFMA R18, -R0, R9, R3 ;  /* 0x0000000900127223 */ /* 0x000fc80000000103 */
[----:B------:R-:W-:Y:S01]  /*02f0*/  FFMA R9, R2, R18, R9 ;  /* 0x0000001202097223 */ /* 0x000fe20000000009 */
[----:B---3--:R-:W-:Y:S06]  /*0300*/  @!P0 BRA `(.L_x_2048) ;  /* 0x00000000000c8947 */ /* 0x008fec0003800000 */
[----:B------:R-:W-:-:S07]  /*0310*/  MOV R22, 0x330 ;  /* 0x0000033000167802 */ /* 0x000fce0000000f00 */
[----:B0-2---:R-:W-:Y:S05]  /*0320*/  CALL.REL.NOINC `($__internal_1_$__cuda_sm3x_div_rn_noftz_f32_slowpath) ;  /* 0x0000001400207944 */ /* 0x005fea0003c00000 */
[----:B------:R-:W-:-:S07]  /*0330*/  MOV R9, R0 ;  /* 0x0000000000097202 */ /* 0x000fce0000000f00 */
.L_x_2048:
[----:B------:R-:W-:Y:S05]  /*0340*/  BSYNC.RECONVERGENT B2 ;  /* 0x0000000000027941 */ /* 0x000fea0003800200 */
.L_x_2047:
[----:B--2---:R-:W-:-:S05]  /*0350*/  IMAD.WIDE R18, R4, 0x4, R10 ;  /* 0x0000000404127825 */ /* 0x004fca00078e020a */
[----:B------:R1:W-:Y:S04]  /*0360*/  STG.E desc[UR8][R18.64], R9 ;  /* 0x0000000912007986 */ /* 0x0003e8000c101908 */
[----:B------:R2:W-:Y:S04]  /*0370*/  STG.E desc[UR8][R16.64], RZ ;  /* 0x000000ff10007986 */ /* 0x0005e8000c101908 */
[----:B------:R-:W3:Y:S01]  /*0380*/  LDG.E R0, desc[UR8][R14.64] ;  /* 0x000000080e007981 */ /* 0x000ee2000c1e1900 */
[----:B0-----:R-:W-:-:S05]  /*0390*/  IMAD.WIDE R20, R6, 0x4, R16 ;  /* 0x0000000406147825 */ /* 0x001fca00078e0210 */
[----:B------:R-:W4:Y:S01]  /*03a0*/  LDG.E R3, desc[UR8][R20.64] ;  /* 0x0000000814037981 */ /* 0x000f22000c1e1900 */
[----:B------:R-:W-:Y:S01]  /*03b0*/  BSSY.RECONVERGENT B2, `(.L_x_2049) ;  /* 0x000000d000027945 */ /* 0x000fe20003800200 */
[----:B---3--:R-:W-:-:S04]  /*03c0*/  I2FP.F32.S32 R0, R0 ;  /* 0x0000000000007245 */ /* 0x008fc80000201400 */
[----:B------:R-:W0:Y:S08]  /*03d0*/  MUFU.RCP R23, R0 ;  /* 0x0000000000177308 */ /* 0x000e300000001000 */
[----:B----4-:R-:W3:Y:S01]  /*03e0*/  FCHK P0, R3, R0 ;  /* 0x0000000003007302 */ /* 0x010ee20000000000 */
[----:B0-----:R-:W-:-:S04]  /*03f0*/  FFMA R2, -R0, R23, 1 ;  /* 0x3f80000000027423 */ /* 0x001fc80000000117 */
[----:B------:R-:W-:-:S04]  /*0400*/  FFMA R2, R23, R2, R23 ;  /* 0x0000000217027223 */ /* 0x000fc80000000017 */
[----:B------:R-:W-:-:S04]  /*0410*/  FFMA R23, R3, R2, RZ ;  /* 0x0000000203177223 */ /* 0x000fc800000000ff */
[----:B-1----:R-:W-:-:S04]  /*0420*/  FFMA R9, -R0, R23, R3 ;  /* 0x0000001700097223 */ /* 0x002fc80000000103 */
[----:B------:R-:W-:Y:S01]  /*0430*/  FFMA R9, R2, R9, R23 ;  /* 0x0000000902097223 */ /* 0x000fe20000000017 */
[----:B--23--:R-:W-:Y:S06]  /*0440*/  @!P0 BRA `(.L_x_2050) ;  /* 0x00000000000c8947 */ /* 0x00cfec0003800000 */
[----:B------:R-:W-:-:S07]  /*0450*/  MOV R22, 0x470 ;  /* 0x0000047000167802 */ /* 0x000fce0000000f00 */
[----:B------:R-:W-:Y:S05]  /*0460*/  CALL.REL.NOINC `($__internal_1_$__cuda_sm3x_div_rn_noftz_f32_slowpath) ;  /* 0x0000001000d07944 */ /* 0x000fea0003c00000 */
[----:B------:R-:W-:-:S07]  /*0470*/  MOV R9, R0 ;  /* 0x0000000000097202 */ /* 0x000fce0000000f00 */
.L_x_2050:
[----:B------:R-:W-:Y:S05]  /*0480*/  BSYNC.RECONVERGENT B2 ;  /* 0x0000000000027941 */ /* 0x000fea0003800200 */
.L_x_2049:
[----:B------:R-:W-:-:S05]  /*0490*/  IMAD.WIDE R18, R6, 0x4, R18 ;  /* 0x0000000406127825 */ /* 0x000fca00078e0212 */
[----:B------:R0:W-:Y:S04]  /*04a0*/  STG.E desc[UR8][R18.64], R9 ;  /* 0x0000000912007986 */ /* 0x0001e8000c101908 */
[----:B------:R1:W-:Y:S04]  /*04b0*/  STG.E desc[UR8][R20.64], RZ ;  /* 0x000000ff14007986 */ /* 0x0003e8000c101908 */
[----:B------:R-:W2:Y:S01]  /*04c0*/  LDG.E R0, desc[UR8][R14.64] ;  /* 0x000000080e007981 */ /* 0x000ea2000c1e1900 */
[----:B------:R-:W-:-:S05]  /*04d0*/  IMAD.WIDE R16, R6, 0x4, R20 ;  /* 0x0000000406107825 */ /* 0x000fca00078e0214 */
[----:B------:R-:W3:Y:S01]  /*04e0*/  LDG.E R3, desc[UR8][R16.64] ;  /* 0x0000000810037981 */ /* 0x000ee2000c1e1900 */
[----:B------:R-:W-:Y:S01]  /*04f0*/  BSSY.RECONVERGENT B2, `(.L_x_2051) ;  /* 0x000000d000027945 */ /* 0x000fe20003800200 */
[----:B--2---:R-:W-:-:S04]  /*0500*/  I2FP.F32.S32 R0, R0 ;  /* 0x0000000000007245 */ /* 0x004fc80000201400 */
[----:B------:R-:W2:Y:S08]  /*0510*/  MUFU.RCP R23, R0 ;  /* 0x0000000000177308 */ /* 0x000eb00000001000 */
[----:B---3--:R-:W3:Y:S01]  /*0520*/  FCHK P0, R3, R0 ;  /* 0x0000000003007302 */ /* 0x008ee20000000000 */
[----:B--2---:R-:W-:-:S04]  /*0530*/  FFMA R2, -R0, R23, 1 ;  /* 0x3f80000000027423 */ /* 0x004fc80000000117 */
[----:B------:R-:W-:-:S04]  /*0540*/  FFMA R2, R23, R2, R23 ;  /* 0x0000000217027223 */ /* 0x000fc80000000017 */
[----:B------:R-:W-:-:S04]  /*0550*/  FFMA R23, R3, R2, RZ ;  /* 0x0000000203177223 */ /* 0x000fc800000000ff */
[----:B0-----:R-:W-:-:S04]  /*0560*/  FFMA R9, -R0, R23, R3 ;  /* 0x0000001700097223 */ /* 0x001fc80000000103 */
[----:B------:R-:W-:Y:S01]  /*0570*/  FFMA R9, R2, R9, R23 ;  /* 0x0000000902097223 */ /* 0x000fe20000000017 */
[----:B-1-3--:R-:W-:Y:S06]  /*0580*/  @!P0 BRA `(.L_x_2052) ;  /* 0x00000000000c8947 */ /* 0x00afec0003800000 */
[----:B------:R-:W-:-:S07]  /*0590*/  MOV R22, 0x5b0 ;  /* 0x000005b000167802 */ /* 0x000fce0000000f00 */
[----:B------:R-:W-:Y:S05]  /*05a0*/  CALL.REL.NOINC `($__internal_1_$__cuda_sm3x_div_rn_noftz_f32_slowpath) ;  /* 0x0000001000807944 */ /* 0x000fea0003c00000 */
[----:B------:R-:W-:-:S07]  /*05b0*/  MOV R9, R0 ;  /* 0x0000000000097202 */ /* 0x000fce0000000f00 */
.L_x_2052:
[----:B------:R-:W-:Y:S05]  /*05c0*/  BSYNC.RECONVERGENT B2 ;  /* 0x0000000000027941 */ /* 0x000fea0003800200 */
.L_x_2051:
        /* <DEDUP_REMOVED lines=19> */
.L_x_2054:
[----:B------:R-:W-:Y:S05]  /*0700*/  BSYNC.RECONVERGENT B2 ;  /* 0x0000000000027941 */ /* 0x000fea0003800200 */
.L_x_2053:
        /* <DEDUP_REMOVED lines=19> */
.L_x_2056:
[----:B------:R-:W-:Y:S05]  /*0840*/  BSYNC.RECONVERGENT B2 ;  /* 0x0000000000027941 */ /* 0x000fea0003800200 */
.L_x_2055:
        /* <DEDUP_REMOVED lines=19> */
.L_x_2058:
[----:B------:R-:W-:Y:S05]  /*0980*/  BSYNC.RECONVERGENT B2 ;  /* 0x0000000000027941 */ /* 0x000fea0003800200 */
.L_x_2057:
        /* <DEDUP_REMOVED lines=19> */
.L_x_2060:
[----:B------:R-:W-:Y:S05]  /*0ac0*/  BSYNC.RECONVERGENT B2 ;  /* 0x0000000000027941 */ /* 0x000fea0003800200 */
.L_x_2059:
        /* <DEDUP_REMOVED lines=19> */
.L_x_2062:
[----:B------:R-:W-:Y:S05]  /*0c00*/  BSYNC.RECONVERGENT B2 ;  /* 0x0000000000027941 */ /* 0x000fea0003800200 */
.L_x_2061:
[----:B------:R-:W-:Y:S01]  /*0c10*/  MOV R3, R6 ;  /* 0x0000000600037202 */ /* 0x000fe20000000f00 */
[----:B------:R-:W-:-:S03]  /*0c20*/  UIADD3 UR5, UPT, UPT, UR5, 0x8, URZ ;  /* 0x0000000805057890 */ /* 0x000fc6000fffe0ff */
[C---:B------:R-:W-:Y:S01]  /*0c30*/  LEA R4, R3.reuse, R4, 0x3 ;  /* 0x0000000403047211 */ /* 0x040fe200078e18ff */
[C---:B------:R-:W-:Y:S01]  /*0c40*/  IMAD.WIDE R18, R3.reuse, 0x4, R18 ;  /* 0x0000000403127825 */ /* 0x040fe200078e0212 */
[----:B------:R-:W-:Y:S01]  /*0c50*/  UISETP.NE.AND UP0, UPT, UR5, URZ, UPT ;  /* 0x000000ff0500728c */ /* 0x000fe2000bf05270 */
[----:B------:R-:W-:-:S03]  /*0c60*/  LEA R5, R3, R5, 0x3 ;  /* 0x0000000503057211 */ /* 0x000fc600078e18ff */
[----:B------:R3:W-:Y:S04]  /*0c70*/  STG.E desc[UR8][R18.64], R9 ;  /* 0x0000000912007986 */ /* 0x0007e8000c101908 */
[----:B------:R3:W-:Y:S01]  /*0c80*/  STG.E desc[UR8][R20.64], RZ ;  /* 0x000000ff14007986 */ /* 0x0007e2000c101908 */
[----:B------:R-:W-:Y:S05]  /*0c90*/  BRA.U UP0, `(.L_x_2063) ;  /* 0xfffffff500687547 */ /* 0x000fea000b83ffff */
.L_x_2046:
[----:B------:R-:W-:-:S09]  /*0ca0*/  UISETP.NE.AND UP0, UPT, UR7, URZ, UPT ;  /* 0x000000ff0700728c */ /* 0x000fd2000bf05270 */
[----:B------:R-:W-:Y:S05]  /*0cb0*/  BRA.U !UP0, `(.L_x_2045) ;  /* 0x0000000908b47547 */ /* 0x000fea000b800000 */
[----:B------:R-:W0:Y:S01]  /*0cc0*/  LDCU UR5, c[0x0][0x3a4] ;  /* 0x00007480ff0577ac */ /* 0x000e220008000800 */
[----:B------:R-:W-:Y:S02]  /*0cd0*/  UISETP.GE.U32.AND UP0, UPT, UR7, 0x4, UPT ;  /* 0x000000040700788c */ /* 0x000fe4000bf06070 */
[----:B0-----:R-:W-:-:S07]  /*0ce0*/  ULOP3.LUT UR5, UR5, 0x3, URZ, 0xc0, !UPT ;  /* 0x0000000305057892 */ /* 0x001fce000f8ec0ff */
[----:B------:R-:W-:Y:S05]  /*0cf0*/  BRA.U !UP0, `(.L_x_2064) ;  /* 0x0000000508647547 */ /* 0x000fea000b800000 */
[----:B------:R-:W0:Y:S01]  /*0d00*/  LDC.64 R12, c[0x0][0x390] ;  /* 0x0000e400ff0c7b82 */ /* 0x000e220000000a00 */
[----:B------:R-:W2:Y:S01]  /*0d10*/  LDG.E R0, desc[UR8][R14.64] ;  /* 0x000000080e007981 */ /* 0x000ea2000c1e1900 */
[----:B------:R-:W-:-:S04]  /*0d20*/  IMAD R3, R3, UR4, R8 ;  /* 0x0000000403037c24 */ /* 0x000fc8000f8e0208 */
[----:B0-----:R-:W-:-:S05]  /*0d30*/  IMAD.WIDE R12, R3, 0x4, R12 ;  /* 0x00000004030c7825 */ /* 0x001fca00078e020c */
[----:B------:R-:W4:Y:S01]  /*0d40*/  LDG.E R3, desc[UR8][R12.64] ;  /* 0x000000080c037981 */ /* 0x000f22000c1e1900 */
[----:B------:R-:W-:Y:S01]  /*0d50*/  BSSY.RECONVERGENT B2, `(.L_x_2065) ;  /* 0x000000d000027945 */ /* 0x000fe20003800200 */
[----:B--2---:R-:W-:-:S04]  /*0d60*/  I2FP.F32.S32 R0, R0 ;  /* 0x0000000000007245 */ /* 0x004fc80000201400 */
[----:B------:R-:W0:Y:S02]  /*0d70*/  MUFU.RCP R5, R0 ;  /* 0x0000000000057308 */ /* 0x000e240000001000 */
[----:B0-----:R-:W-:-:S04]  /*0d80*/  FFMA R2, -R0, R5, 1 ;  /* 0x3f80000000027423 */ /* 0x001fc80000000105 */
[----:B------:R-:W-:Y:S02]  /*0d90*/  FFMA R2, R5, R2, R5 ;  /* 0x0000000205027223 */ /* 0x000fe40000000005 */
[----:B----4-:R-:W0:Y:S02]  /*0da0*/  FCHK P0, R3, R0 ;  /* 0x0000000003007302 */ /* 0x010e240000000000 */
[----:B------:R-:W-:-:S04]  /*0db0*/  FFMA R5, R3, R2, RZ ;  /* 0x0000000203057223 */ /* 0x000fc800000000ff */
[----:B------:R-:W-:-:S04]  /*0dc0*/  FFMA R4, -R0, R5, R3 ;  /* 0x0000000500047223 */ /* 0x000fc80000000103 */
[----:B---3--:R-:W-:Y:S01]  /*0dd0*/  FFMA R9, R2, R4, R5 ;  /* 0x0000000402097223 */ /* 0x008fe20000000005 */
[----:B0-----:R-:W-:Y:S06]  /*0de0*/  @!P0 BRA `(.L_x_2066) ;  /* 0x00000000000c8947 */ /* 0x001fec0003800000 */
[----:B------:R-:W-:-:S07]  /*0df0*/  MOV R22, 0xe10 ;  /* 0x00000e1000167802 */ /* 0x000fce0000000f00 */
[----:B------:R-:W-:Y:S05]  /*0e00*/  CALL.REL.NOINC `($__internal_1_$__cuda_sm3x_div_rn_noftz_f32_slowpath) ;  /* 0x0000000800687944 */ /* 0x000fea0003c00000 */
[----:B------:R-:W-:-:S07]  /*0e10*/  MOV R9, R0 ;  /* 0x0000000000097202 */ /* 0x000fce0000000f00 */
.L_x_2066:
[----:B------:R-:W-:Y:S05]  /*0e20*/  BSYNC.RECONVERGENT B2 ;  /* 0x0000000000027941 */ /* 0x000fea0003800200 */
.L_x_2065:
[----:B------:R-:W0:Y:S08]  /*0e30*/  LDC R4, c[0x0][0x3a0] ;  /* 0x0000e800ff047b82 */ /* 0x000e300000000800 */
[----:B------:R-:W1:Y:S01]  /*0e40*/  LDC.64 R10, c[0x0][0x388] ;  /* 0x0000e200ff0a7b82 */ /* 0x000e620000000a00 */
[----:B0-----:R-:W-:-:S04]  /*0e50*/  IMAD R3, R4, UR4, R7 ;  /* 0x0000000404037c24 */ /* 0x001fc8000f8e0207 */
[----:B-1----:R-:W-:-:S05]  /*0e60*/  IMAD.WIDE R10, R3, 0x4, R10 ;  /* 0x00000004030a7825 */ /* 0x002fca00078e020a */
[----:B------:R0:W-:Y:S04]  /*0e70*/  STG.E desc[UR8][R10.64], R9 ;  /* 0x000000090a007986 */ /* 0x0001e8000c101908 */
[----:B------:R0:W-:Y:S04]  /*0e80*/  STG.E desc[UR8][R12.64], RZ ;  /* 0x000000ff0c007986 */ /* 0x0001e8000c101908 */
[----:B------:R-:W2:Y:S01]  /*0e90*/  LDG.E R0, desc[UR8][R14.64] ;  /* 0x000000080e007981 */ /* 0x000ea2000c1e1900 */
[----:B------:R-:W-:-:S05]  /*0ea0*/  IMAD.WIDE R4, R4, 0x4, R12 ;  /* 0x0000000404047825 */ /* 0x000fca00078e020c */
[----:B------:R-:W3:Y:S01]  /*0eb0*/  LDG.E R3, desc[UR8][R4.64] ;  /* 0x0000000804037981 */ /* 0x000ee2000c1e1900 */
[----:B------:R-:W-:Y:S01]  /*0ec0*/  BSSY.RECONVERGENT B2, `(.L_x_2067) ;  /* 0x000000d000027945 */ /* 0x000fe20003800200 */
[----:B--2---:R-:W-:-:S04]  /*0ed0*/  I2FP.F32.S32 R0, R0 ;  /* 0x0000000000007245 */ /* 0x004fc80000201400 */
[----:B------:R-:W1:Y:S08]  /*0ee0*/  MUFU.RCP R17, R0 ;  /* 0x0000000000117308 */ /* 0x000e700000001000 */
[----:B---3--:R-:W2:Y:S01]  /*0ef0*/  FCHK P0, R3, R0 ;  /* 0x0000000003007302 */ /* 0x008ea20000000000 */
[----:B-1----:R-:W-:-:S04]  /*0f00*/  FFMA R2, -R0, R17, 1 ;  /* 0x3f80000000027423 */ /* 0x002fc80000000111 */
[----:B------:R-:W-:-:S04]  /*0f10*/  FFMA R2, R17, R2, R17 ;  /* 0x0000000211027223 */ /* 0x000fc80000000011 */
[----:B------:R-:W-:-:S04]  /*0f20*/  FFMA R17, R3, R2, RZ ;  /* 0x0000000203117223 */ /* 0x000fc800000000ff */
[----:B------:R-:W-:-:S04]  /*0f30*/  FFMA R6, -R0, R17, R3 ;  /* 0x0000001100067223 */ /* 0x000fc80000000103 */
[----:B------:R-:W-:Y:S01]  /*0f40*/  FFMA R17, R2, R6, R17 ;  /* 0x0000000602117223 */ /* 0x000fe20000000011 */
[----:B0-2---:R-:W-:Y:S06]  /*0f50*/  @!P0 BRA `(.L_x_2068) ;  /* 0x00000000000c8947 */ /* 0x005fec0003800000 */
[----:B------:R-:W-:-:S07]  /*0f60*/  MOV R22, 0xf80 ;  /* 0x00000f8000167802 */ /* 0x000fce0000000f00 */
[----:B------:R-:W-:Y:S05]  /*0f70*/  CALL.REL.NOINC `($__internal_1_$__cuda_sm3x_div_rn_noftz_f32_slowpath) ;  /* 0x00000008000c7944 */ /* 0x000fea0003c00000 */
[----:B------:R-:W-:-:S07]  /*0f80*/  MOV R17, R0 ;  /* 0x0000000000117202 */ /* 0x000fce0000000f00 */
.L_x_2068:
[----:B------:R-:W-:Y:S05]  /*0f90*/  BSYNC.RECONVERGENT B2 ;  /* 0x0000000000027941 */ /* 0x000fea0003800200 */
.L_x_2067:
[----:B------:R-:W0:Y:S02]  /*0fa0*/  LDC R13, c[0x0][0x3a0] ;  /* 0x0000e800ff0d7b82 */ /* 0x000e240000000800 */
[----:B0-----:R-:W-:-:S05]  /*0fb0*/  IMAD.WIDE R10, R13, 0x4, R10 ;  /* 0x000000040d0a7825 */ /* 0x001fca00078e020a */
        /* <DEDUP_REMOVED lines=18> */
.L_x_2070:
[----:B------:R-:W-:Y:S05]  /*10e0*/  BSYNC.RECONVERGENT B2 ;  /* 0x0000000000027941 */ /* 0x000fea0003800200 */
.L_x_2069:
        /* <DEDUP_REMOVED lines=20> */
.L_x_2072:
[----:B------:R-:W-:Y:S05]  /*1230*/  BSYNC.RECONVERGENT B2 ;  /* 0x0000000000027941 */ /* 0x000fea0003800200 */
.L_x_2071:
[----:B------:R-:W0:Y:S01]  /*1240*/  LDC R3, c[0x0][0x3a0] ;  /* 0x0000e800ff037b82 */ /* 0x000e220000000800 */
[----:B------:R-:W-:Y:S01]  /*1250*/  UIADD3 UR4, UPT, UPT, UR4, 0x4, URZ ;  /* 0x0000000404047890 */ /* 0x000fe2000fffe0ff */
[----:B0-----:R-:W-:-:S05]  /*1260*/  IMAD.WIDE R10, R3, 0x4, R10 ;  /* 0x00000004030a7825 */ /* 0x001fca00078e020a */
[----:B------:R0:W-:Y:S04]  /*1270*/  STG.E desc[UR8][R10.64], R17 ;  /* 0x000000110a007986 */ /* 0x0001e8000c101908 */
[----:B------:R0:W-:Y:S02]  /*1280*/  STG.E desc[UR8][R4.64], RZ ;  /* 0x000000ff04007986 */ /* 0x0001e4000c101908 */
.L_x_2064:
[----:B------:R-:W-:-:S09]  /*1290*/  UISETP.NE.AND UP0, UPT, UR5, URZ, UPT ;  /* 0x000000ff0500728c */ /* 0x000fd2000bf05270 */
[----:B------:R-:W-:Y:S05]  /*12a0*/  BRA.U !UP0, `(.L_x_2045) ;  /* 0x0000000508387547 */ /* 0x000fea000b800000 */
[----:B------:R-:W-:-:S09]  /*12b0*/  UISETP.NE.AND UP0, UPT, UR5, 0x1, UPT ;  /* 0x000000010500788c */ /* 0x000fd2000bf05270 */
[----:B------:R-:W-:Y:S05]  /*12c0*/  BRA.U !UP0, `(.L_x_2073) ;  /* 0x0000000108bc7547 */ /* 0x000fea000b800000 */
[----:B0-----:R-:W0:Y:S01]  /*12d0*/  LDC.64 R4, c[0x0][0x390] ;  /* 0x0000e400ff047b82 */ /* 0x001e220000000a00 */
[----:B------:R-:W2:Y:S01]  /*12e0*/  LDG.E R0, desc[UR8][R14.64] ;  /* 0x000000080e007981 */ /* 0x000ea2000c1e1900 */
[----:B------:R-:W-:-:S04]  /*12f0*/  IMAD R3, R3, UR4, R8 ;  /* 0x0000000403037c24 */ /* 0x000fc8000f8e0208 */
[----:B0-----:R-:W-:-:S05]  /*1300*/  IMAD.WIDE R4, R3, 0x4, R4 ;  /* 0x0000000403047825 */ /* 0x001fca00078e0204 */
[----:B------:R-:W4:Y:S01]  /*1310*/  LDG.E R3, desc[UR8][R4.64] ;  /* 0x0000000804037981 */ /* 0x000f22000c1e1900 */
[----:B------:R-:W-:Y:S01]  /*1320*/  BSSY.RECONVERGENT B2, `(.L_x_2074) ;  /* 0x000000d000027945 */ /* 0x000fe20003800200 */
[----:B--2---:R-:W-:-:S04]  /*1330*/  I2FP.F32.S32 R0, R0 ;  /* 0x0000000000007245 */ /* 0x004fc80000201400 */
[----:B---3--:R-:W0:Y:S02]  /*1340*/  MUFU.RCP R9, R0 ;  /* 0x0000000000097308 */ /* 0x008e240000001000 */
[----:B0-----:R-:W-:-:S04]  /*1350*/  FFMA R2, -R0, R9, 1 ;  /* 0x3f80000000027423 */ /* 0x001fc80000000109 */
[----:B------:R-:W-:Y:S02]  /*1360*/  FFMA R2, R9, R2, R9 ;  /* 0x0000000209027223 */ /* 0x000fe40000000009 */
[----:B----4-:R-:W0:Y:S02]  /*1370*/  FCHK P0, R3, R0 ;  /* 0x0000000003007302 */ /* 0x010e240000000000 */
[----:B------:R-:W-:-:S04]  /*1380*/  FFMA R9, R3, R2, RZ ;  /* 0x0000000203097223 */ /* 0x000fc800000000ff */
[----:B------:R-:W-:-:S04]  /*1390*/  FFMA R6, -R0, R9, R3 ;  /* 0x0000000900067223 */ /* 0x000fc80000000103 */
[----:B------:R-:W-:Y:S01]  /*13a0*/  FFMA R9, R2, R6, R9 ;  /* 0x0000000602097223 */ /* 0x000fe20000000009 */
[----:B0-----:R-:W-:Y:S06]  /*13b0*/  @!P0 BRA `(.L_x_2075) ;  /* 0x00000000000c8947 */ /* 0x001fec0003800000 */
[----:B------:R-:W-:-:S07]  /*13c0*/  MOV R22, 0x13e0 ;  /* 0x000013e000167802 */ /* 0x000fce0000000f00 */
[----:B------:R-:W-:Y:S05]  /*13d0*/  CALL.REL.NOINC `($__internal_1_$__cuda_sm3x_div_rn_noftz_f32_slowpath) ;  /* 0x0000000000f47944 */ /* 0x000fea0003c00000 */
[----:B------:R-:W-:-:S07]  /*13e0*/  MOV R9, R0 ;  /* 0x0000000000097202 */ /* 0x000fce0000000f00 */
.L_x_2075:
[----:B------:R-:W-:Y:S05]  /*13f0*/  BSYNC.RECONVERGENT B2 ;  /* 0x0000000000027941 */ /* 0x000fea0003800200 */
.L_x_2074:
        /* <DEDUP_REMOVED lines=22> */
.L_x_2077:
[----:B------:R-:W-:Y:S05]  /*1560*/  BSYNC.RECONVERGENT B2 ;  /* 0x0000000000027941 */ /* 0x000fea0003800200 */
.L_x_2076:
[----:B------:R-:W0:Y:S01]  /*1570*/  LDC R3, c[0x0][0x3a0] ;  /* 0x0000e800ff037b82 */ /* 0x000e220000000800 */
[----:B------:R-:W-:Y:S01]  /*1580*/  UIADD3 UR4, UPT, UPT, UR4, 0x2, URZ ;  /* 0x0000000204047890 */ /* 0x000fe2000fffe0ff */
[----:B0-----:R-:W-:-:S05]  /*1590*/  IMAD.WIDE R10, R3, 0x4, R10 ;  /* 0x00000004030a7825 */ /* 0x001fca00078e020a */
[----:B------:R1:W-:Y:S04]  /*15a0*/  STG.E desc[UR8][R10.64], R17 ;  /* 0x000000110a007986 */ /* 0x0003e8000c101908 */
[----:B------:R1:W-:Y:S02]  /*15b0*/  STG.E desc[UR8][R12.64], RZ ;  /* 0x000000ff0c007986 */ /* 0x0003e4000c101908 */
.L_x_2073:
[----:B------:R-:W2:Y:S02]  /*15c0*/  LDCU UR6, c[0x0][0x3a4] ;  /* 0x00007480ff0677ac */ /* 0x000ea40008000800 */
[----:B--2---:R-:W-:-:S04]  /*15d0*/  ULOP3.LUT UR6, UR6, 0x1, URZ, 0xc0, !UPT ;  /* 0x0000000106067892 */ /* 0x004fc8000f8ec0ff */
[----:B------:R-:W-:-:S09]  /*15e0*/  UISETP.NE.U32.AND UP0, UPT, UR6, 0x1, UPT ;  /* 0x000000010600788c */ /* 0x000fd2000bf05070 */
[----:B------:R-:W-:Y:S05]  /*15f0*/  BRA.U UP0, `(.L_x_2045) ;  /* 0x0000000100647547 */ /* 0x000fea000b800000 */
        /* <DEDUP_REMOVED lines=16> */
[----:B-1----:R-:W-:Y:S05]  /*1700*/  CALL.REL.NOINC `($__internal_1_$__cuda_sm3x_div_rn_noftz_f32_slowpath) ;  /* 0x0000000000287944 */ /* 0x002fea0003c00000 */
[----:B------:R-:W-:-:S07]  /*1710*/  MOV R9, R0 ;  /* 0x0000000000097202 */ /* 0x000fce0000000f00 */
.L_x_2079:
[----:B------:R-:W-:Y:S05]  /*1720*/  BSYNC.RECONVERGENT B2 ;  /* 0x0000000000027941 */ /* 0x000fea0003800200 */
.L_x_2078:
[----:B------:R-:W0:Y:S08]  /*1730*/  LDC R0, c[0x0][0x3a0] ;  /* 0x0000e800ff007b82 */ /* 0x000e300000000800 */
[----:B------:R-:W2:Y:S01]  /*1740*/  LDC.64 R2, c[0x0][0x388] ;  /* 0x0000e200ff027b82 */ /* 0x000ea20000000a00 */
[----:B0-----:R-:W-:-:S04]  /*1750*/  IMAD R7, R0, UR4, R7 ;  /* 0x0000000400077c24 */ /* 0x001fc8000f8e0207 */
[----:B--2---:R-:W-:-:S05]  /*1760*/  IMAD.WIDE R2, R7, 0x4, R2 ;  /* 0x0000000407027825 */ /* 0x004fca00078e0202 */
[----:B------:R2:W-:Y:S04]  /*1770*/  STG.E desc[UR8][R2.64], R9 ;  /* 0x0000000902007986 */ /* 0x0005e8000c101908 */
[----:B------:R2:W-:Y:S02]  /*1780*/  STG.E desc[UR8][R4.64], RZ ;  /* 0x000000ff04007986 */ /* 0x0005e4000c101908 */
.L_x_2045:
[----:B------:R-:W-:Y:S01]  /*1790*/  STG.E desc[UR8][R14.64], RZ ;  /* 0x000000ff0e007986 */ /* 0x000fe2000c101908 */
[----:B------:R-:W-:Y:S05]  /*17a0*/  EXIT ;  /* 0x000000000000794d */ /* 0x000fea0003800000 */
        .weak           $__internal_1_$__cuda_sm3x_div_rn_noftz_f32_slowpath
        .type           $__internal_1_$__cuda_sm3x_div_rn_noftz_f32_slowpath,@function
        .size           $__internal_1_$__cuda_sm3x_div_rn_noftz_f32_slowpath,(.L_x_2111 - $__internal_1_$__cuda_sm3x_div_rn_noftz_f32_slowpath)
$__internal_1_$__cuda_sm3x_div_rn_noftz_f32_slowpath:
        /* <DEDUP_REMOVED lines=8> */
[----:B------:R-:W-:-:S13]  /*1830*/  ISETP.GT.U32.OR P0, PT, R25, 0xfd, P0 ;  /* 0x000000fd1900780c */ /* 0x000fda0000704470 */
[----:B------:R-:W-:Y:S01]  /*1840*/  @!P0 MOV R9, RZ ;  /* 0x000000ff00098202 */ /* 0x000fe20000000f00 */
        /* <DEDUP_REMOVED lines=17> */
[----:B------:R-:W-:Y:S02]  /*1960*/  ISETP.GE.AND P0, PT, R25, RZ, PT ;  /* 0x000000ff1900720c */ /* 0x000fe40003f06270 */
[----:B------:R-:W-:-:S11]  /*1970*/  ISETP.GE.AND P1, PT, R24, RZ, PT ;  /* 0x000000ff1800720c */ /* 0x000fd60003f26270 */
[----:B------:R-:W-:Y:S01]  /*1980*/  @P0 MOV R9, RZ ;  /* 0x000000ff00090202 */ /* 0x000fe20000000f00 */
[----:B------:R-:W-:Y:S01]  /*1990*/  @!P0 FFMA R3, R3, 1.84467440737095516160e+19, RZ ;  /* 0x5f80000003038823 */ /* 0x000fe200000000ff */
[----:B------:R-:W-:Y:S01]  /*19a0*/  @!P0 MOV R9, 0xffffffc0 ;  /* 0xffffffc000098802 */ /* 0x000fe20000000f00 */
[----:B------:R-:W-:-:S03]  /*19b0*/  @!P1 FFMA R0, R0, 1.84467440737095516160e+19, RZ ;  /* 0x5f80000000009823 */ /* 0x000fc600000000ff */
[----:B------:R-:W-:-:S07]  /*19c0*/  @!P1 IADD3 R9, PT, PT, R9, 0x40, RZ ;  /* 0x0000004009099810 */ /* 0x000fce0007ffe0ff */
.L_x_2081:
[----:B------:R-:W-:Y:S01]  /*19d0*/  LEA R25, R2, 0xc0800000, 0x17 ;  /* 0xc080000002197811 */ /* 0x000fe200078eb8ff */
[----:B------:R-:W-:Y:S01]  /*19e0*/  BSSY.RECONVERGENT B1, `(.L_x_2086) ;  /* 0x0000036000017945 */ /* 0x000fe20003800200 */
[----:B------:R-:W-:Y:S02]  /*19f0*/  IADD3 R23, PT, PT, R23, -0x7f, RZ ;  /* 0xffffff8117177810 */ /* 0x000fe40007ffe0ff */
[----:B------:R-:W-:-:S03]  /*1a00*/  IADD3 R26, PT, PT, -R25, R0, RZ ;  /* 0x00000000191a7210 */ /* 0x000fc60007ffe1ff */
[C---:B------:R-:W-:Y:S01]  /*1a10*/  IMAD R0, R23.reuse, -0x800000, R3 ;  /* 0xff80000017007824 */ /* 0x040fe200078e0203 */
[----:B------:R0:W1:Y:S01]  /*1a20*/  MUFU.RCP R24, R26 ;  /* 0x0000001a00187308 */ /* 0x0000620000001000 */
[----:B------:R-:W-:Y:S01]  /*1a30*/  FADD.FTZ R25, -R26, -RZ ;  /* 0x800000ff1a197221 */ /* 0x000fe20000010100 */
[----:B0-----:R-:W-:-:S04]  /*1a40*/  IADD3 R26, PT, PT, R23, 0x7f, -R2 ;  /* 0x0000007f171a7810 */ /* 0x001fc80007ffe802 */
[----:B------:R-:W-:Y:S01]  /*1a50*/  IADD3 R9, PT, PT, R26, R9, RZ ;  /* 0x000000091a097210 */ /* 0x000fe20007ffe0ff */
[----:B-1----:R-:W-:-:S04]  /*1a60*/  FFMA R27, R24, R25, 1 ;  /* 0x3f800000181b7423 */ /* 0x002fc80000000019 */
        /* <DEDUP_REMOVED lines=20> */
[C---:B------:R-:W-:Y:S01]  /*1bb0*/  IADD3 R23, PT, PT, R2.reuse, 0x20, RZ ;  /* 0x0000002002177810 */ /* 0x040fe20007ffe0ff */
[CCC-:B------:R-:W-:Y:S01]  /*1bc0*/  FFMA.RP R9, R27.reuse, R25.reuse, R24.reuse ;  /* 0x000000191b097223 */ /* 0x1c0fe20000008018 */
[----:B------:R-:W-:Y:S01]  /*1bd0*/  FFMA.RM R24, R27, R25, R24 ;  /* 0x000000191b187223 */ /* 0x000fe20000004018 */
[C---:B------:R-:W-:Y:S02]  /*1be0*/  ISETP.NE.AND P2, PT, R2.reuse, RZ, PT ;  /* 0x000000ff0200720c */ /* 0x040fe40003f45270 */
[----:B------:R-:W-:Y:S02]  /*1bf0*/  LOP3.LUT R3, R3, 0x7fffff, RZ, 0xc0, !PT ;  /* 0x007fffff03037812 */ /* 0x000fe400078ec0ff */
[----:B------:R-:W-:Y:S02]  /*1c00*/  ISETP.NE.AND P1, PT, R2, RZ, PT ;  /* 0x000000ff0200720c */ /* 0x000fe40003f25270 */
[----:B------:R-:W-:-:S02]  /*1c10*/  LOP3.LUT R26, R3, 0x800000, RZ, 0xfc, !PT ;  /* 0x00800000031a7812 */ /* 0x000fc400078efcff */
[----:B------:R-:W-:Y:S02]  /*1c20*/  IADD3 R2, PT, PT, -R2, RZ, RZ ;  /* 0x000000ff02027210 */ /* 0x000fe40007ffe1ff */
[----:B------:R-:W-:Y:S02]  /*1c30*/  SHF.L.U32 R23, R26, R23, RZ ;  /* 0x000000171a177219 */ /* 0x000fe400000006ff */
[----:B------:R-:W-:Y:S02]  /*1c40*/  FSETP.NEU.FTZ.AND P0, PT, R9, R24, PT ;  /* 0x000000180900720b */ /* 0x000fe40003f1d000 */
[----:B------:R-:W-:Y:S02]  /*1c50*/  SEL R9, R2, RZ, P2 ;  /* 0x000000ff02097207 */ /* 0x000fe40001000000 */
[----:B------:R-:W-:Y:S02]  /*1c60*/  ISETP.NE.AND P1, PT, R23, RZ, P1 ;  /* 0x000000ff1700720c */ /* 0x000fe40000f25270 */
[----:B------:R-:W-:-:S02]  /*1c70*/  SHF.R.U32.HI R9, RZ, R9, R26 ;  /* 0x00000009ff097219 */ /* 0x000fc4000001161a */
[----:B------:R-:W-:Y:S02]  /*1c80*/  PLOP3.LUT P0, PT, P0, P1, PT, 0xf8, 0x8f ;  /* 0x00000000008f781c */ /* 0x000fe40000703f70 */
[----:B------:R-:W-:Y:S02]  /*1c90*/  SHF.R.U32.HI R3, RZ, 0x1, R9 ;  /* 0x00000001ff037819 */ /* 0x000fe40000011609 */
[----:B------:R-:W-:-:S04]  /*1ca0*/  SEL R2, RZ, 0x1, !P0 ;  /* 0x00000001ff027807 */ /* 0x000fc80004000000 */
[----:B------:R-:W-:-:S04]  /*1cb0*/  LOP3.LUT R2, R2, 0x1, R3, 0xf8, !PT ;  /* 0x0000000102027812 */ /* 0x000fc800078ef803 */
[----:B------:R-:W-:-:S04]  /*1cc0*/  LOP3.LUT R2, R2, R9, RZ, 0xc0, !PT ;  /* 0x0000000902027212 */ /* 0x000fc800078ec0ff */
[----:B------:R-:W-:-:S04]  /*1cd0*/  IADD3 R3, PT, PT, R3, R2, RZ ;  /* 0x0000000203037210 */ /* 0x000fc80007ffe0ff */
[----:B------:R-:W-:Y:S01]  /*1ce0*/  LOP3.LUT R0, R3, R0, RZ, 0xfc, !PT ;  /* 0x0000000003007212 */ /* 0x000fe200078efcff */
[----:B------:R-:W-:Y:S06]  /*1cf0*/  BRA `(.L_x_2089) ;  /* 0x0000000000107947 */ /* 0x000fec0003800000 */
.L_x_2088:
[----:B------:R-:W-:-:S04]  /*1d00*/  LOP3.LUT R0, R0, 0x80000000, RZ, 0xc0, !PT ;  /* 0x8000000000007812 */ /* 0x000fc800078ec0ff */
[----:B------:R-:W-:Y:S01]  /*1d10*/  LOP3.LUT R0, R0, 0x7f800000, RZ, 0xfc, !PT ;  /* 0x7f80000000007812 */ /* 0x000fe200078efcff */
[----:B------:R-:W-:Y:S06]  /*1d20*/  BRA `(.L_x_2089) ;  /* 0x0000000000047947 */ /* 0x000fec0003800000 */
.L_x_2087:
[----:B------:R-:W-:-:S07]  /*1d30*/  LEA R0, R9, R0, 0x17 ;  /* 0x0000000009007211 */ /* 0x000fce00078eb8ff */
.L_x_2089:
[----:B------:R-:W-:Y:S05]  /*1d40*/  BSYNC.RECONVERGENT B1 ;  /* 0x0000000000017941 */ /* 0x000fea0003800200 */
.L_x_2086:
[----:B------:R-:W-:Y:S05]  /*1d50*/  BRA `(.L_x_2090) ;  /* 0x0000000000207947 */ /* 0x000fea0003800000 */
.L_x_2085:
[----:B------:R-:W-:-:S04]  /*1d60*/  LOP3.LUT R0, R0, 0x80000000, R3, 0x48, !PT ;  /* 0x8000000000007812 */ /* 0x000fc800078e4803 */
[----:B------:R-:W-:Y:S01]  /*1d70*/  LOP3.LUT R0, R0, 0x7f800000, RZ, 0xfc, !PT ;  /* 0x7f80000000007812 */ /* 0x000fe200078efcff */
[----:B------:R-:W-:Y:S06]  /*1d80*/  BRA `(.L_x_2090) ;  /* 0x0000000000147947 */ /* 0x000fec0003800000 */
.L_x_2084:
[----:B------:R-:W-:Y:S01]  /*1d90*/  LOP3.LUT R0, R0, 0x80000000, R3, 0x48, !PT ;  /* 0x8000000000007812 */ /* 0x000fe200078e4803 */
[----:B------:R-:W-:Y:S06]  /*1da0*/  BRA `(.L_x_2090) ;  /* 0x00000000000c7947 */ /* 0x000fec0003800000 */
.L_x_2083:
[----:B------:R-:W0:Y:S01]  /*1db0*/  MUFU.RSQ R0, -QNAN ;  /* 0xffc0000000007908 */ /* 0x000e220000001400 */
[----:B------:R-:W-:Y:S05]  /*1dc0*/  BRA `(.L_x_2090) ;  /* 0x0000000000047947 */ /* 0x000fea0003800000 */
.L_x_2082:
[----:B------:R-:W-:-:S07]  /*1dd0*/  FADD.FTZ R0, R3, R0 ;  /* 0x0000000003007221 */ /* 0x000fce0000010000 */
.L_x_2090:
[----:B------:R-:W-:Y:S05]  /*1de0*/  BSYNC.RECONVERGENT B0 ;  /* 0x0000000000007941 */ /* 0x000fea0003800200 */
.L_x_2080:
[----:B------:R-:W-:-:S04]  /*1df0*/  HFMA2 R23, -RZ, RZ, 0, 0 ;  /* 0x00000000ff177431 */ /* 0x000fc800000001ff */
[----:B0-----:R-:W-:Y:S05]  /*1e00*/  RET.REL.NODEC R22 `(_Z7kernel2PiPfS0_S_ii) ;  /* 0xffffffe0167c7950 */ /* 0x001fea0003c3ffff */
.L_x_2091:
        /* <DEDUP_REMOVED lines=15> */
.L_x_2111:


//--------------------- .text._Z6kernelPfS_PiS0_iii --------------------------
	.section	.text._Z6kernelPfS_PiS0_iii,"ax",@progbits
	.align	128
        .global         _Z6kernelPfS_PiS0_iii
        .type           _Z6kernelPfS_PiS0_iii,@function
        .size           _Z6kernelPfS_PiS0_iii,(.L_x_2141 - _Z6kernelPfS_PiS0_iii)
        .other          _Z6kernelPfS_PiS0_iii,@"STO_CUDA_ENTRY STV_DEFAULT"
_Z6kernelPfS_PiS0_iii:
.text._Z6kernelPfS_PiS0_iii:
[----:B------:R-:W-:Y:S01]  /*0000*/  LDC R1, c[0x0][0x37c] ;  /* 0x0000df00ff017b82 */ /* 0x000fe20000000800 */
[----:B------:R-:W0:Y:S07]  /*0010*/  S2R R0, SR_TID.X ;  /* 0x0000000000007919 */ /* 0x000e2e0000002100 */
[----:B------:R-:W0:Y:S08]  /*0020*/  S2UR UR4, SR_CTAID.X ;  /* 0x00000000000479c3 */ /* 0x000e300000002500 */
[----:B------:R-:W0:Y:S08]  /*0030*/  LDC R3, c[0x0][0x360] ;  /* 0x0000d800ff037b82 */ /* 0x000e300000000800 */
[----:B------:R-:W1:Y:S01]  /*0040*/  LDC R2, c[0x0][0x3a0] ;  /* 0x0000e800ff027b82 */ /* 0x000e620000000800 */
[----:B0-----:R-:W-:-:S05]  /*0050*/  IMAD R3, R3, UR4, R0 ;  /* 0x0000000403037c24 */ /* 0x001fca000f8e0200 */
[----:B-1----:R-:W-:-:S13]  /*0060*/  ISETP.GE.AND P0, PT, R3, R2, PT ;  /* 0x000000020300720c */ /* 0x002fda0003f06270 */
[----:B------:R-:W-:Y:S05]  /*0070*/  @P0 EXIT ;  /* 0x000000000000094d */ /* 0x000fea0003800000 */
[----:B------:R-:W0:Y:S01]  /*0080*/  LDC R6, c[0x0][0x3a8] ;  /* 0x0000ea00ff067b82 */ /* 0x000e220000000800 */
[----:B------:R-:W1:Y:S01]  /*0090*/  LDCU.64 UR22, c[0x0][0x358] ;  /* 0x00006b00ff1677ac */ /* 0x000e620008000a00 */
[----:B------:R-:W-:Y:S01]  /*00a0*/  HFMA2 R0, -RZ, RZ, 0, 0 ;  /* 0x00000000ff007431 */ /* 0x000fe200000001ff */
[----:B0-----:R-:W-:-:S13]  /*00b0*/  ISETP.GE.AND P0, PT, R6, 0x1, PT ;  /* 0x000000010600780c */ /* 0x001fda0003f06270 */
[----:B-1----:R-:W-:Y:S05]  /*00c0*/  @!P0 BRA `(.L_x_2092) ;  /* 0x0000000800148947 */ /* 0x002fea0003800000 */
[C---:B------:R-:W-:Y:S02]  /*00d0*/  ISETP.GE.U32.AND P1, PT, R6.reuse, 0x8, PT ;  /* 0x000000080600780c */ /* 0x040fe40003f26070 */
[----:B------:R-:W-:Y:S02]  /*00e0*/  LOP3.LUT R5, R6, 0x7, RZ, 0xc0, !PT ;  /* 0x0000000706057812 */ /* 0x000fe400078ec0ff */
[----:B------:R-:W-:Y:S02]  /*00f0*/  MOV R0, RZ ;  /* 0x000000ff00007202 */ /* 0x000fe40000000f00 */
[----:B------:R-:W-:Y:S02]  /*0100*/  ISETP.NE.AND P2, PT, R5, RZ, PT ;  /* 0x000000ff0500720c */ /* 0x000fe40003f45270 */
[----:B------:R-:W-:-:S05]  /*0110*/  MOV R4, RZ ;  /* 0x000000ff00047202 */ /* 0x000fca0000000f00 */
[----:B------:R-:W-:Y:S06]  /*0120*/  @!P1 BRA `(.L_x_2093) ;  /* 0x0000000000ec9947 */ /* 0x000fec0003800000 */
[----:B------:R-:W-:Y:S01]  /*0130*/  LOP3.LUT R4, R6, 0x7ffffff8, RZ, 0xc0, !PT ;  /* 0x7ffffff806047812 */ /* 0x000fe200078ec0ff */
[----:B------:R-:W-:Y:S01]  /*0140*/  UMOV UR4, URZ ;  /* 0x000000ff00047c82 */ /* 0x000fe20008000000 */
[----:B------:R-:W-:-:S07]  /*0150*/  MOV R0, RZ ;  /* 0x000000ff00007202 */ /* 0x000fce0000000f00 */
.L_x_2094:
[----:B------:R-:W0:Y:S01]  /*0160*/  LDC R25, c[0x0][0x3a4] ;  /* 0x0000e900ff197b82 */ /* 0x000e220000000800 */
[----:B------:R-:W-:-:S07]  /*0170*/  IMAD R7, R2, UR4, R3 ;  /* 0x0000000402077c24 */ /* 0x000fce000f8e0203 */
[----:B------:R-:W1:Y:S08]  /*0180*/  LDC.64 R18, c[0x0][0x388] ;  /* 0x0000e200ff127b82 */ /* 0x000e700000000a00 */
[----:B------:R-:W2:Y:S01]  /*0190*/  LDC.64 R8, c[0x0][0x380] ;  /* 0x0000e000ff087b82 */ /* 0x000ea20000000a00 */
[----:B0-----:R-:W-:-:S04]  /*01a0*/  IMAD R11, R25, UR4, RZ ;  /* 0x00000004190b7c24 */ /* 0x001fc8000f8e02ff */
[----:B-1----:R-:W-:-:S04]  /*01b0*/  IMAD.WIDE R18, R11, 0x4, R18 ;  /* 0x000000040b127825 */ /* 0x002fc800078e0212 */
[----:B------:R-:W-:-:S04]  /*01c0*/  IMAD.WIDE R14, R25, 0x4, R18 ;  /* 0x00000004190e7825 */ /* 0x000fc800078e0212 */
[----:B--2---:R-:W-:Y:S01]  /*01d0*/  IMAD.WIDE R8, R7, 0x4, R8 ;  /* 0x0000000407087825 */ /* 0x004fe200078e0208 */
[----:B------:R-:W2:Y:S03]  /*01e0*/  LDG.E R28, desc[UR22][R14.64] ;  /* 0x000000160e1c7981 */ /* 0x000ea6000c1e1900 */
[C---:B------:R-:W-:Y:S01]  /*01f0*/  IMAD.WIDE R12, R25.reuse, 0x4, R14 ;  /* 0x00000004190c7825 */ /* 0x040fe200078e020e */
[----:B------:R0:W3:Y:S03]  /*0200*/  LDG.E R7, desc[UR22][R18.64] ;  /* 0x0000001612077981 */ /* 0x0000e6000c1e1900 */
[C---:B------:R-:W-:Y:S01]  /*0210*/  IMAD.WIDE R16, R2.reuse, 0x4, R8 ;  /* 0x0000000402107825 */ /* 0x040fe200078e0208 */
[----:B------:R-:W4:Y:S03]  /*0220*/  LDG.E R22, desc[UR22][R12.64] ;  /* 0x000000160c167981 */ /* 0x000f26000c1e1900 */
[C---:B------:R-:W-:Y:S01]  /*0230*/  IMAD.WIDE R26, R25.reuse, 0x4, R12 ;  /* 0x00000004191a7825 */ /* 0x040fe200078e020c */
[----:B------:R-:W3:Y:S03]  /*0240*/  LDG.E R8, desc[UR22][R8.64] ;  /* 0x0000001608087981 */ /* 0x000ee6000c1e1900 */
[C---:B------:R-:W-:Y:S01]  /*0250*/  IMAD.WIDE R20, R2.reuse, 0x4, R16 ;  /* 0x0000000402147825 */ /* 0x040fe200078e0210 */
[----:B------:R1:W2:Y:S03]  /*0260*/  LDG.E R29, desc[UR22][R16.64] ;  /* 0x00000016101d7981 */ /* 0x0002a6000c1e1900 */
[----:B0-----:R-:W-:Y:S01]  /*0270*/  IMAD.WIDE R18, R25, 0x4, R26 ;  /* 0x0000000419127825 */ /* 0x001fe200078e021a */
[----:B------:R0:W4:Y:S03]  /*0280*/  LDG.E R23, desc[UR22][R20.64] ;  /* 0x0000001614177981 */ /* 0x000126000c1e1900 */
[----:B------:R-:W-:-:S04]  /*0290*/  IMAD.WIDE R10, R2, 0x4, R20 ;  /* 0x00000004020a7825 */ /* 0x000fc800078e0214 */
[C---:B-1----:R-:W-:Y:S02]  /*02a0*/  IMAD.WIDE R16, R2.reuse, 0x4, R10 ;  /* 0x0000000402107825 */ /* 0x042fe400078e020a */
[----:B------:R-:W5:Y:S02]  /*02b0*/  LDG.E R11, desc[UR22][R10.64] ;  /* 0x000000160a0b7981 */ /* 0x000f64000c1e1900 */
[----:B------:R-:W-:Y:S02]  /*02c0*/  IMAD.WIDE R12, R25, 0x4, R18 ;  /* 0x00000004190c7825 */ /* 0x000fe400078e0212 */
[----:B------:R1:W5:Y:S02]  /*02d0*/  LDG.E R9, desc[UR22][R16.64] ;  /* 0x0000001610097981 */ /* 0x000364000c1e1900 */
[C---:B------:R-:W-:Y:S02]  /*02e0*/  IMAD.WIDE R14, R2.reuse, 0x4, R16 ;  /* 0x00000004020e7825 */ /* 0x040fe400078e0210 */
[----:B------:R-:W5:Y:S04]  /*02f0*/  LDG.E R18, desc[UR22][R18.64] ;  /* 0x0000001612127981 */ /* 0x000f68000c1e1900 */
[----:B------:R1:W5:Y:S01]  /*0300*/  LDG.E R10, desc[UR22][R26.64] ;  /* 0x000000161a0a7981 */ /* 0x000362000c1e1900 */
[----:B0-----:R-:W-:-:S04]  /*0310*/  IMAD.WIDE R20, R2, 0x4, R14 ;  /* 0x0000000402147825 */ /* 0x001fc800078e020e */
[C---:B-1----:R-:W-:Y:S01]  /*0320*/  IMAD.WIDE R16, R25.reuse, 0x4, R12 ;  /* 0x0000000419107825 */ /* 0x042fe200078e020c */
[----:B------:R-:W5:Y:S04]  /*0330*/  LDG.E R19, desc[UR22][R14.64] ;  /* 0x000000160e137981 */ /* 0x000f68000c1e1900 */
[----:B------:R-:W5:Y:S01]  /*0340*/  LDG.E R13, desc[UR22][R12.64] ;  /* 0x000000160c0d7981 */ /* 0x000f62000c1e1900 */
[----:B------:R-:W-:-:S04]  /*0350*/  IMAD.WIDE R24, R25, 0x4, R16 ;  /* 0x0000000419187825 */ /* 0x000fc800078e0210 */
[----:B------:R-:W-:Y:S01]  /*0360*/  IMAD.WIDE R26, R2, 0x4, R20 ;  /* 0x00000004021a7825 */ /* 0x000fe200078e0214 */
[----:B------:R-:W5:Y:S04]  /*0370*/  LDG.E R15, desc[UR22][R20.64] ;  /* 0x00000016140f7981 */ /* 0x000f68000c1e1900 */
[----:B------:R-:W5:Y:S04]  /*0380*/  LDG.E R12, desc[UR22][R16.64] ;  /* 0x00000016100c7981 */ /* 0x000f68000c1e1900 */
[----:B------:R-:W5:Y:S04]  /*0390*/  LDG.E R26, desc[UR22][R26.64] ;  /* 0x000000161a1a7981 */ /* 0x000f68000c1e1900 */
[----:B------:R-:W5:Y:S01]  /*03a0*/  LDG.E R25, desc[UR22][R24.64] ;  /* 0x0000001618197981 */ /* 0x000f62000c1e1900 */
[----:B------:R-:W-:-:S06]  /*03b0*/  UIADD3 UR4, UPT, UPT, UR4, 0x8, URZ ;  /* 0x0000000804047890 */ /* 0x000fcc000fffe0ff */
[----:B------:R-:W-:Y:S01]  /*03c0*/  ISETP.NE.AND P1, PT, R4, UR4, PT ;  /* 0x0000000404007c0c */ /* 0x000fe2000bf25270 */
[----:B---3--:R-:W-:-:S04]  /*03d0*/  FADD R7, R8, -R7 ;  /* 0x8000000708077221 */ /* 0x008fc80000000000 */
[----:B------:R-:W-:Y:S01]  /*03e0*/  FFMA R0, R7, R7, R0 ;  /* 0x0000000707007223 */ /* 0x000fe20000000000 */
[----:B--2---:R-:W-:Y:S01]  /*03f0*/  FADD R29, R29, -R28 ;  /* 0x8000001c1d1d7221 */ /* 0x004fe20000000000 */
[----:B----4-:R-:W-:-:S03]  /*0400*/  FADD R23, R23, -R22 ;  /* 0x8000001617177221 */ /* 0x010fc60000000000 */
[----:B------:R-:W-:-:S04]  /*0410*/  FFMA R0, R29, R29, R0 ;  /* 0x0000001d1d007223 */ /* 0x000fc80000000000 */
[----:B------:R-:W-:Y:S01]  /*0420*/  FFMA R0, R23, R23, R0 ;  /* 0x0000001717007223 */ /* 0x000fe20000000000 */
[----:B-----5:R-:W-:Y:S01]  /*0430*/  FADD R9, R9, -R18 ;  /* 0x8000001209097221 */ /* 0x020fe20000000000 */
[----:B------:R-:W-:-:S04]  /*0440*/  FADD R11, R11, -R10 ;  /* 0x8000000a0b0b7221 */ /* 0x000fc80000000000 */
[----:B------:R-:W-:-:S04]  /*0450*/  FFMA R0, R11, R11, R0 ;  /* 0x0000000b0b007223 */ /* 0x000fc80000000000 */
[----:B------:R-:W-:Y:S01]  /*0460*/  FFMA R0, R9, R9, R0 ;  /* 0x0000000909007223 */ /* 0x000fe20000000000 */
[----:B------:R-:W-:-:S04]  /*0470*/  FADD R13, R19, -R13 ;  /* 0x8000000d130d7221 */ /* 0x000fc80000000000 */
[----:B------:R-:W-:Y:S01]  /*0480*/  FFMA R0, R13, R13, R0 ;  /* 0x0000000d0d007223 */ /* 0x000fe20000000000 */
[----:B------:R-:W-:-:S04]  /*0490*/  FADD R15, R15, -R12 ;  /* 0x8000000c0f0f7221 */ /* 0x000fc80000000000 */
[----:B------:R-:W-:Y:S01]  /*04a0*/  FFMA R0, R15, R15, R0 ;  /* 0x0000000f0f007223 */ /* 0x000fe20000000000 */
[----:B------:R-:W-:-:S04]  /*04b0*/  FADD R25, R26, -R25 ;  /* 0x800000191a197221 */ /* 0x000fc80000000000 */
[----:B------:R-:W-:Y:S01]  /*04c0*/  FFMA R0, R25, R25, R0 ;  /* 0x0000001919007223 */ /* 0x000fe20000000000 */
[----:B------:R-:W-:Y:S06]  /*04d0*/  @P1 BRA `(.L_x_2094) ;  /* 0xfffffffc00201947 */ /* 0x000fec000383ffff */
.L_x_2093:
[----:B------:R-:W-:Y:S05]  /*04e0*/  @!P2 BRA `(.L_x_2092) ;  /* 0x00000004000ca947 */ /* 0x000fea0003800000 */
[----:B------:R-:W-:Y:S02]  /*04f0*/  ISETP.GE.U32.AND P1, PT, R5, 0x4, PT ;  /* 0x000000040500780c */ /* 0x000fe40003f26070 */
[----:B------:R-:W-:-:S04]  /*0500*/  LOP3.LUT R24, R6, 0x3, RZ, 0xc0, !PT ;  /* 0x0000000306187812 */ /* 0x000fc800078ec0ff */
[----:B------:R-:W-:-:S07]  /*0510*/  ISETP.NE.AND P2, PT, R24, RZ, PT ;  /* 0x000000ff1800720c */ /* 0x000fce0003f45270 */
[----:B------:R-:W-:Y:S06]  /*0520*/  @!P1 BRA `(.L_x_2095) ;  /* 0x0000000000789947 */ /* 0x000fec0003800000 */
[----:B------:R-:W0:Y:S01]  /*0530*/  LDC R5, c[0x0][0x3a4] ;  /* 0x0000e900ff057b82 */ /* 0x000e220000000800 */
[----:B------:R-:W-:-:S07]  /*0540*/  IMAD R7, R4, R2, R3 ;  /* 0x0000000204077224 */ /* 0x000fce00078e0203 */
[----:B------:R-:W1:Y:S08]  /*0550*/  LDC.64 R18, c[0x0][0x380] ;  /* 0x0000e000ff127b82 */ /* 0x000e700000000a00 */
[----:B------:R-:W2:Y:S01]  /*0560*/  LDC.64 R20, c[0x0][0x388] ;  /* 0x0000e200ff147b82 */ /* 0x000ea20000000a00 */
[----:B0-----:R-:W-:Y:S02]  /*0570*/  IMAD R9, R4, R5, RZ ;  /* 0x0000000504097224 */ /* 0x001fe400078e02ff */
[----:B-1----:R-:W-:-:S04]  /*0580*/  IMAD.WIDE R18, R7, 0x4, R18 ;  /* 0x0000000407127825 */ /* 0x002fc800078e0212 */
[----:B------:R-:W-:Y:S02]  /*0590*/  IMAD.WIDE R22, R2, 0x4, R18 ;  /* 0x0000000402167825 */ /* 0x000fe400078e0212 */
[----:B------:R-:W3:Y:S02]  /*05a0*/  LDG.E R18, desc[UR22][R18.64] ;  /* 0x0000001612127981 */ /* 0x000ee4000c1e1900 */
[----:B--2---:R-:W-:-:S04]  /*05b0*/  IMAD.WIDE R20, R9, 0x4, R20 ;  /* 0x0000000409147825 */ /* 0x004fc800078e0214 */
[C---:B------:R-:W-:Y:S02]  /*05c0*/  IMAD.WIDE R8, R5.reuse, 0x4, R20 ;  /* 0x0000000405087825 */ /* 0x040fe400078e0214 */
[----:B------:R-:W3:Y:S02]  /*05d0*/  LDG.E R21, desc[UR22][R20.64] ;  /* 0x0000001614157981 */ /* 0x000ee4000c1e1900 */
[C---:B------:R-:W-:Y:S02]  /*05e0*/  IMAD.WIDE R12, R2.reuse, 0x4, R22 ;  /* 0x00000004020c7825 */ /* 0x040fe400078e0216 */
[----:B------:R-:W2:Y:S02]  /*05f0*/  LDG.E R22, desc[UR22][R22.64] ;  /* 0x0000001616167981 */ /* 0x000ea4000c1e1900 */
[----:B------:R-:W-:Y:S02]  /*0600*/  IMAD.WIDE R10, R5, 0x4, R8 ;  /* 0x00000004050a7825 */ /* 0x000fe400078e0208 */
[----:B------:R-:W2:Y:S02]  /*0610*/  LDG.E R9, desc[UR22][R8.64] ;  /* 0x0000001608097981 */ /* 0x000ea4000c1e1900 */
[----:B------:R-:W-:-:S02]  /*0620*/  IMAD.WIDE R14, R2, 0x4, R12 ;  /* 0x00000004020e7825 */ /* 0x000fc400078e020c */
[----:B------:R-:W4:Y:S02]  /*0630*/  LDG.E R7, desc[UR22][R12.64] ;  /* 0x000000160c077981 */ /* 0x000f24000c1e1900 */
[----:B------:R-:W-:Y:S02]  /*0640*/  IMAD.WIDE R16, R5, 0x4, R10 ;  /* 0x0000000405107825 */ /* 0x000fe400078e020a */
[----:B------:R-:W4:Y:S04]  /*0650*/  LDG.E R26, desc[UR22][R10.64] ;  /* 0x000000160a1a7981 */ /* 0x000f28000c1e1900 */
[----:B------:R-:W5:Y:S04]  /*0660*/  LDG.E R14, desc[UR22][R14.64] ;  /* 0x000000160e0e7981 */ /* 0x000f68000c1e1900 */
[----:B------:R-:W5:Y:S01]  /*0670*/  LDG.E R17, desc[UR22][R16.64] ;  /* 0x0000001610117981 */ /* 0x000f62000c1e1900 */
[----:B------:R-:W-:Y:S01]  /*0680*/  IADD3 R4, PT, PT, R4, 0x4, RZ ;  /* 0x0000000404047810 */ /* 0x000fe20007ffe0ff */
[----:B---3--:R-:W-:-:S04]  /*0690*/  FADD R21, R18, -R21 ;  /* 0x8000001512157221 */ /* 0x008fc80000000000 */
[----:B------:R-:W-:Y:S01]  /*06a0*/  FFMA R0, R21, R21, R0 ;  /* 0x0000001515007223 */ /* 0x000fe20000000000 */
[----:B--2---:R-:W-:-:S04]  /*06b0*/  FADD R5, R22, -R9 ;  /* 0x8000000916057221 */ /* 0x004fc80000000000 */
[----:B------:R-:W-:Y:S01]  /*06c0*/  FFMA R0, R5, R5, R0 ;  /* 0x0000000505007223 */ /* 0x000fe20000000000 */
[----:B----4-:R-:W-:-:S04]  /*06d0*/  FADD R7, R7, -R26 ;  /* 0x8000001a07077221 */ /* 0x010fc80000000000 */
[----:B------:R-:W-:Y:S01]  /*06e0*/  FFMA R0, R7, R7, R0 ;  /* 0x0000000707007223 */ /* 0x000fe20000000000 */
[----:B-----5:R-:W-:-:S04]  /*06f0*/  FADD R5, R14, -R17 ;  /* 0x800000110e057221 */ /* 0x020fc80000000000 */
[----:B------:R-:W-:-:S07]  /*0700*/  FFMA R0, R5, R5, R0 ;  /* 0x0000000505007223 */ /* 0x000fce0000000000 */
.L_x_2095:
[----:B------:R-:W-:Y:S05]  /*0710*/  @!P2 BRA `(.L_x_2092) ;  /* 0x000000000080a947 */ /* 0x000fea0003800000 */
[----:B------:R-:W-:Y:S01]  /*0720*/  ISETP.NE.AND P1, PT, R24, 0x1, PT ;  /* 0x000000011800780c */ /* 0x000fe20003f25270 */
[----:B------:R-:W0:Y:S01]  /*0730*/  LDC.64 R12, c[0x0][0x380] ;  /* 0x0000e000ff0c7b82 */ /* 0x000e220000000a00 */
[----:B------:R-:W-:-:S04]  /*0740*/  LOP3.LUT R5, R6, 0x1, RZ, 0xc0, !PT ;  /* 0x0000000106057812 */ /* 0x000fc800078ec0ff */
[----:B------:R-:W-:-:S03]  /*0750*/  ISETP.NE.U32.AND P2, PT, R5, 0x1, PT ;  /* 0x000000010500780c */ /* 0x000fc60003f45070 */
[----:B------:R-:W1:Y:S04]  /*0760*/  LDC.64 R14, c[0x0][0x388] ;  /* 0x0000e200ff0e7b82 */ /* 0x000e680000000a00 */
[----:B------:R-:W-:-:S04]  /*0770*/  @P1 IMAD R17, R4, R2, R3 ;  /* 0x0000000204111224 */ /* 0x000fc800078e0203 */
[----:B------:R-:W2:Y:S08]  /*0780*/  @P1 LDC R7, c[0x0][0x3a4] ;  /* 0x0000e900ff071b82 */ /* 0x000eb00000000800 */
[----:B------:R-:W3:Y:S01]  /*0790*/  @!P2 LDC R21, c[0x0][0x3a4] ;  /* 0x0000e900ff15ab82 */ /* 0x000ee20000000800 */
[----:B0-----:R-:W-:-:S05]  /*07a0*/  @P1 IMAD.WIDE R16, R17, 0x4, R12 ;  /* 0x0000000411101825 */ /* 0x001fca00078e020c */
[----:B------:R-:W4:Y:S02]  /*07b0*/  @P1 LDG.E R5, desc[UR22][R16.64] ;  /* 0x0000001610051981 */ /* 0x000f24000c1e1900 */
[----:B------:R-:W0:Y:S08]  /*07c0*/  LDC.64 R10, c[0x0][0x380] ;  /* 0x0000e000ff0a7b82 */ /* 0x000e300000000a00 */
[----:B------:R-:W5:Y:S01]  /*07d0*/  LDC.64 R8, c[0x0][0x388] ;  /* 0x0000e200ff087b82 */ /* 0x000f620000000a00 */
[C---:B--2---:R-:W-:Y:S01]  /*07e0*/  @P1 IMAD R19, R4.reuse, R7, RZ ;  /* 0x0000000704131224 */ /* 0x044fe200078e02ff */
[----:B------:R-:W-:-:S03]  /*07f0*/  @P1 IADD3 R4, PT, PT, R4, 0x2, RZ ;  /* 0x0000000204041810 */ /* 0x000fc60007ffe0ff */
[----:B-1----:R-:W-:-:S04]  /*0800*/  @P1 IMAD.WIDE R18, R19, 0x4, R14 ;  /* 0x0000000413121825 */ /* 0x002fc800078e020e */
[----:B------:R-:W-:-:S04]  /*0810*/  @P1 IMAD.WIDE R12, R2, 0x4, R16 ;  /* 0x00000004020c1825 */ /* 0x000fc800078e0210 */
[----:B------:R-:W-:Y:S02]  /*0820*/  @P1 IMAD.WIDE R14, R7, 0x4, R18 ;  /* 0x00000004070e1825 */ /* 0x000fe400078e0212 */
[----:B------:R-:W4:Y:S02]  /*0830*/  @P1 LDG.E R18, desc[UR22][R18.64] ;  /* 0x0000001612121981 */ /* 0x000f24000c1e1900 */
[C---:B------:R-:W-:Y:S02]  /*0840*/  @!P2 IMAD R7, R4.reuse, R2, R3 ;  /* 0x000000020407a224 */ /* 0x040fe400078e0203 */
[----:B---3--:R-:W-:Y:S01]  /*0850*/  @!P2 IMAD R21, R4, R21, RZ ;  /* 0x000000150415a224 */ /* 0x008fe200078e02ff */
[----:B------:R-:W2:Y:S01]  /*0860*/  @P1 LDG.E R12, desc[UR22][R12.64] ;  /* 0x000000160c0c1981 */ /* 0x000ea2000c1e1900 */
[----:B0-----:R-:W-:-:S03]  /*0870*/  @!P2 IMAD.WIDE R10, R7, 0x4, R10 ;  /* 0x00000004070aa825 */ /* 0x001fc600078e020a */
[----:B------:R-:W2:Y:S01]  /*0880*/  @P1 LDG.E R15, desc[UR22][R14.64] ;  /* 0x000000160e0f1981 */ /* 0x000ea2000c1e1900 */
[----:B-----5:R-:W-:-:S03]  /*0890*/  @!P2 IMAD.WIDE R8, R21, 0x4, R8 ;  /* 0x000000041508a825 */ /* 0x020fc600078e0208 */
[----:B------:R-:W3:Y:S04]  /*08a0*/  @!P2 LDG.E R10, desc[UR22][R10.64] ;  /* 0x000000160a0aa981 */ /* 0x000ee8000c1e1900 */
[----:B------:R-:W3:Y:S01]  /*08b0*/  @!P2 LDG.E R9, desc[UR22][R8.64] ;  /* 0x000000160809a981 */ /* 0x000ee2000c1e1900 */
[----:B----4-:R-:W-:-:S04]  /*08c0*/  @P1 FADD R5, R5, -R18 ;  /* 0x8000001205051221 */ /* 0x010fc80000000000 */
[----:B------:R-:W-:Y:S01]  /*08d0*/  @P1 FFMA R5, R5, R5, R0 ;  /* 0x0000000505051223 */ /* 0x000fe20000000000 */
[----:B--2---:R-:W-:-:S04]  /*08e0*/  @P1 FADD R2, R12, -R15 ;  /* 0x8000000f0c021221 */ /* 0x004fc80000000000 */
[----:B------:R-:W-:Y:S01]  /*08f0*/  @P1 FFMA R0, R2, R2, R5 ;  /* 0x0000000202001223 */ /* 0x000fe20000000005 */
[----:B---3--:R-:W-:-:S04]  /*0900*/  @!P2 FADD R5, R10, -R9 ;  /* 0x800000090a05a221 */ /* 0x008fc80000000000 */
[----:B------:R-:W-:-:S07]  /*0910*/  @!P2 FFMA R0, R5, R5, R0 ;  /* 0x000000050500a223 */ /* 0x000fce0000000000 */
.L_x_2092:
[----:B------:R-:W0:Y:S01]  /*0920*/  LDCU UR4, c[0x0][0x3a4] ;  /* 0x00007480ff0477ac */ /* 0x000e220008000800 */
[----:B------:R-:W-:Y:S01]  /*0930*/  MOV R2, RZ ;  /* 0x000000ff00027202 */ /* 0x000fe20000000f00 */
[----:B0-----:R-:W-:-:S09]  /*0940*/  UISETP.GE.AND UP0, UPT, UR4, 0x1, UPT ;  /* 0x000000010400788c */ /* 0x001fd2000bf06270 */
[----:B------:R-:W-:Y:S05]  /*0950*/  BRA.U !UP0, `(.L_x_2096) ;  /* 0x0000000d08dc7547 */ /* 0x000fea000b800000 */
[----:B------:R-:W-:Y:S05]  /*0960*/  @!P0 BRA `(.L_x_2097) ;  /* 0x0000000800e08947 */ /* 0x000fea0003800000 */
[C---:B------:R-:W-:Y:S01]  /*0970*/  LOP3.LUT R4, R6.reuse, 0x7ffffff8, RZ, 0xc0, !PT ;  /* 0x7ffffff806047812 */ /* 0x040fe200078ec0ff */
[----:B------:R-:W-:Y:S01]  /*0980*/  HFMA2 R2, -RZ, RZ, 0, 0 ;  /* 0x00000000ff027431 */ /* 0x000fe200000001ff */
[C---:B------:R-:W-:Y:S01]  /*0990*/  LOP3.LUT R5, R6.reuse, 0x7, RZ, 0xc0, !PT ;  /* 0x0000000706057812 */ /* 0x040fe200078ec0ff */
[----:B------:R-:W-:Y:S01]  /*09a0*/  USHF.L.U32 UR5, UR4, 0x3, URZ ;  /* 0x0000000304057899 */ /* 0x000fe200080006ff */
[----:B------:R-:W-:Y:S02]  /*09b0*/  LOP3.LUT R6, R6, 0x3, RZ, 0xc0, !PT ;  /* 0x0000000306067812 */ /* 0x000fe400078ec0ff */
[----:B------:R-:W-:Y:S01]  /*09c0*/  IADD3 R7, PT, PT, -R4, RZ, RZ ;  /* 0x000000ff04077210 */ /* 0x000fe20007ffe1ff */
[----:B------:R-:W-:-:S08]  /*09d0*/  UMOV UR4, URZ ;  /* 0x000000ff00047c82 */ /* 0x000fd00008000000 */
.L_x_2102:
[----:B------:R-:W0:Y:S01]  /*09e0*/  LDC R8, c[0x0][0x3a8] ;  /* 0x0000ea00ff087b82 */ /* 0x000e220000000800 */
[----:B------:R-:W-:Y:S02]  /*09f0*/  MOV R9, RZ ;  /* 0x000000ff00097202 */ /* 0x000fe40000000f00 */
[----:B------:R-:W-:Y:S02]  /*0a00*/  MOV R24, RZ ;  /* 0x000000ff00187202 */ /* 0x000fe40000000f00 */
[----:B0-----:R-:W-:-:S13]  /*0a10*/  ISETP.GE.U32.AND P0, PT, R8, 0x8, PT ;  /* 0x000000080800780c */ /* 0x001fda0003f06070 */
[----:B------:R-:W-:Y:S05]  /*0a20*/  @!P0 BRA `(.L_x_2098) ;  /* 0x00000004006c8947 */ /* 0x000fea0003800000 */
[----:B------:R-:W0:Y:S01]  /*0a30*/  LDCU UR6, c[0x0][0x3a4] ;  /* 0x00007480ff0677ac */ /* 0x000e220008000800 */
[----:B------:R-:W-:Y:S01]  /*0a40*/  HFMA2 R9, -RZ, RZ, 0, 0 ;  /* 0x00000000ff097431 */ /* 0x000fe200000001ff */
[----:B------:R-:W-:Y:S01]  /*0a50*/  MOV R10, R3 ;  /* 0x00000003000a7202 */ /* 0x000fe20000000f00 */
[----:B------:R-:W1:Y:S01]  /*0a60*/  LDCU.64 UR24, c[0x0][0x388] ;  /* 0x00007100ff1877ac */ /* 0x000e620008000a00 */
[----:B------:R-:W-:Y:S01]  /*0a70*/  MOV R13, R7 ;  /* 0x00000007000d7202 */ /* 0x000fe20000000f00 */
[----:B0-----:R-:W-:Y:S02]  /*0a80*/  UIADD3 UR7, UPT, UPT, UR4, UR6, URZ ;  /* 0x0000000604077290 */ /* 0x001fe4000fffe0ff */
[----:B------:R-:W-:Y:S02]  /*0a90*/  ULEA UR8, UR6, UR4, 0x1 ;  /* 0x0000000406087291 */ /* 0x000fe4000f8e08ff */
[----:B------:R-:W-:Y:S02]  /*0aa0*/  UIMAD UR9, UR6, 0x3, UR4 ;  /* 0x00000003060978a4 */ /* 0x000fe4000f8e0204 */
[----:B------:R-:W-:-:S02]  /*0ab0*/  ULEA UR10, UR6, UR4, 0x2 ;  /* 0x00000004060a7291 */ /* 0x000fc4000f8e10ff */
[----:B------:R-:W-:Y:S02]  /*0ac0*/  UIMAD UR11, UR6, 0x5, UR4 ;  /* 0x00000005060b78a4 */ /* 0x000fe4000f8e0204 */
[----:B------:R-:W-:Y:S02]  /*0ad0*/  UIMAD UR12, UR6, 0x6, UR4 ;  /* 0x00000006060c78a4 */ /* 0x000fe4000f8e0204 */
[----:B------:R-:W-:Y:S02]  /*0ae0*/  UIMAD UR6, UR6, 0x7, UR4 ;  /* 0x00000007060678a4 */ /* 0x000fe4000f8e0204 */
[----:B-1----:R-:W-:-:S12]  /*0af0*/  UIMAD.WIDE.U32 UR14, UR4, 0x4, UR24 ;  /* 0x00000004040e78a5 */ /* 0x002fd8000f8e0018 */
.L_x_2099:
[----:B------:R-:W0:Y:S01]  /*0b00*/  LDC.64 R22, c[0x0][0x380] ;  /* 0x0000e000ff167b82 */ /* 0x000e220000000a00 */
[----:B------:R-:W-:Y:S02]  /*0b10*/  MOV R24, UR14 ;  /* 0x0000000e00187c02 */ /* 0x000fe40008000f00 */
[----:B------:R-:W-:-:S05]  /*0b20*/  MOV R25, UR15 ;  /* 0x0000000f00197c02 */ /* 0x000fca0008000f00 */
[----:B------:R-:W1:Y:S01]  /*0b30*/  LDC R11, c[0x0][0x3a0] ;  /* 0x0000e800ff0b7b82 */ /* 0x000e620000000800 */
[----:B------:R-:W2:Y:S01]  /*0b40*/  LDG.E R20, desc[UR22][R24.64] ;  /* 0x0000001618147981 */ /* 0x000ea2000c1e1900 */
[----:B0-----:R-:W-:-:S05]  /*0b50*/  IMAD.WIDE R22, R10, 0x4, R22 ;  /* 0x000000040a167825 */ /* 0x001fca00078e0216 */
[----:B------:R-:W2:Y:S01]  /*0b60*/  LDG.E R21, desc[UR22][R22.64] ;  /* 0x0000001616157981 */ /* 0x000ea2000c1e1900 */
[----:B------:R-:W-:Y:S01]  /*0b70*/  UIMAD.WIDE.U32 UR16, UR7, 0x4, UR24 ;  /* 0x00000004071078a5 */ /* 0x000fe2000f8e0018 */
[----:B-1----:R-:W-:-:S05]  /*0b80*/  IMAD.WIDE R14, R11, 0x4, R22 ;  /* 0x000000040b0e7825 */ /* 0x002fca00078e0216 */
[----:B------:R-:W-:Y:S01]  /*0b90*/  MOV R16, UR16 ;  /* 0x0000001000107c02 */ /* 0x000fe20008000f00 */
[----:B------:R-:W3:Y:S01]  /*0ba0*/  LDG.E R29, desc[UR22][R14.64] ;  /* 0x000000160e1d7981 */ /* 0x000ee2000c1e1900 */
[----:B------:R-:W-:-:S05]  /*0bb0*/  MOV R17, UR17 ;  /* 0x0000001100117c02 */ /* 0x000fca0008000f00 */
[----:B------:R0:W3:Y:S01]  /*0bc0*/  LDG.E R12, desc[UR22][R16.64] ;  /* 0x00000016100c7981 */ /* 0x0000e2000c1e1900 */
[C---:B------:R-:W-:Y:S01]  /*0bd0*/  IMAD.WIDE R18, R11.reuse, 0x4, R14 ;  /* 0x000000040b127825 */ /* 0x040fe200078e020e */
[----:B------:R-:W-:Y:S02]  /*0be0*/  UIMAD.WIDE.U32 UR16, UR8, 0x4, UR24 ;  /* 0x00000004081078a5 */ /* 0x000fe4000f8e0018 */
[----:B------:R-:W-:Y:S02]  /*0bf0*/  UIMAD.WIDE.U32 UR18, UR9, 0x4, UR24 ;  /* 0x00000004091278a5 */ /* 0x000fe4000f8e0018 */
[----:B------:R-:W-:Y:S01]  /*0c00*/  UIMAD.WIDE.U32 UR20, UR10, 0x4, UR24 ;  /* 0x000000040a1478a5 */ /* 0x000fe2000f8e0018 */
[C---:B0-----:R-:W-:Y:S01]  /*0c10*/  IMAD.WIDE R16, R11.reuse, 0x4, R18 ;  /* 0x000000040b107825 */ /* 0x041fe200078e0212 */
[----:B------:R-:W-:Y:S02]  /*0c20*/  MOV R26, UR16 ;  /* 0x00000010001a7c02 */ /* 0x000fe40008000f00 */
[----:B------:R-:W-:Y:S01]  /*0c30*/  MOV R27, UR17 ;  /* 0x00000011001b7c02 */ /* 0x000fe20008000f00 */
[----:B------:R-:W-:Y:S01]  /*0c40*/  UIMAD.WIDE.U32 UR16, UR11, 0x4, UR24 ;  /* 0x000000040b1078a5 */ /* 0x000fe2000f8e0018 */
[----:B------:R-:W-:Y:S01]  /*0c50*/  MOV R24, UR18 ;  /* 0x0000001200187c02 */ /* 0x000fe20008000f00 */
[----:B------:R-:W-:Y:S01]  /*0c60*/  IMAD.WIDE R14, R11, 0x4, R16 ;  /* 0x000000040b0e7825 */ /* 0x000fe200078e0210 */
[----:B------:R-:W-:Y:S01]  /*0c70*/  MOV R25, UR19 ;  /* 0x0000001300197c02 */ /* 0x000fe20008000f00 */
[----:B------:R-:W4:Y:S01]  /*0c80*/  LDG.E R26, desc[UR22][R26.64] ;  /* 0x000000161a1a7981 */ /* 0x000f22000c1e1900 */
[----:B------:R-:W-:-:S02]  /*0c90*/  MOV R22, UR20 ;  /* 0x0000001400167c02 */ /* 0x000fc40008000f00 */
[----:B------:R-:W-:Y:S01]  /*0ca0*/  MOV R23, UR21 ;  /* 0x0000001500177c02 */ /* 0x000fe20008000f00 */
[----:B------:R-:W5:Y:S04]  /*0cb0*/  LDG.E R24, desc[UR22][R24.64] ;  /* 0x0000001618187981 */ /* 0x000f68000c1e1900 */
[----:B------:R-:W5:Y:S04]  /*0cc0*/  LDG.E R22, desc[UR22][R22.64] ;  /* 0x0000001616167981 */ /* 0x000f68000c1e1900 */
[----:B------:R0:W4:Y:S04]  /*0cd0*/  LDG.E R27, desc[UR22][R18.64] ;  /* 0x00000016121b7981 */ /* 0x000128000c1e1900 */
[----:B------:R-:W5:Y:S04]  /*0ce0*/  LDG.E R25, desc[UR22][R16.64] ;  /* 0x0000001610197981 */ /* 0x000f68000c1e1900 */
[----:B------:R1:W5:Y:S01]  /*0cf0*/  LDG.E R23, desc[UR22][R14.64] ;  /* 0x000000160e177981 */ /* 0x000362000c1e1900 */
[----:B0-----:R-:W-:-:S04]  /*0d00*/  IMAD.WIDE R18, R11, 0x4, R14 ;  /* 0x000000040b127825 */ /* 0x001fc800078e020e */
[----:B-1----:R-:W-:-:S05]  /*0d10*/  IMAD.WIDE R14, R11, 0x4, R18 ;  /* 0x000000040b0e7825 */ /* 0x002fca00078e0212 */
[----:B------:R-:W5:Y:S01]  /*0d20*/  LDG.E R28, desc[UR22][R14.64] ;  /* 0x000000160e1c7981 */ /* 0x000f62000c1e1900 */
[----:B--2---:R-:W-:Y:S01]  /*0d30*/  FADD R20, R21, -R20 ;  /* 0x8000001415147221 */ /* 0x004fe20000000000 */
[----:B------:R-:W-:-:S03]  /*0d40*/  MOV R21, UR17 ;  /* 0x0000001100157c02 */ /* 0x000fc60008000f00 */
[----:B------:R-:W-:Y:S01]  /*0d50*/  FFMA R9, R20, R20, R9 ;  /* 0x0000001414097223 */ /* 0x000fe20000000009 */
[----:B------:R-:W-:Y:S01]  /*0d60*/  MOV R20, UR16 ;  /* 0x0000001000147c02 */ /* 0x000fe20008000f00 */
[----:B------:R-:W-:-:S05]  /*0d70*/  UIMAD.WIDE.U32 UR16, UR12, 0x4, UR24 ;  /* 0x000000040c1078a5 */ /* 0x000fca000f8e0018 */
[----:B------:R-:W2:Y:S01]  /*0d80*/  LDG.E R20, desc[UR22][R20.64] ;  /* 0x0000001614147981 */ /* 0x000ea2000c1e1900 */
[----:B------:R-:W-:Y:S02]  /*0d90*/  MOV R16, UR16 ;  /* 0x0000001000107c02 */ /* 0x000fe40008000f00 */
[----:B------:R-:W-:Y:S01]  /*0da0*/  MOV R17, UR17 ;  /* 0x0000001100117c02 */ /* 0x000fe20008000f00 */
[----:B------:R-:W-:Y:S01]  /*0db0*/  UIMAD.WIDE.U32 UR16, UR6, 0x4, UR24 ;  /* 0x00000004061078a5 */ /* 0x000fe2000f8e0018 */
[----:B---3--:R-:W-:-:S03]  /*0dc0*/  FADD R12, R29, -R12 ;  /* 0x8000000c1d0c7221 */ /* 0x008fc60000000000 */
[----:B------:R-:W3:Y:S04]  /*0dd0*/  LDG.E R16, desc[UR22][R16.64] ;  /* 0x0000001610107981 */ /* 0x000ee8000c1e1900 */
[----:B------:R0:W2:Y:S02]  /*0de0*/  LDG.E R21, desc[UR22][R18.64] ;  /* 0x0000001612157981 */ /* 0x0000a4000c1e1900 */
[----:B0-----:R-:W-:Y:S01]  /*0df0*/  IMAD.WIDE R18, R11, 0x4, R14 ;  /* 0x000000040b127825 */ /* 0x001fe200078e020e */
[----:B------:R-:W-:Y:S02]  /*0e00*/  MOV R14, UR16 ;  /* 0x00000010000e7c02 */ /* 0x000fe40008000f00 */
[----:B------:R-:W-:-:S03]  /*0e10*/  MOV R15, UR17 ;  /* 0x00000011000f7c02 */ /* 0x000fc60008000f00 */
[----:B------:R-:W2:Y:S04]  /*0e20*/  LDG.E R18, desc[UR22][R18.64] ;  /* 0x0000001612127981 */ /* 0x000ea8000c1e1900 */
[----:B------:R-:W2:Y:S01]  /*0e30*/  LDG.E R29, desc[UR22][R14.64] ;  /* 0x000000160e1d7981 */ /* 0x000ea2000c1e1900 */
[----:B------:R-:W-:Y:S01]  /*0e40*/  FFMA R9, R12, R12, R9 ;  /* 0x0000000c0c097223 */ /* 0x000fe20000000009 */
[----:B----4-:R-:W-:Y:S01]  /*0e50*/  FADD R26, R27, -R26 ;  /* 0x8000001a1b1a7221 */ /* 0x010fe20000000000 */
[----:B------:R-:W-:Y:S01]  /*0e60*/  IADD3 R13, PT, PT, R13, 0x8, RZ ;  /* 0x000000080d0d7810 */ /* 0x000fe20007ffe0ff */
[----:B-----5:R-:W-:Y:S02]  /*0e70*/  FADD R24, R25, -R24 ;  /* 0x8000001819187221 */ /* 0x020fe40000000000 */
[----:B------:R-:W-:Y:S01]  /*0e80*/  FFMA R9, R26, R26, R9 ;  /* 0x0000001a1a097223 */ /* 0x000fe20000000009 */
[----:B------:R-:W-:Y:S01]  /*0e90*/  ISETP.NE.AND P0, PT, R13, RZ, PT ;  /* 0x000000ff0d00720c */ /* 0x000fe20003f05270 */
[----:B------:R-:W-:-:S02]  /*0ea0*/  FADD R22, R23, -R22 ;  /* 0x8000001617167221 */ /* 0x000fc40000000000 */
[----:B------:R-:W-:-:S04]  /*0eb0*/  FFMA R9, R24, R24, R9 ;  /* 0x0000001818097223 */ /* 0x000fc80000000009 */
[----:B------:R-:W-:Y:S01]  /*0ec0*/  FFMA R9, R22, R22, R9 ;  /* 0x0000001616097223 */ /* 0x000fe20000000009 */
[----:B------:R-:W-:Y:S02]  /*0ed0*/  UIADD3 UR7, UPT, UPT, UR5, UR7, URZ ;  /* 0x0000000705077290 */ /* 0x000fe4000fffe0ff */
[----:B------:R-:W-:Y:S02]  /*0ee0*/  UIADD3 UR8, UPT, UPT, UR5, UR8, URZ ;  /* 0x0000000805087290 */ /* 0x000fe4000fffe0ff */
[----:B------:R-:W-:Y:S02]  /*0ef0*/  UIADD3 UR9, UPT, UPT, UR5, UR9, URZ ;  /* 0x0000000905097290 */ /* 0x000fe4000fffe0ff */
[----:B------:R-:W-:Y:S02]  /*0f00*/  UIADD3 UR10, UPT, UPT, UR5, UR10, URZ ;  /* 0x0000000a050a7290 */ /* 0x000fe4000fffe0ff */
[----:B------:R-:W-:Y:S02]  /*0f10*/  UIADD3 UR11, UPT, UPT, UR5, UR11, URZ ;  /* 0x0000000b050b7290 */ /* 0x000fe4000fffe0ff */
[----:B------:R-:W-:-:S02]  /*0f20*/  UIADD3 UR12, UPT, UPT, UR5, UR12, URZ ;  /* 0x0000000c050c7290 */ /* 0x000fc4000fffe0ff */
[----:B------:R-:W-:Y:S02]  /*0f30*/  UIADD3 UR6, UPT, UPT, UR5, UR6, URZ ;  /* 0x0000000605067290 */ /* 0x000fe4000fffe0ff */
[----:B------:R-:W-:Y:S01]  /*0f40*/  UIMAD.WIDE.U32 UR14, UR5, 0x4, UR14 ;  /* 0x00000004050e78a5 */ /* 0x000fe2000f8e000e */
[----:B------:R-:W-:Y:S01]  /*0f50*/  LEA R10, R11, R10, 0x3 ;  /* 0x0000000a0b0a7211 */ /* 0x000fe200078e18ff */
[----:B---3--:R-:W-:Y:S01]  /*0f60*/  FADD R16, R28, -R16 ;  /* 0x800000101c107221 */ /* 0x008fe20000000000 */
[----:B--2---:R-:W-:-:S04]  /*0f70*/  FADD R20, R21, -R20 ;  /* 0x8000001415147221 */ /* 0x004fc80000000000 */
[----:B------:R-:W-:-:S04]  /*0f80*/  FFMA R9, R20, R20, R9 ;  /* 0x0000001414097223 */ /* 0x000fc80000000009 */
[----:B------:R-:W-:Y:S01]  /*0f90*/  FFMA R9, R16, R16, R9 ;  /* 0x0000001010097223 */ /* 0x000fe20000000009 */
[----:B------:R-:W-:-:S04]  /*0fa0*/  FADD R18, R18, -R29 ;  /* 0x8000001d12127221 */ /* 0x000fc80000000000 */
[----:B------:R-:W-:Y:S01]  /*0fb0*/  FFMA R9, R18, R18, R9 ;  /* 0x0000001212097223 */ /* 0x000fe20000000009 */
[----:B------:R-:W-:Y:S06]  /*0fc0*/  @P0 BRA `(.L_x_2099) ;  /* 0xfffffff800cc0947 */ /* 0x000fec000383ffff */
[----:B------:R-:W-:-:S07]  /*0fd0*/  MOV R24, R4 ;  /* 0x0000000400187202 */ /* 0x000fce0000000f00 */
.L_x_2098:
[----:B------:R-:W-:-:S13]  /*0fe0*/  ISETP.NE.AND P0, PT, R5, RZ, PT ;  /* 0x000000ff0500720c */ /* 0x000fda0003f05270 */
[----:B------:R-:W-:Y:S05]  /*0ff0*/  @!P0 BRA `(.L_x_2100) ;  /* 0x0000000400188947 */ /* 0x000fea0003800000 */
[----:B------:R-:W-:Y:S02]  /*1000*/  IADD3 R10, PT, PT, R5, -0x1, RZ ;  /* 0xffffffff050a7810 */ /* 0x000fe40007ffe0ff */
[----:B------:R-:W-:Y:S02]  /*1010*/  ISETP.NE.AND P1, PT, R6, RZ, PT ;  /* 0x000000ff0600720c */ /* 0x000fe40003f25270 */
[----:B------:R-:W-:-:S13]  /*1020*/  ISETP.GE.U32.AND P0, PT, R10, 0x3, PT ;  /* 0x000000030a00780c */ /* 0x000fda0003f06070 */
[----:B------:R-:W-:Y:S05]  /*1030*/  @!P0 BRA `(.L_x_2101) ;  /* 0x0000000000848947 */ /* 0x000fea0003800000 */
[----:B------:R-:W0:Y:S08]  /*1040*/  LDC.64 R12, c[0x0][0x3a0] ;  /* 0x0000e800ff0c7b82 */ /* 0x000e300000000a00 */
[----:B------:R-:W1:Y:S08]  /*1050*/  LDC.64 R26, c[0x0][0x380] ;  /* 0x0000e000ff1a7b82 */ /* 0x000e700000000a00 */
[----:B------:R-:W2:Y:S01]  /*1060*/  LDC.64 R10, c[0x0][0x388] ;  /* 0x0000e200ff0a7b82 */ /* 0x000ea20000000a00 */
[----:B0-----:R-:W-:-:S02]  /*1070*/  IMAD R15, R24, R12, R3 ;  /* 0x0000000c180f7224 */ /* 0x001fc400078e0203 */
[----:B------:R-:W-:Y:S02]  /*1080*/  IMAD R14, R24, R13, UR4 ;  /* 0x00000004180e7e24 */ /* 0x000fe4000f8e020d */
[----:B-1----:R-:W-:-:S04]  /*1090*/  IMAD.WIDE R26, R15, 0x4, R26 ;  /* 0x000000040f1a7825 */ /* 0x002fc800078e021a */
[----:B------:R-:W-:Y:S02]  /*10a0*/  IMAD.WIDE R20, R12, 0x4, R26 ;  /* 0x000000040c147825 */ /* 0x000fe400078e021a */
[----:B------:R-:W3:Y:S02]  /*10b0*/  LDG.E R26, desc[UR22][R26.64] ;  /* 0x000000161a1a7981 */ /* 0x000ee4000c1e1900 */
[C-C-:B--2---:R-:W-:Y:S01]  /*10c0*/  IMAD.WIDE.U32 R22, R14.reuse, 0x4, R10.reuse ;  /* 0x000000040e167825 */ /* 0x144fe200078e000a */
[-C--:B------:R-:W-:Y:S01]  /*10d0*/  IADD3 R14, PT, PT, R14, R13.reuse, RZ ;  /* 0x0000000d0e0e7210 */ /* 0x080fe20007ffe0ff */
[----:B------:R-:W2:Y:S03]  /*10e0*/  LDG.E R25, desc[UR22][R20.64] ;  /* 0x0000001614197981 */ /* 0x000ea6000c1e1900 */
[CC--:B------:R-:W-:Y:S01]  /*10f0*/  IADD3 R16, PT, PT, R14.reuse, R13.reuse, RZ ;  /* 0x0000000d0e107210 */ /* 0x0c0fe20007ffe0ff */
[----:B------:R-:W-:Y:S01]  /*1100*/  IMAD.WIDE.U32 R18, R14, 0x4, R10 ;  /* 0x000000040e127825 */ /* 0x000fe200078e000a */
[----:B------:R-:W3:Y:S02]  /*1110*/  LDG.E R23, desc[UR22][R22.64] ;  /* 0x0000001616177981 */ /* 0x000ee4000c1e1900 */
[----:B------:R-:W-:Y:S01]  /*1120*/  IADD3 R29, PT, PT, R16, R13, RZ ;  /* 0x0000000d101d7210 */ /* 0x000fe20007ffe0ff */
[----:B------:R-:W-:-:S02]  /*1130*/  IMAD.WIDE R14, R12, 0x4, R20 ;  /* 0x000000040c0e7825 */ /* 0x000fc400078e0214 */
[----:B------:R-:W2:Y:S02]  /*1140*/  LDG.E R18, desc[UR22][R18.64] ;  /* 0x0000001612127981 */ /* 0x000ea4000c1e1900 */
[----:B------:R-:W-:Y:S02]  /*1150*/  IMAD.WIDE.U32 R16, R16, 0x4, R10 ;  /* 0x0000000410107825 */ /* 0x000fe400078e000a */
[----:B------:R-:W4:Y:S02]  /*1160*/  LDG.E R28, desc[UR22][R14.64] ;  /* 0x000000160e1c7981 */ /* 0x000f24000c1e1900 */
[----:B------:R-:W-:Y:S02]  /*1170*/  IMAD.WIDE R12, R12, 0x4, R14 ;  /* 0x000000040c0c7825 */ /* 0x000fe400078e020e */
[----:B------:R-:W4:Y:S02]  /*1180*/  LDG.E R17, desc[UR22][R16.64] ;  /* 0x0000001610117981 */ /* 0x000f24000c1e1900 */
[----:B------:R-:W-:-:S02]  /*1190*/  IMAD.WIDE.U32 R10, R29, 0x4, R10 ;  /* 0x000000041d0a7825 */ /* 0x000fc400078e000a */
        /* <DEDUP_REMOVED lines=11> */
.L_x_2101:
[----:B------:R-:W-:Y:S05]  /*1250*/  @!P1 BRA `(.L_x_2100) ;  /* 0x0000000000809947 */ /* 0x000fea0003800000 */
[----:B------:R-:W-:Y:S01]  /*1260*/  ISETP.NE.AND P1, PT, R6, 0x1, PT ;  /* 0x000000010600780c */ /* 0x000fe20003f25270 */
[----:B------:R-:W0:Y:S01]  /*1270*/  LDC.64 R22, c[0x0][0x380] ;  /* 0x0000e000ff167b82 */ /* 0x000e220000000a00 */
[----:B------:R-:W-:-:S07]  /*1280*/  LOP3.LUT P0, RZ, R8, 0x1, RZ, 0xc0, !PT ;  /* 0x0000000108ff7812 */ /* 0x000fce000780c0ff */
[----:B------:R-:W1:Y:S08]  /*1290*/  LDC.64 R14, c[0x0][0x388] ;  /* 0x0000e200ff0e7b82 */ /* 0x000e700000000a00 */
[----:B------:R-:W2:Y:S08]  /*12a0*/  @P1 LDC.64 R18, c[0x0][0x3a0] ;  /* 0x0000e800ff121b82 */ /* 0x000eb00000000a00 */
[----:B------:R-:W3:Y:S08]  /*12b0*/  @P0 LDC.64 R16, c[0x0][0x3a0] ;  /* 0x0000e800ff100b82 */ /* 0x000ef00000000a00 */
[----:B------:R-:W4:Y:S08]  /*12c0*/  LDC.64 R12, c[0x0][0x380] ;  /* 0x0000e000ff0c7b82 */ /* 0x000f300000000a00 */
[----:B------:R-:W5:Y:S01]  /*12d0*/  LDC.64 R10, c[0x0][0x388] ;  /* 0x0000e200ff0a7b82 */ /* 0x000f620000000a00 */
[----:B--2---:R-:W-:-:S02]  /*12e0*/  @P1 IMAD R21, R24, R18, R3 ;  /* 0x0000001218151224 */ /* 0x004fc400078e0203 */
[C---:B------:R-:W-:Y:S01]  /*12f0*/  @P1 IMAD R20, R24.reuse, R19, UR4 ;  /* 0x0000000418141e24 */ /* 0x040fe2000f8e0213 */
[----:B------:R-:W-:Y:S01]  /*1300*/  @P1 IADD3 R24, PT, PT, R24, 0x2, RZ ;  /* 0x0000000218181810 */ /* 0x000fe20007ffe0ff */
[----:B0-----:R-:W-:-:S03]  /*1310*/  @P1 IMAD.WIDE R22, R21, 0x4, R22 ;  /* 0x0000000415161825 */ /* 0x001fc600078e0216 */
[C---:B------:R-:W-:Y:S01]  /*1320*/  @P1 IADD3 R25, PT, PT, R20.reuse, R19, RZ ;  /* 0x0000001314191210 */ /* 0x040fe20007ffe0ff */
[----:B-1----:R-:W-:Y:S01]  /*1330*/  @P1 IMAD.WIDE.U32 R20, R20, 0x4, R14 ;  /* 0x0000000414141825 */ /* 0x002fe200078e000e */
[----:B------:R-:W2:Y:S03]  /*1340*/  @P1 LDG.E R8, desc[UR22][R22.64] ;  /* 0x0000001616081981 */ /* 0x000ea6000c1e1900 */
[----:B------:R-:W-:Y:S02]  /*1350*/  @P1 IMAD.WIDE R18, R18, 0x4, R22 ;  /* 0x0000000412121825 */ /* 0x000fe400078e0216 */
[----:B------:R-:W2:Y:S02]  /*1360*/  @P1 LDG.E R21, desc[UR22][R20.64] ;  /* 0x0000001614151981 */ /* 0x000ea4000c1e1900 */
[----:B------:R-:W-:Y:S02]  /*1370*/  @P1 IMAD.WIDE.U32 R14, R25, 0x4, R14 ;  /* 0x00000004190e1825 */ /* 0x000fe400078e000e */
[----:B------:R-:W2:Y:S02]  /*1380*/  @P1 LDG.E R18, desc[UR22][R18.64] ;  /* 0x0000001612121981 */ /* 0x000ea4000c1e1900 */
[----:B---3--:R-:W-:-:S02]  /*1390*/  @P0 IMAD R25, R24, R16, R3 ;  /* 0x0000001018190224 */ /* 0x008fc400078e0203 */
[----:B------:R-:W-:Y:S01]  /*13a0*/  @P0 IMAD R17, R24, R17, UR4 ;  /* 0x0000000418110e24 */ /* 0x000fe2000f8e0211 */
[----:B------:R-:W3:Y:S01]  /*13b0*/  @P1 LDG.E R15, desc[UR22][R14.64] ;  /* 0x000000160e0f1981 */ /* 0x000ee2000c1e1900 */
[----:B----4-:R-:W-:-:S04]  /*13c0*/  @P0 IMAD.WIDE R12, R25, 0x4, R12 ;  /* 0x00000004190c0825 */ /* 0x010fc800078e020c */
[----:B-----5:R-:W-:Y:S02]  /*13d0*/  @P0 IMAD.WIDE.U32 R10, R17, 0x4, R10 ;  /* 0x00000004110a0825 */ /* 0x020fe400078e000a */
[----:B------:R-:W4:Y:S04]  /*13e0*/  @P0 LDG.E R12, desc[UR22][R12.64] ;  /* 0x000000160c0c0981 */ /* 0x000f28000c1e1900 */
[----:B------:R-:W4:Y:S01]  /*13f0*/  @P0 LDG.E R11, desc[UR22][R10.64] ;  /* 0x000000160a0b0981 */ /* 0x000f22000c1e1900 */
[----:B--2---:R-:W-:-:S04]  /*1400*/  @P1 FADD R8, R8, -R21 ;  /* 0x8000001508081221 */ /* 0x004fc80000000000 */
[----:B------:R-:W-:Y:S01]  /*1410*/  @P1 FFMA R8, R8, R8, R9 ;  /* 0x0000000808081223 */ /* 0x000fe20000000009 */
[----:B---3--:R-:W-:-:S04]  /*1420*/  @P1 FADD R17, R18, -R15 ;  /* 0x8000000f12111221 */ /* 0x008fc80000000000 */
[----:B------:R-:W-:Y:S01]  /*1430*/  @P1 FFMA R9, R17, R17, R8 ;  /* 0x0000001111091223 */ /* 0x000fe20000000008 */
[----:B----4-:R-:W-:-:S04]  /*1440*/  @P0 FADD R8, R12, -R11 ;  /* 0x8000000b0c080221 */ /* 0x010fc80000000000 */
[----:B------:R-:W-:-:S07]  /*1450*/  @P0 FFMA R9, R8, R8, R9 ;  /* 0x0000000808090223 */ /* 0x000fce0000000009 */
.L_x_2100:
[----:B------:R-:W0:Y:S01]  /*1460*/  LDCU UR7, c[0x0][0x3a4] ;  /* 0x00007480ff0777ac */ /* 0x000e220008000800 */
[----:B------:R-:W-:Y:S01]  /*1470*/  FSETP.GEU.AND P0, PT, R9, R0, PT ;  /* 0x000000000900720b */ /* 0x000fe20003f0e000 */
[----:B------:R-:W-:-:S03]  /*1480*/  UIADD3 UR6, UPT, UPT, UR4, 0x1, URZ ;  /* 0x0000000104067890 */ /* 0x000fc6000fffe0ff */
[----:B------:R-:W-:Y:S02]  /*1490*/  FSEL R0, R9, R0, !P0 ;  /* 0x0000000009007208 */ /* 0x000fe40004000000 */
[----:B------:R-:W-:Y:S01]  /*14a0*/  SEL R2, R2, UR4, P0 ;  /* 0x0000000402027c07 */ /* 0x000fe20008000000 */
[----:B0-----:R-:W-:-:S09]  /*14b0*/  UISETP.NE.AND UP0, UPT, UR6, UR7, UPT ;  /* 0x000000070600728c */ /* 0x001fd2000bf05270 */
[----:B------:R-:W-:Y:S05]  /*14c0*/  BRA.U !UP0, `(.L_x_2096) ;  /* 0x0000000508007547 */ /* 0x000fea000b800000 */
[----:B------:R-:W-:Y:S01]  /*14d0*/  UMOV UR4, UR6 ;  /* 0x0000000600047c82 */ /* 0x000fe20008000000 */
[----:B------:R-:W-:Y:S05]  /*14e0*/  BRA `(.L_x_2102) ;  /* 0xfffffff4003c7947 */ /* 0x000fea000383ffff */
.L_x_2097:
[----:B------:R-:W-:Y:S01]  /*14f0*/  UIADD3 UR5, UPT, UPT, UR4, -0x1, URZ ;  /* 0xffffffff04057890 */ /* 0x000fe2000fffe0ff */
[----:B------:R-:W-:Y:S01]  /*1500*/  HFMA2 R5, -RZ, RZ, 0, 0 ;  /* 0x00000000ff057431 */ /* 0x000fe200000001ff */
[----:B------:R-:W-:Y:S01]  /*1510*/  MOV R2, RZ ;  /* 0x000000ff00027202 */ /* 0x000fe20000000f00 */
[----:B------:R-:W-:Y:S02]  /*1520*/  ULOP3.LUT UR6, UR4, 0x3, URZ, 0xc0, !UPT ;  /* 0x0000000304067892 */ /* 0x000fe4000f8ec0ff */
[----:B------:R-:W-:-:S09]  /*1530*/  UISETP.GE.U32.AND UP0, UPT, UR5, 0x3, UPT ;  /* 0x000000030500788c */ /* 0x000fd2000bf06070 */
[----:B------:R-:W-:Y:S05]  /*1540*/  BRA.U !UP0, `(.L_x_2103) ;  /* 0x0000000108b87547 */ /* 0x000fea000b800000 */
[----:B------:R-:W-:Y:S01]  /*1550*/  ULOP3.LUT UR4, UR4, 0x7ffffffc, URZ, 0xc0, !UPT ;  /* 0x7ffffffc04047892 */ /* 0x000fe2000f8ec0ff */
[----:B------:R-:W-:Y:S02]  /*1560*/  MOV R4, RZ ;  /* 0x000000ff00047202 */ /* 0x000fe40000000f00 */
[----:B------:R-:W-:Y:S01]  /*1570*/  MOV R2, RZ ;  /* 0x000000ff00027202 */ /* 0x000fe20000000f00 */
[----:B------:R-:W-:Y:S02]  /*1580*/  UISETP.GT.AND UP0, UPT, UR4, URZ, UPT ;  /* 0x000000ff0400728c */ /* 0x000fe4000bf04270 */
[----:B------:R-:W-:-:S07]  /*1590*/  MOV R5, UR4 ;  /* 0x0000000400057c02 */ /* 0x000fce0008000f00 */
[----:B------:R-:W-:Y:S05]  /*15a0*/  BRA.U !UP0, `(.L_x_2104) ;  /* 0x0000000108887547 */ /* 0x000fea000b800000 */
[----:B------:R-:W-:Y:S02]  /*15b0*/  IADD3 R6, PT, PT, R5, -R4, RZ ;  /* 0x8000000405067210 */ /* 0x000fe40007ffe0ff */
[----:B------:R-:W-:Y:S02]  /*15c0*/  PLOP3.LUT P0, PT, PT, PT, PT, 0x80, 0x8 ;  /* 0x000000000008781c */ /* 0x000fe40003f0f070 */
[----:B------:R-:W-:-:S13]  /*15d0*/  ISETP.GT.AND P1, PT, R6, 0xc, PT ;  /* 0x0000000c0600780c */ /* 0x000fda0003f24270 */
[----:B------:R-:W-:Y:S05]  /*15e0*/  @!P1 BRA `(.L_x_2105) ;  /* 0x0000000000449947 */ /* 0x000fea0003800000 */
[----:B------:R-:W-:Y:S02]  /*15f0*/  PLOP3.LUT P0, PT, PT, PT, PT, 0x8, 0x80 ;  /* 0x000000000080781c */ /* 0x000fe40003f0e170 */
[----:B------:R-:W-:-:S11]  /*1600*/  IADD3 R7, PT, PT, R5, -0xc, RZ ;  /* 0xfffffff405077810 */ /* 0x000fd60007ffe0ff */
.L_x_2106:
[----:B------:R-:W-:-:S04]  /*1610*/  FSETP.GT.AND P2, PT, R0, RZ, PT ;  /* 0x000000ff0000720b */ /* 0x000fc80003f44000 */
[----:B------:R-:W-:Y:S02]  /*1620*/  FSEL R0, R0, RZ, !P2 ;  /* 0x000000ff00007208 */ /* 0x000fe40005000000 */
[----:B------:R-:W-:Y:S02]  /*1630*/  SEL R2, R4, R2, P2 ;  /* 0x0000000204027207 */ /* 0x000fe40001000000 */
[----:B------:R-:W-:-:S04]  /*1640*/  FSETP.GT.AND P3, PT, R0, RZ, PT ;  /* 0x000000ff0000720b */ /* 0x000fc80003f64000 */
[----:B------:R-:W-:-:S04]  /*1650*/  FSEL R0, R0, RZ, !P3 ;  /* 0x000000ff00007208 */ /* 0x000fc80005800000 */
[----:B------:R-:W-:-:S04]  /*1660*/  FSETP.GT.AND P4, PT, R0, RZ, PT ;  /* 0x000000ff0000720b */ /* 0x000fc80003f84000 */
[----:B------:R-:W-:Y:S02]  /*1670*/  FSEL R0, R0, RZ, !P4 ;  /* 0x000000ff00007208 */ /* 0x000fe40006000000 */
[----:B------:R-:W-:Y:S02]  /*1680*/  @P3 IADD3 R2, PT, PT, R4, 0x4, RZ ;  /* 0x0000000404023810 */ /* 0x000fe40007ffe0ff */
[----:B------:R-:W-:-:S04]  /*1690*/  FSETP.GT.AND P1, PT, R0, RZ, PT ;  /* 0x000000ff0000720b */ /* 0x000fc80003f24000 */
[----:B------:R-:W-:Y:S02]  /*16a0*/  FSEL R0, R0, RZ, !P1 ;  /* 0x000000ff00007208 */ /* 0x000fe40004800000 */
[----:B------:R-:W-:-:S07]  /*16b0*/  @P4 IADD3 R2, PT, PT, R4, 0x8, RZ ;  /* 0x0000000804024810 */ /* 0x000fce0007ffe0ff */
[C---:B------:R-:W-:Y:S02]  /*16c0*/  @P1 IADD3 R2, PT, PT, R4.reuse, 0xc, RZ ;  /* 0x0000000c04021810 */ /* 0x040fe40007ffe0ff */
[----:B------:R-:W-:-:S04]  /*16d0*/  IADD3 R4, PT, PT, R4, 0x10, RZ ;  /* 0x0000001004047810 */ /* 0x000fc80007ffe0ff */
[----:B------:R-:W-:-:S13]  /*16e0*/  ISETP.GE.AND P2, PT, R4, R7, PT ;  /* 0x000000070400720c */ /* 0x000fda0003f46270 */
[----:B------:R-:W-:Y:S05]  /*16f0*/  @!P2 BRA `(.L_x_2106) ;  /* 0xfffffffc00c4a947 */ /* 0x000fea000383ffff */
.L_x_2105:
[----:B------:R-:W-:-:S04]  /*1700*/  IADD3 R6, PT, PT, R5, -R4, RZ ;  /* 0x8000000405067210 */ /* 0x000fc80007ffe0ff */
[----:B------:R-:W-:-:S13]  /*1710*/  ISETP.GT.AND P1, PT, R6, 0x4, PT ;  /* 0x000000040600780c */ /* 0x000fda0003f24270 */
[----:B------:R-:W-:Y:S05]  /*1720*/  @!P1 BRA `(.L_x_2107) ;  /* 0x0000000000209947 */ /* 0x000fea0003800000 */
[C---:B------:R-:W-:Y:S02]  /*1730*/  FSETP.GT.AND P1, PT, R0.reuse, RZ, PT ;  /* 0x000000ff0000720b */ /* 0x040fe40003f24000 */
[----:B------:R-:W-:Y:S02]  /*1740*/  PLOP3.LUT P0, PT, PT, PT, PT, 0x8, 0x80 ;  /* 0x000000000080781c */ /* 0x000fe40003f0e170 */
[----:B------:R-:W-:Y:S02]  /*1750*/  FSEL R0, R0, RZ, !P1 ;  /* 0x000000ff00007208 */ /* 0x000fe40004800000 */
[----:B------:R-:W-:Y:S02]  /*1760*/  SEL R2, R4, R2, P1 ;  /* 0x0000000204027207 */ /* 0x000fe40000800000 */
[----:B------:R-:W-:-:S04]  /*1770*/  FSETP.GT.AND P2, PT, R0, RZ, PT ;  /* 0x000000ff0000720b */ /* 0x000fc80003f44000 */
[----:B------:R-:W-:-:S09]  /*1780*/  FSEL R0, R0, RZ, !P2 ;  /* 0x000000ff00007208 */ /* 0x000fd20005000000 */
[C---:B------:R-:W-:Y:S02]  /*1790*/  @P2 IADD3 R2, PT, PT, R4.reuse, 0x4, RZ ;  /* 0x0000000404022810 */ /* 0x040fe40007ffe0ff */
[----:B------:R-:W-:-:S07]  /*17a0*/  IADD3 R4, PT, PT, R4, 0x8, RZ ;  /* 0x0000000804047810 */ /* 0x000fce0007ffe0ff */
.L_x_2107:
[----:B------:R-:W-:-:S13]  /*17b0*/  ISETP.NE.OR P0, PT, R4, R5, P0 ;  /* 0x000000050400720c */ /* 0x000fda0000705670 */
[----:B------:R-:W-:Y:S05]  /*17c0*/  @!P0 BRA `(.L_x_2103) ;  /* 0x0000000000188947 */ /* 0x000fea0003800000 */
.L_x_2104:
[----:B------:R-:W-:-:S04]  /*17d0*/  FSETP.GT.AND P1, PT, R0, RZ, PT ;  /* 0x000000ff0000720b */ /* 0x000fc80003f24000 */
[C---:B------:R-:W-:Y:S02]  /*17e0*/  SEL R2, R4.reuse, R2, P1 ;  /* 0x0000000204027207 */ /* 0x040fe40000800000 */
[----:B------:R-:W-:Y:S02]  /*17f0*/  IADD3 R4, PT, PT, R4, 0x4, RZ ;  /* 0x0000000404047810 */ /* 0x000fe40007ffe0ff */
[----:B------:R-:W-:Y:S02]  /*1800*/  FSEL R0, R0, RZ, !P1 ;  /* 0x000000ff00007208 */ /* 0x000fe40004800000 */
[----:B------:R-:W-:-:S13]  /*1810*/  ISETP.NE.AND P0, PT, R4, R5, PT ;  /* 0x000000050400720c */ /* 0x000fda0003f05270 */
[----:B------:R-:W-:Y:S05]  /*1820*/  @P0 BRA `(.L_x_2104) ;  /* 0xfffffffc00e80947 */ /* 0x000fea000383ffff */
.L_x_2103:
[----:B------:R-:W-:-:S09]  /*1830*/  UISETP.NE.AND UP0, UPT, UR6, URZ, UPT ;  /* 0x000000ff0600728c */ /* 0x000fd2000bf05270 */
[----:B------:R-:W-:Y:S05]  /*1840*/  BRA.U !UP0, `(.L_x_2096) ;  /* 0x0000000108207547 */ /* 0x000fea000b800000 */
[----:B------:R-:W-:-:S05]  /*1850*/  UMOV UR4, URZ ;  /* 0x000000ff00047c82 */ /* 0x000fca0008000000 */
.L_x_2108:
[----:B------:R-:W-:Y:S01]  /*1860*/  UIADD3 UR4, UPT, UPT, UR4, 0x1, URZ ;  /* 0x0000000104047890 */ /* 0x000fe2000fffe0ff */
[----:B------:R-:W-:-:S03]  /*1870*/  FSETP.GT.AND P0, PT, R0, RZ, PT ;  /* 0x000000ff0000720b */ /* 0x000fc60003f04000 */
[----:B------:R-:W-:Y:S01]  /*1880*/  UISETP.NE.AND UP0, UPT, UR4, UR6, UPT ;  /* 0x000000060400728c */ /* 0x000fe2000bf05270 */
[C---:B------:R-:W-:Y:S02]  /*1890*/  SEL R2, R5.reuse, R2, P0 ;  /* 0x0000000205027207 */ /* 0x040fe40000000000 */
[----:B------:R-:W-:Y:S02]  /*18a0*/  FSEL R0, R0, RZ, !P0 ;  /* 0x000000ff00007208 */ /* 0x000fe40004000000 */
[----:B------:R-:W-:-:S04]  /*18b0*/  IADD3 R5, PT, PT, R5, 0x1, RZ ;  /* 0x0000000105057810 */ /* 0x000fc80007ffe0ff */
[----:B------:R-:W-:Y:S05]  /*18c0*/  BRA.U UP0, `(.L_x_2108) ;  /* 0xfffffffd00e47547 */ /* 0x000fea000b83ffff */
.L_x_2096:
[----:B------:R-:W0:Y:S02]  /*18d0*/  LDC.64 R4, c[0x0][0x390] ;  /* 0x0000e400ff047b82 */ /* 0x000e240000000a00 */
[----:B0-----:R-:W-:-:S05]  /*18e0*/  IMAD.WIDE R4, R3, 0x4, R4 ;  /* 0x0000000403047825 */ /* 0x001fca00078e0204 */
[----:B------:R-:W2:Y:S02]  /*18f0*/  LDG.E R7, desc[UR22][R4.64] ;  /* 0x0000001604077981 */ /* 0x000ea4000c1e1900 */
[----:B--2---:R-:W-:-:S13]  /*1900*/  ISETP.NE.AND P0, PT, R7, R2, PT ;  /* 0x000000020700720c */ /* 0x004fda0003f05270 */
[----:B------:R-:W-:Y:S05]  /*1910*/  @!P0 EXIT ;  /* 0x000000000000894d */ /* 0x000fea0003800000 */
[----:B------:R-:W0:Y:S02]  /*1920*/  LDC.64 R6, c[0x0][0x398] ;  /* 0x0000e600ff067b82 */ /* 0x000e240000000a00 */
[----:B0-----:R-:W-:-:S05]  /*1930*/  IMAD.WIDE R6, R3, 0x4, R6 ;  /* 0x0000000403067825 */ /* 0x001fca00078e0206 */
[----:B------:R-:W2:Y:S02]  /*1940*/  LDG.E R0, desc[UR22][R6.64] ;  /* 0x0000001606007981 */ /* 0x000ea4000c1e1900 */
[----:B--2---:R-:W-:-:S05]  /*1950*/  IADD3 R3, PT, PT, R0, 0x1, RZ ;  /* 0x0000000100037810 */ /* 0x004fca0007ffe0ff */
[----:B------:R-:W-:Y:S04]  /*1960*/  STG.E desc[UR22][R6.64], R3 ;  /* 0x0000000306007986 */ /* 0x000fe8000c101916 */
[----:B------:R-:W-:Y:S01]  /*1970*/  STG.E desc[UR22][R4.64], R2 ;  /* 0x0000000204007986 */ /* 0x000fe2000c101916 */
[----:B------:R-:W-:Y:S05]  /*1980*/  EXIT ;  /* 0x000000000000794d */ /* 0x000fea0003800000 */
.L_x_2109:
        /* <DEDUP_REMOVED lines=15> */
.L_x_2141:


//--------------------- .nv.shared._ZN3cub18CUB_300001_SM_10006detail10radix_sort29DeviceRadixSortOnesweepKernelINS1_5radix10policy_hubIiNS0_8NullTypeEyE10Policy1000ELNS0_9SortOrderE0EiS6_yiiNS1_21identity_decomposer_tEEEvPT5_SC_PT3_PKSD_PT1_PKSH_PT2_PKSL_T4_iiT6_ --------------------------
	.section	.nv.shared._ZN3cub18CUB_300001_SM_10006detail10radix_sort29DeviceRadixSortOnesweepKernelINS1_5radix10policy_hubIiNS0_8NullTypeEyE10Policy1000ELNS0_9SortOrderE0EiS6_yiiNS1_21identity_decomposer_tEEEvPT5_SC_PT3_PKSD_PT1_PKSH_PT2_PKSL_T4_iiT6_,"aw",@nobits
	.sectionflags	@""
	.align	16
.nv.shared._ZN3cub18CUB_300001_SM_10006detail10radix_sort29DeviceRadixSortOnesweepKernelINS1_5radix10policy_hubIiNS0_8NullTypeEyE10Policy1000ELNS0_9SortOrderE0EiS6_yiiNS1_21identity_decomposer_tEEEvPT5_SC_PT3_PKSD_PT1_PKSH_PT2_PKSL_T4_iiT6_:
	.zero		32256


//--------------------- .nv.shared.reserved.0     --------------------------
	.section	.nv.shared.reserved.0,"aw",@nobits
	.weak		__nv_reservedSMEM_offset_0_alias
	.size		__nv_reservedSMEM_offset_0_alias, 0, 64
	.other		__nv_reservedSMEM_offset_0_alias,@"STO_CUDA_RESERVED_SHARED STV_DEFAULT"
__nv_reservedSMEM_offset_0_alias:
	.zero		0
	.zero		64


//--------------------- .nv.global                --------------------------
	.section	.nv.global,"aw",@nobits
.nv.global:
	.type		_ZN34_INTERNAL_46743ca9_4_k_cu_2116daf46thrust24THRUST_300001_SM_1000_NS12placeholders2_8E,@object
	.size		_ZN34_INTERNAL_46743ca9_4_k_cu_2116daf46thrust24THRUST_300001_SM_1000_NS12placeholders2_8E,(_ZN34_INTERNAL_46743ca9_4_k_cu_2116daf44cuda3std3__436_GLOBAL__N__46743ca9_4_k_cu_2116daf46ignoreE - _ZN34_INTERNAL_46743ca9_4_k_cu_2116daf46thrust24THRUST_300001_SM_1000_NS12placeholders2_8E)
_ZN34_INTERNAL_46743ca9_4_k_cu_2116daf46thrust24THRUST_300001_SM_1000_NS12placeholders2_8E:
	.zero		1
	.type		_ZN34_INTERNAL_46743ca9_4_k_cu_2116daf44cuda3std3__436_GLOBAL__N__46743ca9_4_k_cu_2116daf46ignoreE,@object
	.size		_ZN34_INTERNAL_46743ca9_4_k_cu_2116daf44cuda3std3__436_GLOBAL__N__46743ca9_4_k_cu_2116daf46ignoreE,(_ZN34_INTERNAL_46743ca9_4_k_cu_2116daf44cuda3std6ranges3__45__cpo4dataE - _ZN34_INTERNAL_46743ca9_4_k_cu_2116daf44cuda3std3__436_GLOBAL__N__46743ca9_4_k_cu_2116daf46ignoreE)
_ZN34_INTERNAL_46743ca9_4_k_cu_2116daf44cuda3std3__436_GLOBAL__N__46743ca9_4_k_cu_2116daf46ignoreE:
	.zero		1
	.type		_ZN34_INTERNAL_46743ca9_4_k_cu_2116daf44cuda3std6ranges3__45__cpo4dataE,@object
	.size		_ZN34_INTERNAL_46743ca9_4_k_cu_2116daf44cuda3std6ranges3__45__cpo4dataE,(_ZN34_INTERNAL_46743ca9_4_k_cu_2116daf46thrust24THRUST_300001_SM_1000_NS6system3cpp3parE - _ZN34_INTERNAL_46743ca9_4_k_cu_2116daf44cuda3std6ranges3__45__cpo4dataE)
_ZN34_INTERNAL_46743ca9_4_k_cu_2116daf44cuda3std6ranges3__45__cpo4dataE:
	.zero		1
	.type		_ZN34_INTERNAL_46743ca9_4_k_cu_2116daf46thrust24THRUST_300001_SM_1000_NS6system3cpp3parE,@object
	.size		_ZN34_INTERNAL_46743ca9_4_k_cu_2116daf46thrust24THRUST_300001_SM_1000_NS6system3cpp3parE,(_ZN34_INTERNAL_46743ca9_4_k_cu_2116daf44cuda3std3__45__cpo5beginE - _ZN34_INTERNAL_46743ca9_4_k_cu_2116daf46thrust24THRUST_300001_SM_1000_NS6system3cpp3parE)
_ZN34_INTERNAL_46743ca9_4_k_cu_2116daf46thrust24THRUST_300001_SM_1000_NS6system3cpp3parE:
	.zero		1
	.type		_ZN34_INTERNAL_46743ca9_4_k_cu_2116daf44cuda3std3__45__cpo5beginE,@object
	.size		_ZN34_INTERNAL_46743ca9_4_k_cu_2116daf44cuda3std3__45__cpo5beginE,(_ZN34_INTERNAL_46743ca9_4_k_cu_2116daf44cuda3std6ranges3__45__cpo5beginE - _ZN34_INTERNAL_46743ca9_4_k_cu_2116daf44cuda3std3__45__cpo5beginE)
_ZN34_INTERNAL_46743ca9_4_k_cu_2116daf44cuda3std3__45__cpo5beginE:
	.zero		1
	.type		_ZN34_INTERNAL_46743ca9_4_k_cu_2116daf44cuda3std6ranges3__45__cpo5beginE,@object
	.size		_ZN34_INTERNAL_46743ca9_4_k_cu_2116daf44cuda3std6ranges3__45__cpo5beginE,(_ZN34_INTERNAL_46743ca9_4_k_cu_2116daf46thrust24THRUST_300001_SM_1000_NS6deviceE - _ZN34_INTERNAL_46743ca9_4_k_cu_2116daf44cuda3std6ranges3__45__cpo5beginE)
_ZN34_INTERNAL_46743ca9_4_k_cu_2116daf44cuda3std6ranges3__45__cpo5beginE:
	.zero		1
	.type		_ZN34_INTERNAL_46743ca9_4_k_cu_2116daf46thrust24THRUST_300001_SM_1000_NS6deviceE,@object
	.size		_ZN34_INTERNAL_46743ca9_4_k_cu_2116daf46thrust24THRUST_300001_SM_1000_NS6deviceE,(_ZN34_INTERNAL_46743ca9_4_k_cu_2116daf44cuda3std3__47nulloptE - _ZN34_INTERNAL_46743ca9_4_k_cu_2116daf46thrust24THRUST_300001_SM_1000_NS6deviceE)
_ZN34_INTERNAL_46743ca9_4_k_cu_2116daf46thrust24THRUST_300001_SM_1000_NS6deviceE:
	.zero		1
	.type		_ZN34_INTERNAL_46743ca9_4_k_cu_2116daf44cuda3std3__47nulloptE,@object
	.size		_ZN34_INTERNAL_46743ca9_4_k_cu_2116daf44cuda3std3__47nulloptE,(_ZN34_INTERNAL_46743ca9_4_k_cu_2116daf44cuda3std6ranges3__45__cpo8distanceE - _ZN34_INTERNAL_46743ca9_4_k_cu_2116daf44cuda3std3__47nulloptE)
_ZN34_INTERNAL_46743ca9_4_k_cu_2116daf44cuda3std3__47nulloptE:
	.zero		1
	.type		_ZN34_INTERNAL_46743ca9_4_k_cu_2116daf44cuda3std6ranges3__45__cpo8distanceE,@object
	.size		_ZN34_INTERNAL_46743ca9_4_k_cu_2116daf44cuda3std6ranges3__45__cpo8distanceE,(_ZN34_INTERNAL_46743ca9_4_k_cu_2116daf46thrust24THRUST_300001_SM_1000_NS12placeholders2_4E - _ZN34_INTERNAL_46743ca9_4_k_cu_2116daf44cuda3std6ranges3__45__cpo8distanceE)
_ZN34_INTERNAL_46743ca9_4_k_cu_2116daf44cuda3std6ranges3__45__cpo8distanceE:
	.zero		1
	.type		_ZN34_INTERNAL_46743ca9_4_k_cu_2116daf46thrust24THRUST_300001_SM_1000_NS12placeholders2_4E,@object
	.size		_ZN34_INTERNAL_46743ca9_4_k_cu_2116daf46thrust24THRUST_300001_SM_1000_NS12placeholders2_4E,(_ZN34_INTERNAL_46743ca9_4_k_cu_2116daf44cuda3std3__45__cpo6rbeginE - _ZN34_INTERNAL_46743ca9_4_k_cu_2116daf46thrust24THRUST_300001_SM_1000_NS12placeholders2_4E)
_ZN34_INTERNAL_46743ca9_4_k_cu_2116daf46thrust24THRUST_300001_SM_1000_NS12placeholders2_4E:
	.zero		1
	.type		_ZN34_INTERNAL_46743ca9_4_k_cu_2116daf44cuda3std3__45__cpo6rbeginE,@object
	.size		_ZN34_INTERNAL_46743ca9_4_k_cu_2116daf44cuda3std3__45__cpo6rbeginE,(_ZN34_INTERNAL_46743ca9_4_k_cu_2116daf44cuda3std6ranges3__45__cpo7advanceE - _ZN34_INTERNAL_46743ca9_4_k_cu_2116daf44cuda3std3__45__cpo6rbeginE)
_ZN34_INTERNAL_46743ca9_4_k_cu_2116daf44cuda3std3__45__cpo6rbeginE:
	.zero		1
	.type		_ZN34_INTERNAL_46743ca9_4_k_cu_2116daf44cuda3std6ranges3__45__cpo7advanceE,@object
	.size		_ZN34_INTERNAL_46743ca9_4_k_cu_2116daf44cuda3std6ranges3__45__cpo7advanceE,(_ZN34_INTERNAL_46743ca9_4_k_cu_2116daf46thrust24THRUST_300001_SM_1000_NS12placeholders3_10E - _ZN34_INTERNAL_46743ca9_4_k_cu_2116daf44cuda3std6ranges3__45__cpo7advanceE)
_ZN34_INTERNAL_46743ca9_4_k_cu_2116daf44cuda3std6ranges3__45__cpo7advanceE:
	.zero		1
	.type		_ZN34_INTERNAL_46743ca9_4_k_cu_2116daf46thrust24THRUST_300001_SM_1000_NS12placeholders3_10E,@object
	.size		_ZN34_INTERNAL_46743ca9_4_k_cu_2116daf46thrust24THRUST_300001_SM_1000_NS12placeholders3_10E,(_ZN34_INTERNAL_46743ca9_4_k_cu_2116daf44cuda3std3__48in_placeE - _ZN34_INTERNAL_46743ca9_4_k_cu_2116daf46thrust24THRUST_300001_SM_1000_NS12placeholders3_10E)
_ZN34_INTERNAL_46743ca9_4_k_cu_2116daf46thrust24THRUST_300001_SM_1000_NS12placeholders3_10E:
	.zero		1
	.type		_ZN34_INTERNAL_46743ca9_4_k_cu_2116daf44cuda3std3__48in_placeE,@object
	.size		_ZN34_INTERNAL_46743ca9_4_k_cu_2116daf44cuda3std3__48in_placeE,(_ZN34_INTERNAL_46743ca9_4_k_cu_2116daf44cuda3std6ranges3__45__cpo4sizeE - _ZN34_INTERNAL_46743ca9_4_k_cu_2116daf44cuda3std3__48in_placeE)
_ZN34_INTERNAL_46743ca9_4_k_cu_2116daf44cuda3std3__48in_placeE:
	.zero		1
	.type		_ZN34_INTERNAL_46743ca9_4_k_cu_2116daf44cuda3std6ranges3__45__cpo4sizeE,@object
	.size		_ZN34_INTERNAL_46743ca9_4_k_cu_2116daf44cuda3std6ranges3__45__cpo4sizeE,(_ZN34_INTERNAL_46743ca9_4_k_cu_2116daf46thrust24THRUST_300001_SM_1000_NS12placeholders2_2E - _ZN34_INTERNAL_46743ca9_4_k_cu_2116daf44cuda3std6ranges3__45__cpo4sizeE)
_ZN34_INTERNAL_46743ca9_4_k_cu_2116daf44cuda3std6ranges3__45__cpo4sizeE:
	.zero		1
	.type		_ZN34_INTERNAL_46743ca9_4_k_cu_2116daf46thrust24THRUST_300001_SM_1000_NS12placeholders2_2E,@object
	.size		_ZN34_INTERNAL_46743ca9_4_k_cu_2116daf46thrust24THRUST_300001_SM_1000_NS12placeholders2_2E,(_ZN34_INTERNAL_46743ca9_4_k_cu_2116daf44cuda3std3__45__cpo6cbeginE - _ZN34_INTERNAL_46743ca9_4_k_cu_2116daf46thrust24THRUST_300001_SM_1000_NS12placeholders2_2E)
_ZN34_INTERNAL_46743ca9_4_k_cu_2116daf46thrust24THRUST_300001_SM_1000_NS12placeholders2_2E:
	.zero		1
	.type		_ZN34_INTERNAL_46743ca9_4_k_cu_2116daf44cuda3std3__45__cpo6cbeginE,@object
	.size		_ZN34_INTERNAL_46743ca9_4_k_cu_2116daf44cuda3std3__45__cpo6cbeginE,(_ZN34_INTERNAL_46743ca9_4_k_cu_2116daf44cuda3std6ranges3__45__cpo6cbeginE - _ZN34_INTERNAL_46743ca9_4_k_cu_2116daf44cuda3std3__45__cpo6cbeginE)
_ZN34_INTERNAL_46743ca9_4_k_cu_2116daf44cuda3std3__45__cpo6cbeginE:
	.zero		1
	.type		_ZN34_INTERNAL_46743ca9_4_k_cu_2116daf44cuda3std6ranges3__45__cpo6cbeginE,@object
	.size		_ZN34_INTERNAL_46743ca9_4_k_cu_2116daf44cuda3std6ranges3__45__cpo6cbeginE,(_ZN34_INTERNAL_46743ca9_4_k_cu_2116daf46thrust24THRUST_300001_SM_1000_NS12placeholders2_6E - _ZN34_INTERNAL_46743ca9_4_k_cu_2116daf44cuda3std6ranges3__45__cpo6cbeginE)
_ZN34_INTERNAL_46743ca9_4_k_cu_2116daf44cuda3std6ranges3__45__cpo6cbeginE:
	.zero		1
	.type		_ZN34_INTERNAL_46743ca9_4_k_cu_2116daf46thrust24THRUST_300001_SM_1000_NS12placeholders2_6E,@object
	.size		_ZN34_INTERNAL_46743ca9_4_k_cu_2116daf46thrust24THRUST_300001_SM_1000_NS12placeholders2_6E,(_ZN34_INTERNAL_46743ca9_4_k_cu_2116daf44cuda3std3__45__cpo7crbeginE - _ZN34_INTERNAL_46743ca9_4_k_cu_2116daf46thrust24THRUST_300001_SM_1000_NS12placeholders2_6E)
_ZN34_INTERNAL_46743ca9_4_k_cu_2116daf46thrust24THRUST_300001_SM_1000_NS12placeholders2_6E:
	.zero		1
	.type		_ZN34_INTERNAL_46743ca9_4_k_cu_2116daf44cuda3std3__45__cpo7crbeginE,@object
	.size		_ZN34_INTERNAL_46743ca9_4_k_cu_2116daf44cuda3std3__45__cpo7crbeginE,(_ZN34_INTERNAL_46743ca9_4_k_cu_2116daf44cuda3std6ranges3__45__cpo4nextE - _ZN34_INTERNAL_46743ca9_4_k_cu_2116daf44cuda3std3__45__cpo7crbeginE)
_ZN34_INTERNAL_46743ca9_4_k_cu_2116daf44cuda3std3__45__cpo7crbeginE:
	.zero		1
	.type		_ZN34_INTERNAL_46743ca9_4_k_cu_2116daf44cuda3std6ranges3__45__cpo4nextE,@object
	.size		_ZN34_INTERNAL_46743ca9_4_k_cu_2116daf44cuda3std6ranges3__45__cpo4nextE,(_ZN34_INTERNAL_46743ca9_4_k_cu_2116daf44cuda3std6ranges3__45__cpo4swapE - _ZN34_INTERNAL_46743ca9_4_k_cu_2116daf44cuda3std6ranges3__45__cpo4nextE)
_ZN34_INTERNAL_46743ca9_4_k_cu_2116daf44cuda3std6ranges3__45__cpo4nextE:
	.zero		1
	.type		_ZN34_INTERNAL_46743ca9_4_k_cu_2116daf44cuda3std6ranges3__45__cpo4swapE,@object
	.size		_ZN34_INTERNAL_46743ca9_4_k_cu_2116daf44cuda3std6ranges3__45__cpo4swapE,(_ZN34_INTERNAL_46743ca9_4_k_cu_2116daf46thrust24THRUST_300001_SM_1000_NS8cuda_cub10par_nosyncE - _ZN34_INTERNAL_46743ca9_4_k_cu_2116daf44cuda3std6ranges3__45__cpo4swapE)
_ZN34_INTERNAL_46743ca9_4_k_cu_2116daf44cuda3std6ranges3__45__cpo4swapE:
	.zero		1
	.type		_ZN34_INTERNAL_46743ca9_4_k_cu_2116daf46thrust24THRUST_300001_SM_1000_NS8cuda_cub10par_nosyncE,@object
	.size		_ZN34_INTERNAL_46743ca9_4_k_cu_2116daf46thrust24THRUST_300001_SM_1000_NS8cuda_cub10par_nosyncE,(_ZN34_INTERNAL_46743ca9_4_k_cu_2116daf46thrust24THRUST_300001_SM_1000_NS3seqE - _ZN34_INTERNAL_46743ca9_4_k_cu_2116daf46thrust24THRUST_300001_SM_1000_NS8cuda_cub10par_nosyncE)
_ZN34_INTERNAL_46743ca9_4_k_cu_2116daf46thrust24THRUST_300001_SM_1000_NS8cuda_cub10par_nosyncE:
	.zero		1
	.type		_ZN34_INTERNAL_46743ca9_4_k_cu_2116daf46thrust24THRUST_300001_SM_1000_NS3seqE,@object
	.size		_ZN34_INTERNAL_46743ca9_4_k_cu_2116daf46thrust24THRUST_300001_SM_1000_NS3seqE,(_ZN34_INTERNAL_46743ca9_4_k_cu_2116daf44cuda3std3__420unreachable_sentinelE - _ZN34_INTERNAL_46743ca9_4_k_cu_2116daf46thrust24THRUST_300001_SM_1000_NS3seqE)
_ZN34_INTERNAL_46743ca9_4_k_cu_2116daf46thrust24THRUST_300001_SM_1000_NS3seqE:
	.zero		1
	.type		_ZN34_INTERNAL_46743ca9_4_k_cu_2116daf44cuda3std3__420unreachable_sentinelE,@object
	.size		_ZN34_INTERNAL_46743ca9_4_k_cu_2116daf44cuda3std3__420unreachable_sentinelE,(_ZN34_INTERNAL_46743ca9_4_k_cu_2116daf44cuda3std6ranges3__45__cpo5ssizeE - _ZN34_INTERNAL_46743ca9_4_k_cu_2116daf44cuda3std3__420unreachable_sentinelE)
_ZN34_INTERNAL_46743ca9_4_k_cu_2116daf44cuda3std3__420unreachable_sentinelE:
	.zero		1
	.type		_ZN34_INTERNAL_46743ca9_4_k_cu_2116daf44cuda3std6ranges3__45__cpo5ssizeE,@object
	.size		_ZN34_INTERNAL_46743ca9_4_k_cu_2116daf44cuda3std6ranges3__45__cpo5ssizeE,(_ZN34_INTERNAL_46743ca9_4_k_cu_2116daf46thrust24THRUST_300001_SM_1000_NS12placeholders2_3E - _ZN34_INTERNAL_46743ca9_4_k_cu_2116daf44cuda3std6ranges3__45__cpo5ssizeE)
_ZN34_INTERNAL_46743ca9_4_k_cu_2116daf44cuda3std6ranges3__45__cpo5ssizeE:
	.zero		1
	.type		_ZN34_INTERNAL_46743ca9_4_k_cu_2116daf46thrust24THRUST_300001_SM_1000_NS12placeholders2_3E,@object
	.size		_ZN34_INTERNAL_46743ca9_4_k_cu_2116daf46thrust24THRUST_300001_SM_1000_NS12placeholders2_3E,(_ZN34_INTERNAL_46743ca9_4_k_cu_2116daf44cuda3std3__45__cpo4cendE - _ZN34_INTERNAL_46743ca9_4_k_cu_2116daf46thrust24THRUST_300001_SM_1000_NS12placeholders2_3E)
_ZN34_INTERNAL_46743ca9_4_k_cu_2116daf46thrust24THRUST_300001_SM_1000_NS12placeholders2_3E:
	.zero		1
	.type		_ZN34_INTERNAL_46743ca9_4_k_cu_2116daf44cuda3std3__45__cpo4cendE,@object
	.size		_ZN34_INTERNAL_46743ca9_4_k_cu_2116daf44cuda3std3__45__cpo4cendE,(_ZN34_INTERNAL_46743ca9_4_k_cu_2116daf44cuda3std6ranges3__45__cpo4cendE - _ZN34_INTERNAL_46743ca9_4_k_cu_2116daf44cuda3std3__45__cpo4cendE)
_ZN34_INTERNAL_46743ca9_4_k_cu_2116daf44cuda3std3__45__cpo4cendE:
	.zero		1
	.type		_ZN34_INTERNAL_46743ca9_4_k_cu_2116daf44cuda3std6ranges3__45__cpo4cendE,@object
	.size		_ZN34_INTERNAL_46743ca9_4_k_cu_2116daf44cuda3std6ranges3__45__cpo4cendE,(_ZN34_INTERNAL_46743ca9_4_k_cu_2116daf46thrust24THRUST_300001_SM_1000_NS12placeholders2_7E - _ZN34_INTERNAL_46743ca9_4_k_cu_2116daf44cuda3std6ranges3__45__cpo4cendE)
_ZN34_INTERNAL_46743ca9_4_k_cu_2116daf44cuda3std6ranges3__45__cpo4cendE:
	.zero		1
	.type		_ZN34_INTERNAL_46743ca9_4_k_cu_2116daf46thrust24THRUST_300001_SM_1000_NS12placeholders2_7E,@object
	.size		_ZN34_INTERNAL_46743ca9_4_k_cu_2116daf46thrust24THRUST_300001_SM_1000_NS12placeholders2_7E,(_ZN34_INTERNAL_46743ca9_4_k_cu_2116daf44cuda3std3__45__cpo5crendE - _ZN34_INTERNAL_46743ca9_4_k_cu_2116daf46thrust24THRUST_300001_SM_1000_NS12placeholders2_7E)
_ZN34_INTERNAL_46743ca9_4_k_cu_2116daf46thrust24THRUST_300001_SM_1000_NS12placeholders2_7E:
	.zero		1
	.type		_ZN34_INTERNAL_46743ca9_4_k_cu_2116daf44cuda3std3__45__cpo5crendE,@object
	.size		_ZN34_INTERNAL_46743ca9_4_k_cu_2116daf44cuda3std3__45__cpo5crendE,(_ZN34_INTERNAL_46743ca9_4_k_cu_2116daf44cuda3std6ranges3__45__cpo4prevE - _ZN34_INTERNAL_46743ca9_4_k_cu_2116daf44cuda3std3__45__cpo5crendE)
_ZN34_INTERNAL_46743ca9_4_k_cu_2116daf44cuda3std3__45__cpo5crendE:
	.zero		1
	.type		_ZN34_INTERNAL_46743ca9_4_k_cu_2116daf44cuda3std6ranges3__45__cpo4prevE,@object
	.size		_ZN34_INTERNAL_46743ca9_4_k_cu_2116daf44cuda3std6ranges3__45__cpo4prevE,(_ZN34_INTERNAL_46743ca9_4_k_cu_2116daf44cuda3std6ranges3__45__cpo9iter_moveE - _ZN34_INTERNAL_46743ca9_4_k_cu_2116daf44cuda3std6ranges3__45__cpo4prevE)
_ZN34_INTERNAL_46743ca9_4_k_cu_2116daf44cuda3std6ranges3__45__cpo4prevE:
	.zero		1
	.type		_ZN34_INTERNAL_46743ca9_4_k_cu_2116daf44cuda3std6ranges3__45__cpo9iter_moveE,@object
	.size		_ZN34_INTERNAL_46743ca9_4_k_cu_2116daf44cuda3std6ranges3__45__cpo9iter_moveE,(_ZN34_INTERNAL_46743ca9_4_k_cu_2116daf46thrust24THRUST_300001_SM_1000_NS6system6detail10sequential3seqE - _ZN34_INTERNAL_46743ca9_4_k_cu_2116daf44cuda3std6ranges3__45__cpo9iter_moveE)
_ZN34_INTERNAL_46743ca9_4_k_cu_2116daf44cuda3std6ranges3__45__cpo9iter_moveE:
	.zero		1
	.type		_ZN34_INTERNAL_46743ca9_4_k_cu_2116daf46thrust24THRUST_300001_SM_1000_NS6system6detail10sequential3seqE,@object
	.size		_ZN34_INTERNAL_46743ca9_4_k_cu_2116daf46thrust24THRUST_300001_SM_1000_NS6system6detail10sequential3seqE,(_ZN34_INTERNAL_46743ca9_4_k_cu_2116daf46thrust24THRUST_300001_SM_1000_NS12placeholders2_9E - _ZN34_INTERNAL_46743ca9_4_k_cu_2116daf46thrust24THRUST_300001_SM_1000_NS6system6detail10sequential3seqE)
_ZN34_INTERNAL_46743ca9_4_k_cu_2116daf46thrust24THRUST_300001_SM_1000_NS6system6detail10sequential3seqE:
	.zero		1
	.type		_ZN34_INTERNAL_46743ca9_4_k_cu_2116daf46thrust24THRUST_300001_SM_1000_NS12placeholders2_9E,@object
	.size		_ZN34_INTERNAL_46743ca9_4_k_cu_2116daf46thrust24THRUST_300001_SM_1000_NS12placeholders2_9E,(_ZN34_INTERNAL_46743ca9_4_k_cu_2116daf44cuda3std3__419piecewise_constructE - _ZN34_INTERNAL_46743ca9_4_k_cu_2116daf46thrust24THRUST_300001_SM_1000_NS12placeholders2_9E)
_ZN34_INTERNAL_46743ca9_4_k_cu_2116daf46thrust24THRUST_300001_SM_1000_NS12placeholders2_9E:
	.zero		1
	.type		_ZN34_INTERNAL_46743ca9_4_k_cu_2116daf44cuda3std3__419piecewise_constructE,@object
	.size		_ZN34_INTERNAL_46743ca9_4_k_cu_2116daf44cuda3std3__419piecewise_constructE,(_ZN34_INTERNAL_46743ca9_4_k_cu_2116daf44cuda3std6ranges3__45__cpo5cdataE - _ZN34_INTERNAL_46743ca9_4_k_cu_2116daf44cuda3std3__419piecewise_constructE)
_ZN34_INTERNAL_46743ca9_4_k_cu_2116daf44cuda3std3__419piecewise_constructE:
	.zero		1
	.type		_ZN34_INTERNAL_46743ca9_4_k_cu_2116daf44cuda3std6ranges3__45__cpo5cdataE,@object
	.size		_ZN34_INTERNAL_46743ca9_4_k_cu_2116daf44cuda3std6ranges3__45__cpo5cdataE,(_ZN34_INTERNAL_46743ca9_4_k_cu_2116daf46thrust24THRUST_300001_SM_1000_NS12placeholders2_1E - _ZN34_INTERNAL_46743ca9_4_k_cu_2116daf44cuda3std6ranges3__45__cpo5cdataE)
_ZN34_INTERNAL_46743ca9_4_k_cu_2116daf44cuda3std6ranges3__45__cpo5cdataE:
	.zero		1
	.type		_ZN34_INTERNAL_46743ca9_4_k_cu_2116daf46thrust24THRUST_300001_SM_1000_NS12placeholders2_1E,@object
	.size		_ZN34_INTERNAL_46743ca9_4_k_cu_2116daf46thrust24THRUST_300001_SM_1000_NS12placeholders2_1E,(_ZN34_INTERNAL_46743ca9_4_k_cu_2116daf44cuda3std3__45__cpo3endE - _ZN34_INTERNAL_46743ca9_4_k_cu_2116daf46thrust24THRUST_300001_SM_1000_NS12placeholders2_1E)
_ZN34_INTERNAL_46743ca9_4_k_cu_2116daf46thrust24THRUST_300001_SM_1000_NS12placeholders2_1E:
	.zero		1
	.type		_ZN34_INTERNAL_46743ca9_4_k_cu_2116daf44cuda3std3__45__cpo3endE,@object
	.size		_ZN34_INTERNAL_46743ca9_4_k_cu_2116daf44cuda3std3__45__cpo3endE,(_ZN34_INTERNAL_46743ca9_4_k_cu_2116daf44cuda3std6ranges3__45__cpo3endE - _ZN34_INTERNAL_46743ca9_4_k_cu_2116daf44cuda3std3__45__cpo3endE)
_ZN34_INTERNAL_46743ca9_4_k_cu_2116daf44cuda3std3__45__cpo3endE:
	.zero		1
	.type		_ZN34_INTERNAL_46743ca9_4_k_cu_2116daf44cuda3std6ranges3__45__cpo3endE,@object
	.size		_ZN34_INTERNAL_46743ca9_4_k_cu_2116daf44cuda3std6ranges3__45__cpo3endE,(_ZN34_INTERNAL_46743ca9_4_k_cu_2116daf46thrust24THRUST_300001_SM_1000_NS12placeholders2_5E - _ZN34_INTERNAL_46743ca9_4_k_cu_2116daf44cuda3std6ranges3__45__cpo3endE)
_ZN34_INTERNAL_46743ca9_4_k_cu_2116daf44cuda3std6ranges3__45__cpo3endE:
	.zero		1
	.type		_ZN34_INTERNAL_46743ca9_4_k_cu_2116daf46thrust24THRUST_300001_SM_1000_NS12placeholders2_5E,@object
	.size		_ZN34_INTERNAL_46743ca9_4_k_cu_2116daf46thrust24THRUST_300001_SM_1000_NS12placeholders2_5E,(_ZN34_INTERNAL_46743ca9_4_k_cu_2116daf44cuda3std3__45__cpo4rendE - _ZN34_INTERNAL_46743ca9_4_k_cu_2116daf46thrust24THRUST_300001_SM_1000_NS12placeholders2_5E)
_ZN34_INTERNAL_46743ca9_4_k_cu_2116daf46thrust24THRUST_300001_SM_1000_NS12placeholders2_5E:
	.zero		1
	.type		_ZN34_INTERNAL_46743ca9_4_k_cu_2116daf44cuda3std3__45__cpo4rendE,@object
	.size		_ZN34_INTERNAL_46743ca9_4_k_cu_2116daf44cuda3std3__45__cpo4rendE,(_ZN34_INTERNAL_46743ca9_4_k_cu_2116daf44cuda3std6ranges3__45__cpo9iter_swapE - _ZN34_INTERNAL_46743ca9_4_k_cu_2116daf44cuda3std3__45__cpo4rendE)
_ZN34_INTERNAL_46743ca9_4_k_cu_2116daf44cuda3std3__45__cpo4rendE:
	.zero		1
	.type		_ZN34_INTERNAL_46743ca9_4_k_cu_2116daf44cuda3std6ranges3__45__cpo9iter_swapE,@object
	.size		_ZN34_INTERNAL_46743ca9_4_k_cu_2116daf44cuda3std6ranges3__45__cpo9iter_swapE,(_ZN34_INTERNAL_46743ca9_4_k_cu_2116daf44cuda3std3__48unexpectE - _ZN34_INTERNAL_46743ca9_4_k_cu_2116daf44cuda3std6ranges3__45__cpo9iter_swapE)
_ZN34_INTERNAL_46743ca9_4_k_cu_2116daf44cuda3std6ranges3__45__cpo9iter_swapE:
	.zero		1
	.type		_ZN34_INTERNAL_46743ca9_4_k_cu_2116daf44cuda3std3__48unexpectE,@object
	.size		_ZN34_INTERNAL_46743ca9_4_k_cu_2116daf44cuda3std3__48unexpectE,(_ZN34_INTERNAL_46743ca9_4_k_cu_2116daf46thrust24THRUST_300001_SM_1000_NS8cuda_cub3parE - _ZN34_INTERNAL_46743ca9_4_k_cu_2116daf44cuda3std3__48unexpectE)
_ZN34_INTERNAL_46743ca9_4_k_cu_2116daf44cuda3std3__48unexpectE:
	.zero		1
	.type		_ZN34_INTERNAL_46743ca9_4_k_cu_2116daf46thrust24THRUST_300001_SM_1000_NS8cuda_cub3parE,@object
	.size		_ZN34_INTERNAL_46743ca9_4_k_cu_2116daf46thrust24THRUST_300001_SM_1000_NS8cuda_cub3parE,(.L_29 - _ZN34_INTERNAL_46743ca9_4_k_cu_2116daf46thrust24THRUST_300001_SM_1000_NS8cuda_cub3parE)
_ZN34_INTERNAL_46743ca9_4_k_cu_2116daf46thrust24THRUST_300001_SM_1000_NS8cuda_cub3parE:
	.zero		1
.L_29:


//--------------------- .nv.shared._ZN3cub18CUB_300001_SM_10006detail10radix_sort33DeviceRadixSortExclusiveSumKernelINS1_5radix10policy_hubIiNS0_8NullTypeEyE10Policy1000EyEEvPT0_ --------------------------
	.section	.nv.shared._ZN3cub18CUB_300001_SM_10006detail10radix_sort33DeviceRadixSortExclusiveSumKernelINS1_5radix10policy_hubIiNS0_8NullTypeEyE10Policy1000EyEEvPT0_,"aw",@nobits
	.sectionflags	@""
	.align	16
.nv.shared._ZN3cub18CUB_300001_SM_10006detail10radix_sort33DeviceRadixSortExclusiveSumKernelINS1_5radix10policy_hubIiNS0_8NullTypeEyE10Policy1000EyEEvPT0_:
	.zero		3360


//--------------------- .nv.shared._ZN3cub18CUB_300001_SM_10006detail10radix_sort30DeviceRadixSortHistogramKernelINS1_5radix10policy_hubIiNS0_8NullTypeEyE10Policy1000ELNS0_9SortOrderE0EiyNS1_21identity_decomposer_tEEEvPT2_PKT1_SB_iiT3_ --------------------------
	.section	.nv.shared._ZN3cub18CUB_300001_SM_10006detail10radix_sort30DeviceRadixSortHistogramKernelINS1_5radix10policy_hubIiNS0_8NullTypeEyE10Policy1000ELNS0_9SortOrderE0EiyNS1_21identity_decomposer_tEEEvPT2_PKT1_SB_iiT3_,"aw",@nobits
	.sectionflags	@""
	.align	16
.nv.shared._ZN3cub18CUB_300001_SM_10006detail10radix_sort30DeviceRadixSortHistogramKernelINS1_5radix10policy_hubIiNS0_8NullTypeEyE10Policy1000ELNS0_9SortOrderE0EiyNS1_21identity_decomposer_tEEEvPT2_PKT1_SB_iiT3_:
	.zero		5120


//--------------------- .nv.shared._ZN3cub18CUB_300001_SM_10006detail10radix_sort31DeviceRadixSortSingleTileKernelINS1_5radix10policy_hubIiNS0_8NullTypeEyE10Policy1000ELNS0_9SortOrderE0EiS6_yNS1_21identity_decomposer_tEEEvPKT1_PSB_PKT2_PSF_T3_iiT4_ --------------------------
	.section	.nv.shared._ZN3cub18CUB_300001_SM_10006detail10radix_sort31DeviceRadixSortSingleTileKernelINS1_5radix10policy_hubIiNS0_8NullTypeEyE10Policy1000ELNS0_9SortOrderE0EiS6_yNS1_21identity_decomposer_tEEEvPKT1_PSB_PKT2_PSF_T3_iiT4_,"aw",@nobits
	.sectionflags	@""
	.align	16
.nv.shared._ZN3cub18CUB_300001_SM_10006detail10radix_sort31DeviceRadixSortSingleTileKernelINS1_5radix10policy_hubIiNS0_8NullTypeEyE10Policy1000ELNS0_9SortOrderE0EiS6_yNS1_21identity_decomposer_tEEEvPKT1_PSB_PKT2_PSF_T3_iiT4_:
	.zero		34880


//--------------------- .nv.shared._ZN3cub18CUB_300001_SM_10006detail10radix_sort29DeviceRadixSortOnesweepKernelINS1_5radix10policy_hubIiiyE10Policy1000ELNS0_9SortOrderE0EiiyiiNS1_21identity_decomposer_tEEEvPT5_SB_PT3_PKSC_PT1_PKSG_PT2_PKSK_T4_iiT6_ --------------------------
	.section	.nv.shared._ZN3cub18CUB_300001_SM_10006detail10radix_sort29DeviceRadixSortOnesweepKernelINS1_5radix10policy_hubIiiyE10Policy1000ELNS0_9SortOrderE0EiiyiiNS1_21identity_decomposer_tEEEvPT5_SB_PT3_PKSC_PT1_PKSG_PT2_PKSK_T4_iiT6_,"aw",@nobits
	.sectionflags	@""
	.align	16
.nv.shared._ZN3cub18CUB_300001_SM_10006detail10radix_sort29DeviceRadixSortOnesweepKernelINS1_5radix10policy_hubIiiyE10Policy1000ELNS0_9SortOrderE0EiiyiiNS1_21identity_decomposer_tEEEvPT5_SB_PT3_PKSC_PT1_PKSG_PT2_PKSK_T4_iiT6_:
	.zero		29184


//--------------------- .nv.shared._ZN3cub18CUB_300001_SM_10006detail10radix_sort33DeviceRadixSortExclusiveSumKernelINS1_5radix10policy_hubIiiyE10Policy1000EyEEvPT0_ --------------------------
	.section	.nv.shared._ZN3cub18CUB_300001_SM_10006detail10radix_sort33DeviceRadixSortExclusiveSumKernelINS1_5radix10policy_hubIiiyE10Policy1000EyEEvPT0_,"aw",@nobits
	.sectionflags	@""
	.align	16
.nv.shared._ZN3cub18CUB_300001_SM_10006detail10radix_sort33DeviceRadixSortExclusiveSumKernelINS1_5radix10policy_hubIiiyE10Policy1000EyEEvPT0_:
	.zero		3360


//--------------------- .nv.shared._ZN3cub18CUB_300001_SM_10006detail10radix_sort30DeviceRadixSortHistogramKernelINS1_5radix10policy_hubIiiyE10Policy1000ELNS0_9SortOrderE0EiyNS1_21identity_decomposer_tEEEvPT2_PKT1_SA_iiT3_ --------------------------
	.section	.nv.shared._ZN3cub18CUB_300001_SM_10006detail10radix_sort30DeviceRadixSortHistogramKernelINS1_5radix10policy_hubIiiyE10Policy1000ELNS0_9SortOrderE0EiyNS1_21identity_decomposer_tEEEvPT2_PKT1_SA_iiT3_,"aw",@nobits
	.sectionflags	@""
	.align	16
.nv.shared._ZN3cub18CUB_300001_SM_10006detail10radix_sort30DeviceRadixSortHistogramKernelINS1_5radix10policy_hubIiiyE10Policy1000ELNS0_9SortOrderE0EiyNS1_21identity_decomposer_tEEEvPT2_PKT1_SA_iiT3_:
	.zero		5120


//--------------------- .nv.shared._ZN3cub18CUB_300001_SM_10006detail10radix_sort31DeviceRadixSortSingleTileKernelINS1_5radix10policy_hubIiiyE10Policy1000ELNS0_9SortOrderE0EiiyNS1_21identity_decomposer_tEEEvPKT1_PSA_PKT2_PSE_T3_iiT4_ --------------------------
	.section	.nv.shared._ZN3cub18CUB_300001_SM_10006detail10radix_sort31DeviceRadixSortSingleTileKernelINS1_5radix10policy_hubIiiyE10Policy1000ELNS0_9SortOrderE0EiiyNS1_21identity_decomposer_tEEEvPKT1_PSA_PKT2_PSE_T3_iiT4_,"aw",@nobits
	.sectionflags	@""
	.align	16
.nv.shared._ZN3cub18CUB_300001_SM_10006detail10radix_sort31DeviceRadixSortSingleTileKernelINS1_5radix10policy_hubIiiyE10Policy1000ELNS0_9SortOrderE0EiiyNS1_21identity_decomposer_tEEEvPKT1_PSA_PKT2_PSE_T3_iiT4_:
	.zero		34880


//--------------------- .nv.shared._ZN3cub18CUB_300001_SM_10006detail10radix_sort29DeviceRadixSortOnesweepKernelINS1_5radix10policy_hubIifyE10Policy1000ELNS0_9SortOrderE0EifyiiNS1_21identity_decomposer_tEEEvPT5_SB_PT3_PKSC_PT1_PKSG_PT2_PKSK_T4_iiT6_ --------------------------
	.section	.nv.shared._ZN3cub18CUB_300001_SM_10006detail10radix_sort29DeviceRadixSortOnesweepKernelINS1_5radix10policy_hubIifyE10Policy1000ELNS0_9SortOrderE0EifyiiNS1_21identity_decomposer_tEEEvPT5_SB_PT3_PKSC_PT1_PKSG_PT2_PKSK_T4_iiT6_,"aw",@nobits
	.sectionflags	@""
	.align	16
.nv.shared._ZN3cub18CUB_300001_SM_10006detail10radix_sort29DeviceRadixSortOnesweepKernelINS1_5radix10policy_hubIifyE10Policy1000ELNS0_9SortOrderE0EifyiiNS1_21identity_decomposer_tEEEvPT5_SB_PT3_PKSC_PT1_PKSG_PT2_PKSK_T4_iiT6_:
	.zero		29184


//--------------------- .nv.shared._ZN3cub18CUB_300001_SM_10006detail10radix_sort33DeviceRadixSortExclusiveSumKernelINS1_5radix10policy_hubIifyE10Policy1000EyEEvPT0_ --------------------------
	.section	.nv.shared._ZN3cub18CUB_300001_SM_10006detail10radix_sort33DeviceRadixSortExclusiveSumKernelINS1_5radix10policy_hubIifyE10Policy1000EyEEvPT0_,"aw",@nobits
	.sectionflags	@""
	.align	16
.nv.shared._ZN3cub18CUB_300001_SM_10006detail10radix_sort33DeviceRadixSortExclusiveSumKernelINS1_5radix10policy_hubIifyE10Policy1000EyEEvPT0_:
	.zero		3360


//--------------------- .nv.shared._ZN3cub18CUB_300001_SM_10006detail10radix_sort30DeviceRadixSortHistogramKernelINS1_5radix10policy_hubIifyE10Policy1000ELNS0_9SortOrderE0EiyNS1_21identity_decomposer_tEEEvPT2_PKT1_SA_iiT3_ --------------------------
	.section	.nv.shared._ZN3cub18CUB_300001_SM_10006detail10radix_sort30DeviceRadixSortHistogramKernelINS1_5radix10policy_hubIifyE10Policy1000ELNS0_9SortOrderE0EiyNS1_21identity_decomposer_tEEEvPT2_PKT1_SA_iiT3_,"aw",@nobits
	.sectionflags	@""
	.align	16
.nv.shared._ZN3cub18CUB_300001_SM_10006detail10radix_sort30DeviceRadixSortHistogramKernelINS1_5radix10policy_hubIifyE10Policy1000ELNS0_9SortOrderE0EiyNS1_21identity_decomposer_tEEEvPT2_PKT1_SA_iiT3_:
	.zero		5120


//--------------------- .nv.shared._ZN3cub18CUB_300001_SM_10006detail10radix_sort31DeviceRadixSortSingleTileKernelINS1_5radix10policy_hubIifyE10Policy1000ELNS0_9SortOrderE0EifyNS1_21identity_decomposer_tEEEvPKT1_PSA_PKT2_PSE_T3_iiT4_ --------------------------
	.section	.nv.shared._ZN3cub18CUB_300001_SM_10006detail10radix_sort31DeviceRadixSortSingleTileKernelINS1_5radix10policy_hubIifyE10Policy1000ELNS0_9SortOrderE0EifyNS1_21identity_decomposer_tEEEvPKT1_PSA_PKT2_PSE_T3_iiT4_,"aw",@nobits
	.sectionflags	@""
	.align	16
.nv.shared._ZN3cub18CUB_300001_SM_10006detail10radix_sort31DeviceRadixSortSingleTileKernelINS1_5radix10policy_hubIifyE10Policy1000ELNS0_9SortOrderE0EifyNS1_21identity_decomposer_tEEEvPKT1_PSA_PKT2_PSE_T3_iiT4_:
	.zero		34880


//--------------------- .nv.shared._ZN3cub18CUB_300001_SM_10006detail6reduce28DeviceReduceSingleTileKernelINS2_10policy_hubIfyN4cuda3std3__44plusIfEEE10Policy1000EPfSC_iS9_ffNS7_10__identityEEEvT0_T1_T2_T3_T4_T6_ --------------------------
	.section	.nv.shared._ZN3cub18CUB_300001_SM_10006detail6reduce28DeviceReduceSingleTileKernelINS2_10policy_hubIfyN4cuda3std3__44plusIfEEE10Policy1000EPfSC_iS9_ffNS7_10__identityEEEvT0_T1_T2_T3_T4_T6_,"aw",@nobits
	.sectionflags	@""
	.align	16
.nv.shared._ZN3cub18CUB_300001_SM_10006detail6reduce28DeviceReduceSingleTileKernelINS2_10policy_hubIfyN4cuda3std3__44plusIfEEE10Policy1000EPfSC_iS9_ffNS7_10__identityEEEvT0_T1_T2_T3_T4_T6_:
	.zero		1072


//--------------------- .nv.shared._ZN3cub18CUB_300001_SM_10006detail6reduce18DeviceReduceKernelINS2_10policy_hubIfyN4cuda3std3__44plusIfEEE10Policy1000EPiyS9_fNS7_10__identityEEEvT0_PT3_T1_NS0_13GridEvenShareISH_EET2_T4_ --------------------------
	.section	.nv.shared._ZN3cub18CUB_300001_SM_10006detail6reduce18DeviceReduceKernelINS2_10policy_hubIfyN4cuda3std3__44plusIfEEE10Policy1000EPiyS9_fNS7_10__identityEEEvT0_PT3_T1_NS0_13GridEvenShareISH_EET2_T4_,"aw",@nobits
	.sectionflags	@""
	.align	16
.nv.shared._ZN3cub18CUB_300001_SM_10006detail6reduce18DeviceReduceKernelINS2_10policy_hubIfyN4cuda3std3__44plusIfEEE10Policy1000EPiyS9_fNS7_10__identityEEEvT0_PT3_T1_NS0_13GridEvenShareISH_EET2_T4_:
	.zero		1072


//--------------------- .nv.shared._ZN3cub18CUB_300001_SM_10006detail6reduce28DeviceReduceSingleTileKernelINS2_10policy_hubIfyN4cuda3std3__44plusIfEEE10Policy1000EPiPfyS9_ffNS7_10__identityEEEvT0_T1_T2_T3_T4_T6_ --------------------------
	.section	.nv.shared._ZN3cub18CUB_300001_SM_10006detail6reduce28DeviceReduceSingleTileKernelINS2_10policy_hubIfyN4cuda3std3__44plusIfEEE10Policy1000EPiPfyS9_ffNS7_10__identityEEEvT0_T1_T2_T3_T4_T6_,"aw",@nobits
	.sectionflags	@""
	.align	16
.nv.shared._ZN3cub18CUB_300001_SM_10006detail6reduce28DeviceReduceSingleTileKernelINS2_10policy_hubIfyN4cuda3std3__44plusIfEEE10Policy1000EPiPfyS9_ffNS7_10__identityEEEvT0_T1_T2_T3_T4_T6_:
	.zero		1072


//--------------------- .nv.shared._ZN3cub18CUB_300001_SM_10006detail6reduce28DeviceReduceSingleTileKernelINS2_10policy_hubIfjN4cuda3std3__44plusIfEEE10Policy1000EPfSC_iS9_ffNS7_10__identityEEEvT0_T1_T2_T3_T4_T6_ --------------------------
	.section	.nv.shared._ZN3cub18CUB_300001_SM_10006detail6reduce28DeviceReduceSingleTileKernelINS2_10policy_hubIfjN4cuda3std3__44plusIfEEE10Policy1000EPfSC_iS9_ffNS7_10__identityEEEvT0_T1_T2_T3_T4_T6_,"aw",@nobits
	.sectionflags	@""
	.align	16
.nv.shared._ZN3cub18CUB_300001_SM_10006detail6reduce28DeviceReduceSingleTileKernelINS2_10policy_hubIfjN4cuda3std3__44plusIfEEE10Policy1000EPfSC_iS9_ffNS7_10__identityEEEvT0_T1_T2_T3_T4_T6_:
	.zero		1120


//--------------------- .nv.shared._ZN3cub18CUB_300001_SM_10006detail6reduce18DeviceReduceKernelINS2_10policy_hubIfjN4cuda3std3__44plusIfEEE10Policy1000EPijS9_fNS7_10__identityEEEvT0_PT3_T1_NS0_13GridEvenShareISH_EET2_T4_ --------------------------
	.section	.nv.shared._ZN3cub18CUB_300001_SM_10006detail6reduce18DeviceReduceKernelINS2_10policy_hubIfjN4cuda3std3__44plusIfEEE10Policy1000EPijS9_fNS7_10__identityEEEvT0_PT3_T1_NS0_13GridEvenShareISH_EET2_T4_,"aw",@nobits
	.sectionflags	@""
	.align	16
.nv.shared._ZN3cub18CUB_300001_SM_10006detail6reduce18DeviceReduceKernelINS2_10policy_hubIfjN4cuda3std3__44plusIfEEE10Policy1000EPijS9_fNS7_10__identityEEEvT0_PT3_T1_NS0_13GridEvenShareISH_EET2_T4_:
	.zero		1120


//--------------------- .nv.shared._ZN3cub18CUB_300001_SM_10006detail6reduce28DeviceReduceSingleTileKernelINS2_10policy_hubIfjN4cuda3std3__44plusIfEEE10Policy1000EPiPfjS9_ffNS7_10__identityEEEvT0_T1_T2_T3_T4_T6_ --------------------------
	.section	.nv.shared._ZN3cub18CUB_300001_SM_10006detail6reduce28DeviceReduceSingleTileKernelINS2_10policy_hubIfjN4cuda3std3__44plusIfEEE10Policy1000EPiPfjS9_ffNS7_10__identityEEEvT0_T1_T2_T3_T4_T6_,"aw",@nobits
	.sectionflags	@""
	.align	16
.nv.shared._ZN3cub18CUB_300001_SM_10006detail6reduce28DeviceReduceSingleTileKernelINS2_10policy_hubIfjN4cuda3std3__44plusIfEEE10Policy1000EPiPfjS9_ffNS7_10__identityEEEvT0_T1_T2_T3_T4_T6_:
	.zero		1120


//--------------------- .nv.shared._ZN3cub18CUB_300001_SM_10006detail11EmptyKernelIvEEvv --------------------------
	.section	.nv.shared._ZN3cub18CUB_300001_SM_10006detail11EmptyKernelIvEEvv,"aw",@nobits
	.sectionflags	@""
	.align	16
	.zero		1024


//--------------------- .nv.shared._ZN6thrust24THRUST_300001_SM_1000_NS8cuda_cub4core6detail13_kernel_agentINS1_15__reduce_by_key16ReduceByKeyAgentIPiNS0_17constant_iteratorIiNS0_11use_defaultES9_EES7_S7_N4cuda3std3__48equal_toIiEENSD_4plusIiEEPllEEJS7_SA_S7_S7_SI_N3cub18CUB_300001_SM_100024ReduceByKeyScanTileStateIilLb1EEESF_SH_llEEEvDpT0_ --------------------------
	.section	.nv.shared._ZN6thrust24THRUST_300001_SM_1000_NS8cuda_cub4core6detail13_kernel_agentINS1_15__reduce_by_key16ReduceByKeyAgentIPiNS0_17constant_iteratorIiNS0_11use_defaultES9_EES7_S7_N4cuda3std3__48equal_toIiEENSD_4plusIiEEPllEEJS7_SA_S7_S7_SI_N3cub18CUB_300001_SM_100024ReduceByKeyScanTileStateIilLb1EEESF_SH_llEEEvDpT0_,"aw",@nobits
	.sectionflags	@""
	.align	16
	.zero		1024


//--------------------- .nv.shared._ZN6thrust24THRUST_300001_SM_1000_NS8cuda_cub4core6detail13_kernel_agentINS1_15__reduce_by_key9InitAgentIN3cub18CUB_300001_SM_100024ReduceByKeyScanTileStateIilLb1EEElPlEEJSA_lSB_EEEvDpT0_ --------------------------
	.section	.nv.shared._ZN6thrust24THRUST_300001_SM_1000_NS8cuda_cub4core6detail13_kernel_agentINS1_15__reduce_by_key9InitAgentIN3cub18CUB_300001_SM_100024ReduceByKeyScanTileStateIilLb1EEElPlEEJSA_lSB_EEEvDpT0_,"aw",@nobits
	.sectionflags	@""
	.align	16
	.zero		1024


//--------------------- .nv.shared._ZN6thrust24THRUST_300001_SM_1000_NS8cuda_cub4core6detail13_kernel_agentINS1_15__reduce_by_key16ReduceByKeyAgentIPiNS0_17constant_iteratorIiNS0_11use_defaultES9_EES7_S7_N4cuda3std3__48equal_toIiEENSD_4plusIiEES7_iEEJS7_SA_S7_S7_S7_N3cub18CUB_300001_SM_100024ReduceByKeyScanTileStateIiiLb1EEESF_SH_iiEEEvDpT0_ --------------------------
	.section	.nv.shared._ZN6thrust24THRUST_300001_SM_1000_NS8cuda_cub4core6detail13_kernel_agentINS1_15__reduce_by_key16ReduceByKeyAgentIPiNS0_17constant_iteratorIiNS0_11use_defaultES9_EES7_S7_N4cuda3std3__48equal_toIiEENSD_4plusIiEES7_iEEJS7_SA_S7_S7_S7_N3cub18CUB_300001_SM_100024ReduceByKeyScanTileStateIiiLb1EEESF_SH_iiEEEvDpT0_,"aw",@nobits
	.sectionflags	@""
	.align	16
	.zero		1024


//--------------------- .nv.shared._ZN6thrust24THRUST_300001_SM_1000_NS8cuda_cub4core6detail13_kernel_agentINS1_15__reduce_by_key9InitAgentIN3cub18CUB_300001_SM_100024ReduceByKeyScanTileStateIiiLb1EEEiPiEEJSA_iSB_EEEvDpT0_ --------------------------
	.section	.nv.shared._ZN6thrust24THRUST_300001_SM_1000_NS8cuda_cub4core6detail13_kernel_agentINS1_15__reduce_by_key9InitAgentIN3cub18CUB_300001_SM_100024ReduceByKeyScanTileStateIiiLb1EEEiPiEEJSA_iSB_EEEvDpT0_,"aw",@nobits
	.sectionflags	@""
	.align	16
	.zero		1024


//--------------------- .nv.shared._ZN6thrust24THRUST_300001_SM_1000_NS8cuda_cub4core6detail13_kernel_agentINS1_15__reduce_by_key16ReduceByKeyAgentIPiPfS7_S8_N4cuda3std3__48equal_toIiEENSB_4plusIfEEPllEEJS7_S8_S7_S8_SG_N3cub18CUB_300001_SM_100024ReduceByKeyScanTileStateIflLb1EEESD_SF_llEEEvDpT0_ --------------------------
	.section	.nv.shared._ZN6thrust24THRUST_300001_SM_1000_NS8cuda_cub4core6detail13_kernel_agentINS1_15__reduce_by_key16ReduceByKeyAgentIPiPfS7_S8_N4cuda3std3__48equal_toIiEENSB_4plusIfEEPllEEJS7_S8_S7_S8_SG_N3cub18CUB_300001_SM_100024ReduceByKeyScanTileStateIflLb1EEESD_SF_llEEEvDpT0_,"aw",@nobits
	.sectionflags	@""
	.align	16
	.zero		1024


//--------------------- .nv.shared._ZN6thrust24THRUST_300001_SM_1000_NS8cuda_cub4core6detail13_kernel_agentINS1_15__reduce_by_key9InitAgentIN3cub18CUB_300001_SM_100024ReduceByKeyScanTileStateIflLb1EEElPlEEJSA_lSB_EEEvDpT0_ --------------------------
	.section	.nv.shared._ZN6thrust24THRUST_300001_SM_1000_NS8cuda_cub4core6detail13_kernel_agentINS1_15__reduce_by_key9InitAgentIN3cub18CUB_300001_SM_100024ReduceByKeyScanTileStateIflLb1EEElPlEEJSA_lSB_EEEvDpT0_,"aw",@nobits
	.sectionflags	@""
	.align	16
	.zero		1024


//--------------------- .nv.shared._ZN6thrust24THRUST_300001_SM_1000_NS8cuda_cub4core6detail13_kernel_agentINS1_15__reduce_by_key16ReduceByKeyAgentIPiPfS7_S8_N4cuda3std3__48equal_toIiEENSB_4plusIfEES7_iEEJS7_S8_S7_S8_S7_N3cub18CUB_300001_SM_100024ReduceByKeyScanTileStateIfiLb1EEESD_SF_iiEEEvDpT0_ --------------------------
	.section	.nv.shared._ZN6thrust24THRUST_300001_SM_1000_NS8cuda_cub4core6detail13_kernel_agentINS1_15__reduce_by_key16ReduceByKeyAgentIPiPfS7_S8_N4cuda3std3__48equal_toIiEENSB_4plusIfEES7_iEEJS7_S8_S7_S8_S7_N3cub18CUB_300001_SM_100024ReduceByKeyScanTileStateIfiLb1EEESD_SF_iiEEEvDpT0_,"aw",@nobits
	.sectionflags	@""
	.align	16
	.zero		1024


//--------------------- .nv.shared._ZN6thrust24THRUST_300001_SM_1000_NS8cuda_cub4core6detail13_kernel_agentINS1_15__reduce_by_key9InitAgentIN3cub18CUB_300001_SM_100024ReduceByKeyScanTileStateIfiLb1EEEiPiEEJSA_iSB_EEEvDpT0_ --------------------------
	.section	.nv.shared._ZN6thrust24THRUST_300001_SM_1000_NS8cuda_cub4core6detail13_kernel_agentINS1_15__reduce_by_key9InitAgentIN3cub18CUB_300001_SM_100024ReduceByKeyScanTileStateIfiLb1EEEiPiEEJSA_iSB_EEEvDpT0_,"aw",@nobits
	.sectionflags	@""
	.align	16
	.zero		1024


//--------------------- .nv.shared._Z7kernel3PfS_S_Piiii --------------------------
	.section	.nv.shared._Z7kernel3PfS_S_Piiii,"aw",@nobits
	.sectionflags	@""
	.align	16
	.zero		1024


//--------------------- .nv.shared._Z7kernel2PiPfS0_S_ii --------------------------
	.section	.nv.shared._Z7kernel2PiPfS0_S_ii,"aw",@nobits
	.sectionflags	@""
	.align	16
	.zero		1024


//--------------------- .nv.shared._Z6kernelPfS_PiS0_iii --------------------------
	.section	.nv.shared._Z6kernelPfS_PiS0_iii,"aw",@nobits
	.sectionflags	@""
	.align	16
	.zero		1024


//--------------------- .nv.constant0._ZN3cub18CUB_300001_SM_10006detail10radix_sort29DeviceRadixSortOnesweepKernelINS1_5radix10policy_hubIiNS0_8NullTypeEyE10Policy1000ELNS0_9SortOrderE0EiS6_yiiNS1_21identity_decomposer_tEEEvPT5_SC_PT3_PKSD_PT1_PKSH_PT2_PKSL_T4_iiT6_ --------------------------
	.section	.nv.constant0._ZN3cub18CUB_300001_SM_10006detail10radix_sort29DeviceRadixSortOnesweepKernelINS1_5radix10policy_hubIiNS0_8NullTypeEyE10Policy1000ELNS0_9SortOrderE0EiS6_yiiNS1_21identity_decomposer_tEEEvPT5_SC_PT3_PKSD_PT1_PKSH_PT2_PKSL_T4_iiT6_,"a",@progbits
	.sectionflags	@""
	.align	4
.nv.constant0._ZN3cub18CUB_300001_SM_10006detail10radix_sort29DeviceRadixSortOnesweepKernelINS1_5radix10policy_hubIiNS0_8NullTypeEyE10Policy1000ELNS0_9SortOrderE0EiS6_yiiNS1_21identity_decomposer_tEEEvPT5_SC_PT3_PKSD_PT1_PKSH_PT2_PKSL_T4_iiT6_:
	.zero		973


//--------------------- .nv.constant0._ZN3cub18CUB_300001_SM_10006detail10radix_sort33DeviceRadixSortExclusiveSumKernelINS1_5radix10policy_hubIiNS0_8NullTypeEyE10Policy1000EyEEvPT0_ --------------------------
	.section	.nv.constant0._ZN3cub18CUB_300001_SM_10006detail10radix_sort33DeviceRadixSortExclusiveSumKernelINS1_5radix10policy_hubIiNS0_8NullTypeEyE10Policy1000EyEEvPT0_,"a",@progbits
	.sectionflags	@""
	.align	4
.nv.constant0._ZN3cub18CUB_300001_SM_10006detail10radix_sort33DeviceRadixSortExclusiveSumKernelINS1_5radix10policy_hubIiNS0_8NullTypeEyE10Policy1000EyEEvPT0_:
	.zero		904


//--------------------- .nv.constant0._ZN3cub18CUB_300001_SM_10006detail10radix_sort30DeviceRadixSortHistogramKernelINS1_5radix10policy_hubIiNS0_8NullTypeEyE10Policy1000ELNS0_9SortOrderE0EiyNS1_21identity_decomposer_tEEEvPT2_PKT1_SB_iiT3_ --------------------------
	.section	.nv.constant0._ZN3cub18CUB_300001_SM_10006detail10radix_sort30DeviceRadixSortHistogramKernelINS1_5radix10policy_hubIiNS0_8NullTypeEyE10Policy1000ELNS0_9SortOrderE0EiyNS1_21identity_decomposer_tEEEvPT2_PKT1_SB_iiT3_,"a",@progbits
	.sectionflags	@""
	.align	4
.nv.constant0._ZN3cub18CUB_300001_SM_10006detail10radix_sort30DeviceRadixSortHistogramKernelINS1_5radix10policy_hubIiNS0_8NullTypeEyE10Policy1000ELNS0_9SortOrderE0EiyNS1_21identity_decomposer_tEEEvPT2_PKT1_SB_iiT3_:
	.zero		929


//--------------------- .nv.constant0._ZN3cub18CUB_300001_SM_10006detail10radix_sort31DeviceRadixSortSingleTileKernelINS1_5radix10policy_hubIiNS0_8NullTypeEyE10Policy1000ELNS0_9SortOrderE0EiS6_yNS1_21identity_decomposer_tEEEvPKT1_PSB_PKT2_PSF_T3_iiT4_ --------------------------
	.section	.nv.constant0._ZN3cub18CUB_300001_SM_10006detail10radix_sort31DeviceRadixSortSingleTileKernelINS1_5radix10policy_hubIiNS0_8NullTypeEyE10Policy1000ELNS0_9SortOrderE0EiS6_yNS1_21identity_decomposer_tEEEvPKT1_PSB_PKT2_PSF_T3_iiT4_,"a",@progbits
	.sectionflags	@""
	.align	4
.nv.constant0._ZN3cub18CUB_300001_SM_10006detail10radix_sort31DeviceRadixSortSingleTileKernelINS1_5radix10policy_hubIiNS0_8NullTypeEyE10Policy1000ELNS0_9SortOrderE0EiS6_yNS1_21identity_decomposer_tEEEvPKT1_PSB_PKT2_PSF_T3_iiT4_:
	.zero		945


//--------------------- .nv.constant0._ZN3cub18CUB_300001_SM_10006detail10radix_sort29DeviceRadixSortOnesweepKernelINS1_5radix10policy_hubIiiyE10Policy1000ELNS0_9SortOrderE0EiiyiiNS1_21identity_decomposer_tEEEvPT5_SB_PT3_PKSC_PT1_PKSG_PT2_PKSK_T4_iiT6_ --------------------------
	.section	.nv.constant0._ZN3cub18CUB_300001_SM_10006detail10radix_sort29DeviceRadixSortOnesweepKernelINS1_5radix10policy_hubIiiyE10Policy1000ELNS0_9SortOrderE0EiiyiiNS1_21identity_decomposer_tEEEvPT5_SB_PT3_PKSC_PT1_PKSG_PT2_PKSK_T4_iiT6_,"a",@progbits
	.sectionflags	@""
	.align	4
.nv.constant0._ZN3cub18CUB_300001_SM_10006detail10radix_sort29DeviceRadixSortOnesweepKernelINS1_5radix10policy_hubIiiyE10Policy1000ELNS0_9SortOrderE0EiiyiiNS1_21identity_decomposer_tEEEvPT5_SB_PT3_PKSC_PT1_PKSG_PT2_PKSK_T4_iiT6_:
	.zero		973


//--------------------- .nv.constant0._ZN3cub18CUB_300001_SM_10006detail10radix_sort33DeviceRadixSortExclusiveSumKernelINS1_5radix10policy_hubIiiyE10Policy1000EyEEvPT0_ --------------------------
	.section	.nv.constant0._ZN3cub18CUB_300001_SM_10006detail10radix_sort33DeviceRadixSortExclusiveSumKernelINS1_5radix10policy_hubIiiyE10Policy1000EyEEvPT0_,"a",@progbits
	.sectionflags	@""
	.align	4
.nv.constant0._ZN3cub18CUB_300001_SM_10006detail10radix_sort33DeviceRadixSortExclusiveSumKernelINS1_5radix10policy_hubIiiyE10Policy1000EyEEvPT0_:
	.zero		904


//--------------------- .nv.constant0._ZN3cub18CUB_300001_SM_10006detail10radix_sort30DeviceRadixSortHistogramKernelINS1_5radix10policy_hubIiiyE10Policy1000ELNS0_9SortOrderE0EiyNS1_21identity_decomposer_tEEEvPT2_PKT1_SA_iiT3_ --------------------------
	.section	.nv.constant0._ZN3cub18CUB_300001_SM_10006detail10radix_sort30DeviceRadixSortHistogramKernelINS1_5radix10policy_hubIiiyE10Policy1000ELNS0_9SortOrderE0EiyNS1_21identity_decomposer_tEEEvPT2_PKT1_SA_iiT3_,"a",@progbits
	.sectionflags	@""
	.align	4
.nv.constant0._ZN3cub18CUB_300001_SM_10006detail10radix_sort30DeviceRadixSortHistogramKernelINS1_5radix10policy_hubIiiyE10Policy1000ELNS0_9SortOrderE0EiyNS1_21identity_decomposer_tEEEvPT2_PKT1_SA_iiT3_:
	.zero		929


//--------------------- .nv.constant0._ZN3cub18CUB_300001_SM_10006detail10radix_sort31DeviceRadixSortSingleTileKernelINS1_5radix10policy_hubIiiyE10Policy1000ELNS0_9SortOrderE0EiiyNS1_21identity_decomposer_tEEEvPKT1_PSA_PKT2_PSE_T3_iiT4_ --------------------------
	.section	.nv.constant0._ZN3cub18CUB_300001_SM_10006detail10radix_sort31DeviceRadixSortSingleTileKernelINS1_5radix10policy_hubIiiyE10Policy1000ELNS0_9SortOrderE0EiiyNS1_21identity_decomposer_tEEEvPKT1_PSA_PKT2_PSE_T3_iiT4_,"a",@progbits
	.sectionflags	@""
	.align	4
.nv.constant0._ZN3cub18CUB_300001_SM_10006detail10radix_sort31DeviceRadixSortSingleTileKernelINS1_5radix10policy_hubIiiyE10Policy1000ELNS0_9SortOrderE0EiiyNS1_21identity_decomposer_tEEEvPKT1_PSA_PKT2_PSE_T3_iiT4_:
	.zero		945


//--------------------- .nv.constant0._ZN3cub18CUB_300001_SM_10006detail10radix_sort29DeviceRadixSortOnesweepKernelINS1_5radix10policy_hubIifyE10Policy1000ELNS0_9SortOrderE0EifyiiNS1_21identity_decomposer_tEEEvPT5_SB_PT3_PKSC_PT1_PKSG_PT2_PKSK_T4_iiT6_ --------------------------
	.section	.nv.constant0._ZN3cub18CUB_300001_SM_10006detail10radix_sort29DeviceRadixSortOnesweepKernelINS1_5radix10policy_hubIifyE10Policy1000ELNS0_9SortOrderE0EifyiiNS1_21identity_decomposer_tEEEvPT5_SB_PT3_PKSC_PT1_PKSG_PT2_PKSK_T4_iiT6_,"a",@progbits
	.sectionflags	@""
	.align	4
.nv.constant0._ZN3cub18CUB_300001_SM_10006detail10radix_sort29DeviceRadixSortOnesweepKernelINS1_5radix10policy_hubIifyE10Policy1000ELNS0_9SortOrderE0EifyiiNS1_21identity_decomposer_tEEEvPT5_SB_PT3_PKSC_PT1_PKSG_PT2_PKSK_T4_iiT6_:
	.zero		973


//--------------------- .nv.constant0._ZN3cub18CUB_300001_SM_10006detail10radix_sort33DeviceRadixSortExclusiveSumKernelINS1_5radix10policy_hubIifyE10Policy1000EyEEvPT0_ --------------------------
	.section	.nv.constant0._ZN3cub18CUB_300001_SM_10006detail10radix_sort33DeviceRadixSortExclusiveSumKernelINS1_5radix10policy_hubIifyE10Policy1000EyEEvPT0_,"a",@progbits
	.sectionflags	@""
	.align	4
.nv.constant0._ZN3cub18CUB_300001_SM_10006detail10radix_sort33DeviceRadixSortExclusiveSumKernelINS1_5radix10policy_hubIifyE10Policy1000EyEEvPT0_:
	.zero		904


//--------------------- .nv.constant0._ZN3cub18CUB_300001_SM_10006detail10radix_sort30DeviceRadixSortHistogramKernelINS1_5radix10policy_hubIifyE10Policy1000ELNS0_9SortOrderE0EiyNS1_21identity_decomposer_tEEEvPT2_PKT1_SA_iiT3_ --------------------------
	.section	.nv.constant0._ZN3cub18CUB_300001_SM_10006detail10radix_sort30DeviceRadixSortHistogramKernelINS1_5radix10policy_hubIifyE10Policy1000ELNS0_9SortOrderE0EiyNS1_21identity_decomposer_tEEEvPT2_PKT1_SA_iiT3_,"a",@progbits
	.sectionflags	@""
	.align	4
.nv.constant0._ZN3cub18CUB_300001_SM_10006detail10radix_sort30DeviceRadixSortHistogramKernelINS1_5radix10policy_hubIifyE10Policy1000ELNS0_9SortOrderE0EiyNS1_21identity_decomposer_tEEEvPT2_PKT1_SA_iiT3_:
	.zero		929


//--------------------- .nv.constant0._ZN3cub18CUB_300001_SM_10006detail10radix_sort31DeviceRadixSortSingleTileKernelINS1_5radix10policy_hubIifyE10Policy1000ELNS0_9SortOrderE0EifyNS1_21identity_decomposer_tEEEvPKT1_PSA_PKT2_PSE_T3_iiT4_ --------------------------
	.section	.nv.constant0._ZN3cub18CUB_300001_SM_10006detail10radix_sort31DeviceRadixSortSingleTileKernelINS1_5radix10policy_hubIifyE10Policy1000ELNS0_9SortOrderE0EifyNS1_21identity_decomposer_tEEEvPKT1_PSA_PKT2_PSE_T3_iiT4_,"a",@progbits
	.sectionflags	@""
	.align	4
.nv.constant0._ZN3cub18CUB_300001_SM_10006detail10radix_sort31DeviceRadixSortSingleTileKernelINS1_5radix10policy_hubIifyE10Policy1000ELNS0_9SortOrderE0EifyNS1_21identity_decomposer_tEEEvPKT1_PSA_PKT2_PSE_T3_iiT4_:
	.zero		945


//--------------------- .nv.constant0._ZN3cub18CUB_300001_SM_10006detail6reduce28DeviceReduceSingleTileKernelINS2_10policy_hubIfyN4cuda3std3__44plusIfEEE10Policy1000EPfSC_iS9_ffNS7_10__identityEEEvT0_T1_T2_T3_T4_T6_ --------------------------
	.section	.nv.constant0._ZN3cub18CUB_300001_SM_10006detail6reduce28DeviceReduceSingleTileKernelINS2_10policy_hubIfyN4cuda3std3__44plusIfEEE10Policy1000EPfSC_iS9_ffNS7_10__identityEEEvT0_T1_T2_T3_T4_T6_,"a",@progbits
	.sectionflags	@""
	.align	4
.nv.constant0._ZN3cub18CUB_300001_SM_10006detail6reduce28DeviceReduceSingleTileKernelINS2_10policy_hubIfyN4cuda3std3__44plusIfEEE10Policy1000EPfSC_iS9_ffNS7_10__identityEEEvT0_T1_T2_T3_T4_T6_:
	.zero		925


//--------------------- .nv.constant0._ZN3cub18CUB_300001_SM_10006detail6reduce18DeviceReduceKernelINS2_10policy_hubIfyN4cuda3std3__44plusIfEEE10Policy1000EPiyS9_fNS7_10__identityEEEvT0_PT3_T1_NS0_13GridEvenShareISH_EET2_T4_ --------------------------
	.section	.nv.constant0._ZN3cub18CUB_300001_SM_10006detail6reduce18DeviceReduceKernelINS2_10policy_hubIfyN4cuda3std3__44plusIfEEE10Policy1000EPiyS9_fNS7_10__identityEEEvT0_PT3_T1_NS0_13GridEvenShareISH_EET2_T4_,"a",@progbits
	.sectionflags	@""
	.align	4
.nv.constant0._ZN3cub18CUB_300001_SM_10006detail6reduce18DeviceReduceKernelINS2_10policy_hubIfyN4cuda3std3__44plusIfEEE10Policy1000EPiyS9_fNS7_10__identityEEEvT0_PT3_T1_NS0_13GridEvenShareISH_EET2_T4_:
	.zero		994


//--------------------- .nv.constant0._ZN3cub18CUB_300001_SM_10006detail6reduce28DeviceReduceSingleTileKernelINS2_10policy_hubIfyN4cuda3std3__44plusIfEEE10Policy1000EPiPfyS9_ffNS7_10__identityEEEvT0_T1_T2_T3_T4_T6_ --------------------------
	.section	.nv.constant0._ZN3cub18CUB_300001_SM_10006detail6reduce28DeviceReduceSingleTileKernelINS2_10policy_hubIfyN4cuda3std3__44plusIfEEE10Policy1000EPiPfyS9_ffNS7_10__identityEEEvT0_T1_T2_T3_T4_T6_,"a",@progbits
	.sectionflags	@""
	.align	4
.nv.constant0._ZN3cub18CUB_300001_SM_10006detail6reduce28DeviceReduceSingleTileKernelINS2_10policy_hubIfyN4cuda3std3__44plusIfEEE10Policy1000EPiPfyS9_ffNS7_10__identityEEEvT0_T1_T2_T3_T4_T6_:
	.zero		929


//--------------------- .nv.constant0._ZN3cub18CUB_300001_SM_10006detail6reduce28DeviceReduceSingleTileKernelINS2_10policy_hubIfjN4cuda3std3__44plusIfEEE10Policy1000EPfSC_iS9_ffNS7_10__identityEEEvT0_T1_T2_T3_T4_T6_ --------------------------
	.section	.nv.constant0._ZN3cub18CUB_300001_SM_10006detail6reduce28DeviceReduceSingleTileKernelINS2_10policy_hubIfjN4cuda3std3__44plusIfEEE10Policy1000EPfSC_iS9_ffNS7_10__identityEEEvT0_T1_T2_T3_T4_T6_,"a",@progbits
	.sectionflags	@""
	.align	4
.nv.constant0._ZN3cub18CUB_300001_SM_10006detail6reduce28DeviceReduceSingleTileKernelINS2_10policy_hubIfjN4cuda3std3__44plusIfEEE10Policy1000EPfSC_iS9_ffNS7_10__identityEEEvT0_T1_T2_T3_T4_T6_:
	.zero		925


//--------------------- .nv.constant0._ZN3cub18CUB_300001_SM_10006detail6reduce18DeviceReduceKernelINS2_10policy_hubIfjN4cuda3std3__44plusIfEEE10Policy1000EPijS9_fNS7_10__identityEEEvT0_PT3_T1_NS0_13GridEvenShareISH_EET2_T4_ --------------------------
	.section	.nv.constant0._ZN3cub18CUB_300001_SM_10006detail6reduce18DeviceReduceKernelINS2_10policy_hubIfjN4cuda3std3__44plusIfEEE10Policy1000EPijS9_fNS7_10__identityEEEvT0_PT3_T1_NS0_13GridEvenShareISH_EET2_T4_,"a",@progbits
	.sectionflags	@""
	.align	4
.nv.constant0._ZN3cub18CUB_300001_SM_10006detail6reduce18DeviceReduceKernelINS2_10policy_hubIfjN4cuda3std3__44plusIfEEE10Policy1000EPijS9_fNS7_10__identityEEEvT0_PT3_T1_NS0_13GridEvenShareISH_EET2_T4_:
	.zero		958


//--------------------- .nv.constant0._ZN3cub18CUB_300001_SM_10006detail6reduce28DeviceReduceSingleTileKernelINS2_10policy_hubIfjN4cuda3std3__44plusIfEEE10Policy1000EPiPfjS9_ffNS7_10__identityEEEvT0_T1_T2_T3_T4_T6_ --------------------------
	.section	.nv.constant0._ZN3cub18CUB_300001_SM_10006detail6reduce28DeviceReduceSingleTileKernelINS2_10policy_hubIfjN4cuda3std3__44plusIfEEE10Policy1000EPiPfjS9_ffNS7_10__identityEEEvT0_T1_T2_T3_T4_T6_,"a",@progbits
	.sectionflags	@""
	.align	4
.nv.constant0._ZN3cub18CUB_300001_SM_10006detail6reduce28DeviceReduceSingleTileKernelINS2_10policy_hubIfjN4cuda3std3__44plusIfEEE10Policy1000EPiPfjS9_ffNS7_10__identityEEEvT0_T1_T2_T3_T4_T6_:
	.zero		925


//--------------------- .nv.constant0._ZN3cub18CUB_300001_SM_10006detail11EmptyKernelIvEEvv --------------------------
	.section	.nv.constant0._ZN3cub18CUB_300001_SM_10006detail11EmptyKernelIvEEvv,"a",@progbits
	.sectionflags	@""
	.align	4
.nv.constant0._ZN3cub18CUB_300001_SM_10006detail11EmptyKernelIvEEvv:
	.zero		896


//--------------------- .nv.constant0._ZN6thrust24THRUST_300001_SM_1000_NS8cuda_cub4core6detail13_kernel_agentINS1_15__reduce_by_key16ReduceByKeyAgentIPiNS0_17constant_iteratorIiNS0_11use_defaultES9_EES7_S7_N4cuda3std3__48equal_toIiEENSD_4plusIiEEPllEEJS7_SA_S7_S7_SI_N3cub18CUB_300001_SM_100024ReduceByKeyScanTileStateIilLb1EEESF_SH_llEEEvDpT0_ --------------------------
	.section	.nv.constant0._ZN6thrust24THRUST_300001_SM_1000_NS8cuda_cub4core6detail13_kernel_agentINS1_15__reduce_by_key16ReduceByKeyAgentIPiNS0_17constant_iteratorIiNS0_11use_defaultES9_EES7_S7_N4cuda3std3__48equal_toIiEENSD_4plusIiEEPllEEJS7_SA_S7_S7_SI_N3cub18CUB_300001_SM_100024ReduceByKeyScanTileStateIilLb1EEESF_SH_llEEEvDpT0_,"a",@progbits
	.sectionflags	@""
	.align	4
.nv.constant0._ZN6thrust24THRUST_300001_SM_1000_NS8cuda_cub4core6detail13_kernel_agentINS1_15__reduce_by_key16ReduceByKeyAgentIPiNS0_17constant_iteratorIiNS0_11use_defaultES9_EES7_S7_N4cuda3std3__48equal_toIiEENSD_4plusIiEEPllEEJS7_SA_S7_S7_SI_N3cub18CUB_300001_SM_100024ReduceByKeyScanTileStateIilLb1EEESF_SH_llEEEvDpT0_:
	.zero		976


//--------------------- .nv.constant0._ZN6thrust24THRUST_300001_SM_1000_NS8cuda_cub4core6detail13_kernel_agentINS1_15__reduce_by_key9InitAgentIN3cub18CUB_300001_SM_100024ReduceByKeyScanTileStateIilLb1EEElPlEEJSA_lSB_EEEvDpT0_ --------------------------
	.section	.nv.constant0._ZN6thrust24THRUST_300001_SM_1000_NS8cuda_cub4core6detail13_kernel_agentINS1_15__reduce_by_key9InitAgentIN3cub18CUB_300001_SM_100024ReduceByKeyScanTileStateIilLb1EEElPlEEJSA_lSB_EEEvDpT0_,"a",@progbits
	.sectionflags	@""
	.align	4
.nv.constant0._ZN6thrust24THRUST_300001_SM_1000_NS8cuda_cub4core6detail13_kernel_agentINS1_15__reduce_by_key9InitAgentIN3cub18CUB_300001_SM_100024ReduceByKeyScanTileStateIilLb1EEElPlEEJSA_lSB_EEEvDpT0_:
	.zero		920


//--------------------- .nv.constant0._ZN6thrust24THRUST_300001_SM_1000_NS8cuda_cub4core6detail13_kernel_agentINS1_15__reduce_by_key16ReduceByKeyAgentIPiNS0_17constant_iteratorIiNS0_11use_defaultES9_EES7_S7_N4cuda3std3__48equal_toIiEENSD_4plusIiEES7_iEEJS7_SA_S7_S7_S7_N3cub18CUB_300001_SM_100024ReduceByKeyScanTileStateIiiLb1EEESF_SH_iiEEEvDpT0_ --------------------------
	.section	.nv.constant0._ZN6thrust24THRUST_300001_SM_1000_NS8cuda_cub4core6detail13_kernel_agentINS1_15__reduce_by_key16ReduceByKeyAgentIPiNS0_17constant_iteratorIiNS0_11use_defaultES9_EES7_S7_N4cuda3std3__48equal_toIiEENSD_4plusIiEES7_iEEJS7_SA_S7_S7_S7_N3cub18CUB_300001_SM_100024ReduceByKeyScanTileStateIiiLb1EEESF_SH_iiEEEvDpT0_,"a",@progbits
	.sectionflags	@""
	.align	4
.nv.constant0._ZN6thrust24THRUST_300001_SM_1000_NS8cuda_cub4core6detail13_kernel_agentINS1_15__reduce_by_key16ReduceByKeyAgentIPiNS0_17constant_iteratorIiNS0_11use_defaultES9_EES7_S7_N4cuda3std3__48equal_toIiEENSD_4plusIiEES7_iEEJS7_SA_S7_S7_S7_N3cub18CUB_300001_SM_100024ReduceByKeyScanTileStateIiiLb1EEESF_SH_iiEEEvDpT0_:
	.zero		964


//--------------------- .nv.constant0._ZN6thrust24THRUST_300001_SM_1000_NS8cuda_cub4core6detail13_kernel_agentINS1_15__reduce_by_key9InitAgentIN3cub18CUB_300001_SM_100024ReduceByKeyScanTileStateIiiLb1EEEiPiEEJSA_iSB_EEEvDpT0_ --------------------------
	.section	.nv.constant0._ZN6thrust24THRUST_300001_SM_1000_NS8cuda_cub4core6detail13_kernel_agentINS1_15__reduce_by_key9InitAgentIN3cub18CUB_300001_SM_100024ReduceByKeyScanTileStateIiiLb1EEEiPiEEJSA_iSB_EEEvDpT0_,"a",@progbits
	.sectionflags	@""
	.align	4
.nv.constant0._ZN6thrust24THRUST_300001_SM_1000_NS8cuda_cub4core6detail13_kernel_agentINS1_15__reduce_by_key9InitAgentIN3cub18CUB_300001_SM_100024ReduceByKeyScanTileStateIiiLb1EEEiPiEEJSA_iSB_EEEvDpT0_:
	.zero		920


//--------------------- .nv.constant0._ZN6thrust24THRUST_300001_SM_1000_NS8cuda_cub4core6detail13_kernel_agentINS1_15__reduce_by_key16ReduceByKeyAgentIPiPfS7_S8_N4cuda3std3__48equal_toIiEENSB_4plusIfEEPllEEJS7_S8_S7_S8_SG_N3cub18CUB_300001_SM_100024ReduceByKeyScanTileStateIflLb1EEESD_SF_llEEEvDpT0_ --------------------------
	.section	.nv.constant0._ZN6thrust24THRUST_300001_SM_1000_NS8cuda_cub4core6detail13_kernel_agentINS1_15__reduce_by_key16ReduceByKeyAgentIPiPfS7_S8_N4cuda3std3__48equal_toIiEENSB_4plusIfEEPllEEJS7_S8_S7_S8_SG_N3cub18CUB_300001_SM_100024ReduceByKeyScanTileStateIflLb1EEESD_SF_llEEEvDpT0_,"a",@progbits
	.sectionflags	@""
	.align	4
.nv.constant0._ZN6thrust24THRUST_300001_SM_1000_NS8cuda_cub4core6detail13_kernel_agentINS1_15__reduce_by_key16ReduceByKeyAgentIPiPfS7_S8_N4cuda3std3__48equal_toIiEENSB_4plusIfEEPllEEJS7_S8_S7_S8_SG_N3cub18CUB_300001_SM_100024ReduceByKeyScanTileStateIflLb1EEESD_SF_llEEEvDpT0_:
	.zero		968


//--------------------- .nv.constant0._ZN6thrust24THRUST_300001_SM_1000_NS8cuda_cub4core6detail13_kernel_agentINS1_15__reduce_by_key9InitAgentIN3cub18CUB_300001_SM_100024ReduceByKeyScanTileStateIflLb1EEElPlEEJSA_lSB_EEEvDpT0_ --------------------------
	.section	.nv.constant0._ZN6thrust24THRUST_300001_SM_1000_NS8cuda_cub4core6detail13_kernel_agentINS1_15__reduce_by_key9InitAgentIN3cub18CUB_300001_SM_100024ReduceByKeyScanTileStateIflLb1EEElPlEEJSA_lSB_EEEvDpT0_,"a",@progbits
	.sectionflags	@""
	.align	4
.nv.constant0._ZN6thrust24THRUST_300001_SM_1000_NS8cuda_cub4core6detail13_kernel_agentINS1_15__reduce_by_key9InitAgentIN3cub18CUB_300001_SM_100024ReduceByKeyScanTileStateIflLb1EEElPlEEJSA_lSB_EEEvDpT0_:
	.zero		920


//--------------------- .nv.constant0._ZN6thrust24THRUST_300001_SM_1000_NS8cuda_cub4core6detail13_kernel_agentINS1_15__reduce_by_key16ReduceByKeyAgentIPiPfS7_S8_N4cuda3std3__48equal_toIiEENSB_4plusIfEES7_iEEJS7_S8_S7_S8_S7_N3cub18CUB_300001_SM_100024ReduceByKeyScanTileStateIfiLb1EEESD_SF_iiEEEvDpT0_ --------------------------
	.section	.nv.constant0._ZN6thrust24THRUST_300001_SM_1000_NS8cuda_cub4core6detail13_kernel_agentINS1_15__reduce_by_key16ReduceByKeyAgentIPiPfS7_S8_N4cuda3std3__48equal_toIiEENSB_4plusIfEES7_iEEJS7_S8_S7_S8_S7_N3cub18CUB_300001_SM_100024ReduceByKeyScanTileStateIfiLb1EEESD_SF_iiEEEvDpT0_,"a",@progbits
	.sectionflags	@""
	.align	4
.nv.constant0._ZN6thrust24THRUST_300001_SM_1000_NS8cuda_cub4core6detail13_kernel_agentINS1_15__reduce_by_key16ReduceByKeyAgentIPiPfS7_S8_N4cuda3std3__48equal_toIiEENSB_4plusIfEES7_iEEJS7_S8_S7_S8_S7_N3cub18CUB_300001_SM_100024ReduceByKeyScanTileStateIfiLb1EEESD_SF_iiEEEvDpT0_:
	.zero		956


//--------------------- .nv.constant0._ZN6thrust24THRUST_300001_SM_1000_NS8cuda_cub4core6detail13_kernel_agentINS1_15__reduce_by_key9InitAgentIN3cub18CUB_300001_SM_100024ReduceByKeyScanTileStateIfiLb1EEEiPiEEJSA_iSB_EEEvDpT0_ --------------------------
	.section	.nv.constant0._ZN6thrust24THRUST_300001_SM_1000_NS8cuda_cub4core6detail13_kernel_agentINS1_15__reduce_by_key9InitAgentIN3cub18CUB_300001_SM_100024ReduceByKeyScanTileStateIfiLb1EEEiPiEEJSA_iSB_EEEvDpT0_,"a",@progbits
	.sectionflags	@""
	.align	4
.nv.constant0._ZN6thrust24THRUST_300001_SM_1000_NS8cuda_cub4core6detail13_kernel_agentINS1_15__reduce_by_key9InitAgentIN3cub18CUB_300001_SM_100024ReduceByKeyScanTileStateIfiLb1EEEiPiEEJSA_iSB_EEEvDpT0_:
	.zero		920


//--------------------- .nv.constant0._Z7kernel3PfS_S_Piiii --------------------------
	.section	.nv.constant0._Z7kernel3PfS_S_Piiii,"a",@progbits
	.sectionflags	@""
	.align	4
.nv.constant0._Z7kernel3PfS_S_Piiii:
	.zero		940


//--------------------- .nv.constant0._Z7kernel2PiPfS0_S_ii --------------------------
	.section	.nv.constant0._Z7kernel2PiPfS0_S_ii,"a",@progbits
	.sectionflags	@""
	.align	4
.nv.constant0._Z7kernel2PiPfS0_S_ii:
	.zero		936


//--------------------- .nv.constant0._Z6kernelPfS_PiS0_iii --------------------------
	.section	.nv.constant0._Z6kernelPfS_PiS0_iii,"a",@progbits
	.sectionflags	@""
	.align	4
.nv.constant0._Z6kernelPfS_PiS0_iii:
	.zero		940


//--------------------- SYMBOLS --------------------------

	.type		.nv.reservedSmem.offset0,@object
	.size		.nv.reservedSmem.offset0,0x4
	.type		.nv.reservedSmem.cap,@object
	.size		.nv.reservedSmem.cap,0x4
